	.target	sm_80

	.elftype	@"ET_EXEC"


//--------------------- .note.nv.tkinfo           --------------------------
	.section	.note.nv.tkinfo,"",@"SHT_NOTE"
	.sectionflags	@"SHF_NOTE_NV_TKINFO"
	.tkinfo
        /*0018*/ 	.word	0x00000002
        /*0030*/ 	.string	""
        /*0030*/ 	.string	"ptxas"
        /*0030*/ 	.string	"Cuda compilation tools, release 13.0, V13.0.88"
        /*0030*/ 	.string	"Build cuda_13.0.r13.0/compiler.36424714_0"
        /*0030*/ 	.string	"-arch sm_80 -m 64 "



//--------------------- .note.nv.cuinfo           --------------------------
	.section	.note.nv.cuinfo,"",@"SHT_NOTE"
	.sectionflags	@"SHF_NOTE_NV_CUINFO"
        /*0018*/ 	.short	0x0002
        /*001a*/ 	.short	0x0050
        /*001c*/ 	.short	0x0082
	.zero		2


//--------------------- .nv.info                  --------------------------
	.section	.nv.info,"",@"SHT_CUDA_INFO"
	.align	4


	//----- nvinfo : EIATTR_REGCOUNT
	.align		4
        /*0000*/ 	.byte	0x04, 0x2f
        /*0002*/ 	.short	(.L_12 - .L_11)
	.align		4
.L_11:
        /*0004*/ 	.word	index@(_ZN7cutlass13device_kernelIN5flash22FlashAttnBwdPreprocessIN4cute5tupleIJNS3_1CILi128EEENS5_ILi64EEEEEENS_6half_tEfNS_4arch4Sm80ELb1ELb1EEEEEvNT_6ParamsE)
        /*0008*/ 	.word	0x00000040


	//----- nvinfo : EIATTR_FRAME_SIZE
	.align		4
.L_12:
        /*000c*/ 	.byte	0x04, 0x11
        /*000e*/ 	.short	(.L_14 - .L_13)
	.align		4
.L_13:
        /*0010*/ 	.word	index@(_ZN7cutlass13device_kernelIN5flash22FlashAttnBwdPreprocessIN4cute5tupleIJNS3_1CILi128EEENS5_ILi64EEEEEENS_6half_tEfNS_4arch4Sm80ELb1ELb1EEEEEvNT_6ParamsE)
        /*0014*/ 	.word	0x00000000


	//----- nvinfo : EIATTR_REGCOUNT
	.align		4
.L_14:
        /*0018*/ 	.byte	0x04, 0x2f
        /*001a*/ 	.short	(.L_16 - .L_15)
	.align		4
.L_15:
        /*001c*/ 	.word	index@(_ZN7cutlass13device_kernelIN5flash19enable_sm80_to_sm89INS1_16FlashAttnBwdSm80INS1_25CollectiveMainloopBwdSm80ILi2ELi2EN4cute5tupleIJNS5_1CILi128EEES8_NS7_ILi64EEEEEENS_6half_tEfNS_4arch4Sm80ELb1ELb0ELb0ELb1ELb1ELb0ELb0ELb0ELi2ELi4ELi4ELi4ELb0EEENS1_24CollectiveEpilogueBwdGQAISA_fSD_Li256ELb1ELb1EEENS1_25SingleTileBwdLPTSchedulerILb1ELi128ELb1EEEEEEEEEvNT_6ParamsE)
        /*0020*/ 	.word	0x000000ff


	//----- nvinfo : EIATTR_FRAME_SIZE
	.align		4
.L_16:
        /*0024*/ 	.byte	0x04, 0x11
        /*0026*/ 	.short	(.L_18 - .L_17)
	.align		4
.L_17:
        /*0028*/ 	.word	index@($__internal_11_$__cuda_sm70_warpsync)
        /*002c*/ 	.word	0x00000000


	//----- nvinfo : EIATTR_FRAME_SIZE
	.align		4
.L_18:
        /*0030*/ 	.byte	0x04, 0x11
        /*0032*/ 	.short	(.L_20 - .L_19)
	.align		4
.L_19:
        /*0034*/ 	.word	index@(_ZN7cutlass13device_kernelIN5flash19enable_sm80_to_sm89INS1_16FlashAttnBwdSm80INS1_25CollectiveMainloopBwdSm80ILi2ELi2EN4cute5tupleIJNS5_1CILi128EEES8_NS7_ILi64EEEEEENS_6half_tEfNS_4arch4Sm80ELb1ELb0ELb0ELb1ELb1ELb0ELb0ELb0ELi2ELi4ELi4ELi4ELb0EEENS1_24CollectiveEpilogueBwdGQAISA_fSD_Li256ELb1ELb1EEENS1_25SingleTileBwdLPTSchedulerILb1ELi128ELb1EEEEEEEEEvNT_6ParamsE)
        /*0038*/ 	.word	0x00000058


	//----- nvinfo : EIATTR_REGCOUNT
	.align		4
.L_20:
        /*003c*/ 	.byte	0x04, 0x2f
        /*003e*/ 	.short	(.L_22 - .L_21)
	.align		4
.L_21:
        /*0040*/ 	.word	index@(_ZN7cutlass13device_kernelIN5flash32FlashAttnBwdPostprocessConvertdQIN4cute5tupleIJNS3_1CILi128EEENS5_ILi64EEEEEENS_6half_tEfNS_4arch4Sm80ELi256ENS3_8TiledMMAINS3_8MMA_AtomIJNS3_28SM80_16x8x16_F32F16F16F32_TNEEEENS3_6LayoutINS4_IJNS5_ILi4EEENS5_ILi2EEENS5_ILi1EEEEEENS4_IJSJ_SH_NS5_ILi0EEEEEEEENS4_IJS7_NS5_ILi32EEENS5_ILi16EEEEEEEELb0EEEEEvNT_6ParamsE)
        /*0044*/ 	.word	0x00000038


	//----- nvinfo : EIATTR_FRAME_SIZE
	.align		4
.L_22:
        /*0048*/ 	.byte	0x04, 0x11
        /*004a*/ 	.short	(.L_24 - .L_23)
	.align		4
.L_23:
        /*004c*/ 	.word	index@(_ZN7cutlass13device_kernelIN5flash32FlashAttnBwdPostprocessConvertdQIN4cute5tupleIJNS3_1CILi128EEENS5_ILi64EEEEEENS_6half_tEfNS_4arch4Sm80ELi256ENS3_8TiledMMAINS3_8MMA_AtomIJNS3_28SM80_16x8x16_F32F16F16F32_TNEEEENS3_6LayoutINS4_IJNS5_ILi4EEENS5_ILi2EEENS5_ILi1EEEEEENS4_IJSJ_SH_NS5_ILi0EEEEEEEENS4_IJS7_NS5_ILi32EEENS5_ILi16EEEEEEEELb0EEEEEvNT_6ParamsE)
        /*0050*/ 	.word	0x00000000


	//----- nvinfo : EIATTR_REGCOUNT
	.align		4
.L_24:
        /*0054*/ 	.byte	0x04, 0x2f
        /*0056*/ 	.short	(.L_26 - .L_25)
	.align		4
.L_25:
        /*0058*/ 	.word	index@(_ZN7cutlass13device_kernelIN5flash19enable_sm80_to_sm89INS1_16FlashAttnBwdSm80INS1_25CollectiveMainloopBwdSm80ILi2ELi2EN4cute5tupleIJNS5_1CILi128EEES8_NS7_ILi64EEEEEENS_6half_tEfNS_4arch4Sm80ELb1ELb0ELb0ELb1ELb0ELb0ELb0ELb0ELi2ELi4ELi4ELi4ELb0EEENS1_24CollectiveEpilogueBwdGQAISA_fSD_Li256ELb1ELb0EEENS1_25SingleTileBwdLPTSchedulerILb1ELi128ELb0EEEEEEEEEvNT_6ParamsE)
        /*005c*/ 	.word	0x000000ff


	//----- nvinfo : EIATTR_FRAME_SIZE
	.align		4
.L_26:
        /*0060*/ 	.byte	0x04, 0x11
        /*0062*/ 	.short	(.L_28 - .L_27)
	.align		4
.L_27:
        /*0064*/ 	.word	index@(_ZN7cutlass13device_kernelIN5flash19enable_sm80_to_sm89INS1_16FlashAttnBwdSm80INS1_25CollectiveMainloopBwdSm80ILi2ELi2EN4cute5tupleIJNS5_1CILi128EEES8_NS7_ILi64EEEEEENS_6half_tEfNS_4arch4Sm80ELb1ELb0ELb0ELb1ELb0ELb0ELb0ELb0ELi2ELi4ELi4ELi4ELb0EEENS1_24CollectiveEpilogueBwdGQAISA_fSD_Li256ELb1ELb0EEENS1_25SingleTileBwdLPTSchedulerILb1ELi128ELb0EEEEEEEEEvNT_6ParamsE)
        /*0068*/ 	.word	0x00000060


	//----- nvinfo : EIATTR_REGCOUNT
	.align		4
.L_28:
        /*006c*/ 	.byte	0x04, 0x2f
        /*006e*/ 	.short	(.L_30 - .L_29)
	.align		4
.L_29:
        /*0070*/ 	.word	index@(_ZN7cutlass13device_kernelIN5flash19enable_sm80_to_sm89INS1_16FlashAttnBwdSm80INS1_25CollectiveMainloopBwdSm80ILi2ELi2EN4cute5tupleIJNS5_1CILi128EEES8_NS7_ILi64EEEEEENS_6half_tEfNS_4arch4Sm80ELb1ELb0ELb0ELb1ELb1ELb0ELb0ELb0ELi2ELi4ELi4ELi4ELb0EEENS1_21CollectiveEpilogueBwdISA_SB_SD_Li256ELb1ELb0ELi2EEENS1_25SingleTileBwdLPTSchedulerILb1ELi128ELb1EEEEEEEEEvNT_6ParamsE)
        /*0074*/ 	.word	0x000000ff


	//----- nvinfo : EIATTR_FRAME_SIZE
	.align		4
.L_30:
        /*0078*/ 	.byte	0x04, 0x11
        /*007a*/ 	.short	(.L_32 - .L_31)
	.align		4
.L_31:
        /*007c*/ 	.word	index@(_ZN7cutlass13device_kernelIN5flash19enable_sm80_to_sm89INS1_16FlashAttnBwdSm80INS1_25CollectiveMainloopBwdSm80ILi2ELi2EN4cute5tupleIJNS5_1CILi128EEES8_NS7_ILi64EEEEEENS_6half_tEfNS_4arch4Sm80ELb1ELb0ELb0ELb1ELb1ELb0ELb0ELb0ELi2ELi4ELi4ELi4ELb0EEENS1_21CollectiveEpilogueBwdISA_SB_SD_Li256ELb1ELb0ELi2EEENS1_25SingleTileBwdLPTSchedulerILb1ELi128ELb1EEEEEEEEEvNT_6ParamsE)
        /*0080*/ 	.word	0x00000058


	//----- nvinfo : EIATTR_REGCOUNT
	.align		4
.L_32:
        /*0084*/ 	.byte	0x04, 0x2f
        /*0086*/ 	.short	(.L_34 - .L_33)
	.align		4
.L_33:
        /*0088*/ 	.word	index@(_ZN7cutlass13device_kernelIN5flash19enable_sm80_to_sm89INS1_16FlashAttnBwdSm80INS1_25CollectiveMainloopBwdSm80ILi2ELi2EN4cute5tupleIJNS5_1CILi128EEES8_NS7_ILi64EEEEEENS_6half_tEfNS_4arch4Sm80ELb1ELb0ELb0ELb1ELb0ELb0ELb0ELb0ELi2ELi4ELi4ELi4ELb0EEENS1_21CollectiveEpilogueBwdISA_SB_SD_Li256ELb1ELb0ELi2EEENS1_25SingleTileBwdLPTSchedulerILb1ELi128ELb0EEEEEEEEEvNT_6ParamsE)
        /*008c*/ 	.word	0x000000ff


	//----- nvinfo : EIATTR_FRAME_SIZE
	.align		4
.L_34:
        /*0090*/ 	.byte	0x04, 0x11
        /*0092*/ 	.short	(.L_36 - .L_35)
	.align		4
.L_35:
        /*0094*/ 	.word	index@(_ZN7cutlass13device_kernelIN5flash19enable_sm80_to_sm89INS1_16FlashAttnBwdSm80INS1_25CollectiveMainloopBwdSm80ILi2ELi2EN4cute5tupleIJNS5_1CILi128EEES8_NS7_ILi64EEEEEENS_6half_tEfNS_4arch4Sm80ELb1ELb0ELb0ELb1ELb0ELb0ELb0ELb0ELi2ELi4ELi4ELi4ELb0EEENS1_21CollectiveEpilogueBwdISA_SB_SD_Li256ELb1ELb0ELi2EEENS1_25SingleTileBwdLPTSchedulerILb1ELi128ELb0EEEEEEEEEvNT_6ParamsE)
        /*0098*/ 	.word	0x00000058


	//----- nvinfo : EIATTR_REGCOUNT
	.align		4
.L_36:
        /*009c*/ 	.byte	0x04, 0x2f
        /*009e*/ 	.short	(.L_38 - .L_37)
	.align		4
.L_37:
        /*00a0*/ 	.word	index@(_ZN7cutlass13device_kernelIN5flash22FlashAttnBwdPreprocessIN4cute5tupleIJNS3_1CILi128EEENS5_ILi64EEEEEENS_6half_tEfNS_4arch4Sm80ELb1ELb0EEEEEvNT_6ParamsE)
        /*00a4*/ 	.word	0x0000003e


	//----- nvinfo : EIATTR_FRAME_SIZE
	.align		4
.L_38:
        /*00a8*/ 	.byte	0x04, 0x11
        /*00aa*/ 	.short	(.L_40 - .L_39)
	.align		4
.L_39:
        /*00ac*/ 	.word	index@(_ZN7cutlass13device_kernelIN5flash22FlashAttnBwdPreprocessIN4cute5tupleIJNS3_1CILi128EEENS5_ILi64EEEEEENS_6half_tEfNS_4arch4Sm80ELb1ELb0EEEEEvNT_6ParamsE)
        /*00b0*/ 	.word	0x00000000


	//----- nvinfo : EIATTR_REGCOUNT
	.align		4
.L_40:
        /*00b4*/ 	.byte	0x04, 0x2f
        /*00b6*/ 	.short	(.L_42 - .L_41)
	.align		4
.L_41:
        /*00b8*/ 	.word	index@(_ZN7cutlass13device_kernelIN5flash19enable_sm80_to_sm89INS1_16FlashAttnBwdSm80INS1_25CollectiveMainloopBwdSm80ILi2ELi2EN4cute5tupleIJNS5_1CILi128EEES8_NS7_ILi64EEEEEENS_6half_tEfNS_4arch4Sm80ELb1ELb0ELb0ELb0ELb1ELb0ELb0ELb0ELi2ELi4ELi4ELi4ELb0EEENS1_24CollectiveEpilogueBwdGQAISA_fSD_Li256ELb0ELb1EEENS1_25SingleTileBwdLPTSchedulerILb0ELi128ELb1EEEEEEEEEvNT_6ParamsE)
        /*00bc*/ 	.word	0x000000ff


	//----- nvinfo : EIATTR_FRAME_SIZE
	.align		4
.L_42:
        /*00c0*/ 	.byte	0x04, 0x11
        /*00c2*/ 	.short	(.L_44 - .L_43)
	.align		4
.L_43:
        /*00c4*/ 	.word	index@($__internal_10_$__cuda_sm70_warpsync)
        /*00c8*/ 	.word	0x00000000


	//----- nvinfo : EIATTR_FRAME_SIZE
	.align		4
.L_44:
        /*00cc*/ 	.byte	0x04, 0x11
        /*00ce*/ 	.short	(.L_46 - .L_45)
	.align		4
.L_45:
        /*00d0*/ 	.word	index@(_ZN7cutlass13device_kernelIN5flash19enable_sm80_to_sm89INS1_16FlashAttnBwdSm80INS1_25CollectiveMainloopBwdSm80ILi2ELi2EN4cute5tupleIJNS5_1CILi128EEES8_NS7_ILi64EEEEEENS_6half_tEfNS_4arch4Sm80ELb1ELb0ELb0ELb0ELb1ELb0ELb0ELb0ELi2ELi4ELi4ELi4ELb0EEENS1_24CollectiveEpilogueBwdGQAISA_fSD_Li256ELb0ELb1EEENS1_25SingleTileBwdLPTSchedulerILb0ELi128ELb1EEEEEEEEEvNT_6ParamsE)
        /*00d4*/ 	.word	0x00000060


	//----- nvinfo : EIATTR_REGCOUNT
	.align		4
.L_46:
        /*00d8*/ 	.byte	0x04, 0x2f
        /*00da*/ 	.short	(.L_48 - .L_47)
	.align		4
.L_47:
        /*00dc*/ 	.word	index@(_ZN7cutlass13device_kernelIN5flash19enable_sm80_to_sm89INS1_16FlashAttnBwdSm80INS1_25CollectiveMainloopBwdSm80ILi2ELi2EN4cute5tupleIJNS5_1CILi128EEES8_NS7_ILi64EEEEEENS_6half_tEfNS_4arch4Sm80ELb1ELb0ELb0ELb0ELb0ELb0ELb0ELb0ELi2ELi4ELi4ELi4ELb0EEENS1_24CollectiveEpilogueBwdGQAISA_fSD_Li256ELb0ELb0EEENS1_25SingleTileBwdLPTSchedulerILb0ELi128ELb0EEEEEEEEEvNT_6ParamsE)
        /*00e0*/ 	.word	0x000000ff


	//----- nvinfo : EIATTR_FRAME_SIZE
	.align		4
.L_48:
        /*00e4*/ 	.byte	0x04, 0x11
        /*00e6*/ 	.short	(.L_50 - .L_49)
	.align		4
.L_49:
        /*00e8*/ 	.word	index@(_ZN7cutlass13device_kernelIN5flash19enable_sm80_to_sm89INS1_16FlashAttnBwdSm80INS1_25CollectiveMainloopBwdSm80ILi2ELi2EN4cute5tupleIJNS5_1CILi128EEES8_NS7_ILi64EEEEEENS_6half_tEfNS_4arch4Sm80ELb1ELb0ELb0ELb0ELb0ELb0ELb0ELb0ELi2ELi4ELi4ELi4ELb0EEENS1_24CollectiveEpilogueBwdGQAISA_fSD_Li256ELb0ELb0EEENS1_25SingleTileBwdLPTSchedulerILb0ELi128ELb0EEEEEEEEEvNT_6ParamsE)
        /*00ec*/ 	.word	0x00000060


	//----- nvinfo : EIATTR_REGCOUNT
	.align		4
.L_50:
        /*00f0*/ 	.byte	0x04, 0x2f
        /*00f2*/ 	.short	(.L_52 - .L_51)
	.align		4
.L_51:
        /*00f4*/ 	.word	index@(_ZN7cutlass13device_kernelIN5flash19enable_sm80_to_sm89INS1_16FlashAttnBwdSm80INS1_25CollectiveMainloopBwdSm80ILi2ELi2EN4cute5tupleIJNS5_1CILi128EEES8_NS7_ILi64EEEEEENS_6half_tEfNS_4arch4Sm80ELb1ELb0ELb0ELb0ELb1ELb0ELb0ELb0ELi2ELi4ELi4ELi4ELb0EEENS1_21CollectiveEpilogueBwdISA_SB_SD_Li256ELb0ELb0ELi2EEENS1_25SingleTileBwdLPTSchedulerILb0ELi128ELb1EEEEEEEEEvNT_6ParamsE)
        /*00f8*/ 	.word	0x000000ff


	//----- nvinfo : EIATTR_FRAME_SIZE
	.align		4
.L_52:
        /*00fc*/ 	.byte	0x04, 0x11
        /*00fe*/ 	.short	(.L_54 - .L_53)
	.align		4
.L_53:
        /*0100*/ 	.word	index@(_ZN7cutlass13device_kernelIN5flash19enable_sm80_to_sm89INS1_16FlashAttnBwdSm80INS1_25CollectiveMainloopBwdSm80ILi2ELi2EN4cute5tupleIJNS5_1CILi128EEES8_NS7_ILi64EEEEEENS_6half_tEfNS_4arch4Sm80ELb1ELb0ELb0ELb0ELb1ELb0ELb0ELb0ELi2ELi4ELi4ELi4ELb0EEENS1_21CollectiveEpilogueBwdISA_SB_SD_Li256ELb0ELb0ELi2EEENS1_25SingleTileBwdLPTSchedulerILb0ELi128ELb1EEEEEEEEEvNT_6ParamsE)
        /*0104*/ 	.word	0x00000060


	//----- nvinfo : EIATTR_REGCOUNT
	.align		4
.L_54:
        /*0108*/ 	.byte	0x04, 0x2f
        /*010a*/ 	.short	(.L_56 - .L_55)
	.align		4
.L_55:
        /*010c*/ 	.word	index@(_ZN7cutlass13device_kernelIN5flash19enable_sm80_to_sm89INS1_16FlashAttnBwdSm80INS1_25CollectiveMainloopBwdSm80ILi2ELi2EN4cute5tupleIJNS5_1CILi128EEES8_NS7_ILi64EEEEEENS_6half_tEfNS_4arch4Sm80ELb1ELb0ELb0ELb0ELb0ELb0ELb0ELb0ELi2ELi4ELi4ELi4ELb0EEENS1_21CollectiveEpilogueBwdISA_SB_SD_Li256ELb0ELb0ELi2EEENS1_25SingleTileBwdLPTSchedulerILb0ELi128ELb0EEEEEEEEEvNT_6ParamsE)
        /*0110*/ 	.word	0x000000ff


	//----- nvinfo : EIATTR_FRAME_SIZE
	.align		4
.L_56:
        /*0114*/ 	.byte	0x04, 0x11
        /*0116*/ 	.short	(.L_58 - .L_57)
	.align		4
.L_57:
        /*0118*/ 	.word	index@(_ZN7cutlass13device_kernelIN5flash19enable_sm80_to_sm89INS1_16FlashAttnBwdSm80INS1_25CollectiveMainloopBwdSm80ILi2ELi2EN4cute5tupleIJNS5_1CILi128EEES8_NS7_ILi64EEEEEENS_6half_tEfNS_4arch4Sm80ELb1ELb0ELb0ELb0ELb0ELb0ELb0ELb0ELi2ELi4ELi4ELi4ELb0EEENS1_21CollectiveEpilogueBwdISA_SB_SD_Li256ELb0ELb0ELi2EEENS1_25SingleTileBwdLPTSchedulerILb0ELi128ELb0EEEEEEEEEvNT_6ParamsE)
        /*011c*/ 	.word	0x00000060


	//----- nvinfo : EIATTR_REGCOUNT
	.align		4
.L_58:
        /*0120*/ 	.byte	0x04, 0x2f
        /*0122*/ 	.short	(.L_60 - .L_59)
	.align		4
.L_59:
        /*0124*/ 	.word	index@(_ZN7cutlass13device_kernelIN5flash19enable_sm80_to_sm89INS1_16FlashAttnBwdSm80INS1_25CollectiveMainloopBwdSm80ILi2ELi2EN4cute5tupleIJNS5_1CILi128EEES8_NS7_ILi64EEEEEENS_6half_tEfNS_4arch4Sm80ELb0ELb1ELb0ELb1ELb1ELb0ELb0ELb0ELi2ELi4ELi4ELi4ELb0EEENS1_24CollectiveEpilogueBwdGQAISA_fSD_Li256ELb1ELb1EEENS1_19SingleTileSchedulerILb1ELb0ELb0ELi128EEEEEEEEEvNT_6ParamsE)
        /*0128*/ 	.word	0x000000ff


	//----- nvinfo : EIATTR_FRAME_SIZE
	.align		4
.L_60:
        /*012c*/ 	.byte	0x04, 0x11
        /*012e*/ 	.short	(.L_62 - .L_61)
	.align		4
.L_61:
        /*0130*/ 	.word	index@($__internal_9_$__cuda_sm70_warpsync)
        /*0134*/ 	.word	0x00000000


	//----- nvinfo : EIATTR_FRAME_SIZE
	.align		4
.L_62:
        /*0138*/ 	.byte	0x04, 0x11
        /*013a*/ 	.short	(.L_64 - .L_63)
	.align		4
.L_63:
        /*013c*/ 	.word	index@(_ZN7cutlass13device_kernelIN5flash19enable_sm80_to_sm89INS1_16FlashAttnBwdSm80INS1_25CollectiveMainloopBwdSm80ILi2ELi2EN4cute5tupleIJNS5_1CILi128EEES8_NS7_ILi64EEEEEENS_6half_tEfNS_4arch4Sm80ELb0ELb1ELb0ELb1ELb1ELb0ELb0ELb0ELi2ELi4ELi4ELi4ELb0EEENS1_24CollectiveEpilogueBwdGQAISA_fSD_Li256ELb1ELb1EEENS1_19SingleTileSchedulerILb1ELb0ELb0ELi128EEEEEEEEEvNT_6ParamsE)
        /*0140*/ 	.word	0x00000068


	//----- nvinfo : EIATTR_REGCOUNT
	.align		4
.L_64:
        /*0144*/ 	.byte	0x04, 0x2f
        /*0146*/ 	.short	(.L_66 - .L_65)
	.align		4
.L_65:
        /*0148*/ 	.word	index@(_ZN7cutlass13device_kernelIN5flash19enable_sm80_to_sm89INS1_16FlashAttnBwdSm80INS1_25CollectiveMainloopBwdSm80ILi2ELi2EN4cute5tupleIJNS5_1CILi128EEES8_NS7_ILi64EEEEEENS_6half_tEfNS_4arch4Sm80ELb0ELb1ELb0ELb1ELb0ELb0ELb0ELb0ELi2ELi4ELi4ELi4ELb0EEENS1_24CollectiveEpilogueBwdGQAISA_fSD_Li256ELb1ELb0EEENS1_19SingleTileSchedulerILb1ELb0ELb0ELi128EEEEEEEEEvNT_6ParamsE)
        /*014c*/ 	.word	0x000000ff


	//----- nvinfo : EIATTR_FRAME_SIZE
	.align		4
.L_66:
        /*0150*/ 	.byte	0x04, 0x11
        /*0152*/ 	.short	(.L_68 - .L_67)
	.align		4
.L_67:
        /*0154*/ 	.word	index@(_ZN7cutlass13device_kernelIN5flash19enable_sm80_to_sm89INS1_16FlashAttnBwdSm80INS1_25CollectiveMainloopBwdSm80ILi2ELi2EN4cute5tupleIJNS5_1CILi128EEES8_NS7_ILi64EEEEEENS_6half_tEfNS_4arch4Sm80ELb0ELb1ELb0ELb1ELb0ELb0ELb0ELb0ELi2ELi4ELi4ELi4ELb0EEENS1_24CollectiveEpilogueBwdGQAISA_fSD_Li256ELb1ELb0EEENS1_19SingleTileSchedulerILb1ELb0ELb0ELi128EEEEEEEEEvNT_6ParamsE)
        /*0158*/ 	.word	0x00000068


	//----- nvinfo : EIATTR_REGCOUNT
	.align		4
.L_68:
        /*015c*/ 	.byte	0x04, 0x2f
        /*015e*/ 	.short	(.L_70 - .L_69)
	.align		4
.L_69:
        /*0160*/ 	.word	index@(_ZN7cutlass13device_kernelIN5flash19enable_sm80_to_sm89INS1_16FlashAttnBwdSm80INS1_25CollectiveMainloopBwdSm80ILi2ELi2EN4cute5tupleIJNS5_1CILi128EEES8_NS7_ILi64EEEEEENS_6half_tEfNS_4arch4Sm80ELb0ELb1ELb0ELb1ELb1ELb0ELb0ELb0ELi2ELi4ELi4ELi4ELb0EEENS1_21CollectiveEpilogueBwdISA_SB_SD_Li256ELb1ELb0ELi2EEENS1_19SingleTileSchedulerILb1ELb0ELb0ELi128EEEEEEEEEvNT_6ParamsE)
        /*0164*/ 	.word	0x000000ff


	//----- nvinfo : EIATTR_FRAME_SIZE
	.align		4
.L_70:
        /*0168*/ 	.byte	0x04, 0x11
        /*016a*/ 	.short	(.L_72 - .L_71)
	.align		4
.L_71:
        /*016c*/ 	.word	index@(_ZN7cutlass13device_kernelIN5flash19enable_sm80_to_sm89INS1_16FlashAttnBwdSm80INS1_25CollectiveMainloopBwdSm80ILi2ELi2EN4cute5tupleIJNS5_1CILi128EEES8_NS7_ILi64EEEEEENS_6half_tEfNS_4arch4Sm80ELb0ELb1ELb0ELb1ELb1ELb0ELb0ELb0ELi2ELi4ELi4ELi4ELb0EEENS1_21CollectiveEpilogueBwdISA_SB_SD_Li256ELb1ELb0ELi2EEENS1_19SingleTileSchedulerILb1ELb0ELb0ELi128EEEEEEEEEvNT_6ParamsE)
        /*0170*/ 	.word	0x00000068


	//----- nvinfo : EIATTR_REGCOUNT
	.align		4
.L_72:
        /*0174*/ 	.byte	0x04, 0x2f
        /*0176*/ 	.short	(.L_74 - .L_73)
	.align		4
.L_73:
        /*0178*/ 	.word	index@(_ZN7cutlass13device_kernelIN5flash19enable_sm80_to_sm89INS1_16FlashAttnBwdSm80INS1_25CollectiveMainloopBwdSm80ILi2ELi2EN4cute5tupleIJNS5_1CILi128EEES8_NS7_ILi64EEEEEENS_6half_tEfNS_4arch4Sm80ELb0ELb1ELb0ELb1ELb0ELb0ELb0ELb0ELi2ELi4ELi4ELi4ELb0EEENS1_21CollectiveEpilogueBwdISA_SB_SD_Li256ELb1ELb0ELi2EEENS1_19SingleTileSchedulerILb1ELb0ELb0ELi128EEEEEEEEEvNT_6ParamsE)
        /*017c*/ 	.word	0x000000ff


	//----- nvinfo : EIATTR_FRAME_SIZE
	.align		4
.L_74:
        /*0180*/ 	.byte	0x04, 0x11
        /*0182*/ 	.short	(.L_76 - .L_75)
	.align		4
.L_75:
        /*0184*/ 	.word	index@(_ZN7cutlass13device_kernelIN5flash19enable_sm80_to_sm89INS1_16FlashAttnBwdSm80INS1_25CollectiveMainloopBwdSm80ILi2ELi2EN4cute5tupleIJNS5_1CILi128EEES8_NS7_ILi64EEEEEENS_6half_tEfNS_4arch4Sm80ELb0ELb1ELb0ELb1ELb0ELb0ELb0ELb0ELi2ELi4ELi4ELi4ELb0EEENS1_21CollectiveEpilogueBwdISA_SB_SD_Li256ELb1ELb0ELi2EEENS1_19SingleTileSchedulerILb1ELb0ELb0ELi128EEEEEEEEEvNT_6ParamsE)
        /*0188*/ 	.word	0x00000068


	//----- nvinfo : EIATTR_REGCOUNT
	.align		4
.L_76:
        /*018c*/ 	.byte	0x04, 0x2f
        /*018e*/ 	.short	(.L_78 - .L_77)
	.align		4
.L_77:
        /*0190*/ 	.word	index@(_ZN7cutlass13device_kernelIN5flash19enable_sm80_to_sm89INS1_16FlashAttnBwdSm80INS1_25CollectiveMainloopBwdSm80ILi2ELi2EN4cute5tupleIJNS5_1CILi128EEES8_NS7_ILi64EEEEEENS_6half_tEfNS_4arch4Sm80ELb0ELb1ELb0ELb0ELb1ELb0ELb0ELb0ELi2ELi4ELi4ELi4ELb0EEENS1_24CollectiveEpilogueBwdGQAISA_fSD_Li256ELb0ELb1EEENS1_19SingleTileSchedulerILb0ELb0ELb0ELi128EEEEEEEEEvNT_6ParamsE)
        /*0194*/ 	.word	0x000000ff


	//----- nvinfo : EIATTR_FRAME_SIZE
	.align		4
.L_78:
        /*0198*/ 	.byte	0x04, 0x11
        /*019a*/ 	.short	(.L_80 - .L_79)
	.align		4
.L_79:
        /*019c*/ 	.word	index@($__internal_8_$__cuda_sm70_warpsync)
        /*01a0*/ 	.word	0x00000000


	//----- nvinfo : EIATTR_FRAME_SIZE
	.align		4
.L_80:
        /*01a4*/ 	.byte	0x04, 0x11
        /*01a6*/ 	.short	(.L_82 - .L_81)
	.align		4
.L_81:
        /*01a8*/ 	.word	index@(_ZN7cutlass13device_kernelIN5flash19enable_sm80_to_sm89INS1_16FlashAttnBwdSm80INS1_25CollectiveMainloopBwdSm80ILi2ELi2EN4cute5tupleIJNS5_1CILi128EEES8_NS7_ILi64EEEEEENS_6half_tEfNS_4arch4Sm80ELb0ELb1ELb0ELb0ELb1ELb0ELb0ELb0ELi2ELi4ELi4ELi4ELb0EEENS1_24CollectiveEpilogueBwdGQAISA_fSD_Li256ELb0ELb1EEENS1_19SingleTileSchedulerILb0ELb0ELb0ELi128EEEEEEEEEvNT_6ParamsE)
        /*01ac*/ 	.word	0x00000010


	//----- nvinfo : EIATTR_REGCOUNT
	.align		4
.L_82:
        /*01b0*/ 	.byte	0x04, 0x2f
        /*01b2*/ 	.short	(.L_84 - .L_83)
	.align		4
.L_83:
        /*01b4*/ 	.word	index@(_ZN7cutlass13device_kernelIN5flash19enable_sm80_to_sm89INS1_16FlashAttnBwdSm80INS1_25CollectiveMainloopBwdSm80ILi2ELi2EN4cute5tupleIJNS5_1CILi128EEES8_NS7_ILi64EEEEEENS_6half_tEfNS_4arch4Sm80ELb0ELb1ELb0ELb0ELb0ELb0ELb0ELb0ELi2ELi4ELi4ELi4ELb0EEENS1_24CollectiveEpilogueBwdGQAISA_fSD_Li256ELb0ELb0EEENS1_19SingleTileSchedulerILb0ELb0ELb0ELi128EEEEEEEEEvNT_6ParamsE)
        /*01b8*/ 	.word	0x000000ff


	//----- nvinfo : EIATTR_FRAME_SIZE
	.align		4
.L_84:
        /*01bc*/ 	.byte	0x04, 0x11
        /*01be*/ 	.short	(.L_86 - .L_85)
	.align		4
.L_85:
        /*01c0*/ 	.word	index@(_ZN7cutlass13device_kernelIN5flash19enable_sm80_to_sm89INS1_16FlashAttnBwdSm80INS1_25CollectiveMainloopBwdSm80ILi2ELi2EN4cute5tupleIJNS5_1CILi128EEES8_NS7_ILi64EEEEEENS_6half_tEfNS_4arch4Sm80ELb0ELb1ELb0ELb0ELb0ELb0ELb0ELb0ELi2ELi4ELi4ELi4ELb0EEENS1_24CollectiveEpilogueBwdGQAISA_fSD_Li256ELb0ELb0EEENS1_19SingleTileSchedulerILb0ELb0ELb0ELi128EEEEEEEEEvNT_6ParamsE)
        /*01c4*/ 	.word	0x00000010


	//----- nvinfo : EIATTR_REGCOUNT
	.align		4
.L_86:
        /*01c8*/ 	.byte	0x04, 0x2f
        /*01ca*/ 	.short	(.L_88 - .L_87)
	.align		4
.L_87:
        /*01cc*/ 	.word	index@(_ZN7cutlass13device_kernelIN5flash19enable_sm80_to_sm89INS1_16FlashAttnBwdSm80INS1_25CollectiveMainloopBwdSm80ILi2ELi2EN4cute5tupleIJNS5_1CILi128EEES8_NS7_ILi64EEEEEENS_6half_tEfNS_4arch4Sm80ELb0ELb1ELb0ELb0ELb1ELb0ELb0ELb0ELi2ELi4ELi4ELi4ELb0EEENS1_21CollectiveEpilogueBwdISA_SB_SD_Li256ELb0ELb0ELi2EEENS1_19SingleTileSchedulerILb0ELb0ELb0ELi128EEEEEEEEEvNT_6ParamsE)
        /*01d0*/ 	.word	0x000000ff


	//----- nvinfo : EIATTR_FRAME_SIZE
	.align		4
.L_88:
        /*01d4*/ 	.byte	0x04, 0x11
        /*01d6*/ 	.short	(.L_90 - .L_89)
	.align		4
.L_89:
        /*01d8*/ 	.word	index@(_ZN7cutlass13device_kernelIN5flash19enable_sm80_to_sm89INS1_16FlashAttnBwdSm80INS1_25CollectiveMainloopBwdSm80ILi2ELi2EN4cute5tupleIJNS5_1CILi128EEES8_NS7_ILi64EEEEEENS_6half_tEfNS_4arch4Sm80ELb0ELb1ELb0ELb0ELb1ELb0ELb0ELb0ELi2ELi4ELi4ELi4ELb0EEENS1_21CollectiveEpilogueBwdISA_SB_SD_Li256ELb0ELb0ELi2EEENS1_19SingleTileSchedulerILb0ELb0ELb0ELi128EEEEEEEEEvNT_6ParamsE)
        /*01dc*/ 	.word	0x00000010


	//----- nvinfo : EIATTR_REGCOUNT
	.align		4
.L_90:
        /*01e0*/ 	.byte	0x04, 0x2f
        /*01e2*/ 	.short	(.L_92 - .L_91)
	.align		4
.L_91:
        /*01e4*/ 	.word	index@(_ZN7cutlass13device_kernelIN5flash19enable_sm80_to_sm89INS1_16FlashAttnBwdSm80INS1_25CollectiveMainloopBwdSm80ILi2ELi2EN4cute5tupleIJNS5_1CILi128EEES8_NS7_ILi64EEEEEENS_6half_tEfNS_4arch4Sm80ELb0ELb1ELb0ELb0ELb0ELb0ELb0ELb0ELi2ELi4ELi4ELi4ELb0EEENS1_21CollectiveEpilogueBwdISA_SB_SD_Li256ELb0ELb0ELi2EEENS1_19SingleTileSchedulerILb0ELb0ELb0ELi128EEEEEEEEEvNT_6ParamsE)
        /*01e8*/ 	.word	0x000000ff


	//----- nvinfo : EIATTR_FRAME_SIZE
	.align		4
.L_92:
        /*01ec*/ 	.byte	0x04, 0x11
        /*01ee*/ 	.short	(.L_94 - .L_93)
	.align		4
.L_93:
        /*01f0*/ 	.word	index@(_ZN7cutlass13device_kernelIN5flash19enable_sm80_to_sm89INS1_16FlashAttnBwdSm80INS1_25CollectiveMainloopBwdSm80ILi2ELi2EN4cute5tupleIJNS5_1CILi128EEES8_NS7_ILi64EEEEEENS_6half_tEfNS_4arch4Sm80ELb0ELb1ELb0ELb0ELb0ELb0ELb0ELb0ELi2ELi4ELi4ELi4ELb0EEENS1_21CollectiveEpilogueBwdISA_SB_SD_Li256ELb0ELb0ELi2EEENS1_19SingleTileSchedulerILb0ELb0ELb0ELi128EEEEEEEEEvNT_6ParamsE)
        /*01f4*/ 	.word	0x00000010


	//----- nvinfo : EIATTR_REGCOUNT
	.align		4
.L_94:
        /*01f8*/ 	.byte	0x04, 0x2f
        /*01fa*/ 	.short	(.L_96 - .L_95)
	.align		4
.L_95:
        /*01fc*/ 	.word	index@(_ZN7cutlass13device_kernelIN5flash19enable_sm80_to_sm89INS1_16FlashAttnBwdSm80INS1_25CollectiveMainloopBwdSm80ILi2ELi2EN4cute5tupleIJNS5_1CILi128EEES8_NS7_ILi64EEEEEENS_6half_tEfNS_4arch4Sm80ELb0ELb0ELb0ELb1ELb1ELb0ELb0ELb0ELi2ELi4ELi4ELi4ELb0EEENS1_24CollectiveEpilogueBwdGQAISA_fSD_Li256ELb1ELb1EEENS1_19SingleTileSchedulerILb1ELb0ELb0ELi128EEEEEEEEEvNT_6ParamsE)
        /*0200*/ 	.word	0x000000ff


	//----- nvinfo : EIATTR_FRAME_SIZE
	.align		4
.L_96:
        /*0204*/ 	.byte	0x04, 0x11
        /*0206*/ 	.short	(.L_98 - .L_97)
	.align		4
.L_97:
        /*0208*/ 	.word	index@($__internal_7_$__cuda_sm70_warpsync)
        /*020c*/ 	.word	0x00000000


	//----- nvinfo : EIATTR_FRAME_SIZE
	.align		4
.L_98:
        /*0210*/ 	.byte	0x04, 0x11
        /*0212*/ 	.short	(.L_100 - .L_99)
	.align		4
.L_99:
        /*0214*/ 	.word	index@(_ZN7cutlass13device_kernelIN5flash19enable_sm80_to_sm89INS1_16FlashAttnBwdSm80INS1_25CollectiveMainloopBwdSm80ILi2ELi2EN4cute5tupleIJNS5_1CILi128EEES8_NS7_ILi64EEEEEENS_6half_tEfNS_4arch4Sm80ELb0ELb0ELb0ELb1ELb1ELb0ELb0ELb0ELi2ELi4ELi4ELi4ELb0EEENS1_24CollectiveEpilogueBwdGQAISA_fSD_Li256ELb1ELb1EEENS1_19SingleTileSchedulerILb1ELb0ELb0ELi128EEEEEEEEEvNT_6ParamsE)
        /*0218*/ 	.word	0x00000048


	//----- nvinfo : EIATTR_REGCOUNT
	.align		4
.L_100:
        /*021c*/ 	.byte	0x04, 0x2f
        /*021e*/ 	.short	(.L_102 - .L_101)
	.align		4
.L_101:
        /*0220*/ 	.word	index@(_ZN7cutlass13device_kernelIN5flash19enable_sm80_to_sm89INS1_16FlashAttnBwdSm80INS1_25CollectiveMainloopBwdSm80ILi2ELi2EN4cute5tupleIJNS5_1CILi128EEES8_NS7_ILi64EEEEEENS_6half_tEfNS_4arch4Sm80ELb0ELb0ELb0ELb1ELb0ELb0ELb0ELb0ELi2ELi4ELi4ELi4ELb0EEENS1_24CollectiveEpilogueBwdGQAISA_fSD_Li256ELb1ELb0EEENS1_19SingleTileSchedulerILb1ELb0ELb0ELi128EEEEEEEEEvNT_6ParamsE)
        /*0224*/ 	.word	0x000000ff


	//----- nvinfo : EIATTR_FRAME_SIZE
	.align		4
.L_102:
        /*0228*/ 	.byte	0x04, 0x11
        /*022a*/ 	.short	(.L_104 - .L_103)
	.align		4
.L_103:
        /*022c*/ 	.word	index@(_ZN7cutlass13device_kernelIN5flash19enable_sm80_to_sm89INS1_16FlashAttnBwdSm80INS1_25CollectiveMainloopBwdSm80ILi2ELi2EN4cute5tupleIJNS5_1CILi128EEES8_NS7_ILi64EEEEEENS_6half_tEfNS_4arch4Sm80ELb0ELb0ELb0ELb1ELb0ELb0ELb0ELb0ELi2ELi4ELi4ELi4ELb0EEENS1_24CollectiveEpilogueBwdGQAISA_fSD_Li256ELb1ELb0EEENS1_19SingleTileSchedulerILb1ELb0ELb0ELi128EEEEEEEEEvNT_6ParamsE)
        /*0230*/ 	.word	0x00000048


	//----- nvinfo : EIATTR_REGCOUNT
	.align		4
.L_104:
        /*0234*/ 	.byte	0x04, 0x2f
        /*0236*/ 	.short	(.L_106 - .L_105)
	.align		4
.L_105:
        /*0238*/ 	.word	index@(_ZN7cutlass13device_kernelIN5flash19enable_sm80_to_sm89INS1_16FlashAttnBwdSm80INS1_25CollectiveMainloopBwdSm80ILi2ELi2EN4cute5tupleIJNS5_1CILi128EEES8_NS7_ILi64EEEEEENS_6half_tEfNS_4arch4Sm80ELb0ELb0ELb0ELb1ELb1ELb0ELb0ELb0ELi2ELi4ELi4ELi4ELb0EEENS1_21CollectiveEpilogueBwdISA_SB_SD_Li256ELb1ELb0ELi2EEENS1_19SingleTileSchedulerILb1ELb0ELb0ELi128EEEEEEEEEvNT_6ParamsE)
        /*023c*/ 	.word	0x000000ff


	//----- nvinfo : EIATTR_FRAME_SIZE
	.align		4
.L_106:
        /*0240*/ 	.byte	0x04, 0x11
        /*0242*/ 	.short	(.L_108 - .L_107)
	.align		4
.L_107:
        /*0244*/ 	.word	index@(_ZN7cutlass13device_kernelIN5flash19enable_sm80_to_sm89INS1_16FlashAttnBwdSm80INS1_25CollectiveMainloopBwdSm80ILi2ELi2EN4cute5tupleIJNS5_1CILi128EEES8_NS7_ILi64EEEEEENS_6half_tEfNS_4arch4Sm80ELb0ELb0ELb0ELb1ELb1ELb0ELb0ELb0ELi2ELi4ELi4ELi4ELb0EEENS1_21CollectiveEpilogueBwdISA_SB_SD_Li256ELb1ELb0ELi2EEENS1_19SingleTileSchedulerILb1ELb0ELb0ELi128EEEEEEEEEvNT_6ParamsE)
        /*0248*/ 	.word	0x00000048


	//----- nvinfo : EIATTR_REGCOUNT
	.align		4
.L_108:
        /*024c*/ 	.byte	0x04, 0x2f
        /*024e*/ 	.short	(.L_110 - .L_109)
	.align		4
.L_109:
        /*0250*/ 	.word	index@(_ZN7cutlass13device_kernelIN5flash19enable_sm80_to_sm89INS1_16FlashAttnBwdSm80INS1_25CollectiveMainloopBwdSm80ILi2ELi2EN4cute5tupleIJNS5_1CILi128EEES8_NS7_ILi64EEEEEENS_6half_tEfNS_4arch4Sm80ELb0ELb0ELb0ELb1ELb0ELb0ELb0ELb0ELi2ELi4ELi4ELi4ELb0EEENS1_21CollectiveEpilogueBwdISA_SB_SD_Li256ELb1ELb0ELi2EEENS1_19SingleTileSchedulerILb1ELb0ELb0ELi128EEEEEEEEEvNT_6ParamsE)
        /*0254*/ 	.word	0x000000ff


	//----- nvinfo : EIATTR_FRAME_SIZE
	.align		4
.L_110:
        /*0258*/ 	.byte	0x04, 0x11
        /*025a*/ 	.short	(.L_112 - .L_111)
	.align		4
.L_111:
        /*025c*/ 	.word	index@(_ZN7cutlass13device_kernelIN5flash19enable_sm80_to_sm89INS1_16FlashAttnBwdSm80INS1_25CollectiveMainloopBwdSm80ILi2ELi2EN4cute5tupleIJNS5_1CILi128EEES8_NS7_ILi64EEEEEENS_6half_tEfNS_4arch4Sm80ELb0ELb0ELb0ELb1ELb0ELb0ELb0ELb0ELi2ELi4ELi4ELi4ELb0EEENS1_21CollectiveEpilogueBwdISA_SB_SD_Li256ELb1ELb0ELi2EEENS1_19SingleTileSchedulerILb1ELb0ELb0ELi128EEEEEEEEEvNT_6ParamsE)
        /*0260*/ 	.word	0x00000048


	//----- nvinfo : EIATTR_REGCOUNT
	.align		4
.L_112:
        /*0264*/ 	.byte	0x04, 0x2f
        /*0266*/ 	.short	(.L_114 - .L_113)
	.align		4
.L_113:
        /*0268*/ 	.word	index@(_ZN7cutlass13device_kernelIN5flash19enable_sm80_to_sm89INS1_16FlashAttnBwdSm80INS1_25CollectiveMainloopBwdSm80ILi2ELi2EN4cute5tupleIJNS5_1CILi128EEES8_NS7_ILi64EEEEEENS_6half_tEfNS_4arch4Sm80ELb0ELb0ELb0ELb0ELb1ELb0ELb0ELb0ELi2ELi4ELi4ELi4ELb0EEENS1_24CollectiveEpilogueBwdGQAISA_fSD_Li256ELb0ELb1EEENS1_19SingleTileSchedulerILb0ELb0ELb0ELi128EEEEEEEEEvNT_6ParamsE)
        /*026c*/ 	.word	0x000000ff


	//----- nvinfo : EIATTR_FRAME_SIZE
	.align		4
.L_114:
        /*0270*/ 	.byte	0x04, 0x11
        /*0272*/ 	.short	(.L_116 - .L_115)
	.align		4
.L_115:
        /*0274*/ 	.word	index@($__internal_6_$__cuda_sm70_warpsync)
        /*0278*/ 	.word	0x00000000


	//----- nvinfo : EIATTR_FRAME_SIZE
	.align		4
.L_116:
        /*027c*/ 	.byte	0x04, 0x11
        /*027e*/ 	.short	(.L_118 - .L_117)
	.align		4
.L_117:
        /*0280*/ 	.word	index@(_ZN7cutlass13device_kernelIN5flash19enable_sm80_to_sm89INS1_16FlashAttnBwdSm80INS1_25CollectiveMainloopBwdSm80ILi2ELi2EN4cute5tupleIJNS5_1CILi128EEES8_NS7_ILi64EEEEEENS_6half_tEfNS_4arch4Sm80ELb0ELb0ELb0ELb0ELb1ELb0ELb0ELb0ELi2ELi4ELi4ELi4ELb0EEENS1_24CollectiveEpilogueBwdGQAISA_fSD_Li256ELb0ELb1EEENS1_19SingleTileSchedulerILb0ELb0ELb0ELi128EEEEEEEEEvNT_6ParamsE)
        /*0284*/ 	.word	0x00000038


	//----- nvinfo : EIATTR_REGCOUNT
	.align		4
.L_118:
        /*0288*/ 	.byte	0x04, 0x2f
        /*028a*/ 	.short	(.L_120 - .L_119)
	.align		4
.L_119:
        /*028c*/ 	.word	index@(_ZN7cutlass13device_kernelIN5flash19enable_sm80_to_sm89INS1_16FlashAttnBwdSm80INS1_25CollectiveMainloopBwdSm80ILi2ELi2EN4cute5tupleIJNS5_1CILi128EEES8_NS7_ILi64EEEEEENS_6half_tEfNS_4arch4Sm80ELb0ELb0ELb0ELb0ELb0ELb0ELb0ELb0ELi2ELi4ELi4ELi4ELb0EEENS1_24CollectiveEpilogueBwdGQAISA_fSD_Li256ELb0ELb0EEENS1_19SingleTileSchedulerILb0ELb0ELb0ELi128EEEEEEEEEvNT_6ParamsE)
        /*0290*/ 	.word	0x000000ff


	//----- nvinfo : EIATTR_FRAME_SIZE
	.align		4
.L_120:
        /*0294*/ 	.byte	0x04, 0x11
        /*0296*/ 	.short	(.L_122 - .L_121)
	.align		4
.L_121:
        /*0298*/ 	.word	index@(_ZN7cutlass13device_kernelIN5flash19enable_sm80_to_sm89INS1_16FlashAttnBwdSm80INS1_25CollectiveMainloopBwdSm80ILi2ELi2EN4cute5tupleIJNS5_1CILi128EEES8_NS7_ILi64EEEEEENS_6half_tEfNS_4arch4Sm80ELb0ELb0ELb0ELb0ELb0ELb0ELb0ELb0ELi2ELi4ELi4ELi4ELb0EEENS1_24CollectiveEpilogueBwdGQAISA_fSD_Li256ELb0ELb0EEENS1_19SingleTileSchedulerILb0ELb0ELb0ELi128EEEEEEEEEvNT_6ParamsE)
        /*029c*/ 	.word	0x00000038


	//----- nvinfo : EIATTR_REGCOUNT
	.align		4
.L_122:
        /*02a0*/ 	.byte	0x04, 0x2f
        /*02a2*/ 	.short	(.L_124 - .L_123)
	.align		4
.L_123:
        /*02a4*/ 	.word	index@(_ZN7cutlass13device_kernelIN5flash19enable_sm80_to_sm89INS1_16FlashAttnBwdSm80INS1_25CollectiveMainloopBwdSm80ILi2ELi2EN4cute5tupleIJNS5_1CILi128EEES8_NS7_ILi64EEEEEENS_6half_tEfNS_4arch4Sm80ELb0ELb0ELb0ELb0ELb1ELb0ELb0ELb0ELi2ELi4ELi4ELi4ELb0EEENS1_21CollectiveEpilogueBwdISA_SB_SD_Li256ELb0ELb0ELi2EEENS1_19SingleTileSchedulerILb0ELb0ELb0ELi128EEEEEEEEEvNT_6ParamsE)
        /*02a8*/ 	.word	0x000000ff


	//----- nvinfo : EIATTR_FRAME_SIZE
	.align		4
.L_124:
        /*02ac*/ 	.byte	0x04, 0x11
        /*02ae*/ 	.short	(.L_126 - .L_125)
	.align		4
.L_125:
        /*02b0*/ 	.word	index@(_ZN7cutlass13device_kernelIN5flash19enable_sm80_to_sm89INS1_16FlashAttnBwdSm80INS1_25CollectiveMainloopBwdSm80ILi2ELi2EN4cute5tupleIJNS5_1CILi128EEES8_NS7_ILi64EEEEEENS_6half_tEfNS_4arch4Sm80ELb0ELb0ELb0ELb0ELb1ELb0ELb0ELb0ELi2ELi4ELi4ELi4ELb0EEENS1_21CollectiveEpilogueBwdISA_SB_SD_Li256ELb0ELb0ELi2EEENS1_19SingleTileSchedulerILb0ELb0ELb0ELi128EEEEEEEEEvNT_6ParamsE)
        /*02b4*/ 	.word	0x00000008


	//----- nvinfo : EIATTR_REGCOUNT
	.align		4
.L_126:
        /*02b8*/ 	.byte	0x04, 0x2f
        /*02ba*/ 	.short	(.L_128 - .L_127)
	.align		4
.L_127:
        /*02bc*/ 	.word	index@(_ZN7cutlass13device_kernelIN5flash19enable_sm80_to_sm89INS1_16FlashAttnBwdSm80INS1_25CollectiveMainloopBwdSm80ILi2ELi2EN4cute5tupleIJNS5_1CILi128EEES8_NS7_ILi64EEEEEENS_6half_tEfNS_4arch4Sm80ELb0ELb0ELb0ELb0ELb0ELb0ELb0ELb0ELi2ELi4ELi4ELi4ELb0EEENS1_21CollectiveEpilogueBwdISA_SB_SD_Li256ELb0ELb0ELi2EEENS1_19SingleTileSchedulerILb0ELb0ELb0ELi128EEEEEEEEEvNT_6ParamsE)
        /*02c0*/ 	.word	0x000000ff


	//----- nvinfo : EIATTR_FRAME_SIZE
	.align		4
.L_128:
        /*02c4*/ 	.byte	0x04, 0x11
        /*02c6*/ 	.short	(.L_130 - .L_129)
	.align		4
.L_129:
        /*02c8*/ 	.word	index@(_ZN7cutlass13device_kernelIN5flash19enable_sm80_to_sm89INS1_16FlashAttnBwdSm80INS1_25CollectiveMainloopBwdSm80ILi2ELi2EN4cute5tupleIJNS5_1CILi128EEES8_NS7_ILi64EEEEEENS_6half_tEfNS_4arch4Sm80ELb0ELb0ELb0ELb0ELb0ELb0ELb0ELb0ELi2ELi4ELi4ELi4ELb0EEENS1_21CollectiveEpilogueBwdISA_SB_SD_Li256ELb0ELb0ELi2EEENS1_19SingleTileSchedulerILb0ELb0ELb0ELi128EEEEEEEEEvNT_6ParamsE)
        /*02cc*/ 	.word	0x00000008


	//----- nvinfo : EIATTR_REGCOUNT
	.align		4
.L_130:
        /*02d0*/ 	.byte	0x04, 0x2f
        /*02d2*/ 	.short	(.L_132 - .L_131)
	.align		4
.L_131:
        /*02d4*/ 	.word	index@(_ZN7cutlass13device_kernelIN5flash22FlashAttnBwdPreprocessIN4cute5tupleIJNS3_1CILi64EEES6_EEENS_6half_tEfNS_4arch4Sm80ELb1ELb1EEEEEvNT_6ParamsE)
        /*02d8*/ 	.word	0x0000002d


	//----- nvinfo : EIATTR_FRAME_SIZE
	.align		4
.L_132:
        /*02dc*/ 	.byte	0x04, 0x11
        /*02de*/ 	.short	(.L_134 - .L_133)
	.align		4
.L_133:
        /*02e0*/ 	.word	index@(_ZN7cutlass13device_kernelIN5flash22FlashAttnBwdPreprocessIN4cute5tupleIJNS3_1CILi64EEES6_EEENS_6half_tEfNS_4arch4Sm80ELb1ELb1EEEEEvNT_6ParamsE)
        /*02e4*/ 	.word	0x00000000


	//----- nvinfo : EIATTR_REGCOUNT
	.align		4
.L_134:
        /*02e8*/ 	.byte	0x04, 0x2f
        /*02ea*/ 	.short	(.L_136 - .L_135)
	.align		4
.L_135:
        /*02ec*/ 	.word	index@(_ZN7cutlass13device_kernelIN5flash19enable_sm80_to_sm89INS1_16FlashAttnBwdSm80INS1_25CollectiveMainloopBwdSm80ILi2ELi2EN4cute5tupleIJNS5_1CILi64EEENS7_ILi128EEES8_EEENS_6half_tEfNS_4arch4Sm80ELb1ELb0ELb0ELb1ELb1ELb0ELb0ELb0ELi2ELi2ELi4ELi2ELb1EEENS1_24CollectiveEpilogueBwdGQAISA_fSD_Li256ELb1ELb1EEENS1_25SingleTileBwdLPTSchedulerILb1ELi128ELb1EEEEEEEEEvNT_6ParamsE)
        /*02f0*/ 	.word	0x000000fe


	//----- nvinfo : EIATTR_FRAME_SIZE
	.align		4
.L_136:
        /*02f4*/ 	.byte	0x04, 0x11
        /*02f6*/ 	.short	(.L_138 - .L_137)
	.align		4
.L_137:
        /*02f8*/ 	.word	index@($__internal_5_$__cuda_sm70_warpsync)
        /*02fc*/ 	.word	0x00000000


	//----- nvinfo : EIATTR_FRAME_SIZE
	.align		4
.L_138:
        /*0300*/ 	.byte	0x04, 0x11
        /*0302*/ 	.short	(.L_140 - .L_139)
	.align		4
.L_139:
        /*0304*/ 	.word	index@(_ZN7cutlass13device_kernelIN5flash19enable_sm80_to_sm89INS1_16FlashAttnBwdSm80INS1_25CollectiveMainloopBwdSm80ILi2ELi2EN4cute5tupleIJNS5_1CILi64EEENS7_ILi128EEES8_EEENS_6half_tEfNS_4arch4Sm80ELb1ELb0ELb0ELb1ELb1ELb0ELb0ELb0ELi2ELi2ELi4ELi2ELb1EEENS1_24CollectiveEpilogueBwdGQAISA_fSD_Li256ELb1ELb1EEENS1_25SingleTileBwdLPTSchedulerILb1ELi128ELb1EEEEEEEEEvNT_6ParamsE)
        /*0308*/ 	.word	0x00000000


	//----- nvinfo : EIATTR_REGCOUNT
	.align		4
.L_140:
        /*030c*/ 	.byte	0x04, 0x2f
        /*030e*/ 	.short	(.L_142 - .L_141)
	.align		4
.L_141:
        /*0310*/ 	.word	index@(_ZN7cutlass13device_kernelIN5flash32FlashAttnBwdPostprocessConvertdQIN4cute5tupleIJNS3_1CILi64EEES6_EEENS_6half_tEfNS_4arch4Sm80ELi256ENS3_8TiledMMAINS3_8MMA_AtomIJNS3_28SM80_16x8x16_F32F16F16F32_TNEEEENS3_6LayoutINS4_IJNS5_ILi2EEENS5_ILi4EEENS5_ILi1EEEEEENS4_IJSI_SG_NS5_ILi0EEEEEEEENS4_IJNS5_ILi32EEES6_NS5_ILi16EEEEEEEELb0EEEEEvNT_6ParamsE)
        /*0314*/ 	.word	0x00000028


	//----- nvinfo : EIATTR_FRAME_SIZE
	.align		4
.L_142:
        /*0318*/ 	.byte	0x04, 0x11
        /*031a*/ 	.short	(.L_144 - .L_143)
	.align		4
.L_143:
        /*031c*/ 	.word	index@(_ZN7cutlass13device_kernelIN5flash32FlashAttnBwdPostprocessConvertdQIN4cute5tupleIJNS3_1CILi64EEES6_EEENS_6half_tEfNS_4arch4Sm80ELi256ENS3_8TiledMMAINS3_8MMA_AtomIJNS3_28SM80_16x8x16_F32F16F16F32_TNEEEENS3_6LayoutINS4_IJNS5_ILi2EEENS5_ILi4EEENS5_ILi1EEEEEENS4_IJSI_SG_NS5_ILi0EEEEEEEENS4_IJNS5_ILi32EEES6_NS5_ILi16EEEEEEEELb0EEEEEvNT_6ParamsE)
        /*0320*/ 	.word	0x00000000


	//----- nvinfo : EIATTR_REGCOUNT
	.align		4
.L_144:
        /*0324*/ 	.byte	0x04, 0x2f
        /*0326*/ 	.short	(.L_146 - .L_145)
	.align		4
.L_145:
        /*0328*/ 	.word	index@(_ZN7cutlass13device_kernelIN5flash19enable_sm80_to_sm89INS1_16FlashAttnBwdSm80INS1_25CollectiveMainloopBwdSm80ILi2ELi2EN4cute5tupleIJNS5_1CILi64EEENS7_ILi128EEES8_EEENS_6half_tEfNS_4arch4Sm80ELb1ELb0ELb0ELb1ELb0ELb0ELb0ELb0ELi2ELi2ELi4ELi2ELb1EEENS1_24CollectiveEpilogueBwdGQAISA_fSD_Li256ELb1ELb0EEENS1_25SingleTileBwdLPTSchedulerILb1ELi128ELb0EEEEEEEEEvNT_6ParamsE)
        /*032c*/ 	.word	0x000000fe


	//----- nvinfo : EIATTR_FRAME_SIZE
	.align		4
.L_146:
        /*0330*/ 	.byte	0x04, 0x11
        /*0332*/ 	.short	(.L_148 - .L_147)
	.align		4
.L_147:
        /*0334*/ 	.word	index@(_ZN7cutlass13device_kernelIN5flash19enable_sm80_to_sm89INS1_16FlashAttnBwdSm80INS1_25CollectiveMainloopBwdSm80ILi2ELi2EN4cute5tupleIJNS5_1CILi64EEENS7_ILi128EEES8_EEENS_6half_tEfNS_4arch4Sm80ELb1ELb0ELb0ELb1ELb0ELb0ELb0ELb0ELi2ELi2ELi4ELi2ELb1EEENS1_24CollectiveEpilogueBwdGQAISA_fSD_Li256ELb1ELb0EEENS1_25SingleTileBwdLPTSchedulerILb1ELi128ELb0EEEEEEEEEvNT_6ParamsE)
        /*0338*/ 	.word	0x00000000


	//----- nvinfo : EIATTR_REGCOUNT
	.align		4
.L_148:
        /*033c*/ 	.byte	0x04, 0x2f
        /*033e*/ 	.short	(.L_150 - .L_149)
	.align		4
.L_149:
        /*0340*/ 	.word	index@(_ZN7cutlass13device_kernelIN5flash19enable_sm80_to_sm89INS1_16FlashAttnBwdSm80INS1_25CollectiveMainloopBwdSm80ILi2ELi2EN4cute5tupleIJNS5_1CILi64EEENS7_ILi128EEES8_EEENS_6half_tEfNS_4arch4Sm80ELb1ELb0ELb0ELb1ELb1ELb0ELb0ELb0ELi2ELi2ELi4ELi2ELb1EEENS1_21CollectiveEpilogueBwdISA_SB_SD_Li256ELb1ELb0ELi2EEENS1_25SingleTileBwdLPTSchedulerILb1ELi128ELb1EEEEEEEEEvNT_6ParamsE)
        /*0344*/ 	.word	0x000000fe


	//----- nvinfo : EIATTR_FRAME_SIZE
	.align		4
.L_150:
        /*0348*/ 	.byte	0x04, 0x11
        /*034a*/ 	.short	(.L_152 - .L_151)
	.align		4
.L_151:
        /*034c*/ 	.word	index@(_ZN7cutlass13device_kernelIN5flash19enable_sm80_to_sm89INS1_16FlashAttnBwdSm80INS1_25CollectiveMainloopBwdSm80ILi2ELi2EN4cute5tupleIJNS5_1CILi64EEENS7_ILi128EEES8_EEENS_6half_tEfNS_4arch4Sm80ELb1ELb0ELb0ELb1ELb1ELb0ELb0ELb0ELi2ELi2ELi4ELi2ELb1EEENS1_21CollectiveEpilogueBwdISA_SB_SD_Li256ELb1ELb0ELi2EEENS1_25SingleTileBwdLPTSchedulerILb1ELi128ELb1EEEEEEEEEvNT_6ParamsE)
        /*0350*/ 	.word	0x00000000


	//----- nvinfo : EIATTR_REGCOUNT
	.align		4
.L_152:
        /*0354*/ 	.byte	0x04, 0x2f
        /*0356*/ 	.short	(.L_154 - .L_153)
	.align		4
.L_153:
        /*0358*/ 	.word	index@(_ZN7cutlass13device_kernelIN5flash19enable_sm80_to_sm89INS1_16FlashAttnBwdSm80INS1_25CollectiveMainloopBwdSm80ILi2ELi2EN4cute5tupleIJNS5_1CILi64EEENS7_ILi128EEES8_EEENS_6half_tEfNS_4arch4Sm80ELb1ELb0ELb0ELb1ELb0ELb0ELb0ELb0ELi2ELi2ELi4ELi2ELb1EEENS1_21CollectiveEpilogueBwdISA_SB_SD_Li256ELb1ELb0ELi2EEENS1_25SingleTileBwdLPTSchedulerILb1ELi128ELb0EEEEEEEEEvNT_6ParamsE)
        /*035c*/ 	.word	0x000000fe


	//----- nvinfo : EIATTR_FRAME_SIZE
	.align		4
.L_154:
        /*0360*/ 	.byte	0x04, 0x11
        /*0362*/ 	.short	(.L_156 - .L_155)
	.align		4
.L_155:
        /*0364*/ 	.word	index@(_ZN7cutlass13device_kernelIN5flash19enable_sm80_to_sm89INS1_16FlashAttnBwdSm80INS1_25CollectiveMainloopBwdSm80ILi2ELi2EN4cute5tupleIJNS5_1CILi64EEENS7_ILi128EEES8_EEENS_6half_tEfNS_4arch4Sm80ELb1ELb0ELb0ELb1ELb0ELb0ELb0ELb0ELi2ELi2ELi4ELi2ELb1EEENS1_21CollectiveEpilogueBwdISA_SB_SD_Li256ELb1ELb0ELi2EEENS1_25SingleTileBwdLPTSchedulerILb1ELi128ELb0EEEEEEEEEvNT_6ParamsE)
        /*0368*/ 	.word	0x00000000


	//----- nvinfo : EIATTR_REGCOUNT
	.align		4
.L_156:
        /*036c*/ 	.byte	0x04, 0x2f
        /*036e*/ 	.short	(.L_158 - .L_157)
	.align		4
.L_157:
        /*0370*/ 	.word	index@(_ZN7cutlass13device_kernelIN5flash22FlashAttnBwdPreprocessIN4cute5tupleIJNS3_1CILi64EEES6_EEENS_6half_tEfNS_4arch4Sm80ELb1ELb0EEEEEvNT_6ParamsE)
        /*0374*/ 	.word	0x00000027


	//----- nvinfo : EIATTR_FRAME_SIZE
	.align		4
.L_158:
        /*0378*/ 	.byte	0x04, 0x11
        /*037a*/ 	.short	(.L_160 - .L_159)
	.align		4
.L_159:
        /*037c*/ 	.word	index@(_ZN7cutlass13device_kernelIN5flash22FlashAttnBwdPreprocessIN4cute5tupleIJNS3_1CILi64EEES6_EEENS_6half_tEfNS_4arch4Sm80ELb1ELb0EEEEEvNT_6ParamsE)
        /*0380*/ 	.word	0x00000000


	//----- nvinfo : EIATTR_REGCOUNT
	.align		4
.L_160:
        /*0384*/ 	.byte	0x04, 0x2f
        /*0386*/ 	.short	(.L_162 - .L_161)
	.align		4
.L_161:
        /*0388*/ 	.word	index@(_ZN7cutlass13device_kernelIN5flash19enable_sm80_to_sm89INS1_16FlashAttnBwdSm80INS1_25CollectiveMainloopBwdSm80ILi2ELi2EN4cute5tupleIJNS5_1CILi64EEENS7_ILi128EEES8_EEENS_6half_tEfNS_4arch4Sm80ELb1ELb0ELb0ELb0ELb1ELb0ELb0ELb0ELi2ELi2ELi4ELi2ELb1EEENS1_24CollectiveEpilogueBwdGQAISA_fSD_Li256ELb0ELb1EEENS1_25SingleTileBwdLPTSchedulerILb0ELi128ELb1EEEEEEEEEvNT_6ParamsE)
        /*038c*/ 	.word	0x000000fe


	//----- nvinfo : EIATTR_FRAME_SIZE
	.align		4
.L_162:
        /*0390*/ 	.byte	0x04, 0x11
        /*0392*/ 	.short	(.L_164 - .L_163)
	.align		4
.L_163:
        /*0394*/ 	.word	index@($__internal_4_$__cuda_sm70_warpsync)
        /*0398*/ 	.word	0x00000000


	//----- nvinfo : EIATTR_FRAME_SIZE
	.align		4
.L_164:
        /*039c*/ 	.byte	0x04, 0x11
        /*039e*/ 	.short	(.L_166 - .L_165)
	.align		4
.L_165:
        /*03a0*/ 	.word	index@(_ZN7cutlass13device_kernelIN5flash19enable_sm80_to_sm89INS1_16FlashAttnBwdSm80INS1_25CollectiveMainloopBwdSm80ILi2ELi2EN4cute5tupleIJNS5_1CILi64EEENS7_ILi128EEES8_EEENS_6half_tEfNS_4arch4Sm80ELb1ELb0ELb0ELb0ELb1ELb0ELb0ELb0ELi2ELi2ELi4ELi2ELb1EEENS1_24CollectiveEpilogueBwdGQAISA_fSD_Li256ELb0ELb1EEENS1_25SingleTileBwdLPTSchedulerILb0ELi128ELb1EEEEEEEEEvNT_6ParamsE)
        /*03a4*/ 	.word	0x00000000


	//----- nvinfo : EIATTR_REGCOUNT
	.align		4
.L_166:
        /*03a8*/ 	.byte	0x04, 0x2f
        /*03aa*/ 	.short	(.L_168 - .L_167)
	.align		4
.L_167:
        /*03ac*/ 	.word	index@(_ZN7cutlass13device_kernelIN5flash19enable_sm80_to_sm89INS1_16FlashAttnBwdSm80INS1_25CollectiveMainloopBwdSm80ILi2ELi2EN4cute5tupleIJNS5_1CILi64EEENS7_ILi128EEES8_EEENS_6half_tEfNS_4arch4Sm80ELb1ELb0ELb0ELb0ELb0ELb0ELb0ELb0ELi2ELi2ELi4ELi2ELb1EEENS1_24CollectiveEpilogueBwdGQAISA_fSD_Li256ELb0ELb0EEENS1_25SingleTileBwdLPTSchedulerILb0ELi128ELb0EEEEEEEEEvNT_6ParamsE)
        /*03b0*/ 	.word	0x000000fe


	//----- nvinfo : EIATTR_FRAME_SIZE
	.align		4
.L_168:
        /*03b4*/ 	.byte	0x04, 0x11
        /*03b6*/ 	.short	(.L_170 - .L_169)
	.align		4
.L_169:
        /*03b8*/ 	.word	index@(_ZN7cutlass13device_kernelIN5flash19enable_sm80_to_sm89INS1_16FlashAttnBwdSm80INS1_25CollectiveMainloopBwdSm80ILi2ELi2EN4cute5tupleIJNS5_1CILi64EEENS7_ILi128EEES8_EEENS_6half_tEfNS_4arch4Sm80ELb1ELb0ELb0ELb0ELb0ELb0ELb0ELb0ELi2ELi2ELi4ELi2ELb1EEENS1_24CollectiveEpilogueBwdGQAISA_fSD_Li256ELb0ELb0EEENS1_25SingleTileBwdLPTSchedulerILb0ELi128ELb0EEEEEEEEEvNT_6ParamsE)
        /*03bc*/ 	.word	0x00000000


	//----- nvinfo : EIATTR_REGCOUNT
	.align		4
.L_170:
        /*03c0*/ 	.byte	0x04, 0x2f
        /*03c2*/ 	.short	(.L_172 - .L_171)
	.align		4
.L_171:
        /*03c4*/ 	.word	index@(_ZN7cutlass13device_kernelIN5flash19enable_sm80_to_sm89INS1_16FlashAttnBwdSm80INS1_25CollectiveMainloopBwdSm80ILi2ELi2EN4cute5tupleIJNS5_1CILi64EEENS7_ILi128EEES8_EEENS_6half_tEfNS_4arch4Sm80ELb1ELb0ELb0ELb0ELb1ELb0ELb0ELb0ELi2ELi2ELi4ELi2ELb1EEENS1_21CollectiveEpilogueBwdISA_SB_SD_Li256ELb0ELb0ELi2EEENS1_25SingleTileBwdLPTSchedulerILb0ELi128ELb1EEEEEEEEEvNT_6ParamsE)
        /*03c8*/ 	.word	0x000000fe


	//----- nvinfo : EIATTR_FRAME_SIZE
	.align		4
.L_172:
        /*03cc*/ 	.byte	0x04, 0x11
        /*03ce*/ 	.short	(.L_174 - .L_173)
	.align		4
.L_173:
        /*03d0*/ 	.word	index@(_ZN7cutlass13device_kernelIN5flash19enable_sm80_to_sm89INS1_16FlashAttnBwdSm80INS1_25CollectiveMainloopBwdSm80ILi2ELi2EN4cute5tupleIJNS5_1CILi64EEENS7_ILi128EEES8_EEENS_6half_tEfNS_4arch4Sm80ELb1ELb0ELb0ELb0ELb1ELb0ELb0ELb0ELi2ELi2ELi4ELi2ELb1EEENS1_21CollectiveEpilogueBwdISA_SB_SD_Li256ELb0ELb0ELi2EEENS1_25SingleTileBwdLPTSchedulerILb0ELi128ELb1EEEEEEEEEvNT_6ParamsE)
        /*03d4*/ 	.word	0x00000000


	//----- nvinfo : EIATTR_REGCOUNT
	.align		4
.L_174:
        /*03d8*/ 	.byte	0x04, 0x2f
        /*03da*/ 	.short	(.L_176 - .L_175)
	.align		4
.L_175:
        /*03dc*/ 	.word	index@(_ZN7cutlass13device_kernelIN5flash19enable_sm80_to_sm89INS1_16FlashAttnBwdSm80INS1_25CollectiveMainloopBwdSm80ILi2ELi2EN4cute5tupleIJNS5_1CILi64EEENS7_ILi128EEES8_EEENS_6half_tEfNS_4arch4Sm80ELb1ELb0ELb0ELb0ELb0ELb0ELb0ELb0ELi2ELi2ELi4ELi2ELb1EEENS1_21CollectiveEpilogueBwdISA_SB_SD_Li256ELb0ELb0ELi2EEENS1_25SingleTileBwdLPTSchedulerILb0ELi128ELb0EEEEEEEEEvNT_6ParamsE)
        /*03e0*/ 	.word	0x000000fe


	//----- nvinfo : EIATTR_FRAME_SIZE
	.align		4
.L_176:
        /*03e4*/ 	.byte	0x04, 0x11
        /*03e6*/ 	.short	(.L_178 - .L_177)
	.align		4
.L_177:
        /*03e8*/ 	.word	index@(_ZN7cutlass13device_kernelIN5flash19enable_sm80_to_sm89INS1_16FlashAttnBwdSm80INS1_25CollectiveMainloopBwdSm80ILi2ELi2EN4cute5tupleIJNS5_1CILi64EEENS7_ILi128EEES8_EEENS_6half_tEfNS_4arch4Sm80ELb1ELb0ELb0ELb0ELb0ELb0ELb0ELb0ELi2ELi2ELi4ELi2ELb1EEENS1_21CollectiveEpilogueBwdISA_SB_SD_Li256ELb0ELb0ELi2EEENS1_25SingleTileBwdLPTSchedulerILb0ELi128ELb0EEEEEEEEEvNT_6ParamsE)
        /*03ec*/ 	.word	0x00000000


	//----- nvinfo : EIATTR_REGCOUNT
	.align		4
.L_178:
        /*03f0*/ 	.byte	0x04, 0x2f
        /*03f2*/ 	.short	(.L_180 - .L_179)
	.align		4
.L_179:
        /*03f4*/ 	.word	index@(_ZN7cutlass13device_kernelIN5flash19enable_sm80_to_sm89INS1_16FlashAttnBwdSm80INS1_25CollectiveMainloopBwdSm80ILi2ELi2EN4cute5tupleIJNS5_1CILi64EEENS7_ILi128EEES8_EEENS_6half_tEfNS_4arch4Sm80ELb0ELb1ELb0ELb1ELb1ELb0ELb0ELb0ELi2ELi2ELi4ELi2ELb1EEENS1_24CollectiveEpilogueBwdGQAISA_fSD_Li256ELb1ELb1EEENS1_19SingleTileSchedulerILb1ELb0ELb0ELi128EEEEEEEEEvNT_6ParamsE)
        /*03f8*/ 	.word	0x000000ff


	//----- nvinfo : EIATTR_FRAME_SIZE
	.align		4
.L_180:
        /*03fc*/ 	.byte	0x04, 0x11
        /*03fe*/ 	.short	(.L_182 - .L_181)
	.align		4
.L_181:
        /*0400*/ 	.word	index@($__internal_3_$__cuda_sm70_warpsync)
        /*0404*/ 	.word	0x00000000


	//----- nvinfo : EIATTR_FRAME_SIZE
	.align		4
.L_182:
        /*0408*/ 	.byte	0x04, 0x11
        /*040a*/ 	.short	(.L_184 - .L_183)
	.align		4
.L_183:
        /*040c*/ 	.word	index@(_ZN7cutlass13device_kernelIN5flash19enable_sm80_to_sm89INS1_16FlashAttnBwdSm80INS1_25CollectiveMainloopBwdSm80ILi2ELi2EN4cute5tupleIJNS5_1CILi64EEENS7_ILi128EEES8_EEENS_6half_tEfNS_4arch4Sm80ELb0ELb1ELb0ELb1ELb1ELb0ELb0ELb0ELi2ELi2ELi4ELi2ELb1EEENS1_24CollectiveEpilogueBwdGQAISA_fSD_Li256ELb1ELb1EEENS1_19SingleTileSchedulerILb1ELb0ELb0ELi128EEEEEEEEEvNT_6ParamsE)
        /*0410*/ 	.word	0x00000000


	//----- nvinfo : EIATTR_REGCOUNT
	.align		4
.L_184:
        /*0414*/ 	.byte	0x04, 0x2f
        /*0416*/ 	.short	(.L_186 - .L_185)
	.align		4
.L_185:
        /*0418*/ 	.word	index@(_ZN7cutlass13device_kernelIN5flash19enable_sm80_to_sm89INS1_16FlashAttnBwdSm80INS1_25CollectiveMainloopBwdSm80ILi2ELi2EN4cute5tupleIJNS5_1CILi64EEENS7_ILi128EEES8_EEENS_6half_tEfNS_4arch4Sm80ELb0ELb1ELb0ELb1ELb0ELb0ELb0ELb0ELi2ELi2ELi4ELi2ELb1EEENS1_24CollectiveEpilogueBwdGQAISA_fSD_Li256ELb1ELb0EEENS1_19SingleTileSchedulerILb1ELb0ELb0ELi128EEEEEEEEEvNT_6ParamsE)
        /*041c*/ 	.word	0x000000ff


	//----- nvinfo : EIATTR_FRAME_SIZE
	.align		4
.L_186:
        /*0420*/ 	.byte	0x04, 0x11
        /*0422*/ 	.short	(.L_188 - .L_187)
	.align		4
.L_187:
        /*0424*/ 	.word	index@(_ZN7cutlass13device_kernelIN5flash19enable_sm80_to_sm89INS1_16FlashAttnBwdSm80INS1_25CollectiveMainloopBwdSm80ILi2ELi2EN4cute5tupleIJNS5_1CILi64EEENS7_ILi128EEES8_EEENS_6half_tEfNS_4arch4Sm80ELb0ELb1ELb0ELb1ELb0ELb0ELb0ELb0ELi2ELi2ELi4ELi2ELb1EEENS1_24CollectiveEpilogueBwdGQAISA_fSD_Li256ELb1ELb0EEENS1_19SingleTileSchedulerILb1ELb0ELb0ELi128EEEEEEEEEvNT_6ParamsE)
        /*0428*/ 	.word	0x00000000


	//----- nvinfo : EIATTR_REGCOUNT
	.align		4
.L_188:
        /*042c*/ 	.byte	0x04, 0x2f
        /*042e*/ 	.short	(.L_190 - .L_189)
	.align		4
.L_189:
        /*0430*/ 	.word	index@(_ZN7cutlass13device_kernelIN5flash19enable_sm80_to_sm89INS1_16FlashAttnBwdSm80INS1_25CollectiveMainloopBwdSm80ILi2ELi2EN4cute5tupleIJNS5_1CILi64EEENS7_ILi128EEES8_EEENS_6half_tEfNS_4arch4Sm80ELb0ELb1ELb0ELb1ELb1ELb0ELb0ELb0ELi2ELi2ELi4ELi2ELb1EEENS1_21CollectiveEpilogueBwdISA_SB_SD_Li256ELb1ELb0ELi2EEENS1_19SingleTileSchedulerILb1ELb0ELb0ELi128EEEEEEEEEvNT_6ParamsE)
        /*0434*/ 	.word	0x000000ff


	//----- nvinfo : EIATTR_FRAME_SIZE
	.align		4
.L_190:
        /*0438*/ 	.byte	0x04, 0x11
        /*043a*/ 	.short	(.L_192 - .L_191)
	.align		4
.L_191:
        /*043c*/ 	.word	index@(_ZN7cutlass13device_kernelIN5flash19enable_sm80_to_sm89INS1_16FlashAttnBwdSm80INS1_25CollectiveMainloopBwdSm80ILi2ELi2EN4cute5tupleIJNS5_1CILi64EEENS7_ILi128EEES8_EEENS_6half_tEfNS_4arch4Sm80ELb0ELb1ELb0ELb1ELb1ELb0ELb0ELb0ELi2ELi2ELi4ELi2ELb1EEENS1_21CollectiveEpilogueBwdISA_SB_SD_Li256ELb1ELb0ELi2EEENS1_19SingleTileSchedulerILb1ELb0ELb0ELi128EEEEEEEEEvNT_6ParamsE)
        /*0440*/ 	.word	0x00000000


	//----- nvinfo : EIATTR_REGCOUNT
	.align		4
.L_192:
        /*0444*/ 	.byte	0x04, 0x2f
        /*0446*/ 	.short	(.L_194 - .L_193)
	.align		4
.L_193:
        /*0448*/ 	.word	index@(_ZN7cutlass13device_kernelIN5flash19enable_sm80_to_sm89INS1_16FlashAttnBwdSm80INS1_25CollectiveMainloopBwdSm80ILi2ELi2EN4cute5tupleIJNS5_1CILi64EEENS7_ILi128EEES8_EEENS_6half_tEfNS_4arch4Sm80ELb0ELb1ELb0ELb1ELb0ELb0ELb0ELb0ELi2ELi2ELi4ELi2ELb1EEENS1_21CollectiveEpilogueBwdISA_SB_SD_Li256ELb1ELb0ELi2EEENS1_19SingleTileSchedulerILb1ELb0ELb0ELi128EEEEEEEEEvNT_6ParamsE)
        /*044c*/ 	.word	0x000000ff


	//----- nvinfo : EIATTR_FRAME_SIZE
	.align		4
.L_194:
        /*0450*/ 	.byte	0x04, 0x11
        /*0452*/ 	.short	(.L_196 - .L_195)
	.align		4
.L_195:
        /*0454*/ 	.word	index@(_ZN7cutlass13device_kernelIN5flash19enable_sm80_to_sm89INS1_16FlashAttnBwdSm80INS1_25CollectiveMainloopBwdSm80ILi2ELi2EN4cute5tupleIJNS5_1CILi64EEENS7_ILi128EEES8_EEENS_6half_tEfNS_4arch4Sm80ELb0ELb1ELb0ELb1ELb0ELb0ELb0ELb0ELi2ELi2ELi4ELi2ELb1EEENS1_21CollectiveEpilogueBwdISA_SB_SD_Li256ELb1ELb0ELi2EEENS1_19SingleTileSchedulerILb1ELb0ELb0ELi128EEEEEEEEEvNT_6ParamsE)
        /*0458*/ 	.word	0x00000000


	//----- nvinfo : EIATTR_REGCOUNT
	.align		4
.L_196:
        /*045c*/ 	.byte	0x04, 0x2f
        /*045e*/ 	.short	(.L_198 - .L_197)
	.align		4
.L_197:
        /*0460*/ 	.word	index@(_ZN7cutlass13device_kernelIN5flash19enable_sm80_to_sm89INS1_16FlashAttnBwdSm80INS1_25CollectiveMainloopBwdSm80ILi2ELi2EN4cute5tupleIJNS5_1CILi64EEENS7_ILi128EEES8_EEENS_6half_tEfNS_4arch4Sm80ELb0ELb1ELb0ELb0ELb1ELb0ELb0ELb0ELi2ELi2ELi4ELi2ELb1EEENS1_24CollectiveEpilogueBwdGQAISA_fSD_Li256ELb0ELb1EEENS1_19SingleTileSchedulerILb0ELb0ELb0ELi128EEEEEEEEEvNT_6ParamsE)
        /*0464*/ 	.word	0x000000f5


	//----- nvinfo : EIATTR_FRAME_SIZE
	.align		4
.L_198:
        /*0468*/ 	.byte	0x04, 0x11
        /*046a*/ 	.short	(.L_200 - .L_199)
	.align		4
.L_199:
        /*046c*/ 	.word	index@($__internal_2_$__cuda_sm70_warpsync)
        /*0470*/ 	.word	0x00000000


	//----- nvinfo : EIATTR_FRAME_SIZE
	.align		4
.L_200:
        /*0474*/ 	.byte	0x04, 0x11
        /*0476*/ 	.short	(.L_202 - .L_201)
	.align		4
.L_201:
        /*0478*/ 	.word	index@(_ZN7cutlass13device_kernelIN5flash19enable_sm80_to_sm89INS1_16FlashAttnBwdSm80INS1_25CollectiveMainloopBwdSm80ILi2ELi2EN4cute5tupleIJNS5_1CILi64EEENS7_ILi128EEES8_EEENS_6half_tEfNS_4arch4Sm80ELb0ELb1ELb0ELb0ELb1ELb0ELb0ELb0ELi2ELi2ELi4ELi2ELb1EEENS1_24CollectiveEpilogueBwdGQAISA_fSD_Li256ELb0ELb1EEENS1_19SingleTileSchedulerILb0ELb0ELb0ELi128EEEEEEEEEvNT_6ParamsE)
        /*047c*/ 	.word	0x00000000


	//----- nvinfo : EIATTR_REGCOUNT
	.align		4
.L_202:
        /*0480*/ 	.byte	0x04, 0x2f
        /*0482*/ 	.short	(.L_204 - .L_203)
	.align		4
.L_203:
        /*0484*/ 	.word	index@(_ZN7cutlass13device_kernelIN5flash19enable_sm80_to_sm89INS1_16FlashAttnBwdSm80INS1_25CollectiveMainloopBwdSm80ILi2ELi2EN4cute5tupleIJNS5_1CILi64EEENS7_ILi128EEES8_EEENS_6half_tEfNS_4arch4Sm80ELb0ELb1ELb0ELb0ELb0ELb0ELb0ELb0ELi2ELi2ELi4ELi2ELb1EEENS1_24CollectiveEpilogueBwdGQAISA_fSD_Li256ELb0ELb0EEENS1_19SingleTileSchedulerILb0ELb0ELb0ELi128EEEEEEEEEvNT_6ParamsE)
        /*0488*/ 	.word	0x000000f5


	//----- nvinfo : EIATTR_FRAME_SIZE
	.align		4
.L_204:
        /*048c*/ 	.byte	0x04, 0x11
        /*048e*/ 	.short	(.L_206 - .L_205)
	.align		4
.L_205:
        /*0490*/ 	.word	index@(_ZN7cutlass13device_kernelIN5flash19enable_sm80_to_sm89INS1_16FlashAttnBwdSm80INS1_25CollectiveMainloopBwdSm80ILi2ELi2EN4cute5tupleIJNS5_1CILi64EEENS7_ILi128EEES8_EEENS_6half_tEfNS_4arch4Sm80ELb0ELb1ELb0ELb0ELb0ELb0ELb0ELb0ELi2ELi2ELi4ELi2ELb1EEENS1_24CollectiveEpilogueBwdGQAISA_fSD_Li256ELb0ELb0EEENS1_19SingleTileSchedulerILb0ELb0ELb0ELi128EEEEEEEEEvNT_6ParamsE)
        /*0494*/ 	.word	0x00000000


	//----- nvinfo : EIATTR_REGCOUNT
	.align		4
.L_206:
        /*0498*/ 	.byte	0x04, 0x2f
        /*049a*/ 	.short	(.L_208 - .L_207)
	.align		4
.L_207:
        /*049c*/ 	.word	index@(_ZN7cutlass13device_kernelIN5flash19enable_sm80_to_sm89INS1_16FlashAttnBwdSm80INS1_25CollectiveMainloopBwdSm80ILi2ELi2EN4cute5tupleIJNS5_1CILi64EEENS7_ILi128EEES8_EEENS_6half_tEfNS_4arch4Sm80ELb0ELb1ELb0ELb0ELb1ELb0ELb0ELb0ELi2ELi2ELi4ELi2ELb1EEENS1_21CollectiveEpilogueBwdISA_SB_SD_Li256ELb0ELb0ELi2EEENS1_19SingleTileSchedulerILb0ELb0ELb0ELi128EEEEEEEEEvNT_6ParamsE)
        /*04a0*/ 	.word	0x000000f5


	//----- nvinfo : EIATTR_FRAME_SIZE
	.align		4
.L_208:
        /*04a4*/ 	.byte	0x04, 0x11
        /*04a6*/ 	.short	(.L_210 - .L_209)
	.align		4
.L_209:
        /*04a8*/ 	.word	index@(_ZN7cutlass13device_kernelIN5flash19enable_sm80_to_sm89INS1_16FlashAttnBwdSm80INS1_25CollectiveMainloopBwdSm80ILi2ELi2EN4cute5tupleIJNS5_1CILi64EEENS7_ILi128EEES8_EEENS_6half_tEfNS_4arch4Sm80ELb0ELb1ELb0ELb0ELb1ELb0ELb0ELb0ELi2ELi2ELi4ELi2ELb1EEENS1_21CollectiveEpilogueBwdISA_SB_SD_Li256ELb0ELb0ELi2EEENS1_19SingleTileSchedulerILb0ELb0ELb0ELi128EEEEEEEEEvNT_6ParamsE)
        /*04ac*/ 	.word	0x00000000


	//----- nvinfo : EIATTR_REGCOUNT
	.align		4
.L_210:
        /*04b0*/ 	.byte	0x04, 0x2f
        /*04b2*/ 	.short	(.L_212 - .L_211)
	.align		4
.L_211:
        /*04b4*/ 	.word	index@(_ZN7cutlass13device_kernelIN5flash19enable_sm80_to_sm89INS1_16FlashAttnBwdSm80INS1_25CollectiveMainloopBwdSm80ILi2ELi2EN4cute5tupleIJNS5_1CILi64EEENS7_ILi128EEES8_EEENS_6half_tEfNS_4arch4Sm80ELb0ELb1ELb0ELb0ELb0ELb0ELb0ELb0ELi2ELi2ELi4ELi2ELb1EEENS1_21CollectiveEpilogueBwdISA_SB_SD_Li256ELb0ELb0ELi2EEENS1_19SingleTileSchedulerILb0ELb0ELb0ELi128EEEEEEEEEvNT_6ParamsE)
        /*04b8*/ 	.word	0x000000f5


	//----- nvinfo : EIATTR_FRAME_SIZE
	.align		4
.L_212:
        /*04bc*/ 	.byte	0x04, 0x11
        /*04be*/ 	.short	(.L_214 - .L_213)
	.align		4
.L_213:
        /*04c0*/ 	.word	index@(_ZN7cutlass13device_kernelIN5flash19enable_sm80_to_sm89INS1_16FlashAttnBwdSm80INS1_25CollectiveMainloopBwdSm80ILi2ELi2EN4cute5tupleIJNS5_1CILi64EEENS7_ILi128EEES8_EEENS_6half_tEfNS_4arch4Sm80ELb0ELb1ELb0ELb0ELb0ELb0ELb0ELb0ELi2ELi2ELi4ELi2ELb1EEENS1_21CollectiveEpilogueBwdISA_SB_SD_Li256ELb0ELb0ELi2EEENS1_19SingleTileSchedulerILb0ELb0ELb0ELi128EEEEEEEEEvNT_6ParamsE)
        /*04c4*/ 	.word	0x00000000


	//----- nvinfo : EIATTR_REGCOUNT
	.align		4
.L_214:
        /*04c8*/ 	.byte	0x04, 0x2f
        /*04ca*/ 	.short	(.L_216 - .L_215)
	.align		4
.L_215:
        /*04cc*/ 	.word	index@(_ZN7cutlass13device_kernelIN5flash19enable_sm80_to_sm89INS1_16FlashAttnBwdSm80INS1_25CollectiveMainloopBwdSm80ILi2ELi2EN4cute5tupleIJNS5_1CILi64EEENS7_ILi128EEES8_EEENS_6half_tEfNS_4arch4Sm80ELb0ELb0ELb0ELb1ELb1ELb0ELb0ELb0ELi2ELi2ELi4ELi2ELb1EEENS1_24CollectiveEpilogueBwdGQAISA_fSD_Li256ELb1ELb1EEENS1_19SingleTileSchedulerILb1ELb0ELb0ELi128EEEEEEEEEvNT_6ParamsE)
        /*04d0*/ 	.word	0x000000f6


	//----- nvinfo : EIATTR_FRAME_SIZE
	.align		4
.L_216:
        /*04d4*/ 	.byte	0x04, 0x11
        /*04d6*/ 	.short	(.L_218 - .L_217)
	.align		4
.L_217:
        /*04d8*/ 	.word	index@($__internal_1_$__cuda_sm70_warpsync)
        /*04dc*/ 	.word	0x00000000


	//----- nvinfo : EIATTR_FRAME_SIZE
	.align		4
.L_218:
        /*04e0*/ 	.byte	0x04, 0x11
        /*04e2*/ 	.short	(.L_220 - .L_219)
	.align		4
.L_219:
        /*04e4*/ 	.word	index@(_ZN7cutlass13device_kernelIN5flash19enable_sm80_to_sm89INS1_16FlashAttnBwdSm80INS1_25CollectiveMainloopBwdSm80ILi2ELi2EN4cute5tupleIJNS5_1CILi64EEENS7_ILi128EEES8_EEENS_6half_tEfNS_4arch4Sm80ELb0ELb0ELb0ELb1ELb1ELb0ELb0ELb0ELi2ELi2ELi4ELi2ELb1EEENS1_24CollectiveEpilogueBwdGQAISA_fSD_Li256ELb1ELb1EEENS1_19SingleTileSchedulerILb1ELb0ELb0ELi128EEEEEEEEEvNT_6ParamsE)
        /*04e8*/ 	.word	0x00000000


	//----- nvinfo : EIATTR_REGCOUNT
	.align		4
.L_220:
        /*04ec*/ 	.byte	0x04, 0x2f
        /*04ee*/ 	.short	(.L_222 - .L_221)
	.align		4
.L_221:
        /*04f0*/ 	.word	index@(_ZN7cutlass13device_kernelIN5flash19enable_sm80_to_sm89INS1_16FlashAttnBwdSm80INS1_25CollectiveMainloopBwdSm80ILi2ELi2EN4cute5tupleIJNS5_1CILi64EEENS7_ILi128EEES8_EEENS_6half_tEfNS_4arch4Sm80ELb0ELb0ELb0ELb1ELb0ELb0ELb0ELb0ELi2ELi2ELi4ELi2ELb1EEENS1_24CollectiveEpilogueBwdGQAISA_fSD_Li256ELb1ELb0EEENS1_19SingleTileSchedulerILb1ELb0ELb0ELi128EEEEEEEEEvNT_6ParamsE)
        /*04f4*/ 	.word	0x000000f6


	//----- nvinfo : EIATTR_FRAME_SIZE
	.align		4
.L_222:
        /*04f8*/ 	.byte	0x04, 0x11
        /*04fa*/ 	.short	(.L_224 - .L_223)
	.align		4
.L_223:
        /*04fc*/ 	.word	index@(_ZN7cutlass13device_kernelIN5flash19enable_sm80_to_sm89INS1_16FlashAttnBwdSm80INS1_25CollectiveMainloopBwdSm80ILi2ELi2EN4cute5tupleIJNS5_1CILi64EEENS7_ILi128EEES8_EEENS_6half_tEfNS_4arch4Sm80ELb0ELb0ELb0ELb1ELb0ELb0ELb0ELb0ELi2ELi2ELi4ELi2ELb1EEENS1_24CollectiveEpilogueBwdGQAISA_fSD_Li256ELb1ELb0EEENS1_19SingleTileSchedulerILb1ELb0ELb0ELi128EEEEEEEEEvNT_6ParamsE)
        /*0500*/ 	.word	0x00000000


	//----- nvinfo : EIATTR_REGCOUNT
	.align		4
.L_224:
        /*0504*/ 	.byte	0x04, 0x2f
        /*0506*/ 	.short	(.L_226 - .L_225)
	.align		4
.L_225:
        /*0508*/ 	.word	index@(_ZN7cutlass13device_kernelIN5flash19enable_sm80_to_sm89INS1_16FlashAttnBwdSm80INS1_25CollectiveMainloopBwdSm80ILi2ELi2EN4cute5tupleIJNS5_1CILi64EEENS7_ILi128EEES8_EEENS_6half_tEfNS_4arch4Sm80ELb0ELb0ELb0ELb1ELb1ELb0ELb0ELb0ELi2ELi2ELi4ELi2ELb1EEENS1_21CollectiveEpilogueBwdISA_SB_SD_Li256ELb1ELb0ELi2EEENS1_19SingleTileSchedulerILb1ELb0ELb0ELi128EEEEEEEEEvNT_6ParamsE)
        /*050c*/ 	.word	0x000000f6


	//----- nvinfo : EIATTR_FRAME_SIZE
	.align		4
.L_226:
        /*0510*/ 	.byte	0x04, 0x11
        /*0512*/ 	.short	(.L_228 - .L_227)
	.align		4
.L_227:
        /*0514*/ 	.word	index@(_ZN7cutlass13device_kernelIN5flash19enable_sm80_to_sm89INS1_16FlashAttnBwdSm80INS1_25CollectiveMainloopBwdSm80ILi2ELi2EN4cute5tupleIJNS5_1CILi64EEENS7_ILi128EEES8_EEENS_6half_tEfNS_4arch4Sm80ELb0ELb0ELb0ELb1ELb1ELb0ELb0ELb0ELi2ELi2ELi4ELi2ELb1EEENS1_21CollectiveEpilogueBwdISA_SB_SD_Li256ELb1ELb0ELi2EEENS1_19SingleTileSchedulerILb1ELb0ELb0ELi128EEEEEEEEEvNT_6ParamsE)
        /*0518*/ 	.word	0x00000000


	//----- nvinfo : EIATTR_REGCOUNT
	.align		4
.L_228:
        /*051c*/ 	.byte	0x04, 0x2f
        /*051e*/ 	.short	(.L_230 - .L_229)
	.align		4
.L_229:
        /*0520*/ 	.word	index@(_ZN7cutlass13device_kernelIN5flash19enable_sm80_to_sm89INS1_16FlashAttnBwdSm80INS1_25CollectiveMainloopBwdSm80ILi2ELi2EN4cute5tupleIJNS5_1CILi64EEENS7_ILi128EEES8_EEENS_6half_tEfNS_4arch4Sm80ELb0ELb0ELb0ELb1ELb0ELb0ELb0ELb0ELi2ELi2ELi4ELi2ELb1EEENS1_21CollectiveEpilogueBwdISA_SB_SD_Li256ELb1ELb0ELi2EEENS1_19SingleTileSchedulerILb1ELb0ELb0ELi128EEEEEEEEEvNT_6ParamsE)
        /*0524*/ 	.word	0x000000f6


	//----- nvinfo : EIATTR_FRAME_SIZE
	.align		4
.L_230:
        /*0528*/ 	.byte	0x04, 0x11
        /*052a*/ 	.short	(.L_232 - .L_231)
	.align		4
.L_231:
        /*052c*/ 	.word	index@(_ZN7cutlass13device_kernelIN5flash19enable_sm80_to_sm89INS1_16FlashAttnBwdSm80INS1_25CollectiveMainloopBwdSm80ILi2ELi2EN4cute5tupleIJNS5_1CILi64EEENS7_ILi128EEES8_EEENS_6half_tEfNS_4arch4Sm80ELb0ELb0ELb0ELb1ELb0ELb0ELb0ELb0ELi2ELi2ELi4ELi2ELb1EEENS1_21CollectiveEpilogueBwdISA_SB_SD_Li256ELb1ELb0ELi2EEENS1_19SingleTileSchedulerILb1ELb0ELb0ELi128EEEEEEEEEvNT_6ParamsE)
        /*0530*/ 	.word	0x00000000


	//----- nvinfo : EIATTR_REGCOUNT
	.align		4
.L_232:
        /*0534*/ 	.byte	0x04, 0x2f
        /*0536*/ 	.short	(.L_234 - .L_233)
	.align		4
.L_233:
        /*0538*/ 	.word	index@(_ZN7cutlass13device_kernelIN5flash19enable_sm80_to_sm89INS1_16FlashAttnBwdSm80INS1_25CollectiveMainloopBwdSm80ILi2ELi2EN4cute5tupleIJNS5_1CILi64EEENS7_ILi128EEES8_EEENS_6half_tEfNS_4arch4Sm80ELb0ELb0ELb0ELb0ELb1ELb0ELb0ELb0ELi2ELi2ELi4ELi2ELb1EEENS1_24CollectiveEpilogueBwdGQAISA_fSD_Li256ELb0ELb1EEENS1_19SingleTileSchedulerILb0ELb0ELb0ELi128EEEEEEEEEvNT_6ParamsE)
        /*053c*/ 	.word	0x000000fe


	//----- nvinfo : EIATTR_FRAME_SIZE
	.align		4
.L_234:
        /*0540*/ 	.byte	0x04, 0x11
        /*0542*/ 	.short	(.L_236 - .L_235)
	.align		4
.L_235:
        /*0544*/ 	.word	index@($__internal_0_$__cuda_sm70_warpsync)
        /*0548*/ 	.word	0x00000000


	//----- nvinfo : EIATTR_FRAME_SIZE
	.align		4
.L_236:
        /*054c*/ 	.byte	0x04, 0x11
        /*054e*/ 	.short	(.L_238 - .L_237)
	.align		4
.L_237:
        /*0550*/ 	.word	index@(_ZN7cutlass13device_kernelIN5flash19enable_sm80_to_sm89INS1_16FlashAttnBwdSm80INS1_25CollectiveMainloopBwdSm80ILi2ELi2EN4cute5tupleIJNS5_1CILi64EEENS7_ILi128EEES8_EEENS_6half_tEfNS_4arch4Sm80ELb0ELb0ELb0ELb0ELb1ELb0ELb0ELb0ELi2ELi2ELi4ELi2ELb1EEENS1_24CollectiveEpilogueBwdGQAISA_fSD_Li256ELb0ELb1EEENS1_19SingleTileSchedulerILb0ELb0ELb0ELi128EEEEEEEEEvNT_6ParamsE)
        /*0554*/ 	.word	0x00000000


	//----- nvinfo : EIATTR_REGCOUNT
	.align		4
.L_238:
        /*0558*/ 	.byte	0x04, 0x2f
        /*055a*/ 	.short	(.L_240 - .L_239)
	.align		4
.L_239:
        /*055c*/ 	.word	index@(_ZN7cutlass13device_kernelIN5flash19enable_sm80_to_sm89INS1_16FlashAttnBwdSm80INS1_25CollectiveMainloopBwdSm80ILi2ELi2EN4cute5tupleIJNS5_1CILi64EEENS7_ILi128EEES8_EEENS_6half_tEfNS_4arch4Sm80ELb0ELb0ELb0ELb0ELb0ELb0ELb0ELb0ELi2ELi2ELi4ELi2ELb1EEENS1_24CollectiveEpilogueBwdGQAISA_fSD_Li256ELb0ELb0EEENS1_19SingleTileSchedulerILb0ELb0ELb0ELi128EEEEEEEEEvNT_6ParamsE)
        /*0560*/ 	.word	0x000000fe


	//----- nvinfo : EIATTR_FRAME_SIZE
	.align		4
.L_240:
        /*0564*/ 	.byte	0x04, 0x11
        /*0566*/ 	.short	(.L_242 - .L_241)
	.align		4
.L_241:
        /*0568*/ 	.word	index@(_ZN7cutlass13device_kernelIN5flash19enable_sm80_to_sm89INS1_16FlashAttnBwdSm80INS1_25CollectiveMainloopBwdSm80ILi2ELi2EN4cute5tupleIJNS5_1CILi64EEENS7_ILi128EEES8_EEENS_6half_tEfNS_4arch4Sm80ELb0ELb0ELb0ELb0ELb0ELb0ELb0ELb0ELi2ELi2ELi4ELi2ELb1EEENS1_24CollectiveEpilogueBwdGQAISA_fSD_Li256ELb0ELb0EEENS1_19SingleTileSchedulerILb0ELb0ELb0ELi128EEEEEEEEEvNT_6ParamsE)
        /*056c*/ 	.word	0x00000000


	//----- nvinfo : EIATTR_REGCOUNT
	.align		4
.L_242:
        /*0570*/ 	.byte	0x04, 0x2f
        /*0572*/ 	.short	(.L_244 - .L_243)
	.align		4
.L_243:
        /*0574*/ 	.word	index@(_ZN7cutlass13device_kernelIN5flash19enable_sm80_to_sm89INS1_16FlashAttnBwdSm80INS1_25CollectiveMainloopBwdSm80ILi2ELi2EN4cute5tupleIJNS5_1CILi64EEENS7_ILi128EEES8_EEENS_6half_tEfNS_4arch4Sm80ELb0ELb0ELb0ELb0ELb1ELb0ELb0ELb0ELi2ELi2ELi4ELi2ELb1EEENS1_21CollectiveEpilogueBwdISA_SB_SD_Li256ELb0ELb0ELi2EEENS1_19SingleTileSchedulerILb0ELb0ELb0ELi128EEEEEEEEEvNT_6ParamsE)
        /*0578*/ 	.word	0x000000ff


	//----- nvinfo : EIATTR_FRAME_SIZE
	.align		4
.L_244:
        /*057c*/ 	.byte	0x04, 0x11
        /*057e*/ 	.short	(.L_246 - .L_245)
	.align		4
.L_245:
        /*0580*/ 	.word	index@(_ZN7cutlass13device_kernelIN5flash19enable_sm80_to_sm89INS1_16FlashAttnBwdSm80INS1_25CollectiveMainloopBwdSm80ILi2ELi2EN4cute5tupleIJNS5_1CILi64EEENS7_ILi128EEES8_EEENS_6half_tEfNS_4arch4Sm80ELb0ELb0ELb0ELb0ELb1ELb0ELb0ELb0ELi2ELi2ELi4ELi2ELb1EEENS1_21CollectiveEpilogueBwdISA_SB_SD_Li256ELb0ELb0ELi2EEENS1_19SingleTileSchedulerILb0ELb0ELb0ELi128EEEEEEEEEvNT_6ParamsE)
        /*0584*/ 	.word	0x00000000


	//----- nvinfo : EIATTR_REGCOUNT
	.align		4
.L_246:
        /*0588*/ 	.byte	0x04, 0x2f
        /*058a*/ 	.short	(.L_248 - .L_247)
	.align		4
.L_247:
        /*058c*/ 	.word	index@(_ZN7cutlass13device_kernelIN5flash19enable_sm80_to_sm89INS1_16FlashAttnBwdSm80INS1_25CollectiveMainloopBwdSm80ILi2ELi2EN4cute5tupleIJNS5_1CILi64EEENS7_ILi128EEES8_EEENS_6half_tEfNS_4arch4Sm80ELb0ELb0ELb0ELb0ELb0ELb0ELb0ELb0ELi2ELi2ELi4ELi2ELb1EEENS1_21CollectiveEpilogueBwdISA_SB_SD_Li256ELb0ELb0ELi2EEENS1_19SingleTileSchedulerILb0ELb0ELb0ELi128EEEEEEEEEvNT_6ParamsE)
        /*0590*/ 	.word	0x000000ff


	//----- nvinfo : EIATTR_FRAME_SIZE
	.align		4
.L_248:
        /*0594*/ 	.byte	0x04, 0x11
        /*0596*/ 	.short	(.L_250 - .L_249)
	.align		4
.L_249:
        /*0598*/ 	.word	index@(_ZN7cutlass13device_kernelIN5flash19enable_sm80_to_sm89INS1_16FlashAttnBwdSm80INS1_25CollectiveMainloopBwdSm80ILi2ELi2EN4cute5tupleIJNS5_1CILi64EEENS7_ILi128EEES8_EEENS_6half_tEfNS_4arch4Sm80ELb0ELb0ELb0ELb0ELb0ELb0ELb0ELb0ELi2ELi2ELi4ELi2ELb1EEENS1_21CollectiveEpilogueBwdISA_SB_SD_Li256ELb0ELb0ELi2EEENS1_19SingleTileSchedulerILb0ELb0ELb0ELi128EEEEEEEEEvNT_6ParamsE)
        /*059c*/ 	.word	0x00000000


	//----- nvinfo : EIATTR_MIN_STACK_SIZE
	.align		4
.L_250:
        /*05a0*/ 	.byte	0x04, 0x12
        /*05a2*/ 	.short	(.L_252 - .L_251)
	.align		4
.L_251:
        /*05a4*/ 	.word	index@(_ZN7cutlass13device_kernelIN5flash19enable_sm80_to_sm89INS1_16FlashAttnBwdSm80INS1_25CollectiveMainloopBwdSm80ILi2ELi2EN4cute5tupleIJNS5_1CILi64EEENS7_ILi128EEES8_EEENS_6half_tEfNS_4arch4Sm80ELb0ELb0ELb0ELb0ELb0ELb0ELb0ELb0ELi2ELi2ELi4ELi2ELb1EEENS1_21CollectiveEpilogueBwdISA_SB_SD_Li256ELb0ELb0ELi2EEENS1_19SingleTileSchedulerILb0ELb0ELb0ELi128EEEEEEEEEvNT_6ParamsE)
        /*05a8*/ 	.word	0x00000000


	//----- nvinfo : EIATTR_MIN_STACK_SIZE
	.align		4
.L_252:
        /*05ac*/ 	.byte	0x04, 0x12
        /*05ae*/ 	.short	(.L_254 - .L_253)
	.align		4
.L_253:
        /*05b0*/ 	.word	index@(_ZN7cutlass13device_kernelIN5flash19enable_sm80_to_sm89INS1_16FlashAttnBwdSm80INS1_25CollectiveMainloopBwdSm80ILi2ELi2EN4cute5tupleIJNS5_1CILi64EEENS7_ILi128EEES8_EEENS_6half_tEfNS_4arch4Sm80ELb0ELb0ELb0ELb0ELb1ELb0ELb0ELb0ELi2ELi2ELi4ELi2ELb1EEENS1_21CollectiveEpilogueBwdISA_SB_SD_Li256ELb0ELb0ELi2EEENS1_19SingleTileSchedulerILb0ELb0ELb0ELi128EEEEEEEEEvNT_6ParamsE)
        /*05b4*/ 	.word	0x00000000


	//----- nvinfo : EIATTR_MIN_STACK_SIZE
	.align		4
.L_254:
        /*05b8*/ 	.byte	0x04, 0x12
        /*05ba*/ 	.short	(.L_256 - .L_255)
	.align		4
.L_255:
        /*05bc*/ 	.word	index@(_ZN7cutlass13device_kernelIN5flash19enable_sm80_to_sm89INS1_16FlashAttnBwdSm80INS1_25CollectiveMainloopBwdSm80ILi2ELi2EN4cute5tupleIJNS5_1CILi64EEENS7_ILi128EEES8_EEENS_6half_tEfNS_4arch4Sm80ELb0ELb0ELb0ELb0ELb0ELb0ELb0ELb0ELi2ELi2ELi4ELi2ELb1EEENS1_24CollectiveEpilogueBwdGQAISA_fSD_Li256ELb0ELb0EEENS1_19SingleTileSchedulerILb0ELb0ELb0ELi128EEEEEEEEEvNT_6ParamsE)
        /*05c0*/ 	.word	0x00000000


	//----- nvinfo : EIATTR_MIN_STACK_SIZE
	.align		4
.L_256:
        /*05c4*/ 	.byte	0x04, 0x12
        /*05c6*/ 	.short	(.L_258 - .L_257)
	.align		4
.L_257:
        /*05c8*/ 	.word	index@(_ZN7cutlass13device_kernelIN5flash19enable_sm80_to_sm89INS1_16FlashAttnBwdSm80INS1_25CollectiveMainloopBwdSm80ILi2ELi2EN4cute5tupleIJNS5_1CILi64EEENS7_ILi128EEES8_EEENS_6half_tEfNS_4arch4Sm80ELb0ELb0ELb0ELb0ELb1ELb0ELb0ELb0ELi2ELi2ELi4ELi2ELb1EEENS1_24CollectiveEpilogueBwdGQAISA_fSD_Li256ELb0ELb1EEENS1_19SingleTileSchedulerILb0ELb0ELb0ELi128EEEEEEEEEvNT_6ParamsE)
        /*05cc*/ 	.word	0x00000000


	//----- nvinfo : EIATTR_MIN_STACK_SIZE
	.align		4
.L_258:
        /*05d0*/ 	.byte	0x04, 0x12
        /*05d2*/ 	.short	(.L_260 - .L_259)
	.align		4
.L_259:
        /*05d4*/ 	.word	index@(_ZN7cutlass13device_kernelIN5flash19enable_sm80_to_sm89INS1_16FlashAttnBwdSm80INS1_25CollectiveMainloopBwdSm80ILi2ELi2EN4cute5tupleIJNS5_1CILi64EEENS7_ILi128EEES8_EEENS_6half_tEfNS_4arch4Sm80ELb0ELb0ELb0ELb1ELb0ELb0ELb0ELb0ELi2ELi2ELi4ELi2ELb1EEENS1_21CollectiveEpilogueBwdISA_SB_SD_Li256ELb1ELb0ELi2EEENS1_19SingleTileSchedulerILb1ELb0ELb0ELi128EEEEEEEEEvNT_6ParamsE)
        /*05d8*/ 	.word	0x00000000


	//----- nvinfo : EIATTR_MIN_STACK_SIZE
	.align		4
.L_260:
        /*05dc*/ 	.byte	0x04, 0x12
        /*05de*/ 	.short	(.L_262 - .L_261)
	.align		4
.L_261:
        /*05e0*/ 	.word	index@(_ZN7cutlass13device_kernelIN5flash19enable_sm80_to_sm89INS1_16FlashAttnBwdSm80INS1_25CollectiveMainloopBwdSm80ILi2ELi2EN4cute5tupleIJNS5_1CILi64EEENS7_ILi128EEES8_EEENS_6half_tEfNS_4arch4Sm80ELb0ELb0ELb0ELb1ELb1ELb0ELb0ELb0ELi2ELi2ELi4ELi2ELb1EEENS1_21CollectiveEpilogueBwdISA_SB_SD_Li256ELb1ELb0ELi2EEENS1_19SingleTileSchedulerILb1ELb0ELb0ELi128EEEEEEEEEvNT_6ParamsE)
        /*05e4*/ 	.word	0x00000000


	//----- nvinfo : EIATTR_MIN_STACK_SIZE
	.align		4
.L_262:
        /*05e8*/ 	.byte	0x04, 0x12
        /*05ea*/ 	.short	(.L_264 - .L_263)
	.align		4
.L_263:
        /*05ec*/ 	.word	index@(_ZN7cutlass13device_kernelIN5flash19enable_sm80_to_sm89INS1_16FlashAttnBwdSm80INS1_25CollectiveMainloopBwdSm80ILi2ELi2EN4cute5tupleIJNS5_1CILi64EEENS7_ILi128EEES8_EEENS_6half_tEfNS_4arch4Sm80ELb0ELb0ELb0ELb1ELb0ELb0ELb0ELb0ELi2ELi2ELi4ELi2ELb1EEENS1_24CollectiveEpilogueBwdGQAISA_fSD_Li256ELb1ELb0EEENS1_19SingleTileSchedulerILb1ELb0ELb0ELi128EEEEEEEEEvNT_6ParamsE)
        /*05f0*/ 	.word	0x00000000


	//----- nvinfo : EIATTR_MIN_STACK_SIZE
	.align		4
.L_264:
        /*05f4*/ 	.byte	0x04, 0x12
        /*05f6*/ 	.short	(.L_266 - .L_265)
	.align		4
.L_265:
        /*05f8*/ 	.word	index@(_ZN7cutlass13device_kernelIN5flash19enable_sm80_to_sm89INS1_16FlashAttnBwdSm80INS1_25CollectiveMainloopBwdSm80ILi2ELi2EN4cute5tupleIJNS5_1CILi64EEENS7_ILi128EEES8_EEENS_6half_tEfNS_4arch4Sm80ELb0ELb0ELb0ELb1ELb1ELb0ELb0ELb0ELi2ELi2ELi4ELi2ELb1EEENS1_24CollectiveEpilogueBwdGQAISA_fSD_Li256ELb1ELb1EEENS1_19SingleTileSchedulerILb1ELb0ELb0ELi128EEEEEEEEEvNT_6ParamsE)
        /*05fc*/ 	.word	0x00000000


	//----- nvinfo : EIATTR_MIN_STACK_SIZE
	.align		4
.L_266:
        /*0600*/ 	.byte	0x04, 0x12
        /*0602*/ 	.short	(.L_268 - .L_267)
	.align		4
.L_267:
        /*0604*/ 	.word	index@(_ZN7cutlass13device_kernelIN5flash19enable_sm80_to_sm89INS1_16FlashAttnBwdSm80INS1_25CollectiveMainloopBwdSm80ILi2ELi2EN4cute5tupleIJNS5_1CILi64EEENS7_ILi128EEES8_EEENS_6half_tEfNS_4arch4Sm80ELb0ELb1ELb0ELb0ELb0ELb0ELb0ELb0ELi2ELi2ELi4ELi2ELb1EEENS1_21CollectiveEpilogueBwdISA_SB_SD_Li256ELb0ELb0ELi2EEENS1_19SingleTileSchedulerILb0ELb0ELb0ELi128EEEEEEEEEvNT_6ParamsE)
        /*0608*/ 	.word	0x00000000


	//----- nvinfo : EIATTR_MIN_STACK_SIZE
	.align		4
.L_268:
        /*060c*/ 	.byte	0x04, 0x12
        /*060e*/ 	.short	(.L_270 - .L_269)
	.align		4
.L_269:
        /*0610*/ 	.word	index@(_ZN7cutlass13device_kernelIN5flash19enable_sm80_to_sm89INS1_16FlashAttnBwdSm80INS1_25CollectiveMainloopBwdSm80ILi2ELi2EN4cute5tupleIJNS5_1CILi64EEENS7_ILi128EEES8_EEENS_6half_tEfNS_4arch4Sm80ELb0ELb1ELb0ELb0ELb1ELb0ELb0ELb0ELi2ELi2ELi4ELi2ELb1EEENS1_21CollectiveEpilogueBwdISA_SB_SD_Li256ELb0ELb0ELi2EEENS1_19SingleTileSchedulerILb0ELb0ELb0ELi128EEEEEEEEEvNT_6ParamsE)
        /*0614*/ 	.word	0x00000000


	//----- nvinfo : EIATTR_MIN_STACK_SIZE
	.align		4
.L_270:
        /*0618*/ 	.byte	0x04, 0x12
        /*061a*/ 	.short	(.L_272 - .L_271)
	.align		4
.L_271:
        /*061c*/ 	.word	index@(_ZN7cutlass13device_kernelIN5flash19enable_sm80_to_sm89INS1_16FlashAttnBwdSm80INS1_25CollectiveMainloopBwdSm80ILi2ELi2EN4cute5tupleIJNS5_1CILi64EEENS7_ILi128EEES8_EEENS_6half_tEfNS_4arch4Sm80ELb0ELb1ELb0ELb0ELb0ELb0ELb0ELb0ELi2ELi2ELi4ELi2ELb1EEENS1_24CollectiveEpilogueBwdGQAISA_fSD_Li256ELb0ELb0EEENS1_19SingleTileSchedulerILb0ELb0ELb0ELi128EEEEEEEEEvNT_6ParamsE)
        /*0620*/ 	.word	0x00000000


	//----- nvinfo : EIATTR_MIN_STACK_SIZE
	.align		4
.L_272:
        /*0624*/ 	.byte	0x04, 0x12
        /*0626*/ 	.short	(.L_274 - .L_273)
	.align		4
.L_273:
        /*0628*/ 	.word	index@(_ZN7cutlass13device_kernelIN5flash19enable_sm80_to_sm89INS1_16FlashAttnBwdSm80INS1_25CollectiveMainloopBwdSm80ILi2ELi2EN4cute5tupleIJNS5_1CILi64EEENS7_ILi128EEES8_EEENS_6half_tEfNS_4arch4Sm80ELb0ELb1ELb0ELb0ELb1ELb0ELb0ELb0ELi2ELi2ELi4ELi2ELb1EEENS1_24CollectiveEpilogueBwdGQAISA_fSD_Li256ELb0ELb1EEENS1_19SingleTileSchedulerILb0ELb0ELb0ELi128EEEEEEEEEvNT_6ParamsE)
        /*062c*/ 	.word	0x00000000


	//----- nvinfo : EIATTR_MIN_STACK_SIZE
	.align		4
.L_274:
        /*0630*/ 	.byte	0x04, 0x12
        /*0632*/ 	.short	(.L_276 - .L_275)
	.align		4
.L_275:
        /*0634*/ 	.word	index@(_ZN7cutlass13device_kernelIN5flash19enable_sm80_to_sm89INS1_16FlashAttnBwdSm80INS1_25CollectiveMainloopBwdSm80ILi2ELi2EN4cute5tupleIJNS5_1CILi64EEENS7_ILi128EEES8_EEENS_6half_tEfNS_4arch4Sm80ELb0ELb1ELb0ELb1ELb0ELb0ELb0ELb0ELi2ELi2ELi4ELi2ELb1EEENS1_21CollectiveEpilogueBwdISA_SB_SD_Li256ELb1ELb0ELi2EEENS1_19SingleTileSchedulerILb1ELb0ELb0ELi128EEEEEEEEEvNT_6ParamsE)
        /*0638*/ 	.word	0x00000000


	//----- nvinfo : EIATTR_MIN_STACK_SIZE
	.align		4
.L_276:
        /*063c*/ 	.byte	0x04, 0x12
        /*063e*/ 	.short	(.L_278 - .L_277)
	.align		4
.L_277:
        /*0640*/ 	.word	index@(_ZN7cutlass13device_kernelIN5flash19enable_sm80_to_sm89INS1_16FlashAttnBwdSm80INS1_25CollectiveMainloopBwdSm80ILi2ELi2EN4cute5tupleIJNS5_1CILi64EEENS7_ILi128EEES8_EEENS_6half_tEfNS_4arch4Sm80ELb0ELb1ELb0ELb1ELb1ELb0ELb0ELb0ELi2ELi2ELi4ELi2ELb1EEENS1_21CollectiveEpilogueBwdISA_SB_SD_Li256ELb1ELb0ELi2EEENS1_19SingleTileSchedulerILb1ELb0ELb0ELi128EEEEEEEEEvNT_6ParamsE)
        /*0644*/ 	.word	0x00000000


	//----- nvinfo : EIATTR_MIN_STACK_SIZE
	.align		4
.L_278:
        /*0648*/ 	.byte	0x04, 0x12
        /*064a*/ 	.short	(.L_280 - .L_279)
	.align		4
.L_279:
        /*064c*/ 	.word	index@(_ZN7cutlass13device_kernelIN5flash19enable_sm80_to_sm89INS1_16FlashAttnBwdSm80INS1_25CollectiveMainloopBwdSm80ILi2ELi2EN4cute5tupleIJNS5_1CILi64EEENS7_ILi128EEES8_EEENS_6half_tEfNS_4arch4Sm80ELb0ELb1ELb0ELb1ELb0ELb0ELb0ELb0ELi2ELi2ELi4ELi2ELb1EEENS1_24CollectiveEpilogueBwdGQAISA_fSD_Li256ELb1ELb0EEENS1_19SingleTileSchedulerILb1ELb0ELb0ELi128EEEEEEEEEvNT_6ParamsE)
        /*0650*/ 	.word	0x00000000


	//----- nvinfo : EIATTR_MIN_STACK_SIZE
	.align		4
.L_280:
        /*0654*/ 	.byte	0x04, 0x12
        /*0656*/ 	.short	(.L_282 - .L_281)
	.align		4
.L_281:
        /*0658*/ 	.word	index@(_ZN7cutlass13device_kernelIN5flash19enable_sm80_to_sm89INS1_16FlashAttnBwdSm80INS1_25CollectiveMainloopBwdSm80ILi2ELi2EN4cute5tupleIJNS5_1CILi64EEENS7_ILi128EEES8_EEENS_6half_tEfNS_4arch4Sm80ELb0ELb1ELb0ELb1ELb1ELb0ELb0ELb0ELi2ELi2ELi4ELi2ELb1EEENS1_24CollectiveEpilogueBwdGQAISA_fSD_Li256ELb1ELb1EEENS1_19SingleTileSchedulerILb1ELb0ELb0ELi128EEEEEEEEEvNT_6ParamsE)
        /*065c*/ 	.word	0x00000000


	//----- nvinfo : EIATTR_MIN_STACK_SIZE
	.align		4
.L_282:
        /*0660*/ 	.byte	0x04, 0x12
        /*0662*/ 	.short	(.L_284 - .L_283)
	.align		4
.L_283:
        /*0664*/ 	.word	index@(_ZN7cutlass13device_kernelIN5flash19enable_sm80_to_sm89INS1_16FlashAttnBwdSm80INS1_25CollectiveMainloopBwdSm80ILi2ELi2EN4cute5tupleIJNS5_1CILi64EEENS7_ILi128EEES8_EEENS_6half_tEfNS_4arch4Sm80ELb1ELb0ELb0ELb0ELb0ELb0ELb0ELb0ELi2ELi2ELi4ELi2ELb1EEENS1_21CollectiveEpilogueBwdISA_SB_SD_Li256ELb0ELb0ELi2EEENS1_25SingleTileBwdLPTSchedulerILb0ELi128ELb0EEEEEEEEEvNT_6ParamsE)
        /*0668*/ 	.word	0x00000000


	//----- nvinfo : EIATTR_MIN_STACK_SIZE
	.align		4
.L_284:
        /*066c*/ 	.byte	0x04, 0x12
        /*066e*/ 	.short	(.L_286 - .L_285)
	.align		4
.L_285:
        /*0670*/ 	.word	index@(_ZN7cutlass13device_kernelIN5flash19enable_sm80_to_sm89INS1_16FlashAttnBwdSm80INS1_25CollectiveMainloopBwdSm80ILi2ELi2EN4cute5tupleIJNS5_1CILi64EEENS7_ILi128EEES8_EEENS_6half_tEfNS_4arch4Sm80ELb1ELb0ELb0ELb0ELb1ELb0ELb0ELb0ELi2ELi2ELi4ELi2ELb1EEENS1_21CollectiveEpilogueBwdISA_SB_SD_Li256ELb0ELb0ELi2EEENS1_25SingleTileBwdLPTSchedulerILb0ELi128ELb1EEEEEEEEEvNT_6ParamsE)
        /*0674*/ 	.word	0x00000000


	//----- nvinfo : EIATTR_MIN_STACK_SIZE
	.align		4
.L_286:
        /*0678*/ 	.byte	0x04, 0x12
        /*067a*/ 	.short	(.L_288 - .L_287)
	.align		4
.L_287:
        /*067c*/ 	.word	index@(_ZN7cutlass13device_kernelIN5flash19enable_sm80_to_sm89INS1_16FlashAttnBwdSm80INS1_25CollectiveMainloopBwdSm80ILi2ELi2EN4cute5tupleIJNS5_1CILi64EEENS7_ILi128EEES8_EEENS_6half_tEfNS_4arch4Sm80ELb1ELb0ELb0ELb0ELb0ELb0ELb0ELb0ELi2ELi2ELi4ELi2ELb1EEENS1_24CollectiveEpilogueBwdGQAISA_fSD_Li256ELb0ELb0EEENS1_25SingleTileBwdLPTSchedulerILb0ELi128ELb0EEEEEEEEEvNT_6ParamsE)
        /*0680*/ 	.word	0x00000000


	//----- nvinfo : EIATTR_MIN_STACK_SIZE
	.align		4
.L_288:
        /*0684*/ 	.byte	0x04, 0x12
        /*0686*/ 	.short	(.L_290 - .L_289)
	.align		4
.L_289:
        /*0688*/ 	.word	index@(_ZN7cutlass13device_kernelIN5flash19enable_sm80_to_sm89INS1_16FlashAttnBwdSm80INS1_25CollectiveMainloopBwdSm80ILi2ELi2EN4cute5tupleIJNS5_1CILi64EEENS7_ILi128EEES8_EEENS_6half_tEfNS_4arch4Sm80ELb1ELb0ELb0ELb0ELb1ELb0ELb0ELb0ELi2ELi2ELi4ELi2ELb1EEENS1_24CollectiveEpilogueBwdGQAISA_fSD_Li256ELb0ELb1EEENS1_25SingleTileBwdLPTSchedulerILb0ELi128ELb1EEEEEEEEEvNT_6ParamsE)
        /*068c*/ 	.word	0x00000000


	//----- nvinfo : EIATTR_MIN_STACK_SIZE
	.align		4
.L_290:
        /*0690*/ 	.byte	0x04, 0x12
        /*0692*/ 	.short	(.L_292 - .L_291)
	.align		4
.L_291:
        /*0694*/ 	.word	index@(_ZN7cutlass13device_kernelIN5flash22FlashAttnBwdPreprocessIN4cute5tupleIJNS3_1CILi64EEES6_EEENS_6half_tEfNS_4arch4Sm80ELb1ELb0EEEEEvNT_6ParamsE)
        /*0698*/ 	.word	0x00000000


	//----- nvinfo : EIATTR_MIN_STACK_SIZE
	.align		4
.L_292:
        /*069c*/ 	.byte	0x04, 0x12
        /*069e*/ 	.short	(.L_294 - .L_293)
	.align		4
.L_293:
        /*06a0*/ 	.word	index@(_ZN7cutlass13device_kernelIN5flash19enable_sm80_to_sm89INS1_16FlashAttnBwdSm80INS1_25CollectiveMainloopBwdSm80ILi2ELi2EN4cute5tupleIJNS5_1CILi64EEENS7_ILi128EEES8_EEENS_6half_tEfNS_4arch4Sm80ELb1ELb0ELb0ELb1ELb0ELb0ELb0ELb0ELi2ELi2ELi4ELi2ELb1EEENS1_21CollectiveEpilogueBwdISA_SB_SD_Li256ELb1ELb0ELi2EEENS1_25SingleTileBwdLPTSchedulerILb1ELi128ELb0EEEEEEEEEvNT_6ParamsE)
        /*06a4*/ 	.word	0x00000000


	//----- nvinfo : EIATTR_MIN_STACK_SIZE
	.align		4
.L_294:
        /*06a8*/ 	.byte	0x04, 0x12
        /*06aa*/ 	.short	(.L_296 - .L_295)
	.align		4
.L_295:
        /*06ac*/ 	.word	index@(_ZN7cutlass13device_kernelIN5flash19enable_sm80_to_sm89INS1_16FlashAttnBwdSm80INS1_25CollectiveMainloopBwdSm80ILi2ELi2EN4cute5tupleIJNS5_1CILi64EEENS7_ILi128EEES8_EEENS_6half_tEfNS_4arch4Sm80ELb1ELb0ELb0ELb1ELb1ELb0ELb0ELb0ELi2ELi2ELi4ELi2ELb1EEENS1_21CollectiveEpilogueBwdISA_SB_SD_Li256ELb1ELb0ELi2EEENS1_25SingleTileBwdLPTSchedulerILb1ELi128ELb1EEEEEEEEEvNT_6ParamsE)
        /*06b0*/ 	.word	0x00000000


	//----- nvinfo : EIATTR_MIN_STACK_SIZE
	.align		4
.L_296:
        /*06b4*/ 	.byte	0x04, 0x12
        /*06b6*/ 	.short	(.L_298 - .L_297)
	.align		4
.L_297:
        /*06b8*/ 	.word	index@(_ZN7cutlass13device_kernelIN5flash19enable_sm80_to_sm89INS1_16FlashAttnBwdSm80INS1_25CollectiveMainloopBwdSm80ILi2ELi2EN4cute5tupleIJNS5_1CILi64EEENS7_ILi128EEES8_EEENS_6half_tEfNS_4arch4Sm80ELb1ELb0ELb0ELb1ELb0ELb0ELb0ELb0ELi2ELi2ELi4ELi2ELb1EEENS1_24CollectiveEpilogueBwdGQAISA_fSD_Li256ELb1ELb0EEENS1_25SingleTileBwdLPTSchedulerILb1ELi128ELb0EEEEEEEEEvNT_6ParamsE)
        /*06bc*/ 	.word	0x00000000


	//----- nvinfo : EIATTR_MIN_STACK_SIZE
	.align		4
.L_298:
        /*06c0*/ 	.byte	0x04, 0x12
        /*06c2*/ 	.short	(.L_300 - .L_299)
	.align		4
.L_299:
        /*06c4*/ 	.word	index@(_ZN7cutlass13device_kernelIN5flash32FlashAttnBwdPostprocessConvertdQIN4cute5tupleIJNS3_1CILi64EEES6_EEENS_6half_tEfNS_4arch4Sm80ELi256ENS3_8TiledMMAINS3_8MMA_AtomIJNS3_28SM80_16x8x16_F32F16F16F32_TNEEEENS3_6LayoutINS4_IJNS5_ILi2EEENS5_ILi4EEENS5_ILi1EEEEEENS4_IJSI_SG_NS5_ILi0EEEEEEEENS4_IJNS5_ILi32EEES6_NS5_ILi16EEEEEEEELb0EEEEEvNT_6ParamsE)
        /*06c8*/ 	.word	0x00000000


	//----- nvinfo : EIATTR_MIN_STACK_SIZE
	.align		4
.L_300:
        /*06cc*/ 	.byte	0x04, 0x12
        /*06ce*/ 	.short	(.L_302 - .L_301)
	.align		4
.L_301:
        /*06d0*/ 	.word	index@(_ZN7cutlass13device_kernelIN5flash19enable_sm80_to_sm89INS1_16FlashAttnBwdSm80INS1_25CollectiveMainloopBwdSm80ILi2ELi2EN4cute5tupleIJNS5_1CILi64EEENS7_ILi128EEES8_EEENS_6half_tEfNS_4arch4Sm80ELb1ELb0ELb0ELb1ELb1ELb0ELb0ELb0ELi2ELi2ELi4ELi2ELb1EEENS1_24CollectiveEpilogueBwdGQAISA_fSD_Li256ELb1ELb1EEENS1_25SingleTileBwdLPTSchedulerILb1ELi128ELb1EEEEEEEEEvNT_6ParamsE)
        /*06d4*/ 	.word	0x00000000


	//----- nvinfo : EIATTR_MIN_STACK_SIZE
	.align		4
.L_302:
        /*06d8*/ 	.byte	0x04, 0x12
        /*06da*/ 	.short	(.L_304 - .L_303)
	.align		4
.L_303:
        /*06dc*/ 	.word	index@(_ZN7cutlass13device_kernelIN5flash22FlashAttnBwdPreprocessIN4cute5tupleIJNS3_1CILi64EEES6_EEENS_6half_tEfNS_4arch4Sm80ELb1ELb1EEEEEvNT_6ParamsE)
        /*06e0*/ 	.word	0x00000000


	//----- nvinfo : EIATTR_MIN_STACK_SIZE
	.align		4
.L_304:
        /*06e4*/ 	.byte	0x04, 0x12
        /*06e6*/ 	.short	(.L_306 - .L_305)
	.align		4
.L_305:
        /*06e8*/ 	.word	index@(_ZN7cutlass13device_kernelIN5flash19enable_sm80_to_sm89INS1_16FlashAttnBwdSm80INS1_25CollectiveMainloopBwdSm80ILi2ELi2EN4cute5tupleIJNS5_1CILi128EEES8_NS7_ILi64EEEEEENS_6half_tEfNS_4arch4Sm80ELb0ELb0ELb0ELb0ELb0ELb0ELb0ELb0ELi2ELi4ELi4ELi4ELb0EEENS1_21CollectiveEpilogueBwdISA_SB_SD_Li256ELb0ELb0ELi2EEENS1_19SingleTileSchedulerILb0ELb0ELb0ELi128EEEEEEEEEvNT_6ParamsE)
        /*06ec*/ 	.word	0x00000008


	//----- nvinfo : EIATTR_MIN_STACK_SIZE
	.align		4
.L_306:
        /*06f0*/ 	.byte	0x04, 0x12
        /*06f2*/ 	.short	(.L_308 - .L_307)
	.align		4
.L_307:
        /*06f4*/ 	.word	index@(_ZN7cutlass13device_kernelIN5flash19enable_sm80_to_sm89INS1_16FlashAttnBwdSm80INS1_25CollectiveMainloopBwdSm80ILi2ELi2EN4cute5tupleIJNS5_1CILi128EEES8_NS7_ILi64EEEEEENS_6half_tEfNS_4arch4Sm80ELb0ELb0ELb0ELb0ELb1ELb0ELb0ELb0ELi2ELi4ELi4ELi4ELb0EEENS1_21CollectiveEpilogueBwdISA_SB_SD_Li256ELb0ELb0ELi2EEENS1_19SingleTileSchedulerILb0ELb0ELb0ELi128EEEEEEEEEvNT_6ParamsE)
        /*06f8*/ 	.word	0x00000008


	//----- nvinfo : EIATTR_MIN_STACK_SIZE
	.align		4
.L_308:
        /*06fc*/ 	.byte	0x04, 0x12
        /*06fe*/ 	.short	(.L_310 - .L_309)
	.align		4
.L_309:
        /*0700*/ 	.word	index@(_ZN7cutlass13device_kernelIN5flash19enable_sm80_to_sm89INS1_16FlashAttnBwdSm80INS1_25CollectiveMainloopBwdSm80ILi2ELi2EN4cute5tupleIJNS5_1CILi128EEES8_NS7_ILi64EEEEEENS_6half_tEfNS_4arch4Sm80ELb0ELb0ELb0ELb0ELb0ELb0ELb0ELb0ELi2ELi4ELi4ELi4ELb0EEENS1_24CollectiveEpilogueBwdGQAISA_fSD_Li256ELb0ELb0EEENS1_19SingleTileSchedulerILb0ELb0ELb0ELi128EEEEEEEEEvNT_6ParamsE)
        /*0704*/ 	.word	0x00000038


	//----- nvinfo : EIATTR_MIN_STACK_SIZE
	.align		4
.L_310:
        /*0708*/ 	.byte	0x04, 0x12
        /*070a*/ 	.short	(.L_312 - .L_311)
	.align		4
.L_311:
        /*070c*/ 	.word	index@(_ZN7cutlass13device_kernelIN5flash19enable_sm80_to_sm89INS1_16FlashAttnBwdSm80INS1_25CollectiveMainloopBwdSm80ILi2ELi2EN4cute5tupleIJNS5_1CILi128EEES8_NS7_ILi64EEEEEENS_6half_tEfNS_4arch4Sm80ELb0ELb0ELb0ELb0ELb1ELb0ELb0ELb0ELi2ELi4ELi4ELi4ELb0EEENS1_24CollectiveEpilogueBwdGQAISA_fSD_Li256ELb0ELb1EEENS1_19SingleTileSchedulerILb0ELb0ELb0ELi128EEEEEEEEEvNT_6ParamsE)
        /*0710*/ 	.word	0x00000038


	//----- nvinfo : EIATTR_MIN_STACK_SIZE
	.align		4
.L_312:
        /*0714*/ 	.byte	0x04, 0x12
        /*0716*/ 	.short	(.L_314 - .L_313)
	.align		4
.L_313:
        /*0718*/ 	.word	index@(_ZN7cutlass13device_kernelIN5flash19enable_sm80_to_sm89INS1_16FlashAttnBwdSm80INS1_25CollectiveMainloopBwdSm80ILi2ELi2EN4cute5tupleIJNS5_1CILi128EEES8_NS7_ILi64EEEEEENS_6half_tEfNS_4arch4Sm80ELb0ELb0ELb0ELb1ELb0ELb0ELb0ELb0ELi2ELi4ELi4ELi4ELb0EEENS1_21CollectiveEpilogueBwdISA_SB_SD_Li256ELb1ELb0ELi2EEENS1_19SingleTileSchedulerILb1ELb0ELb0ELi128EEEEEEEEEvNT_6ParamsE)
        /*071c*/ 	.word	0x00000048


	//----- nvinfo : EIATTR_MIN_STACK_SIZE
	.align		4
.L_314:
        /*0720*/ 	.byte	0x04, 0x12
        /*0722*/ 	.short	(.L_316 - .L_315)
	.align		4
.L_315:
        /*0724*/ 	.word	index@(_ZN7cutlass13device_kernelIN5flash19enable_sm80_to_sm89INS1_16FlashAttnBwdSm80INS1_25CollectiveMainloopBwdSm80ILi2ELi2EN4cute5tupleIJNS5_1CILi128EEES8_NS7_ILi64EEEEEENS_6half_tEfNS_4arch4Sm80ELb0ELb0ELb0ELb1ELb1ELb0ELb0ELb0ELi2ELi4ELi4ELi4ELb0EEENS1_21CollectiveEpilogueBwdISA_SB_SD_Li256ELb1ELb0ELi2EEENS1_19SingleTileSchedulerILb1ELb0ELb0ELi128EEEEEEEEEvNT_6ParamsE)
        /*0728*/ 	.word	0x00000048


	//----- nvinfo : EIATTR_MIN_STACK_SIZE
	.align		4
.L_316:
        /*072c*/ 	.byte	0x04, 0x12
        /*072e*/ 	.short	(.L_318 - .L_317)
	.align		4
.L_317:
        /*0730*/ 	.word	index@(_ZN7cutlass13device_kernelIN5flash19enable_sm80_to_sm89INS1_16FlashAttnBwdSm80INS1_25CollectiveMainloopBwdSm80ILi2ELi2EN4cute5tupleIJNS5_1CILi128EEES8_NS7_ILi64EEEEEENS_6half_tEfNS_4arch4Sm80ELb0ELb0ELb0ELb1ELb0ELb0ELb0ELb0ELi2ELi4ELi4ELi4ELb0EEENS1_24CollectiveEpilogueBwdGQAISA_fSD_Li256ELb1ELb0EEENS1_19SingleTileSchedulerILb1ELb0ELb0ELi128EEEEEEEEEvNT_6ParamsE)
        /*0734*/ 	.word	0x00000048


	//----- nvinfo : EIATTR_MIN_STACK_SIZE
	.align		4
.L_318:
        /*0738*/ 	.byte	0x04, 0x12
        /*073a*/ 	.short	(.L_320 - .L_319)
	.align		4
.L_319:
        /*073c*/ 	.word	index@(_ZN7cutlass13device_kernelIN5flash19enable_sm80_to_sm89INS1_16FlashAttnBwdSm80INS1_25CollectiveMainloopBwdSm80ILi2ELi2EN4cute5tupleIJNS5_1CILi128EEES8_NS7_ILi64EEEEEENS_6half_tEfNS_4arch4Sm80ELb0ELb0ELb0ELb1ELb1ELb0ELb0ELb0ELi2ELi4ELi4ELi4ELb0EEENS1_24CollectiveEpilogueBwdGQAISA_fSD_Li256ELb1ELb1EEENS1_19SingleTileSchedulerILb1ELb0ELb0ELi128EEEEEEEEEvNT_6ParamsE)
        /*0740*/ 	.word	0x00000048


	//----- nvinfo : EIATTR_MIN_STACK_SIZE
	.align		4
.L_320:
        /*0744*/ 	.byte	0x04, 0x12
        /*0746*/ 	.short	(.L_322 - .L_321)
	.align		4
.L_321:
        /*0748*/ 	.word	index@(_ZN7cutlass13device_kernelIN5flash19enable_sm80_to_sm89INS1_16FlashAttnBwdSm80INS1_25CollectiveMainloopBwdSm80ILi2ELi2EN4cute5tupleIJNS5_1CILi128EEES8_NS7_ILi64EEEEEENS_6half_tEfNS_4arch4Sm80ELb0ELb1ELb0ELb0ELb0ELb0ELb0ELb0ELi2ELi4ELi4ELi4ELb0EEENS1_21CollectiveEpilogueBwdISA_SB_SD_Li256ELb0ELb0ELi2EEENS1_19SingleTileSchedulerILb0ELb0ELb0ELi128EEEEEEEEEvNT_6ParamsE)
        /*074c*/ 	.word	0x00000010


	//----- nvinfo : EIATTR_MIN_STACK_SIZE
	.align		4
.L_322:
        /*0750*/ 	.byte	0x04, 0x12
        /*0752*/ 	.short	(.L_324 - .L_323)
	.align		4
.L_323:
        /*0754*/ 	.word	index@(_ZN7cutlass13device_kernelIN5flash19enable_sm80_to_sm89INS1_16FlashAttnBwdSm80INS1_25CollectiveMainloopBwdSm80ILi2ELi2EN4cute5tupleIJNS5_1CILi128EEES8_NS7_ILi64EEEEEENS_6half_tEfNS_4arch4Sm80ELb0ELb1ELb0ELb0ELb1ELb0ELb0ELb0ELi2ELi4ELi4ELi4ELb0EEENS1_21CollectiveEpilogueBwdISA_SB_SD_Li256ELb0ELb0ELi2EEENS1_19SingleTileSchedulerILb0ELb0ELb0ELi128EEEEEEEEEvNT_6ParamsE)
        /*0758*/ 	.word	0x00000010


	//----- nvinfo : EIATTR_MIN_STACK_SIZE
	.align		4
.L_324:
        /*075c*/ 	.byte	0x04, 0x12
        /*075e*/ 	.short	(.L_326 - .L_325)
	.align		4
.L_325:
        /*0760*/ 	.word	index@(_ZN7cutlass13device_kernelIN5flash19enable_sm80_to_sm89INS1_16FlashAttnBwdSm80INS1_25CollectiveMainloopBwdSm80ILi2ELi2EN4cute5tupleIJNS5_1CILi128EEES8_NS7_ILi64EEEEEENS_6half_tEfNS_4arch4Sm80ELb0ELb1ELb0ELb0ELb0ELb0ELb0ELb0ELi2ELi4ELi4ELi4ELb0EEENS1_24CollectiveEpilogueBwdGQAISA_fSD_Li256ELb0ELb0EEENS1_19SingleTileSchedulerILb0ELb0ELb0ELi128EEEEEEEEEvNT_6ParamsE)
        /*0764*/ 	.word	0x00000010


	//----- nvinfo : EIATTR_MIN_STACK_SIZE
	.align		4
.L_326:
        /*0768*/ 	.byte	0x04, 0x12
        /*076a*/ 	.short	(.L_328 - .L_327)
	.align		4
.L_327:
        /*076c*/ 	.word	index@(_ZN7cutlass13device_kernelIN5flash19enable_sm80_to_sm89INS1_16FlashAttnBwdSm80INS1_25CollectiveMainloopBwdSm80ILi2ELi2EN4cute5tupleIJNS5_1CILi128EEES8_NS7_ILi64EEEEEENS_6half_tEfNS_4arch4Sm80ELb0ELb1ELb0ELb0ELb1ELb0ELb0ELb0ELi2ELi4ELi4ELi4ELb0EEENS1_24CollectiveEpilogueBwdGQAISA_fSD_Li256ELb0ELb1EEENS1_19SingleTileSchedulerILb0ELb0ELb0ELi128EEEEEEEEEvNT_6ParamsE)
        /*0770*/ 	.word	0x00000010


	//----- nvinfo : EIATTR_MIN_STACK_SIZE
	.align		4
.L_328:
        /*0774*/ 	.byte	0x04, 0x12
        /*0776*/ 	.short	(.L_330 - .L_329)
	.align		4
.L_329:
        /*0778*/ 	.word	index@(_ZN7cutlass13device_kernelIN5flash19enable_sm80_to_sm89INS1_16FlashAttnBwdSm80INS1_25CollectiveMainloopBwdSm80ILi2ELi2EN4cute5tupleIJNS5_1CILi128EEES8_NS7_ILi64EEEEEENS_6half_tEfNS_4arch4Sm80ELb0ELb1ELb0ELb1ELb0ELb0ELb0ELb0ELi2ELi4ELi4ELi4ELb0EEENS1_21CollectiveEpilogueBwdISA_SB_SD_Li256ELb1ELb0ELi2EEENS1_19SingleTileSchedulerILb1ELb0ELb0ELi128EEEEEEEEEvNT_6ParamsE)
        /*077c*/ 	.word	0x00000068


	//----- nvinfo : EIATTR_MIN_STACK_SIZE
	.align		4
.L_330:
        /*0780*/ 	.byte	0x04, 0x12
        /*0782*/ 	.short	(.L_332 - .L_331)
	.align		4
.L_331:
        /*0784*/ 	.word	index@(_ZN7cutlass13device_kernelIN5flash19enable_sm80_to_sm89INS1_16FlashAttnBwdSm80INS1_25CollectiveMainloopBwdSm80ILi2ELi2EN4cute5tupleIJNS5_1CILi128EEES8_NS7_ILi64EEEEEENS_6half_tEfNS_4arch4Sm80ELb0ELb1ELb0ELb1ELb1ELb0ELb0ELb0ELi2ELi4ELi4ELi4ELb0EEENS1_21CollectiveEpilogueBwdISA_SB_SD_Li256ELb1ELb0ELi2EEENS1_19SingleTileSchedulerILb1ELb0ELb0ELi128EEEEEEEEEvNT_6ParamsE)
        /*0788*/ 	.word	0x00000068


	//----- nvinfo : EIATTR_MIN_STACK_SIZE
	.align		4
.L_332:
        /*078c*/ 	.byte	0x04, 0x12
        /*078e*/ 	.short	(.L_334 - .L_333)
	.align		4
.L_333:
        /*0790*/ 	.word	index@(_ZN7cutlass13device_kernelIN5flash19enable_sm80_to_sm89INS1_16FlashAttnBwdSm80INS1_25CollectiveMainloopBwdSm80ILi2ELi2EN4cute5tupleIJNS5_1CILi128EEES8_NS7_ILi64EEEEEENS_6half_tEfNS_4arch4Sm80ELb0ELb1ELb0ELb1ELb0ELb0ELb0ELb0ELi2ELi4ELi4ELi4ELb0EEENS1_24CollectiveEpilogueBwdGQAISA_fSD_Li256ELb1ELb0EEENS1_19SingleTileSchedulerILb1ELb0ELb0ELi128EEEEEEEEEvNT_6ParamsE)
        /*0794*/ 	.word	0x00000068


	//----- nvinfo : EIATTR_MIN_STACK_SIZE
	.align		4
.L_334:
        /*0798*/ 	.byte	0x04, 0x12
        /*079a*/ 	.short	(.L_336 - .L_335)
	.align		4
.L_335:
        /*079c*/ 	.word	index@(_ZN7cutlass13device_kernelIN5flash19enable_sm80_to_sm89INS1_16FlashAttnBwdSm80INS1_25CollectiveMainloopBwdSm80ILi2ELi2EN4cute5tupleIJNS5_1CILi128EEES8_NS7_ILi64EEEEEENS_6half_tEfNS_4arch4Sm80ELb0ELb1ELb0ELb1ELb1ELb0ELb0ELb0ELi2ELi4ELi4ELi4ELb0EEENS1_24CollectiveEpilogueBwdGQAISA_fSD_Li256ELb1ELb1EEENS1_19SingleTileSchedulerILb1ELb0ELb0ELi128EEEEEEEEEvNT_6ParamsE)
        /*07a0*/ 	.word	0x00000068


	//----- nvinfo : EIATTR_MIN_STACK_SIZE
	.align		4
.L_336:
        /*07a4*/ 	.byte	0x04, 0x12
        /*07a6*/ 	.short	(.L_338 - .L_337)
	.align		4
.L_337:
        /*07a8*/ 	.word	index@(_ZN7cutlass13device_kernelIN5flash19enable_sm80_to_sm89INS1_16FlashAttnBwdSm80INS1_25CollectiveMainloopBwdSm80ILi2ELi2EN4cute5tupleIJNS5_1CILi128EEES8_NS7_ILi64EEEEEENS_6half_tEfNS_4arch4Sm80ELb1ELb0ELb0ELb0ELb0ELb0ELb0ELb0ELi2ELi4ELi4ELi4ELb0EEENS1_21CollectiveEpilogueBwdISA_SB_SD_Li256ELb0ELb0ELi2EEENS1_25SingleTileBwdLPTSchedulerILb0ELi128ELb0EEEEEEEEEvNT_6ParamsE)
        /*07ac*/ 	.word	0x00000060


	//----- nvinfo : EIATTR_MIN_STACK_SIZE
	.align		4
.L_338:
        /*07b0*/ 	.byte	0x04, 0x12
        /*07b2*/ 	.short	(.L_340 - .L_339)
	.align		4
.L_339:
        /*07b4*/ 	.word	index@(_ZN7cutlass13device_kernelIN5flash19enable_sm80_to_sm89INS1_16FlashAttnBwdSm80INS1_25CollectiveMainloopBwdSm80ILi2ELi2EN4cute5tupleIJNS5_1CILi128EEES8_NS7_ILi64EEEEEENS_6half_tEfNS_4arch4Sm80ELb1ELb0ELb0ELb0ELb1ELb0ELb0ELb0ELi2ELi4ELi4ELi4ELb0EEENS1_21CollectiveEpilogueBwdISA_SB_SD_Li256ELb0ELb0ELi2EEENS1_25SingleTileBwdLPTSchedulerILb0ELi128ELb1EEEEEEEEEvNT_6ParamsE)
        /*07b8*/ 	.word	0x00000060


	//----- nvinfo : EIATTR_MIN_STACK_SIZE
	.align		4
.L_340:
        /*07bc*/ 	.byte	0x04, 0x12
        /*07be*/ 	.short	(.L_342 - .L_341)
	.align		4
.L_341:
        /*07c0*/ 	.word	index@(_ZN7cutlass13device_kernelIN5flash19enable_sm80_to_sm89INS1_16FlashAttnBwdSm80INS1_25CollectiveMainloopBwdSm80ILi2ELi2EN4cute5tupleIJNS5_1CILi128EEES8_NS7_ILi64EEEEEENS_6half_tEfNS_4arch4Sm80ELb1ELb0ELb0ELb0ELb0ELb0ELb0ELb0ELi2ELi4ELi4ELi4ELb0EEENS1_24CollectiveEpilogueBwdGQAISA_fSD_Li256ELb0ELb0EEENS1_25SingleTileBwdLPTSchedulerILb0ELi128ELb0EEEEEEEEEvNT_6ParamsE)
        /*07c4*/ 	.word	0x00000060


	//----- nvinfo : EIATTR_MIN_STACK_SIZE
	.align		4
.L_342:
        /*07c8*/ 	.byte	0x04, 0x12
        /*07ca*/ 	.short	(.L_344 - .L_343)
	.align		4
.L_343:
        /*07cc*/ 	.word	index@(_ZN7cutlass13device_kernelIN5flash19enable_sm80_to_sm89INS1_16FlashAttnBwdSm80INS1_25CollectiveMainloopBwdSm80ILi2ELi2EN4cute5tupleIJNS5_1CILi128EEES8_NS7_ILi64EEEEEENS_6half_tEfNS_4arch4Sm80ELb1ELb0ELb0ELb0ELb1ELb0ELb0ELb0ELi2ELi4ELi4ELi4ELb0EEENS1_24CollectiveEpilogueBwdGQAISA_fSD_Li256ELb0ELb1EEENS1_25SingleTileBwdLPTSchedulerILb0ELi128ELb1EEEEEEEEEvNT_6ParamsE)
        /*07d0*/ 	.word	0x00000060


	//----- nvinfo : EIATTR_MIN_STACK_SIZE
	.align		4
.L_344:
        /*07d4*/ 	.byte	0x04, 0x12
        /*07d6*/ 	.short	(.L_346 - .L_345)
	.align		4
.L_345:
        /*07d8*/ 	.word	index@(_ZN7cutlass13device_kernelIN5flash22FlashAttnBwdPreprocessIN4cute5tupleIJNS3_1CILi128EEENS5_ILi64EEEEEENS_6half_tEfNS_4arch4Sm80ELb1ELb0EEEEEvNT_6ParamsE)
        /*07dc*/ 	.word	0x00000000


	//----- nvinfo : EIATTR_MIN_STACK_SIZE
	.align		4
.L_346:
        /*07e0*/ 	.byte	0x04, 0x12
        /*07e2*/ 	.short	(.L_348 - .L_347)
	.align		4
.L_347:
        /*07e4*/ 	.word	index@(_ZN7cutlass13device_kernelIN5flash19enable_sm80_to_sm89INS1_16FlashAttnBwdSm80INS1_25CollectiveMainloopBwdSm80ILi2ELi2EN4cute5tupleIJNS5_1CILi128EEES8_NS7_ILi64EEEEEENS_6half_tEfNS_4arch4Sm80ELb1ELb0ELb0ELb1ELb0ELb0ELb0ELb0ELi2ELi4ELi4ELi4ELb0EEENS1_21CollectiveEpilogueBwdISA_SB_SD_Li256ELb1ELb0ELi2EEENS1_25SingleTileBwdLPTSchedulerILb1ELi128ELb0EEEEEEEEEvNT_6ParamsE)
        /*07e8*/ 	.word	0x00000058


	//----- nvinfo : EIATTR_MIN_STACK_SIZE
	.align		4
.L_348:
        /*07ec*/ 	.byte	0x04, 0x12
        /*07ee*/ 	.short	(.L_350 - .L_349)
	.align		4
.L_349:
        /*07f0*/ 	.word	index@(_ZN7cutlass13device_kernelIN5flash19enable_sm80_to_sm89INS1_16FlashAttnBwdSm80INS1_25CollectiveMainloopBwdSm80ILi2ELi2EN4cute5tupleIJNS5_1CILi128EEES8_NS7_ILi64EEEEEENS_6half_tEfNS_4arch4Sm80ELb1ELb0ELb0ELb1ELb1ELb0ELb0ELb0ELi2ELi4ELi4ELi4ELb0EEENS1_21CollectiveEpilogueBwdISA_SB_SD_Li256ELb1ELb0ELi2EEENS1_25SingleTileBwdLPTSchedulerILb1ELi128ELb1EEEEEEEEEvNT_6ParamsE)
        /*07f4*/ 	.word	0x00000058


	//----- nvinfo : EIATTR_MIN_STACK_SIZE
	.align		4
.L_350:
        /*07f8*/ 	.byte	0x04, 0x12
        /*07fa*/ 	.short	(.L_352 - .L_351)
	.align		4
.L_351:
        /*07fc*/ 	.word	index@(_ZN7cutlass13device_kernelIN5flash19enable_sm80_to_sm89INS1_16FlashAttnBwdSm80INS1_25CollectiveMainloopBwdSm80ILi2ELi2EN4cute5tupleIJNS5_1CILi128EEES8_NS7_ILi64EEEEEENS_6half_tEfNS_4arch4Sm80ELb1ELb0ELb0ELb1ELb0ELb0ELb0ELb0ELi2ELi4ELi4ELi4ELb0EEENS1_24CollectiveEpilogueBwdGQAISA_fSD_Li256ELb1ELb0EEENS1_25SingleTileBwdLPTSchedulerILb1ELi128ELb0EEEEEEEEEvNT_6ParamsE)
        /*0800*/ 	.word	0x00000060


	//----- nvinfo : EIATTR_MIN_STACK_SIZE
	.align		4
.L_352:
        /*0804*/ 	.byte	0x04, 0x12
        /*0806*/ 	.short	(.L_354 - .L_353)
	.align		4
.L_353:
        /*0808*/ 	.word	index@(_ZN7cutlass13device_kernelIN5flash32FlashAttnBwdPostprocessConvertdQIN4cute5tupleIJNS3_1CILi128EEENS5_ILi64EEEEEENS_6half_tEfNS_4arch4Sm80ELi256ENS3_8TiledMMAINS3_8MMA_AtomIJNS3_28SM80_16x8x16_F32F16F16F32_TNEEEENS3_6LayoutINS4_IJNS5_ILi4EEENS5_ILi2EEENS5_ILi1EEEEEENS4_IJSJ_SH_NS5_ILi0EEEEEEEENS4_IJS7_NS5_ILi32EEENS5_ILi16EEEEEEEELb0EEEEEvNT_6ParamsE)
        /*080c*/ 	.word	0x00000000


	//----- nvinfo : EIATTR_MIN_STACK_SIZE
	.align		4
.L_354:
        /*0810*/ 	.byte	0x04, 0x12
        /*0812*/ 	.short	(.L_356 - .L_355)
	.align		4
.L_355:
        /*0814*/ 	.word	index@(_ZN7cutlass13device_kernelIN5flash19enable_sm80_to_sm89INS1_16FlashAttnBwdSm80INS1_25CollectiveMainloopBwdSm80ILi2ELi2EN4cute5tupleIJNS5_1CILi128EEES8_NS7_ILi64EEEEEENS_6half_tEfNS_4arch4Sm80ELb1ELb0ELb0ELb1ELb1ELb0ELb0ELb0ELi2ELi4ELi4ELi4ELb0EEENS1_24CollectiveEpilogueBwdGQAISA_fSD_Li256ELb1ELb1EEENS1_25SingleTileBwdLPTSchedulerILb1ELi128ELb1EEEEEEEEEvNT_6ParamsE)
        /*0818*/ 	.word	0x00000058


	//----- nvinfo : EIATTR_MIN_STACK_SIZE
	.align		4
.L_356:
        /*081c*/ 	.byte	0x04, 0x12
        /*081e*/ 	.short	(.L_358 - .L_357)
	.align		4
.L_357:
        /*0820*/ 	.word	index@(_ZN7cutlass13device_kernelIN5flash22FlashAttnBwdPreprocessIN4cute5tupleIJNS3_1CILi128EEENS5_ILi64EEEEEENS_6half_tEfNS_4arch4Sm80ELb1ELb1EEEEEvNT_6ParamsE)
        /*0824*/ 	.word	0x00000000
.L_358:


//--------------------- .nv.info._ZN7cutlass13device_kernelIN5flash19enable_sm80_to_sm89INS1_16FlashAttnBwdSm80INS1_25CollectiveMainloopBwdSm80ILi2ELi2EN4cute5tupleIJNS5_1CILi64EEENS7_ILi128EEES8_EEENS_6half_tEfNS_4arch4Sm80ELb0ELb0ELb0ELb0ELb0ELb0ELb0ELb0ELi2ELi2ELi4ELi2ELb1EEENS1_21CollectiveEpilogueBwdISA_SB_SD_Li256ELb0ELb0ELi2EEENS1_19SingleTileSchedulerILb0ELb0ELb0ELi128EEEEEEEEEvNT_6ParamsE --------------------------
	.section	.nv.info._ZN7cutlass13device_kernelIN5flash19enable_sm80_to_sm89INS1_16FlashAttnBwdSm80INS1_25CollectiveMainloopBwdSm80ILi2ELi2EN4cute5tupleIJNS5_1CILi64EEENS7_ILi128EEES8_EEENS_6half_tEfNS_4arch4Sm80ELb0ELb0ELb0ELb0ELb0ELb0ELb0ELb0ELi2ELi2ELi4ELi2ELb1EEENS1_21CollectiveEpilogueBwdISA_SB_SD_Li256ELb0ELb0ELi2EEENS1_19SingleTileSchedulerILb0ELb0ELb0ELi128EEEEEEEEEvNT_6ParamsE,"",@"SHT_CUDA_INFO"
	.sectionflags	@""
	.align	4


	//----- nvinfo : EIATTR_CUDA_API_VERSION
	.align		4
        /*0000*/ 	.byte	0x04, 0x37
        /*0002*/ 	.short	(.L_360 - .L_359)
.L_359:
        /*0004*/ 	.word	0x00000082


	//----- nvinfo : EIATTR_SW2861232_WAR
	.align		4
.L_360:
        /*0008*/ 	.byte	0x01, 0x35
	.zero		2


	//----- nvinfo : EIATTR_PARAM_CBANK
	.align		4
        /*000c*/ 	.byte	0x04, 0x0a
        /*000e*/ 	.short	(.L_362 - .L_361)
	.align		4
.L_361:
        /*0010*/ 	.word	index@(.nv.constant0._ZN7cutlass13device_kernelIN5flash19enable_sm80_to_sm89INS1_16FlashAttnBwdSm80INS1_25CollectiveMainloopBwdSm80ILi2ELi2EN4cute5tupleIJNS5_1CILi64EEENS7_ILi128EEES8_EEENS_6half_tEfNS_4arch4Sm80ELb0ELb0ELb0ELb0ELb0ELb0ELb0ELb0ELi2ELi2ELi4ELi2ELb1EEENS1_21CollectiveEpilogueBwdISA_SB_SD_Li256ELb0ELb0ELi2EEENS1_19SingleTileSchedulerILb0ELb0ELb0ELi128EEEEEEEEEvNT_6ParamsE)
        /*0014*/ 	.short	0x0160
        /*0016*/ 	.short	0x0270


	//----- nvinfo : EIATTR_CBANK_PARAM_SIZE
	.align		4
.L_362:
        /*0018*/ 	.byte	0x03, 0x19
        /*001a*/ 	.short	0x0270


	//----- nvinfo : EIATTR_KPARAM_INFO
	.align		4
        /*001c*/ 	.byte	0x04, 0x17
        /*001e*/ 	.short	(.L_364 - .L_363)
.L_363:
        /*0020*/ 	.word	0x00000000
        /*0024*/ 	.short	0x0000
        /*0026*/ 	.short	0x0000
        /*0028*/ 	.byte	0x00, 0xf0, 0xc1, 0x09


	//----- nvinfo : EIATTR_MAXREG_COUNT
	.align		4
.L_364:
        /*002c*/ 	.byte	0x03, 0x1b
        /*002e*/ 	.short	0x00ff


	//----- nvinfo : EIATTR_NUM_BARRIERS
	.align		4
        /*0030*/ 	.byte	0x02, 0x4c
        /*0032*/ 	.byte	0x02
	.zero		1


	//----- nvinfo : EIATTR_MERCURY_ISA_VERSION
	.align		4
        /*0034*/ 	.byte	0x03, 0x5f
        /*0036*/ 	.short	0x0000


	//----- nvinfo : EIATTR_EXIT_INSTR_OFFSETS
	.align		4
        /*0038*/ 	.byte	0x04, 0x1c
        /*003a*/ 	.short	(.L_366 - .L_365)


	//   ....[0]....
.L_365:
        /*003c*/ 	.word	0x00000030


	//   ....[1]....
        /*0040*/ 	.word	0x000053a0


	//   ....[2]....
        /*0044*/ 	.word	0x00005460


	//----- nvinfo : EIATTR_CTAIDZ_USED
	.align		4
.L_366:
        /*0048*/ 	.byte	0x01, 0x04
	.zero		2


	//----- nvinfo : EIATTR_MAX_THREADS
	.align		4
        /*004c*/ 	.byte	0x04, 0x05
        /*004e*/ 	.short	(.L_368 - .L_367)
.L_367:
        /*0050*/ 	.word	0x00000100
        /*0054*/ 	.word	0x00000001
        /*0058*/ 	.word	0x00000001


	//----- nvinfo : EIATTR_CRS_STACK_SIZE
	.align		4
.L_368:
        /*005c*/ 	.byte	0x04, 0x1e
        /*005e*/ 	.short	(.L_370 - .L_369)
.L_369:
        /*0060*/ 	.word	0x00000000
.L_370:


//--------------------- .nv.info._ZN7cutlass13device_kernelIN5flash19enable_sm80_to_sm89INS1_16FlashAttnBwdSm80INS1_25CollectiveMainloopBwdSm80ILi2ELi2EN4cute5tupleIJNS5_1CILi64EEENS7_ILi128EEES8_EEENS_6half_tEfNS_4arch4Sm80ELb0ELb0ELb0ELb0ELb1ELb0ELb0ELb0ELi2ELi2ELi4ELi2ELb1EEENS1_21CollectiveEpilogueBwdISA_SB_SD_Li256ELb0ELb0ELi2EEENS1_19SingleTileSchedulerILb0ELb0ELb0ELi128EEEEEEEEEvNT_6ParamsE --------------------------
	.section	.nv.info._ZN7cutlass13device_kernelIN5flash19enable_sm80_to_sm89INS1_16FlashAttnBwdSm80INS1_25CollectiveMainloopBwdSm80ILi2ELi2EN4cute5tupleIJNS5_1CILi64EEENS7_ILi128EEES8_EEENS_6half_tEfNS_4arch4Sm80ELb0ELb0ELb0ELb0ELb1ELb0ELb0ELb0ELi2ELi2ELi4ELi2ELb1EEENS1_21CollectiveEpilogueBwdISA_SB_SD_Li256ELb0ELb0ELi2EEENS1_19SingleTileSchedulerILb0ELb0ELb0ELi128EEEEEEEEEvNT_6ParamsE,"",@"SHT_CUDA_INFO"
	.sectionflags	@""
	.align	4


	//----- nvinfo : EIATTR_CUDA_API_VERSION
	.align		4
        /*0000*/ 	.byte	0x04, 0x37
        /*0002*/ 	.short	(.L_372 - .L_371)
.L_371:
        /*0004*/ 	.word	0x00000082


	//----- nvinfo : EIATTR_SW2861232_WAR
	.align		4
.L_372:
        /*0008*/ 	.byte	0x01, 0x35
	.zero		2


	//----- nvinfo : EIATTR_PARAM_CBANK
	.align		4
        /*000c*/ 	.byte	0x04, 0x0a
        /*000e*/ 	.short	(.L_374 - .L_373)
	.align		4
.L_373:
        /*0010*/ 	.word	index@(.nv.constant0._ZN7cutlass13device_kernelIN5flash19enable_sm80_to_sm89INS1_16FlashAttnBwdSm80INS1_25CollectiveMainloopBwdSm80ILi2ELi2EN4cute5tupleIJNS5_1CILi64EEENS7_ILi128EEES8_EEENS_6half_tEfNS_4arch4Sm80ELb0ELb0ELb0ELb0ELb1ELb0ELb0ELb0ELi2ELi2ELi4ELi2ELb1EEENS1_21CollectiveEpilogueBwdISA_SB_SD_Li256ELb0ELb0ELi2EEENS1_19SingleTileSchedulerILb0ELb0ELb0ELi128EEEEEEEEEvNT_6ParamsE)
        /*0014*/ 	.short	0x0160
        /*0016*/ 	.short	0x0270


	//----- nvinfo : EIATTR_CBANK_PARAM_SIZE
	.align		4
.L_374:
        /*0018*/ 	.byte	0x03, 0x19
        /*001a*/ 	.short	0x0270


	//----- nvinfo : EIATTR_KPARAM_INFO
	.align		4
        /*001c*/ 	.byte	0x04, 0x17
        /*001e*/ 	.short	(.L_376 - .L_375)
.L_375:
        /*0020*/ 	.word	0x00000000
        /*0024*/ 	.short	0x0000
        /*0026*/ 	.short	0x0000
        /*0028*/ 	.byte	0x00, 0xf0, 0xc1, 0x09


	//----- nvinfo : EIATTR_MAXREG_COUNT
	.align		4
.L_376:
        /*002c*/ 	.byte	0x03, 0x1b
        /*002e*/ 	.short	0x00ff


	//----- nvinfo : EIATTR_NUM_BARRIERS
	.align		4
        /*0030*/ 	.byte	0x02, 0x4c
        /*0032*/ 	.byte	0x02
	.zero		1


	//----- nvinfo : EIATTR_MERCURY_ISA_VERSION
	.align		4
        /*0034*/ 	.byte	0x03, 0x5f
        /*0036*/ 	.short	0x0000


	//----- nvinfo : EIATTR_EXIT_INSTR_OFFSETS
	.align		4
        /*0038*/ 	.byte	0x04, 0x1c
        /*003a*/ 	.short	(.L_378 - .L_377)


	//   ....[0]....
.L_377:
        /*003c*/ 	.word	0x00000030


	//   ....[1]....
        /*0040*/ 	.word	0x000053a0


	//   ....[2]....
        /*0044*/ 	.word	0x00005460


	//----- nvinfo : EIATTR_CTAIDZ_USED
	.align		4
.L_378:
        /*0048*/ 	.byte	0x01, 0x04
	.zero		2


	//----- nvinfo : EIATTR_MAX_THREADS
	.align		4
        /*004c*/ 	.byte	0x04, 0x05
        /*004e*/ 	.short	(.L_380 - .L_379)
.L_379:
        /*0050*/ 	.word	0x00000100
        /*0054*/ 	.word	0x00000001
        /*0058*/ 	.word	0x00000001


	//----- nvinfo : EIATTR_CRS_STACK_SIZE
	.align		4
.L_380:
        /*005c*/ 	.byte	0x04, 0x1e
        /*005e*/ 	.short	(.L_382 - .L_381)
.L_381:
        /*0060*/ 	.word	0x00000000
.L_382:


//--------------------- .nv.info._ZN7cutlass13device_kernelIN5flash19enable_sm80_to_sm89INS1_16FlashAttnBwdSm80INS1_25CollectiveMainloopBwdSm80ILi2ELi2EN4cute5tupleIJNS5_1CILi64EEENS7_ILi128EEES8_EEENS_6half_tEfNS_4arch4Sm80ELb0ELb0ELb0ELb0ELb0ELb0ELb0ELb0ELi2ELi2ELi4ELi2ELb1EEENS1_24CollectiveEpilogueBwdGQAISA_fSD_Li256ELb0ELb0EEENS1_19SingleTileSchedulerILb0ELb0ELb0ELi128EEEEEEEEEvNT_6ParamsE --------------------------
	.section	.nv.info._ZN7cutlass13device_kernelIN5flash19enable_sm80_to_sm89INS1_16FlashAttnBwdSm80INS1_25CollectiveMainloopBwdSm80ILi2ELi2EN4cute5tupleIJNS5_1CILi64EEENS7_ILi128EEES8_EEENS_6half_tEfNS_4arch4Sm80ELb0ELb0ELb0ELb0ELb0ELb0ELb0ELb0ELi2ELi2ELi4ELi2ELb1EEENS1_24CollectiveEpilogueBwdGQAISA_fSD_Li256ELb0ELb0EEENS1_19SingleTileSchedulerILb0ELb0ELb0ELi128EEEEEEEEEvNT_6ParamsE,"",@"SHT_CUDA_INFO"
	.sectionflags	@""
	.align	4


	//----- nvinfo : EIATTR_CUDA_API_VERSION
	.align		4
        /*0000*/ 	.byte	0x04, 0x37
        /*0002*/ 	.short	(.L_384 - .L_383)
.L_383:
        /*0004*/ 	.word	0x00000082


	//----- nvinfo : EIATTR_SW2861232_WAR
	.align		4
.L_384:
        /*0008*/ 	.byte	0x01, 0x35
	.zero		2


	//----- nvinfo : EIATTR_PARAM_CBANK
	.align		4
        /*000c*/ 	.byte	0x04, 0x0a
        /*000e*/ 	.short	(.L_386 - .L_385)
	.align		4
.L_385:
        /*0010*/ 	.word	index@(.nv.constant0._ZN7cutlass13device_kernelIN5flash19enable_sm80_to_sm89INS1_16FlashAttnBwdSm80INS1_25CollectiveMainloopBwdSm80ILi2ELi2EN4cute5tupleIJNS5_1CILi64EEENS7_ILi128EEES8_EEENS_6half_tEfNS_4arch4Sm80ELb0ELb0ELb0ELb0ELb0ELb0ELb0ELb0ELi2ELi2ELi4ELi2ELb1EEENS1_24CollectiveEpilogueBwdGQAISA_fSD_Li256ELb0ELb0EEENS1_19SingleTileSchedulerILb0ELb0ELb0ELi128EEEEEEEEEvNT_6ParamsE)
        /*0014*/ 	.short	0x0160
        /*0016*/ 	.short	0x0278


	//----- nvinfo : EIATTR_CBANK_PARAM_SIZE
	.align		4
.L_386:
        /*0018*/ 	.byte	0x03, 0x19
        /*001a*/ 	.short	0x0278


	//----- nvinfo : EIATTR_KPARAM_INFO
	.align		4
        /*001c*/ 	.byte	0x04, 0x17
        /*001e*/ 	.short	(.L_388 - .L_387)
.L_387:
        /*0020*/ 	.word	0x00000000
        /*0024*/ 	.short	0x0000
        /*0026*/ 	.short	0x0000
        /*0028*/ 	.byte	0x00, 0xf0, 0xe1, 0x09


	//----- nvinfo : EIATTR_MAXREG_COUNT
	.align		4
.L_388:
        /*002c*/ 	.byte	0x03, 0x1b
        /*002e*/ 	.short	0x00ff


	//----- nvinfo : EIATTR_NUM_BARRIERS
	.align		4
        /*0030*/ 	.byte	0x02, 0x4c
        /*0032*/ 	.byte	0x02
	.zero		1


	//----- nvinfo : EIATTR_MERCURY_ISA_VERSION
	.align		4
        /*0034*/ 	.byte	0x03, 0x5f
        /*0036*/ 	.short	0x0000


	//----- nvinfo : EIATTR_EXIT_INSTR_OFFSETS
	.align		4
        /*0038*/ 	.byte	0x04, 0x1c
        /*003a*/ 	.short	(.L_390 - .L_389)


	//   ....[0]....
.L_389:
        /*003c*/ 	.word	0x00000030


	//   ....[1]....
        /*0040*/ 	.word	0x00004ad0


	//----- nvinfo : EIATTR_CTAIDZ_USED
	.align		4
.L_390:
        /*0044*/ 	.byte	0x01, 0x04
	.zero		2


	//----- nvinfo : EIATTR_MAX_THREADS
	.align		4
        /*0048*/ 	.byte	0x04, 0x05
        /*004a*/ 	.short	(.L_392 - .L_391)
.L_391:
        /*004c*/ 	.word	0x00000100
        /*0050*/ 	.word	0x00000001
        /*0054*/ 	.word	0x00000001


	//----- nvinfo : EIATTR_CRS_STACK_SIZE
	.align		4
.L_392:
        /*0058*/ 	.byte	0x04, 0x1e
        /*005a*/ 	.short	(.L_394 - .L_393)
.L_393:
        /*005c*/ 	.word	0x00000000
.L_394:


//--------------------- .nv.info._ZN7cutlass13device_kernelIN5flash19enable_sm80_to_sm89INS1_16FlashAttnBwdSm80INS1_25CollectiveMainloopBwdSm80ILi2ELi2EN4cute5tupleIJNS5_1CILi64EEENS7_ILi128EEES8_EEENS_6half_tEfNS_4arch4Sm80ELb0ELb0ELb0ELb0ELb1ELb0ELb0ELb0ELi2ELi2ELi4ELi2ELb1EEENS1_24CollectiveEpilogueBwdGQAISA_fSD_Li256ELb0ELb1EEENS1_19SingleTileSchedulerILb0ELb0ELb0ELi128EEEEEEEEEvNT_6ParamsE --------------------------
	.section	.nv.info._ZN7cutlass13device_kernelIN5flash19enable_sm80_to_sm89INS1_16FlashAttnBwdSm80INS1_25CollectiveMainloopBwdSm80ILi2ELi2EN4cute5tupleIJNS5_1CILi64EEENS7_ILi128EEES8_EEENS_6half_tEfNS_4arch4Sm80ELb0ELb0ELb0ELb0ELb1ELb0ELb0ELb0ELi2ELi2ELi4ELi2ELb1EEENS1_24CollectiveEpilogueBwdGQAISA_fSD_Li256ELb0ELb1EEENS1_19SingleTileSchedulerILb0ELb0ELb0ELi128EEEEEEEEEvNT_6ParamsE,"",@"SHT_CUDA_INFO"
	.sectionflags	@""
	.align	4


	//----- nvinfo : EIATTR_CUDA_API_VERSION
	.align		4
        /*0000*/ 	.byte	0x04, 0x37
        /*0002*/ 	.short	(.L_396 - .L_395)
.L_395:
        /*0004*/ 	.word	0x00000082


	//----- nvinfo : EIATTR_SW2861232_WAR
	.align		4
.L_396:
        /*0008*/ 	.byte	0x01, 0x35
	.zero		2


	//----- nvinfo : EIATTR_PARAM_CBANK
	.align		4
        /*000c*/ 	.byte	0x04, 0x0a
        /*000e*/ 	.short	(.L_398 - .L_397)
	.align		4
.L_397:
        /*0010*/ 	.word	index@(.nv.constant0._ZN7cutlass13device_kernelIN5flash19enable_sm80_to_sm89INS1_16FlashAttnBwdSm80INS1_25CollectiveMainloopBwdSm80ILi2ELi2EN4cute5tupleIJNS5_1CILi64EEENS7_ILi128EEES8_EEENS_6half_tEfNS_4arch4Sm80ELb0ELb0ELb0ELb0ELb1ELb0ELb0ELb0ELi2ELi2ELi4ELi2ELb1EEENS1_24CollectiveEpilogueBwdGQAISA_fSD_Li256ELb0ELb1EEENS1_19SingleTileSchedulerILb0ELb0ELb0ELi128EEEEEEEEEvNT_6ParamsE)
        /*0014*/ 	.short	0x0160
        /*0016*/ 	.short	0x0278


	//----- nvinfo : EIATTR_CBANK_PARAM_SIZE
	.align		4
.L_398:
        /*0018*/ 	.byte	0x03, 0x19
        /*001a*/ 	.short	0x0278


	//----- nvinfo : EIATTR_KPARAM_INFO
	.align		4
        /*001c*/ 	.byte	0x04, 0x17
        /*001e*/ 	.short	(.L_400 - .L_399)
.L_399:
        /*0020*/ 	.word	0x00000000
        /*0024*/ 	.short	0x0000
        /*0026*/ 	.short	0x0000
        /*0028*/ 	.byte	0x00, 0xf0, 0xe1, 0x09


	//----- nvinfo : EIATTR_MAXREG_COUNT
	.align		4
.L_400:
        /*002c*/ 	.byte	0x03, 0x1b
        /*002e*/ 	.short	0x00ff


	//----- nvinfo : EIATTR_NUM_BARRIERS
	.align		4
        /*0030*/ 	.byte	0x02, 0x4c
        /*0032*/ 	.byte	0x02
	.zero		1


	//----- nvinfo : EIATTR_MERCURY_ISA_VERSION
	.align		4
        /*0034*/ 	.byte	0x03, 0x5f
        /*0036*/ 	.short	0x0000


	//----- nvinfo : EIATTR_COOP_GROUP_MASK_REGIDS
	.align		4
        /*0038*/ 	.byte	0x04, 0x29
        /*003a*/ 	.short	(.L_402 - .L_401)


	//   ....[0]....
.L_401:
        /*003c*/ 	.word	0xffffffff


	//   ....[1]....
        /*0040*/ 	.word	0xffffffff


	//   ....[2]....
        /*0044*/ 	.word	0xffffffff


	//   ....[3]....
        /*0048*/ 	.word	0xffffffff


	//   ....[4]....
        /*004c*/ 	.word	0xffffffff


	//   ....[5]....
        /*0050*/ 	.word	0xffffffff


	//   ....[6]....
        /*0054*/ 	.word	0xffffffff


	//   ....[7]....
        /*0058*/ 	.word	0xffffffff


	//----- nvinfo : EIATTR_COOP_GROUP_INSTR_OFFSETS
	.align		4
.L_402:
        /*005c*/ 	.byte	0x04, 0x28
        /*005e*/ 	.short	(.L_404 - .L_403)


	//   ....[0]....
.L_403:
        /*0060*/ 	.word	0x00004720


	//   ....[1]....
        /*0064*/ 	.word	0x00004760


	//   ....[2]....
        /*0068*/ 	.word	0x00004a90


	//   ....[3]....
        /*006c*/ 	.word	0x00004aa0


	//   ....[4]....
        /*0070*/ 	.word	0x00004c60


	//   ....[5]....
        /*0074*/ 	.word	0x00004d50


	//   ....[6]....
        /*0078*/ 	.word	0x00004f80


	//   ....[7]....
        /*007c*/ 	.word	0x00004f90


	//----- nvinfo : EIATTR_EXIT_INSTR_OFFSETS
	.align		4
.L_404:
        /*0080*/ 	.byte	0x04, 0x1c
        /*0082*/ 	.short	(.L_406 - .L_405)


	//   ....[0]....
.L_405:
        /*0084*/ 	.word	0x00000030


	//   ....[1]....
        /*0088*/ 	.word	0x00004fa0


	//   ....[2]....
        /*008c*/ 	.word	0x00005040


	//----- nvinfo : EIATTR_CTAIDZ_USED
	.align		4
.L_406:
        /*0090*/ 	.byte	0x01, 0x04
	.zero		2


	//----- nvinfo : EIATTR_MAX_THREADS
	.align		4
        /*0094*/ 	.byte	0x04, 0x05
        /*0096*/ 	.short	(.L_408 - .L_407)
.L_407:
        /*0098*/ 	.word	0x00000100
        /*009c*/ 	.word	0x00000001
        /*00a0*/ 	.word	0x00000001


	//----- nvinfo : EIATTR_CRS_STACK_SIZE
	.align		4
.L_408:
        /*00a4*/ 	.byte	0x04, 0x1e
        /*00a6*/ 	.short	(.L_410 - .L_409)
.L_409:
        /*00a8*/ 	.word	0x00000000
.L_410:


//--------------------- .nv.info._ZN7cutlass13device_kernelIN5flash19enable_sm80_to_sm89INS1_16FlashAttnBwdSm80INS1_25CollectiveMainloopBwdSm80ILi2ELi2EN4cute5tupleIJNS5_1CILi64EEENS7_ILi128EEES8_EEENS_6half_tEfNS_4arch4Sm80ELb0ELb0ELb0ELb1ELb0ELb0ELb0ELb0ELi2ELi2ELi4ELi2ELb1EEENS1_21CollectiveEpilogueBwdISA_SB_SD_Li256ELb1ELb0ELi2EEENS1_19SingleTileSchedulerILb1ELb0ELb0ELi128EEEEEEEEEvNT_6ParamsE --------------------------
	.section	.nv.info._ZN7cutlass13device_kernelIN5flash19enable_sm80_to_sm89INS1_16FlashAttnBwdSm80INS1_25CollectiveMainloopBwdSm80ILi2ELi2EN4cute5tupleIJNS5_1CILi64EEENS7_ILi128EEES8_EEENS_6half_tEfNS_4arch4Sm80ELb0ELb0ELb0ELb1ELb0ELb0ELb0ELb0ELi2ELi2ELi4ELi2ELb1EEENS1_21CollectiveEpilogueBwdISA_SB_SD_Li256ELb1ELb0ELi2EEENS1_19SingleTileSchedulerILb1ELb0ELb0ELi128EEEEEEEEEvNT_6ParamsE,"",@"SHT_CUDA_INFO"
	.sectionflags	@""
	.align	4


	//----- nvinfo : EIATTR_CUDA_API_VERSION
	.align		4
        /*0000*/ 	.byte	0x04, 0x37
        /*0002*/ 	.short	(.L_412 - .L_411)
.L_411:
        /*0004*/ 	.word	0x00000082


	//----- nvinfo : EIATTR_SW2861232_WAR
	.align		4
.L_412:
        /*0008*/ 	.byte	0x01, 0x35
	.zero		2


	//----- nvinfo : EIATTR_PARAM_CBANK
	.align		4
        /*000c*/ 	.byte	0x04, 0x0a
        /*000e*/ 	.short	(.L_414 - .L_413)
	.align		4
.L_413:
        /*0010*/ 	.word	index@(.nv.constant0._ZN7cutlass13device_kernelIN5flash19enable_sm80_to_sm89INS1_16FlashAttnBwdSm80INS1_25CollectiveMainloopBwdSm80ILi2ELi2EN4cute5tupleIJNS5_1CILi64EEENS7_ILi128EEES8_EEENS_6half_tEfNS_4arch4Sm80ELb0ELb0ELb0ELb1ELb0ELb0ELb0ELb0ELi2ELi2ELi4ELi2ELb1EEENS1_21CollectiveEpilogueBwdISA_SB_SD_Li256ELb1ELb0ELi2EEENS1_19SingleTileSchedulerILb1ELb0ELb0ELi128EEEEEEEEEvNT_6ParamsE)
        /*0014*/ 	.short	0x0160
        /*0016*/ 	.short	0x0270


	//----- nvinfo : EIATTR_CBANK_PARAM_SIZE
	.align		4
.L_414:
        /*0018*/ 	.byte	0x03, 0x19
        /*001a*/ 	.short	0x0270


	//----- nvinfo : EIATTR_KPARAM_INFO
	.align		4
        /*001c*/ 	.byte	0x04, 0x17
        /*001e*/ 	.short	(.L_416 - .L_415)
.L_415:
        /*0020*/ 	.word	0x00000000
        /*0024*/ 	.short	0x0000
        /*0026*/ 	.short	0x0000
        /*0028*/ 	.byte	0x00, 0xf0, 0xc1, 0x09


	//----- nvinfo : EIATTR_MAXREG_COUNT
	.align		4
.L_416:
        /*002c*/ 	.byte	0x03, 0x1b
        /*002e*/ 	.short	0x00ff


	//----- nvinfo : EIATTR_NUM_BARRIERS
	.align		4
        /*0030*/ 	.byte	0x02, 0x4c
        /*0032*/ 	.byte	0x02
	.zero		1


	//----- nvinfo : EIATTR_MERCURY_ISA_VERSION
	.align		4
        /*0034*/ 	.byte	0x03, 0x5f
        /*0036*/ 	.short	0x0000


	//----- nvinfo : EIATTR_COOP_GROUP_MASK_REGIDS
	.align		4
        /*0038*/ 	.byte	0x04, 0x29
        /*003a*/ 	.short	(.L_418 - .L_417)


	//   ....[0]....
.L_417:
        /*003c*/ 	.word	0xffffffff


	//----- nvinfo : EIATTR_COOP_GROUP_INSTR_OFFSETS
	.align		4
.L_418:
        /*0040*/ 	.byte	0x04, 0x28
        /*0042*/ 	.short	(.L_420 - .L_419)


	//   ....[0]....
.L_419:
        /*0044*/ 	.word	0x00000090


	//----- nvinfo : EIATTR_EXIT_INSTR_OFFSETS
	.align		4
.L_420:
        /*0048*/ 	.byte	0x04, 0x1c
        /*004a*/ 	.short	(.L_422 - .L_421)


	//   ....[0]....
.L_421:
        /*004c*/ 	.word	0x00000300


	//   ....[1]....
        /*0050*/ 	.word	0x00005870


	//   ....[2]....
        /*0054*/ 	.word	0x00005930


	//   ....[3]....
        /*0058*/ 	.word	0x00006340


	//   ....[4]....
        /*005c*/ 	.word	0x000063f0


	//----- nvinfo : EIATTR_CTAIDZ_USED
	.align		4
.L_422:
        /*0060*/ 	.byte	0x01, 0x04
	.zero		2


	//----- nvinfo : EIATTR_MAX_THREADS
	.align		4
        /*0064*/ 	.byte	0x04, 0x05
        /*0066*/ 	.short	(.L_424 - .L_423)
.L_423:
        /*0068*/ 	.word	0x00000100
        /*006c*/ 	.word	0x00000001
        /*0070*/ 	.word	0x00000001


	//----- nvinfo : EIATTR_CRS_STACK_SIZE
	.align		4
.L_424:
        /*0074*/ 	.byte	0x04, 0x1e
        /*0076*/ 	.short	(.L_426 - .L_425)
.L_425:
        /*0078*/ 	.word	0x00000000
.L_426:


//--------------------- .nv.info._ZN7cutlass13device_kernelIN5flash19enable_sm80_to_sm89INS1_16FlashAttnBwdSm80INS1_25CollectiveMainloopBwdSm80ILi2ELi2EN4cute5tupleIJNS5_1CILi64EEENS7_ILi128EEES8_EEENS_6half_tEfNS_4arch4Sm80ELb0ELb0ELb0ELb1ELb1ELb0ELb0ELb0ELi2ELi2ELi4ELi2ELb1EEENS1_21CollectiveEpilogueBwdISA_SB_SD_Li256ELb1ELb0ELi2EEENS1_19SingleTileSchedulerILb1ELb0ELb0ELi128EEEEEEEEEvNT_6ParamsE --------------------------
	.section	.nv.info._ZN7cutlass13device_kernelIN5flash19enable_sm80_to_sm89INS1_16FlashAttnBwdSm80INS1_25CollectiveMainloopBwdSm80ILi2ELi2EN4cute5tupleIJNS5_1CILi64EEENS7_ILi128EEES8_EEENS_6half_tEfNS_4arch4Sm80ELb0ELb0ELb0ELb1ELb1ELb0ELb0ELb0ELi2ELi2ELi4ELi2ELb1EEENS1_21CollectiveEpilogueBwdISA_SB_SD_Li256ELb1ELb0ELi2EEENS1_19SingleTileSchedulerILb1ELb0ELb0ELi128EEEEEEEEEvNT_6ParamsE,"",@"SHT_CUDA_INFO"
	.sectionflags	@""
	.align	4


	//----- nvinfo : EIATTR_CUDA_API_VERSION
	.align		4
        /*0000*/ 	.byte	0x04, 0x37
        /*0002*/ 	.short	(.L_428 - .L_427)
.L_427:
        /*0004*/ 	.word	0x00000082


	//----- nvinfo : EIATTR_SW2861232_WAR
	.align		4
.L_428:
        /*0008*/ 	.byte	0x01, 0x35
	.zero		2


	//----- nvinfo : EIATTR_PARAM_CBANK
	.align		4
        /*000c*/ 	.byte	0x04, 0x0a
        /*000e*/ 	.short	(.L_430 - .L_429)
	.align		4
.L_429:
        /*0010*/ 	.word	index@(.nv.constant0._ZN7cutlass13device_kernelIN5flash19enable_sm80_to_sm89INS1_16FlashAttnBwdSm80INS1_25CollectiveMainloopBwdSm80ILi2ELi2EN4cute5tupleIJNS5_1CILi64EEENS7_ILi128EEES8_EEENS_6half_tEfNS_4arch4Sm80ELb0ELb0ELb0ELb1ELb1ELb0ELb0ELb0ELi2ELi2ELi4ELi2ELb1EEENS1_21CollectiveEpilogueBwdISA_SB_SD_Li256ELb1ELb0ELi2EEENS1_19SingleTileSchedulerILb1ELb0ELb0ELi128EEEEEEEEEvNT_6ParamsE)
        /*0014*/ 	.short	0x0160
        /*0016*/ 	.short	0x0270


	//----- nvinfo : EIATTR_CBANK_PARAM_SIZE
	.align		4
.L_430:
        /*0018*/ 	.byte	0x03, 0x19
        /*001a*/ 	.short	0x0270


	//----- nvinfo : EIATTR_KPARAM_INFO
	.align		4
        /*001c*/ 	.byte	0x04, 0x17
        /*001e*/ 	.short	(.L_432 - .L_431)
.L_431:
        /*0020*/ 	.word	0x00000000
        /*0024*/ 	.short	0x0000
        /*0026*/ 	.short	0x0000
        /*0028*/ 	.byte	0x00, 0xf0, 0xc1, 0x09


	//----- nvinfo : EIATTR_MAXREG_COUNT
	.align		4
.L_432:
        /*002c*/ 	.byte	0x03, 0x1b
        /*002e*/ 	.short	0x00ff


	//----- nvinfo : EIATTR_NUM_BARRIERS
	.align		4
        /*0030*/ 	.byte	0x02, 0x4c
        /*0032*/ 	.byte	0x02
	.zero		1


	//----- nvinfo : EIATTR_MERCURY_ISA_VERSION
	.align		4
        /*0034*/ 	.byte	0x03, 0x5f
        /*0036*/ 	.short	0x0000


	//----- nvinfo : EIATTR_COOP_GROUP_MASK_REGIDS
	.align		4
        /*0038*/ 	.byte	0x04, 0x29
        /*003a*/ 	.short	(.L_434 - .L_433)


	//   ....[0]....
.L_433:
        /*003c*/ 	.word	0xffffffff


	//----- nvinfo : EIATTR_COOP_GROUP_INSTR_OFFSETS
	.align		4
.L_434:
        /*0040*/ 	.byte	0x04, 0x28
        /*0042*/ 	.short	(.L_436 - .L_435)


	//   ....[0]....
.L_435:
        /*0044*/ 	.word	0x00000090


	//----- nvinfo : EIATTR_EXIT_INSTR_OFFSETS
	.align		4
.L_436:
        /*0048*/ 	.byte	0x04, 0x1c
        /*004a*/ 	.short	(.L_438 - .L_437)


	//   ....[0]....
.L_437:
        /*004c*/ 	.word	0x00000300


	//   ....[1]....
        /*0050*/ 	.word	0x00005870


	//   ....[2]....
        /*0054*/ 	.word	0x00005930


	//   ....[3]....
        /*0058*/ 	.word	0x00006340


	//   ....[4]....
        /*005c*/ 	.word	0x000063f0


	//----- nvinfo : EIATTR_CTAIDZ_USED
	.align		4
.L_438:
        /*0060*/ 	.byte	0x01, 0x04
	.zero		2


	//----- nvinfo : EIATTR_MAX_THREADS
	.align		4
        /*0064*/ 	.byte	0x04, 0x05
        /*0066*/ 	.short	(.L_440 - .L_439)
.L_439:
        /*0068*/ 	.word	0x00000100
        /*006c*/ 	.word	0x00000001
        /*0070*/ 	.word	0x00000001


	//----- nvinfo : EIATTR_CRS_STACK_SIZE
	.align		4
.L_440:
        /*0074*/ 	.byte	0x04, 0x1e
        /*0076*/ 	.short	(.L_442 - .L_441)
.L_441:
        /*0078*/ 	.word	0x00000000
.L_442:


//--------------------- .nv.info._ZN7cutlass13device_kernelIN5flash19enable_sm80_to_sm89INS1_16FlashAttnBwdSm80INS1_25CollectiveMainloopBwdSm80ILi2ELi2EN4cute5tupleIJNS5_1CILi64EEENS7_ILi128EEES8_EEENS_6half_tEfNS_4arch4Sm80ELb0ELb0ELb0ELb1ELb0ELb0ELb0ELb0ELi2ELi2ELi4ELi2ELb1EEENS1_24CollectiveEpilogueBwdGQAISA_fSD_Li256ELb1ELb0EEENS1_19SingleTileSchedulerILb1ELb0ELb0ELi128EEEEEEEEEvNT_6ParamsE --------------------------
	.section	.nv.info._ZN7cutlass13device_kernelIN5flash19enable_sm80_to_sm89INS1_16FlashAttnBwdSm80INS1_25CollectiveMainloopBwdSm80ILi2ELi2EN4cute5tupleIJNS5_1CILi64EEENS7_ILi128EEES8_EEENS_6half_tEfNS_4arch4Sm80ELb0ELb0ELb0ELb1ELb0ELb0ELb0ELb0ELi2ELi2ELi4ELi2ELb1EEENS1_24CollectiveEpilogueBwdGQAISA_fSD_Li256ELb1ELb0EEENS1_19SingleTileSchedulerILb1ELb0ELb0ELi128EEEEEEEEEvNT_6ParamsE,"",@"SHT_CUDA_INFO"
	.sectionflags	@""
	.align	4


	//----- nvinfo : EIATTR_CUDA_API_VERSION
	.align		4
        /*0000*/ 	.byte	0x04, 0x37
        /*0002*/ 	.short	(.L_444 - .L_443)
.L_443:
        /*0004*/ 	.word	0x00000082


	//----- nvinfo : EIATTR_SW2861232_WAR
	.align		4
.L_444:
        /*0008*/ 	.byte	0x01, 0x35
	.zero		2


	//----- nvinfo : EIATTR_PARAM_CBANK
	.align		4
        /*000c*/ 	.byte	0x04, 0x0a
        /*000e*/ 	.short	(.L_446 - .L_445)
	.align		4
.L_445:
        /*0010*/ 	.word	index@(.nv.constant0._ZN7cutlass13device_kernelIN5flash19enable_sm80_to_sm89INS1_16FlashAttnBwdSm80INS1_25CollectiveMainloopBwdSm80ILi2ELi2EN4cute5tupleIJNS5_1CILi64EEENS7_ILi128EEES8_EEENS_6half_tEfNS_4arch4Sm80ELb0ELb0ELb0ELb1ELb0ELb0ELb0ELb0ELi2ELi2ELi4ELi2ELb1EEENS1_24CollectiveEpilogueBwdGQAISA_fSD_Li256ELb1ELb0EEENS1_19SingleTileSchedulerILb1ELb0ELb0ELi128EEEEEEEEEvNT_6ParamsE)
        /*0014*/ 	.short	0x0160
        /*0016*/ 	.short	0x0278


	//----- nvinfo : EIATTR_CBANK_PARAM_SIZE
	.align		4
.L_446:
        /*0018*/ 	.byte	0x03, 0x19
        /*001a*/ 	.short	0x0278


	//----- nvinfo : EIATTR_KPARAM_INFO
	.align		4
        /*001c*/ 	.byte	0x04, 0x17
        /*001e*/ 	.short	(.L_448 - .L_447)
.L_447:
        /*0020*/ 	.word	0x00000000
        /*0024*/ 	.short	0x0000
        /*0026*/ 	.short	0x0000
        /*0028*/ 	.byte	0x00, 0xf0, 0xe1, 0x09


	//----- nvinfo : EIATTR_MAXREG_COUNT
	.align		4
.L_448:
        /*002c*/ 	.byte	0x03, 0x1b
        /*002e*/ 	.short	0x00ff


	//----- nvinfo : EIATTR_NUM_BARRIERS
	.align		4
        /*0030*/ 	.byte	0x02, 0x4c
        /*0032*/ 	.byte	0x02
	.zero		1


	//----- nvinfo : EIATTR_MERCURY_ISA_VERSION
	.align		4
        /*0034*/ 	.byte	0x03, 0x5f
        /*0036*/ 	.short	0x0000


	//----- nvinfo : EIATTR_COOP_GROUP_MASK_REGIDS
	.align		4
        /*0038*/ 	.byte	0x04, 0x29
        /*003a*/ 	.short	(.L_450 - .L_449)


	//   ....[0]....
.L_449:
        /*003c*/ 	.word	0xffffffff


	//----- nvinfo : EIATTR_COOP_GROUP_INSTR_OFFSETS
	.align		4
.L_450:
        /*0040*/ 	.byte	0x04, 0x28
        /*0042*/ 	.short	(.L_452 - .L_451)


	//   ....[0]....
.L_451:
        /*0044*/ 	.word	0x00000090


	//----- nvinfo : EIATTR_EXIT_INSTR_OFFSETS
	.align		4
.L_452:
        /*0048*/ 	.byte	0x04, 0x1c
        /*004a*/ 	.short	(.L_454 - .L_453)


	//   ....[0]....
.L_453:
        /*004c*/ 	.word	0x00000300


	//   ....[1]....
        /*0050*/ 	.word	0x00004790


	//   ....[2]....
        /*0054*/ 	.word	0x00004eb0


	//----- nvinfo : EIATTR_CTAIDZ_USED
	.align		4
.L_454:
        /*0058*/ 	.byte	0x01, 0x04
	.zero		2


	//----- nvinfo : EIATTR_MAX_THREADS
	.align		4
        /*005c*/ 	.byte	0x04, 0x05
        /*005e*/ 	.short	(.L_456 - .L_455)
.L_455:
        /*0060*/ 	.word	0x00000100
        /*0064*/ 	.word	0x00000001
        /*0068*/ 	.word	0x00000001


	//----- nvinfo : EIATTR_CRS_STACK_SIZE
	.align		4
.L_456:
        /*006c*/ 	.byte	0x04, 0x1e
        /*006e*/ 	.short	(.L_458 - .L_457)
.L_457:
        /*0070*/ 	.word	0x00000000
.L_458:


//--------------------- .nv.info._ZN7cutlass13device_kernelIN5flash19enable_sm80_to_sm89INS1_16FlashAttnBwdSm80INS1_25CollectiveMainloopBwdSm80ILi2ELi2EN4cute5tupleIJNS5_1CILi64EEENS7_ILi128EEES8_EEENS_6half_tEfNS_4arch4Sm80ELb0ELb0ELb0ELb1ELb1ELb0ELb0ELb0ELi2ELi2ELi4ELi2ELb1EEENS1_24CollectiveEpilogueBwdGQAISA_fSD_Li256ELb1ELb1EEENS1_19SingleTileSchedulerILb1ELb0ELb0ELi128EEEEEEEEEvNT_6ParamsE --------------------------
	.section	.nv.info._ZN7cutlass13device_kernelIN5flash19enable_sm80_to_sm89INS1_16FlashAttnBwdSm80INS1_25CollectiveMainloopBwdSm80ILi2ELi2EN4cute5tupleIJNS5_1CILi64EEENS7_ILi128EEES8_EEENS_6half_tEfNS_4arch4Sm80ELb0ELb0ELb0ELb1ELb1ELb0ELb0ELb0ELi2ELi2ELi4ELi2ELb1EEENS1_24CollectiveEpilogueBwdGQAISA_fSD_Li256ELb1ELb1EEENS1_19SingleTileSchedulerILb1ELb0ELb0ELi128EEEEEEEEEvNT_6ParamsE,"",@"SHT_CUDA_INFO"
	.sectionflags	@""
	.align	4


	//----- nvinfo : EIATTR_CUDA_API_VERSION
	.align		4
        /*0000*/ 	.byte	0x04, 0x37
        /*0002*/ 	.short	(.L_460 - .L_459)
.L_459:
        /*0004*/ 	.word	0x00000082


	//----- nvinfo : EIATTR_SW2861232_WAR
	.align		4
.L_460:
        /*0008*/ 	.byte	0x01, 0x35
	.zero		2


	//----- nvinfo : EIATTR_PARAM_CBANK
	.align		4
        /*000c*/ 	.byte	0x04, 0x0a
        /*000e*/ 	.short	(.L_462 - .L_461)
	.align		4
.L_461:
        /*0010*/ 	.word	index@(.nv.constant0._ZN7cutlass13device_kernelIN5flash19enable_sm80_to_sm89INS1_16FlashAttnBwdSm80INS1_25CollectiveMainloopBwdSm80ILi2ELi2EN4cute5tupleIJNS5_1CILi64EEENS7_ILi128EEES8_EEENS_6half_tEfNS_4arch4Sm80ELb0ELb0ELb0ELb1ELb1ELb0ELb0ELb0ELi2ELi2ELi4ELi2ELb1EEENS1_24CollectiveEpilogueBwdGQAISA_fSD_Li256ELb1ELb1EEENS1_19SingleTileSchedulerILb1ELb0ELb0ELi128EEEEEEEEEvNT_6ParamsE)
        /*0014*/ 	.short	0x0160
        /*0016*/ 	.short	0x0278


	//----- nvinfo : EIATTR_CBANK_PARAM_SIZE
	.align		4
.L_462:
        /*0018*/ 	.byte	0x03, 0x19
        /*001a*/ 	.short	0x0278


	//----- nvinfo : EIATTR_KPARAM_INFO
	.align		4
        /*001c*/ 	.byte	0x04, 0x17
        /*001e*/ 	.short	(.L_464 - .L_463)
.L_463:
        /*0020*/ 	.word	0x00000000
        /*0024*/ 	.short	0x0000
        /*0026*/ 	.short	0x0000
        /*0028*/ 	.byte	0x00, 0xf0, 0xe1, 0x09


	//----- nvinfo : EIATTR_MAXREG_COUNT
	.align		4
.L_464:
        /*002c*/ 	.byte	0x03, 0x1b
        /*002e*/ 	.short	0x00ff


	//----- nvinfo : EIATTR_NUM_BARRIERS
	.align		4
        /*0030*/ 	.byte	0x02, 0x4c
        /*0032*/ 	.byte	0x02
	.zero		1


	//----- nvinfo : EIATTR_MERCURY_ISA_VERSION
	.align		4
        /*0034*/ 	.byte	0x03, 0x5f
        /*0036*/ 	.short	0x0000


	//----- nvinfo : EIATTR_COOP_GROUP_MASK_REGIDS
	.align		4
        /*0038*/ 	.byte	0x04, 0x29
        /*003a*/ 	.short	(.L_466 - .L_465)


	//   ....[0]....
.L_465:
        /*003c*/ 	.word	0xffffffff


	//   ....[1]....
        /*0040*/ 	.word	0xffffffff


	//   ....[2]....
        /*0044*/ 	.word	0xffffffff


	//   ....[3]....
        /*0048*/ 	.word	0xffffffff


	//   ....[4]....
        /*004c*/ 	.word	0xffffffff


	//   ....[5]....
        /*0050*/ 	.word	0xffffffff


	//   ....[6]....
        /*0054*/ 	.word	0xffffffff


	//   ....[7]....
        /*0058*/ 	.word	0xffffffff


	//   ....[8]....
        /*005c*/ 	.word	0xffffffff


	//----- nvinfo : EIATTR_COOP_GROUP_INSTR_OFFSETS
	.align		4
.L_466:
        /*0060*/ 	.byte	0x04, 0x28
        /*0062*/ 	.short	(.L_468 - .L_467)


	//   ....[0]....
.L_467:
        /*0064*/ 	.word	0x00000090


	//   ....[1]....
        /*0068*/ 	.word	0x00004ae0


	//   ....[2]....
        /*006c*/ 	.word	0x00004b10


	//   ....[3]....
        /*0070*/ 	.word	0x00004e10


	//   ....[4]....
        /*0074*/ 	.word	0x00004e20


	//   ....[5]....
        /*0078*/ 	.word	0x00004fb0


	//   ....[6]....
        /*007c*/ 	.word	0x00004ff0


	//   ....[7]....
        /*0080*/ 	.word	0x000052b0


	//   ....[8]....
        /*0084*/ 	.word	0x000052c0


	//----- nvinfo : EIATTR_EXIT_INSTR_OFFSETS
	.align		4
.L_468:
        /*0088*/ 	.byte	0x04, 0x1c
        /*008a*/ 	.short	(.L_470 - .L_469)


	//   ....[0]....
.L_469:
        /*008c*/ 	.word	0x00000300


	//   ....[1]....
        /*0090*/ 	.word	0x00004790


	//   ....[2]....
        /*0094*/ 	.word	0x000052d0


	//   ....[3]....
        /*0098*/ 	.word	0x00005370


	//----- nvinfo : EIATTR_CTAIDZ_USED
	.align		4
.L_470:
        /*009c*/ 	.byte	0x01, 0x04
	.zero		2


	//----- nvinfo : EIATTR_MAX_THREADS
	.align		4
        /*00a0*/ 	.byte	0x04, 0x05
        /*00a2*/ 	.short	(.L_472 - .L_471)
.L_471:
        /*00a4*/ 	.word	0x00000100
        /*00a8*/ 	.word	0x00000001
        /*00ac*/ 	.word	0x00000001


	//----- nvinfo : EIATTR_CRS_STACK_SIZE
	.align		4
.L_472:
        /*00b0*/ 	.byte	0x04, 0x1e
        /*00b2*/ 	.short	(.L_474 - .L_473)
.L_473:
        /*00b4*/ 	.word	0x00000000
.L_474:


//--------------------- .nv.info._ZN7cutlass13device_kernelIN5flash19enable_sm80_to_sm89INS1_16FlashAttnBwdSm80INS1_25CollectiveMainloopBwdSm80ILi2ELi2EN4cute5tupleIJNS5_1CILi64EEENS7_ILi128EEES8_EEENS_6half_tEfNS_4arch4Sm80ELb0ELb1ELb0ELb0ELb0ELb0ELb0ELb0ELi2ELi2ELi4ELi2ELb1EEENS1_21CollectiveEpilogueBwdISA_SB_SD_Li256ELb0ELb0ELi2EEENS1_19SingleTileSchedulerILb0ELb0ELb0ELi128EEEEEEEEEvNT_6ParamsE --------------------------
	.section	.nv.info._ZN7cutlass13device_kernelIN5flash19enable_sm80_to_sm89INS1_16FlashAttnBwdSm80INS1_25CollectiveMainloopBwdSm80ILi2ELi2EN4cute5tupleIJNS5_1CILi64EEENS7_ILi128EEES8_EEENS_6half_tEfNS_4arch4Sm80ELb0ELb1ELb0ELb0ELb0ELb0ELb0ELb0ELi2ELi2ELi4ELi2ELb1EEENS1_21CollectiveEpilogueBwdISA_SB_SD_Li256ELb0ELb0ELi2EEENS1_19SingleTileSchedulerILb0ELb0ELb0ELi128EEEEEEEEEvNT_6ParamsE,"",@"SHT_CUDA_INFO"
	.sectionflags	@""
	.align	4


	//----- nvinfo : EIATTR_CUDA_API_VERSION
	.align		4
        /*0000*/ 	.byte	0x04, 0x37
        /*0002*/ 	.short	(.L_476 - .L_475)
.L_475:
        /*0004*/ 	.word	0x00000082


	//----- nvinfo : EIATTR_SW2861232_WAR
	.align		4
.L_476:
        /*0008*/ 	.byte	0x01, 0x35
	.zero		2


	//----- nvinfo : EIATTR_PARAM_CBANK
	.align		4
        /*000c*/ 	.byte	0x04, 0x0a
        /*000e*/ 	.short	(.L_478 - .L_477)
	.align		4
.L_477:
        /*0010*/ 	.word	index@(.nv.constant0._ZN7cutlass13device_kernelIN5flash19enable_sm80_to_sm89INS1_16FlashAttnBwdSm80INS1_25CollectiveMainloopBwdSm80ILi2ELi2EN4cute5tupleIJNS5_1CILi64EEENS7_ILi128EEES8_EEENS_6half_tEfNS_4arch4Sm80ELb0ELb1ELb0ELb0ELb0ELb0ELb0ELb0ELi2ELi2ELi4ELi2ELb1EEENS1_21CollectiveEpilogueBwdISA_SB_SD_Li256ELb0ELb0ELi2EEENS1_19SingleTileSchedulerILb0ELb0ELb0ELi128EEEEEEEEEvNT_6ParamsE)
        /*0014*/ 	.short	0x0160
        /*0016*/ 	.short	0x0270


	//----- nvinfo : EIATTR_CBANK_PARAM_SIZE
	.align		4
.L_478:
        /*0018*/ 	.byte	0x03, 0x19
        /*001a*/ 	.short	0x0270


	//----- nvinfo : EIATTR_KPARAM_INFO
	.align		4
        /*001c*/ 	.byte	0x04, 0x17
        /*001e*/ 	.short	(.L_480 - .L_479)
.L_479:
        /*0020*/ 	.word	0x00000000
        /*0024*/ 	.short	0x0000
        /*0026*/ 	.short	0x0000
        /*0028*/ 	.byte	0x00, 0xf0, 0xc1, 0x09


	//----- nvinfo : EIATTR_MAXREG_COUNT
	.align		4
.L_480:
        /*002c*/ 	.byte	0x03, 0x1b
        /*002e*/ 	.short	0x00ff


	//----- nvinfo : EIATTR_NUM_BARRIERS
	.align		4
        /*0030*/ 	.byte	0x02, 0x4c
        /*0032*/ 	.byte	0x02
	.zero		1


	//----- nvinfo : EIATTR_MERCURY_ISA_VERSION
	.align		4
        /*0034*/ 	.byte	0x03, 0x5f
        /*0036*/ 	.short	0x0000


	//----- nvinfo : EIATTR_EXIT_INSTR_OFFSETS
	.align		4
        /*0038*/ 	.byte	0x04, 0x1c
        /*003a*/ 	.short	(.L_482 - .L_481)


	//   ....[0]....
.L_481:
        /*003c*/ 	.word	0x00000030


	//   ....[1]....
        /*0040*/ 	.word	0x00006460


	//   ....[2]....
        /*0044*/ 	.word	0x00006510


	//   ....[3]....
        /*0048*/ 	.word	0x00006dd0


	//   ....[4]....
        /*004c*/ 	.word	0x00006e80


	//----- nvinfo : EIATTR_CTAIDZ_USED
	.align		4
.L_482:
        /*0050*/ 	.byte	0x01, 0x04
	.zero		2


	//----- nvinfo : EIATTR_MAX_THREADS
	.align		4
        /*0054*/ 	.byte	0x04, 0x05
        /*0056*/ 	.short	(.L_484 - .L_483)
.L_483:
        /*0058*/ 	.word	0x00000100
        /*005c*/ 	.word	0x00000001
        /*0060*/ 	.word	0x00000001


	//----- nvinfo : EIATTR_CRS_STACK_SIZE
	.align		4
.L_484:
        /*0064*/ 	.byte	0x04, 0x1e
        /*0066*/ 	.short	(.L_486 - .L_485)
.L_485:
        /*0068*/ 	.word	0x00000000
.L_486:


//--------------------- .nv.info._ZN7cutlass13device_kernelIN5flash19enable_sm80_to_sm89INS1_16FlashAttnBwdSm80INS1_25CollectiveMainloopBwdSm80ILi2ELi2EN4cute5tupleIJNS5_1CILi64EEENS7_ILi128EEES8_EEENS_6half_tEfNS_4arch4Sm80ELb0ELb1ELb0ELb0ELb1ELb0ELb0ELb0ELi2ELi2ELi4ELi2ELb1EEENS1_21CollectiveEpilogueBwdISA_SB_SD_Li256ELb0ELb0ELi2EEENS1_19SingleTileSchedulerILb0ELb0ELb0ELi128EEEEEEEEEvNT_6ParamsE --------------------------
	.section	.nv.info._ZN7cutlass13device_kernelIN5flash19enable_sm80_to_sm89INS1_16FlashAttnBwdSm80INS1_25CollectiveMainloopBwdSm80ILi2ELi2EN4cute5tupleIJNS5_1CILi64EEENS7_ILi128EEES8_EEENS_6half_tEfNS_4arch4Sm80ELb0ELb1ELb0ELb0ELb1ELb0ELb0ELb0ELi2ELi2ELi4ELi2ELb1EEENS1_21CollectiveEpilogueBwdISA_SB_SD_Li256ELb0ELb0ELi2EEENS1_19SingleTileSchedulerILb0ELb0ELb0ELi128EEEEEEEEEvNT_6ParamsE,"",@"SHT_CUDA_INFO"
	.sectionflags	@""
	.align	4


	//----- nvinfo : EIATTR_CUDA_API_VERSION
	.align		4
        /*0000*/ 	.byte	0x04, 0x37
        /*0002*/ 	.short	(.L_488 - .L_487)
.L_487:
        /*0004*/ 	.word	0x00000082


	//----- nvinfo : EIATTR_SW2861232_WAR
	.align		4
.L_488:
        /*0008*/ 	.byte	0x01, 0x35
	.zero		2


	//----- nvinfo : EIATTR_PARAM_CBANK
	.align		4
        /*000c*/ 	.byte	0x04, 0x0a
        /*000e*/ 	.short	(.L_490 - .L_489)
	.align		4
.L_489:
        /*0010*/ 	.word	index@(.nv.constant0._ZN7cutlass13device_kernelIN5flash19enable_sm80_to_sm89INS1_16FlashAttnBwdSm80INS1_25CollectiveMainloopBwdSm80ILi2ELi2EN4cute5tupleIJNS5_1CILi64EEENS7_ILi128EEES8_EEENS_6half_tEfNS_4arch4Sm80ELb0ELb1ELb0ELb0ELb1ELb0ELb0ELb0ELi2ELi2ELi4ELi2ELb1EEENS1_21CollectiveEpilogueBwdISA_SB_SD_Li256ELb0ELb0ELi2EEENS1_19SingleTileSchedulerILb0ELb0ELb0ELi128EEEEEEEEEvNT_6ParamsE)
        /*0014*/ 	.short	0x0160
        /*0016*/ 	.short	0x0270


	//----- nvinfo : EIATTR_CBANK_PARAM_SIZE
	.align		4
.L_490:
        /*0018*/ 	.byte	0x03, 0x19
        /*001a*/ 	.short	0x0270


	//----- nvinfo : EIATTR_KPARAM_INFO
	.align		4
        /*001c*/ 	.byte	0x04, 0x17
        /*001e*/ 	.short	(.L_492 - .L_491)
.L_491:
        /*0020*/ 	.word	0x00000000
        /*0024*/ 	.short	0x0000
        /*0026*/ 	.short	0x0000
        /*0028*/ 	.byte	0x00, 0xf0, 0xc1, 0x09


	//----- nvinfo : EIATTR_MAXREG_COUNT
	.align		4
.L_492:
        /*002c*/ 	.byte	0x03, 0x1b
        /*002e*/ 	.short	0x00ff


	//----- nvinfo : EIATTR_NUM_BARRIERS
	.align		4
        /*0030*/ 	.byte	0x02, 0x4c
        /*0032*/ 	.byte	0x02
	.zero		1


	//----- nvinfo : EIATTR_MERCURY_ISA_VERSION
	.align		4
        /*0034*/ 	.byte	0x03, 0x5f
        /*0036*/ 	.short	0x0000


	//----- nvinfo : EIATTR_EXIT_INSTR_OFFSETS
	.align		4
        /*0038*/ 	.byte	0x04, 0x1c
        /*003a*/ 	.short	(.L_494 - .L_493)


	//   ....[0]....
.L_493:
        /*003c*/ 	.word	0x00000030


	//   ....[1]....
        /*0040*/ 	.word	0x00006460


	//   ....[2]....
        /*0044*/ 	.word	0x00006510


	//   ....[3]....
        /*0048*/ 	.word	0x00006dd0


	//   ....[4]....
        /*004c*/ 	.word	0x00006e80


	//----- nvinfo : EIATTR_CTAIDZ_USED
	.align		4
.L_494:
        /*0050*/ 	.byte	0x01, 0x04
	.zero		2


	//----- nvinfo : EIATTR_MAX_THREADS
	.align		4
        /*0054*/ 	.byte	0x04, 0x05
        /*0056*/ 	.short	(.L_496 - .L_495)
.L_495:
        /*0058*/ 	.word	0x00000100
        /*005c*/ 	.word	0x00000001
        /*0060*/ 	.word	0x00000001


	//----- nvinfo : EIATTR_CRS_STACK_SIZE
	.align		4
.L_496:
        /*0064*/ 	.byte	0x04, 0x1e
        /*0066*/ 	.short	(.L_498 - .L_497)
.L_497:
        /*0068*/ 	.word	0x00000000
.L_498:


//--------------------- .nv.info._ZN7cutlass13device_kernelIN5flash19enable_sm80_to_sm89INS1_16FlashAttnBwdSm80INS1_25CollectiveMainloopBwdSm80ILi2ELi2EN4cute5tupleIJNS5_1CILi64EEENS7_ILi128EEES8_EEENS_6half_tEfNS_4arch4Sm80ELb0ELb1ELb0ELb0ELb0ELb0ELb0ELb0ELi2ELi2ELi4ELi2ELb1EEENS1_24CollectiveEpilogueBwdGQAISA_fSD_Li256ELb0ELb0EEENS1_19SingleTileSchedulerILb0ELb0ELb0ELi128EEEEEEEEEvNT_6ParamsE --------------------------
	.section	.nv.info._ZN7cutlass13device_kernelIN5flash19enable_sm80_to_sm89INS1_16FlashAttnBwdSm80INS1_25CollectiveMainloopBwdSm80ILi2ELi2EN4cute5tupleIJNS5_1CILi64EEENS7_ILi128EEES8_EEENS_6half_tEfNS_4arch4Sm80ELb0ELb1ELb0ELb0ELb0ELb0ELb0ELb0ELi2ELi2ELi4ELi2ELb1EEENS1_24CollectiveEpilogueBwdGQAISA_fSD_Li256ELb0ELb0EEENS1_19SingleTileSchedulerILb0ELb0ELb0ELi128EEEEEEEEEvNT_6ParamsE,"",@"SHT_CUDA_INFO"
	.sectionflags	@""
	.align	4


	//----- nvinfo : EIATTR_CUDA_API_VERSION
	.align		4
        /*0000*/ 	.byte	0x04, 0x37
        /*0002*/ 	.short	(.L_500 - .L_499)
.L_499:
        /*0004*/ 	.word	0x00000082


	//----- nvinfo : EIATTR_SW2861232_WAR
	.align		4
.L_500:
        /*0008*/ 	.byte	0x01, 0x35
	.zero		2


	//----- nvinfo : EIATTR_PARAM_CBANK
	.align		4
        /*000c*/ 	.byte	0x04, 0x0a
        /*000e*/ 	.short	(.L_502 - .L_501)
	.align		4
.L_501:
        /*0010*/ 	.word	index@(.nv.constant0._ZN7cutlass13device_kernelIN5flash19enable_sm80_to_sm89INS1_16FlashAttnBwdSm80INS1_25CollectiveMainloopBwdSm80ILi2ELi2EN4cute5tupleIJNS5_1CILi64EEENS7_ILi128EEES8_EEENS_6half_tEfNS_4arch4Sm80ELb0ELb1ELb0ELb0ELb0ELb0ELb0ELb0ELi2ELi2ELi4ELi2ELb1EEENS1_24CollectiveEpilogueBwdGQAISA_fSD_Li256ELb0ELb0EEENS1_19SingleTileSchedulerILb0ELb0ELb0ELi128EEEEEEEEEvNT_6ParamsE)
        /*0014*/ 	.short	0x0160
        /*0016*/ 	.short	0x0278


	//----- nvinfo : EIATTR_CBANK_PARAM_SIZE
	.align		4
.L_502:
        /*0018*/ 	.byte	0x03, 0x19
        /*001a*/ 	.short	0x0278


	//----- nvinfo : EIATTR_KPARAM_INFO
	.align		4
        /*001c*/ 	.byte	0x04, 0x17
        /*001e*/ 	.short	(.L_504 - .L_503)
.L_503:
        /*0020*/ 	.word	0x00000000
        /*0024*/ 	.short	0x0000
        /*0026*/ 	.short	0x0000
        /*0028*/ 	.byte	0x00, 0xf0, 0xe1, 0x09


	//----- nvinfo : EIATTR_MAXREG_COUNT
	.align		4
.L_504:
        /*002c*/ 	.byte	0x03, 0x1b
        /*002e*/ 	.short	0x00ff


	//----- nvinfo : EIATTR_NUM_BARRIERS
	.align		4
        /*0030*/ 	.byte	0x02, 0x4c
        /*0032*/ 	.byte	0x02
	.zero		1


	//----- nvinfo : EIATTR_MERCURY_ISA_VERSION
	.align		4
        /*0034*/ 	.byte	0x03, 0x5f
        /*0036*/ 	.short	0x0000


	//----- nvinfo : EIATTR_EXIT_INSTR_OFFSETS
	.align		4
        /*0038*/ 	.byte	0x04, 0x1c
        /*003a*/ 	.short	(.L_506 - .L_505)


	//   ....[0]....
.L_505:
        /*003c*/ 	.word	0x00000030


	//   ....[1]....
        /*0040*/ 	.word	0x00005410


	//   ....[2]....
        /*0044*/ 	.word	0x00005a30


	//----- nvinfo : EIATTR_CTAIDZ_USED
	.align		4
.L_506:
        /*0048*/ 	.byte	0x01, 0x04
	.zero		2


	//----- nvinfo : EIATTR_MAX_THREADS
	.align		4
        /*004c*/ 	.byte	0x04, 0x05
        /*004e*/ 	.short	(.L_508 - .L_507)
.L_507:
        /*0050*/ 	.word	0x00000100
        /*0054*/ 	.word	0x00000001
        /*0058*/ 	.word	0x00000001


	//----- nvinfo : EIATTR_CRS_STACK_SIZE
	.align		4
.L_508:
        /*005c*/ 	.byte	0x04, 0x1e
        /*005e*/ 	.short	(.L_510 - .L_509)
.L_509:
        /*0060*/ 	.word	0x00000000
.L_510:


//--------------------- .nv.info._ZN7cutlass13device_kernelIN5flash19enable_sm80_to_sm89INS1_16FlashAttnBwdSm80INS1_25CollectiveMainloopBwdSm80ILi2ELi2EN4cute5tupleIJNS5_1CILi64EEENS7_ILi128EEES8_EEENS_6half_tEfNS_4arch4Sm80ELb0ELb1ELb0ELb0ELb1ELb0ELb0ELb0ELi2ELi2ELi4ELi2ELb1EEENS1_24CollectiveEpilogueBwdGQAISA_fSD_Li256ELb0ELb1EEENS1_19SingleTileSchedulerILb0ELb0ELb0ELi128EEEEEEEEEvNT_6ParamsE --------------------------
	.section	.nv.info._ZN7cutlass13device_kernelIN5flash19enable_sm80_to_sm89INS1_16FlashAttnBwdSm80INS1_25CollectiveMainloopBwdSm80ILi2ELi2EN4cute5tupleIJNS5_1CILi64EEENS7_ILi128EEES8_EEENS_6half_tEfNS_4arch4Sm80ELb0ELb1ELb0ELb0ELb1ELb0ELb0ELb0ELi2ELi2ELi4ELi2ELb1EEENS1_24CollectiveEpilogueBwdGQAISA_fSD_Li256ELb0ELb1EEENS1_19SingleTileSchedulerILb0ELb0ELb0ELi128EEEEEEEEEvNT_6ParamsE,"",@"SHT_CUDA_INFO"
	.sectionflags	@""
	.align	4


	//----- nvinfo : EIATTR_CUDA_API_VERSION
	.align		4
        /*0000*/ 	.byte	0x04, 0x37
        /*0002*/ 	.short	(.L_512 - .L_511)
.L_511:
        /*0004*/ 	.word	0x00000082


	//----- nvinfo : EIATTR_SW2861232_WAR
	.align		4
.L_512:
        /*0008*/ 	.byte	0x01, 0x35
	.zero		2


	//----- nvinfo : EIATTR_PARAM_CBANK
	.align		4
        /*000c*/ 	.byte	0x04, 0x0a
        /*000e*/ 	.short	(.L_514 - .L_513)
	.align		4
.L_513:
        /*0010*/ 	.word	index@(.nv.constant0._ZN7cutlass13device_kernelIN5flash19enable_sm80_to_sm89INS1_16FlashAttnBwdSm80INS1_25CollectiveMainloopBwdSm80ILi2ELi2EN4cute5tupleIJNS5_1CILi64EEENS7_ILi128EEES8_EEENS_6half_tEfNS_4arch4Sm80ELb0ELb1ELb0ELb0ELb1ELb0ELb0ELb0ELi2ELi2ELi4ELi2ELb1EEENS1_24CollectiveEpilogueBwdGQAISA_fSD_Li256ELb0ELb1EEENS1_19SingleTileSchedulerILb0ELb0ELb0ELi128EEEEEEEEEvNT_6ParamsE)
        /*0014*/ 	.short	0x0160
        /*0016*/ 	.short	0x0278


	//----- nvinfo : EIATTR_CBANK_PARAM_SIZE
	.align		4
.L_514:
        /*0018*/ 	.byte	0x03, 0x19
        /*001a*/ 	.short	0x0278


	//----- nvinfo : EIATTR_KPARAM_INFO
	.align		4
        /*001c*/ 	.byte	0x04, 0x17
        /*001e*/ 	.short	(.L_516 - .L_515)
.L_515:
        /*0020*/ 	.word	0x00000000
        /*0024*/ 	.short	0x0000
        /*0026*/ 	.short	0x0000
        /*0028*/ 	.byte	0x00, 0xf0, 0xe1, 0x09


	//----- nvinfo : EIATTR_MAXREG_COUNT
	.align		4
.L_516:
        /*002c*/ 	.byte	0x03, 0x1b
        /*002e*/ 	.short	0x00ff


	//----- nvinfo : EIATTR_NUM_BARRIERS
	.align		4
        /*0030*/ 	.byte	0x02, 0x4c
        /*0032*/ 	.byte	0x02
	.zero		1


	//----- nvinfo : EIATTR_MERCURY_ISA_VERSION
	.align		4
        /*0034*/ 	.byte	0x03, 0x5f
        /*0036*/ 	.short	0x0000


	//----- nvinfo : EIATTR_COOP_GROUP_MASK_REGIDS
	.align		4
        /*0038*/ 	.byte	0x04, 0x29
        /*003a*/ 	.short	(.L_518 - .L_517)


	//   ....[0]....
.L_517:
        /*003c*/ 	.word	0xffffffff


	//   ....[1]....
        /*0040*/ 	.word	0xffffffff


	//   ....[2]....
        /*0044*/ 	.word	0xffffffff


	//   ....[3]....
        /*0048*/ 	.word	0xffffffff


	//   ....[4]....
        /*004c*/ 	.word	0xffffffff


	//   ....[5]....
        /*0050*/ 	.word	0xffffffff


	//   ....[6]....
        /*0054*/ 	.word	0xffffffff


	//   ....[7]....
        /*0058*/ 	.word	0xffffffff


	//----- nvinfo : EIATTR_COOP_GROUP_INSTR_OFFSETS
	.align		4
.L_518:
        /*005c*/ 	.byte	0x04, 0x28
        /*005e*/ 	.short	(.L_520 - .L_519)


	//   ....[0]....
.L_519:
        /*0060*/ 	.word	0x000056c0


	//   ....[1]....
        /*0064*/ 	.word	0x000056f0


	//   ....[2]....
        /*0068*/ 	.word	0x000059e0


	//   ....[3]....
        /*006c*/ 	.word	0x000059f0


	//   ....[4]....
        /*0070*/ 	.word	0x00005b80


	//   ....[5]....
        /*0074*/ 	.word	0x00005bd0


	//   ....[6]....
        /*0078*/ 	.word	0x00005e80


	//   ....[7]....
        /*007c*/ 	.word	0x00005e90


	//----- nvinfo : EIATTR_EXIT_INSTR_OFFSETS
	.align		4
.L_520:
        /*0080*/ 	.byte	0x04, 0x1c
        /*0082*/ 	.short	(.L_522 - .L_521)


	//   ....[0]....
.L_521:
        /*0084*/ 	.word	0x00000030


	//   ....[1]....
        /*0088*/ 	.word	0x00005460


	//   ....[2]....
        /*008c*/ 	.word	0x00005ea0


	//   ....[3]....
        /*0090*/ 	.word	0x00005f40


	//----- nvinfo : EIATTR_CTAIDZ_USED
	.align		4
.L_522:
        /*0094*/ 	.byte	0x01, 0x04
	.zero		2


	//----- nvinfo : EIATTR_MAX_THREADS
	.align		4
        /*0098*/ 	.byte	0x04, 0x05
        /*009a*/ 	.short	(.L_524 - .L_523)
.L_523:
        /*009c*/ 	.word	0x00000100
        /*00a0*/ 	.word	0x00000001
        /*00a4*/ 	.word	0x00000001


	//----- nvinfo : EIATTR_CRS_STACK_SIZE
	.align		4
.L_524:
        /*00a8*/ 	.byte	0x04, 0x1e
        /*00aa*/ 	.short	(.L_526 - .L_525)
.L_525:
        /*00ac*/ 	.word	0x00000000
.L_526:


//--------------------- .nv.info._ZN7cutlass13device_kernelIN5flash19enable_sm80_to_sm89INS1_16FlashAttnBwdSm80INS1_25CollectiveMainloopBwdSm80ILi2ELi2EN4cute5tupleIJNS5_1CILi64EEENS7_ILi128EEES8_EEENS_6half_tEfNS_4arch4Sm80ELb0ELb1ELb0ELb1ELb0ELb0ELb0ELb0ELi2ELi2ELi4ELi2ELb1EEENS1_21CollectiveEpilogueBwdISA_SB_SD_Li256ELb1ELb0ELi2EEENS1_19SingleTileSchedulerILb1ELb0ELb0ELi128EEEEEEEEEvNT_6ParamsE --------------------------
	.section	.nv.info._ZN7cutlass13device_kernelIN5flash19enable_sm80_to_sm89INS1_16FlashAttnBwdSm80INS1_25CollectiveMainloopBwdSm80ILi2ELi2EN4cute5tupleIJNS5_1CILi64EEENS7_ILi128EEES8_EEENS_6half_tEfNS_4arch4Sm80ELb0ELb1ELb0ELb1ELb0ELb0ELb0ELb0ELi2ELi2ELi4ELi2ELb1EEENS1_21CollectiveEpilogueBwdISA_SB_SD_Li256ELb1ELb0ELi2EEENS1_19SingleTileSchedulerILb1ELb0ELb0ELi128EEEEEEEEEvNT_6ParamsE,"",@"SHT_CUDA_INFO"
	.sectionflags	@""
	.align	4


	//----- nvinfo : EIATTR_CUDA_API_VERSION
	.align		4
        /*0000*/ 	.byte	0x04, 0x37
        /*0002*/ 	.short	(.L_528 - .L_527)
.L_527:
        /*0004*/ 	.word	0x00000082


	//----- nvinfo : EIATTR_SW2861232_WAR
	.align		4
.L_528:
        /*0008*/ 	.byte	0x01, 0x35
	.zero		2


	//----- nvinfo : EIATTR_PARAM_CBANK
	.align		4
        /*000c*/ 	.byte	0x04, 0x0a
        /*000e*/ 	.short	(.L_530 - .L_529)
	.align		4
.L_529:
        /*0010*/ 	.word	index@(.nv.constant0._ZN7cutlass13device_kernelIN5flash19enable_sm80_to_sm89INS1_16FlashAttnBwdSm80INS1_25CollectiveMainloopBwdSm80ILi2ELi2EN4cute5tupleIJNS5_1CILi64EEENS7_ILi128EEES8_EEENS_6half_tEfNS_4arch4Sm80ELb0ELb1ELb0ELb1ELb0ELb0ELb0ELb0ELi2ELi2ELi4ELi2ELb1EEENS1_21CollectiveEpilogueBwdISA_SB_SD_Li256ELb1ELb0ELi2EEENS1_19SingleTileSchedulerILb1ELb0ELb0ELi128EEEEEEEEEvNT_6ParamsE)
        /*0014*/ 	.short	0x0160
        /*0016*/ 	.short	0x0270


	//----- nvinfo : EIATTR_CBANK_PARAM_SIZE
	.align		4
.L_530:
        /*0018*/ 	.byte	0x03, 0x19
        /*001a*/ 	.short	0x0270


	//----- nvinfo : EIATTR_KPARAM_INFO
	.align		4
        /*001c*/ 	.byte	0x04, 0x17
        /*001e*/ 	.short	(.L_532 - .L_531)
.L_531:
        /*0020*/ 	.word	0x00000000
        /*0024*/ 	.short	0x0000
        /*0026*/ 	.short	0x0000
        /*0028*/ 	.byte	0x00, 0xf0, 0xc1, 0x09


	//----- nvinfo : EIATTR_MAXREG_COUNT
	.align		4
.L_532:
        /*002c*/ 	.byte	0x03, 0x1b
        /*002e*/ 	.short	0x00ff


	//----- nvinfo : EIATTR_NUM_BARRIERS
	.align		4
        /*0030*/ 	.byte	0x02, 0x4c
        /*0032*/ 	.byte	0x02
	.zero		1


	//----- nvinfo : EIATTR_MERCURY_ISA_VERSION
	.align		4
        /*0034*/ 	.byte	0x03, 0x5f
        /*0036*/ 	.short	0x0000


	//----- nvinfo : EIATTR_COOP_GROUP_MASK_REGIDS
	.align		4
        /*0038*/ 	.byte	0x04, 0x29
        /*003a*/ 	.short	(.L_534 - .L_533)


	//   ....[0]....
.L_533:
        /*003c*/ 	.word	0xffffffff


	//----- nvinfo : EIATTR_COOP_GROUP_INSTR_OFFSETS
	.align		4
.L_534:
        /*0040*/ 	.byte	0x04, 0x28
        /*0042*/ 	.short	(.L_536 - .L_535)


	//   ....[0]....
.L_535:
        /*0044*/ 	.word	0x00000090


	//----- nvinfo : EIATTR_EXIT_INSTR_OFFSETS
	.align		4
.L_536:
        /*0048*/ 	.byte	0x04, 0x1c
        /*004a*/ 	.short	(.L_538 - .L_537)


	//   ....[0]....
.L_537:
        /*004c*/ 	.word	0x00000300


	//   ....[1]....
        /*0050*/ 	.word	0x00006740


	//   ....[2]....
        /*0054*/ 	.word	0x00006800


	//   ....[3]....
        /*0058*/ 	.word	0x000071f0


	//   ....[4]....
        /*005c*/ 	.word	0x000072a0


	//----- nvinfo : EIATTR_CTAIDZ_USED
	.align		4
.L_538:
        /*0060*/ 	.byte	0x01, 0x04
	.zero		2


	//----- nvinfo : EIATTR_MAX_THREADS
	.align		4
        /*0064*/ 	.byte	0x04, 0x05
        /*0066*/ 	.short	(.L_540 - .L_539)
.L_539:
        /*0068*/ 	.word	0x00000100
        /*006c*/ 	.word	0x00000001
        /*0070*/ 	.word	0x00000001


	//----- nvinfo : EIATTR_CRS_STACK_SIZE
	.align		4
.L_540:
        /*0074*/ 	.byte	0x04, 0x1e
        /*0076*/ 	.short	(.L_542 - .L_541)
.L_541:
        /*0078*/ 	.word	0x00000000
.L_542:


//--------------------- .nv.info._ZN7cutlass13device_kernelIN5flash19enable_sm80_to_sm89INS1_16FlashAttnBwdSm80INS1_25CollectiveMainloopBwdSm80ILi2ELi2EN4cute5tupleIJNS5_1CILi64EEENS7_ILi128EEES8_EEENS_6half_tEfNS_4arch4Sm80ELb0ELb1ELb0ELb1ELb1ELb0ELb0ELb0ELi2ELi2ELi4ELi2ELb1EEENS1_21CollectiveEpilogueBwdISA_SB_SD_Li256ELb1ELb0ELi2EEENS1_19SingleTileSchedulerILb1ELb0ELb0ELi128EEEEEEEEEvNT_6ParamsE --------------------------
	.section	.nv.info._ZN7cutlass13device_kernelIN5flash19enable_sm80_to_sm89INS1_16FlashAttnBwdSm80INS1_25CollectiveMainloopBwdSm80ILi2ELi2EN4cute5tupleIJNS5_1CILi64EEENS7_ILi128EEES8_EEENS_6half_tEfNS_4arch4Sm80ELb0ELb1ELb0ELb1ELb1ELb0ELb0ELb0ELi2ELi2ELi4ELi2ELb1EEENS1_21CollectiveEpilogueBwdISA_SB_SD_Li256ELb1ELb0ELi2EEENS1_19SingleTileSchedulerILb1ELb0ELb0ELi128EEEEEEEEEvNT_6ParamsE,"",@"SHT_CUDA_INFO"
	.sectionflags	@""
	.align	4


	//----- nvinfo : EIATTR_CUDA_API_VERSION
	.align		4
        /*0000*/ 	.byte	0x04, 0x37
        /*0002*/ 	.short	(.L_544 - .L_543)
.L_543:
        /*0004*/ 	.word	0x00000082


	//----- nvinfo : EIATTR_SW2861232_WAR
	.align		4
.L_544:
        /*0008*/ 	.byte	0x01, 0x35
	.zero		2


	//----- nvinfo : EIATTR_PARAM_CBANK
	.align		4
        /*000c*/ 	.byte	0x04, 0x0a
        /*000e*/ 	.short	(.L_546 - .L_545)
	.align		4
.L_545:
        /*0010*/ 	.word	index@(.nv.constant0._ZN7cutlass13device_kernelIN5flash19enable_sm80_to_sm89INS1_16FlashAttnBwdSm80INS1_25CollectiveMainloopBwdSm80ILi2ELi2EN4cute5tupleIJNS5_1CILi64EEENS7_ILi128EEES8_EEENS_6half_tEfNS_4arch4Sm80ELb0ELb1ELb0ELb1ELb1ELb0ELb0ELb0ELi2ELi2ELi4ELi2ELb1EEENS1_21CollectiveEpilogueBwdISA_SB_SD_Li256ELb1ELb0ELi2EEENS1_19SingleTileSchedulerILb1ELb0ELb0ELi128EEEEEEEEEvNT_6ParamsE)
        /*0014*/ 	.short	0x0160
        /*0016*/ 	.short	0x0270


	//----- nvinfo : EIATTR_CBANK_PARAM_SIZE
	.align		4
.L_546:
        /*0018*/ 	.byte	0x03, 0x19
        /*001a*/ 	.short	0x0270


	//----- nvinfo : EIATTR_KPARAM_INFO
	.align		4
        /*001c*/ 	.byte	0x04, 0x17
        /*001e*/ 	.short	(.L_548 - .L_547)
.L_547:
        /*0020*/ 	.word	0x00000000
        /*0024*/ 	.short	0x0000
        /*0026*/ 	.short	0x0000
        /*0028*/ 	.byte	0x00, 0xf0, 0xc1, 0x09


	//----- nvinfo : EIATTR_MAXREG_COUNT
	.align		4
.L_548:
        /*002c*/ 	.byte	0x03, 0x1b
        /*002e*/ 	.short	0x00ff


	//----- nvinfo : EIATTR_NUM_BARRIERS
	.align		4
        /*0030*/ 	.byte	0x02, 0x4c
        /*0032*/ 	.byte	0x02
	.zero		1


	//----- nvinfo : EIATTR_MERCURY_ISA_VERSION
	.align		4
        /*0034*/ 	.byte	0x03, 0x5f
        /*0036*/ 	.short	0x0000


	//----- nvinfo : EIATTR_COOP_GROUP_MASK_REGIDS
	.align		4
        /*0038*/ 	.byte	0x04, 0x29
        /*003a*/ 	.short	(.L_550 - .L_549)


	//   ....[0]....
.L_549:
        /*003c*/ 	.word	0xffffffff


	//----- nvinfo : EIATTR_COOP_GROUP_INSTR_OFFSETS
	.align		4
.L_550:
        /*0040*/ 	.byte	0x04, 0x28
        /*0042*/ 	.short	(.L_552 - .L_551)


	//   ....[0]....
.L_551:
        /*0044*/ 	.word	0x00000090


	//----- nvinfo : EIATTR_EXIT_INSTR_OFFSETS
	.align		4
.L_552:
        /*0048*/ 	.byte	0x04, 0x1c
        /*004a*/ 	.short	(.L_554 - .L_553)


	//   ....[0]....
.L_553:
        /*004c*/ 	.word	0x00000300


	//   ....[1]....
        /*0050*/ 	.word	0x00006740


	//   ....[2]....
        /*0054*/ 	.word	0x00006800


	//   ....[3]....
        /*0058*/ 	.word	0x000071f0


	//   ....[4]....
        /*005c*/ 	.word	0x000072a0


	//----- nvinfo : EIATTR_CTAIDZ_USED
	.align		4
.L_554:
        /*0060*/ 	.byte	0x01, 0x04
	.zero		2


	//----- nvinfo : EIATTR_MAX_THREADS
	.align		4
        /*0064*/ 	.byte	0x04, 0x05
        /*0066*/ 	.short	(.L_556 - .L_555)
.L_555:
        /*0068*/ 	.word	0x00000100
        /*006c*/ 	.word	0x00000001
        /*0070*/ 	.word	0x00000001


	//----- nvinfo : EIATTR_CRS_STACK_SIZE
	.align		4
.L_556:
        /*0074*/ 	.byte	0x04, 0x1e
        /*0076*/ 	.short	(.L_558 - .L_557)
.L_557:
        /*0078*/ 	.word	0x00000000
.L_558:


//--------------------- .nv.info._ZN7cutlass13device_kernelIN5flash19enable_sm80_to_sm89INS1_16FlashAttnBwdSm80INS1_25CollectiveMainloopBwdSm80ILi2ELi2EN4cute5tupleIJNS5_1CILi64EEENS7_ILi128EEES8_EEENS_6half_tEfNS_4arch4Sm80ELb0ELb1ELb0ELb1ELb0ELb0ELb0ELb0ELi2ELi2ELi4ELi2ELb1EEENS1_24CollectiveEpilogueBwdGQAISA_fSD_Li256ELb1ELb0EEENS1_19SingleTileSchedulerILb1ELb0ELb0ELi128EEEEEEEEEvNT_6ParamsE --------------------------
	.section	.nv.info._ZN7cutlass13device_kernelIN5flash19enable_sm80_to_sm89INS1_16FlashAttnBwdSm80INS1_25CollectiveMainloopBwdSm80ILi2ELi2EN4cute5tupleIJNS5_1CILi64EEENS7_ILi128EEES8_EEENS_6half_tEfNS_4arch4Sm80ELb0ELb1ELb0ELb1ELb0ELb0ELb0ELb0ELi2ELi2ELi4ELi2ELb1EEENS1_24CollectiveEpilogueBwdGQAISA_fSD_Li256ELb1ELb0EEENS1_19SingleTileSchedulerILb1ELb0ELb0ELi128EEEEEEEEEvNT_6ParamsE,"",@"SHT_CUDA_INFO"
	.sectionflags	@""
	.align	4


	//----- nvinfo : EIATTR_CUDA_API_VERSION
	.align		4
        /*0000*/ 	.byte	0x04, 0x37
        /*0002*/ 	.short	(.L_560 - .L_559)
.L_559:
        /*0004*/ 	.word	0x00000082


	//----- nvinfo : EIATTR_SW2861232_WAR
	.align		4
.L_560:
        /*0008*/ 	.byte	0x01, 0x35
	.zero		2


	//----- nvinfo : EIATTR_PARAM_CBANK
	.align		4
        /*000c*/ 	.byte	0x04, 0x0a
        /*000e*/ 	.short	(.L_562 - .L_561)
	.align		4
.L_561:
        /*0010*/ 	.word	index@(.nv.constant0._ZN7cutlass13device_kernelIN5flash19enable_sm80_to_sm89INS1_16FlashAttnBwdSm80INS1_25CollectiveMainloopBwdSm80ILi2ELi2EN4cute5tupleIJNS5_1CILi64EEENS7_ILi128EEES8_EEENS_6half_tEfNS_4arch4Sm80ELb0ELb1ELb0ELb1ELb0ELb0ELb0ELb0ELi2ELi2ELi4ELi2ELb1EEENS1_24CollectiveEpilogueBwdGQAISA_fSD_Li256ELb1ELb0EEENS1_19SingleTileSchedulerILb1ELb0ELb0ELi128EEEEEEEEEvNT_6ParamsE)
        /*0014*/ 	.short	0x0160
        /*0016*/ 	.short	0x0278


	//----- nvinfo : EIATTR_CBANK_PARAM_SIZE
	.align		4
.L_562:
        /*0018*/ 	.byte	0x03, 0x19
        /*001a*/ 	.short	0x0278


	//----- nvinfo : EIATTR_KPARAM_INFO
	.align		4
        /*001c*/ 	.byte	0x04, 0x17
        /*001e*/ 	.short	(.L_564 - .L_563)
.L_563:
        /*0020*/ 	.word	0x00000000
        /*0024*/ 	.short	0x0000
        /*0026*/ 	.short	0x0000
        /*0028*/ 	.byte	0x00, 0xf0, 0xe1, 0x09


	//----- nvinfo : EIATTR_MAXREG_COUNT
	.align		4
.L_564:
        /*002c*/ 	.byte	0x03, 0x1b
        /*002e*/ 	.short	0x00ff


	//----- nvinfo : EIATTR_NUM_BARRIERS
	.align		4
        /*0030*/ 	.byte	0x02, 0x4c
        /*0032*/ 	.byte	0x02
	.zero		1


	//----- nvinfo : EIATTR_MERCURY_ISA_VERSION
	.align		4
        /*0034*/ 	.byte	0x03, 0x5f
        /*0036*/ 	.short	0x0000


	//----- nvinfo : EIATTR_COOP_GROUP_MASK_REGIDS
	.align		4
        /*0038*/ 	.byte	0x04, 0x29
        /*003a*/ 	.short	(.L_566 - .L_565)


	//   ....[0]....
.L_565:
        /*003c*/ 	.word	0xffffffff


	//----- nvinfo : EIATTR_COOP_GROUP_INSTR_OFFSETS
	.align		4
.L_566:
        /*0040*/ 	.byte	0x04, 0x28
        /*0042*/ 	.short	(.L_568 - .L_567)


	//   ....[0]....
.L_567:
        /*0044*/ 	.word	0x00000090


	//----- nvinfo : EIATTR_EXIT_INSTR_OFFSETS
	.align		4
.L_568:
        /*0048*/ 	.byte	0x04, 0x1c
        /*004a*/ 	.short	(.L_570 - .L_569)


	//   ....[0]....
.L_569:
        /*004c*/ 	.word	0x00000300


	//   ....[1]....
        /*0050*/ 	.word	0x00005670


	//   ....[2]....
        /*0054*/ 	.word	0x00005d90


	//----- nvinfo : EIATTR_CTAIDZ_USED
	.align		4
.L_570:
        /*0058*/ 	.byte	0x01, 0x04
	.zero		2


	//----- nvinfo : EIATTR_MAX_THREADS
	.align		4
        /*005c*/ 	.byte	0x04, 0x05
        /*005e*/ 	.short	(.L_572 - .L_571)
.L_571:
        /*0060*/ 	.word	0x00000100
        /*0064*/ 	.word	0x00000001
        /*0068*/ 	.word	0x00000001


	//----- nvinfo : EIATTR_CRS_STACK_SIZE
	.align		4
.L_572:
        /*006c*/ 	.byte	0x04, 0x1e
        /*006e*/ 	.short	(.L_574 - .L_573)
.L_573:
        /*0070*/ 	.word	0x00000000
.L_574:


//--------------------- .nv.info._ZN7cutlass13device_kernelIN5flash19enable_sm80_to_sm89INS1_16FlashAttnBwdSm80INS1_25CollectiveMainloopBwdSm80ILi2ELi2EN4cute5tupleIJNS5_1CILi64EEENS7_ILi128EEES8_EEENS_6half_tEfNS_4arch4Sm80ELb0ELb1ELb0ELb1ELb1ELb0ELb0ELb0ELi2ELi2ELi4ELi2ELb1EEENS1_24CollectiveEpilogueBwdGQAISA_fSD_Li256ELb1ELb1EEENS1_19SingleTileSchedulerILb1ELb0ELb0ELi128EEEEEEEEEvNT_6ParamsE --------------------------
	.section	.nv.info._ZN7cutlass13device_kernelIN5flash19enable_sm80_to_sm89INS1_16FlashAttnBwdSm80INS1_25CollectiveMainloopBwdSm80ILi2ELi2EN4cute5tupleIJNS5_1CILi64EEENS7_ILi128EEES8_EEENS_6half_tEfNS_4arch4Sm80ELb0ELb1ELb0ELb1ELb1ELb0ELb0ELb0ELi2ELi2ELi4ELi2ELb1EEENS1_24CollectiveEpilogueBwdGQAISA_fSD_Li256ELb1ELb1EEENS1_19SingleTileSchedulerILb1ELb0ELb0ELi128EEEEEEEEEvNT_6ParamsE,"",@"SHT_CUDA_INFO"
	.sectionflags	@""
	.align	4


	//----- nvinfo : EIATTR_CUDA_API_VERSION
	.align		4
        /*0000*/ 	.byte	0x04, 0x37
        /*0002*/ 	.short	(.L_576 - .L_575)
.L_575:
        /*0004*/ 	.word	0x00000082


	//----- nvinfo : EIATTR_SW2861232_WAR
	.align		4
.L_576:
        /*0008*/ 	.byte	0x01, 0x35
	.zero		2


	//----- nvinfo : EIATTR_PARAM_CBANK
	.align		4
        /*000c*/ 	.byte	0x04, 0x0a
        /*000e*/ 	.short	(.L_578 - .L_577)
	.align		4
.L_577:
        /*0010*/ 	.word	index@(.nv.constant0._ZN7cutlass13device_kernelIN5flash19enable_sm80_to_sm89INS1_16FlashAttnBwdSm80INS1_25CollectiveMainloopBwdSm80ILi2ELi2EN4cute5tupleIJNS5_1CILi64EEENS7_ILi128EEES8_EEENS_6half_tEfNS_4arch4Sm80ELb0ELb1ELb0ELb1ELb1ELb0ELb0ELb0ELi2ELi2ELi4ELi2ELb1EEENS1_24CollectiveEpilogueBwdGQAISA_fSD_Li256ELb1ELb1EEENS1_19SingleTileSchedulerILb1ELb0ELb0ELi128EEEEEEEEEvNT_6ParamsE)
        /*0014*/ 	.short	0x0160
        /*0016*/ 	.short	0x0278


	//----- nvinfo : EIATTR_CBANK_PARAM_SIZE
	.align		4
.L_578:
        /*0018*/ 	.byte	0x03, 0x19
        /*001a*/ 	.short	0x0278


	//----- nvinfo : EIATTR_KPARAM_INFO
	.align		4
        /*001c*/ 	.byte	0x04, 0x17
        /*001e*/ 	.short	(.L_580 - .L_579)
.L_579:
        /*0020*/ 	.word	0x00000000
        /*0024*/ 	.short	0x0000
        /*0026*/ 	.short	0x0000
        /*0028*/ 	.byte	0x00, 0xf0, 0xe1, 0x09


	//----- nvinfo : EIATTR_MAXREG_COUNT
	.align		4
.L_580:
        /*002c*/ 	.byte	0x03, 0x1b
        /*002e*/ 	.short	0x00ff


	//----- nvinfo : EIATTR_NUM_BARRIERS
	.align		4
        /*0030*/ 	.byte	0x02, 0x4c
        /*0032*/ 	.byte	0x02
	.zero		1


	//----- nvinfo : EIATTR_MERCURY_ISA_VERSION
	.align		4
        /*0034*/ 	.byte	0x03, 0x5f
        /*0036*/ 	.short	0x0000


	//----- nvinfo : EIATTR_COOP_GROUP_MASK_REGIDS
	.align		4
        /*0038*/ 	.byte	0x04, 0x29
        /*003a*/ 	.short	(.L_582 - .L_581)


	//   ....[0]....
.L_581:
        /*003c*/ 	.word	0xffffffff


	//   ....[1]....
        /*0040*/ 	.word	0xffffffff


	//   ....[2]....
        /*0044*/ 	.word	0xffffffff


	//   ....[3]....
        /*0048*/ 	.word	0xffffffff


	//   ....[4]....
        /*004c*/ 	.word	0xffffffff


	//   ....[5]....
        /*0050*/ 	.word	0xffffffff


	//   ....[6]....
        /*0054*/ 	.word	0xffffffff


	//   ....[7]....
        /*0058*/ 	.word	0xffffffff


	//   ....[8]....
        /*005c*/ 	.word	0xffffffff


	//----- nvinfo : EIATTR_COOP_GROUP_INSTR_OFFSETS
	.align		4
.L_582:
        /*0060*/ 	.byte	0x04, 0x28
        /*0062*/ 	.short	(.L_584 - .L_583)


	//   ....[0]....
.L_583:
        /*0064*/ 	.word	0x00000090


	//   ....[1]....
        /*0068*/ 	.word	0x00005990


	//   ....[2]....
        /*006c*/ 	.word	0x000059b0


	//   ....[3]....
        /*0070*/ 	.word	0x00005cc0


	//   ....[4]....
        /*0074*/ 	.word	0x00005cd0


	//   ....[5]....
        /*0078*/ 	.word	0x00005e60


	//   ....[6]....
        /*007c*/ 	.word	0x00005ea0


	//   ....[7]....
        /*0080*/ 	.word	0x00006160


	//   ....[8]....
        /*0084*/ 	.word	0x00006170


	//----- nvinfo : EIATTR_EXIT_INSTR_OFFSETS
	.align		4
.L_584:
        /*0088*/ 	.byte	0x04, 0x1c
        /*008a*/ 	.short	(.L_586 - .L_585)


	//   ....[0]....
.L_585:
        /*008c*/ 	.word	0x00000300


	//   ....[1]....
        /*0090*/ 	.word	0x00005670


	//   ....[2]....
        /*0094*/ 	.word	0x00006180


	//   ....[3]....
        /*0098*/ 	.word	0x00006220


	//----- nvinfo : EIATTR_CTAIDZ_USED
	.align		4
.L_586:
        /*009c*/ 	.byte	0x01, 0x04
	.zero		2


	//----- nvinfo : EIATTR_MAX_THREADS
	.align		4
        /*00a0*/ 	.byte	0x04, 0x05
        /*00a2*/ 	.short	(.L_588 - .L_587)
.L_587:
        /*00a4*/ 	.word	0x00000100
        /*00a8*/ 	.word	0x00000001
        /*00ac*/ 	.word	0x00000001


	//----- nvinfo : EIATTR_CRS_STACK_SIZE
	.align		4
.L_588:
        /*00b0*/ 	.byte	0x04, 0x1e
        /*00b2*/ 	.short	(.L_590 - .L_589)
.L_589:
        /*00b4*/ 	.word	0x00000000
.L_590:


//--------------------- .nv.info._ZN7cutlass13device_kernelIN5flash19enable_sm80_to_sm89INS1_16FlashAttnBwdSm80INS1_25CollectiveMainloopBwdSm80ILi2ELi2EN4cute5tupleIJNS5_1CILi64EEENS7_ILi128EEES8_EEENS_6half_tEfNS_4arch4Sm80ELb1ELb0ELb0ELb0ELb0ELb0ELb0ELb0ELi2ELi2ELi4ELi2ELb1EEENS1_21CollectiveEpilogueBwdISA_SB_SD_Li256ELb0ELb0ELi2EEENS1_25SingleTileBwdLPTSchedulerILb0ELi128ELb0EEEEEEEEEvNT_6ParamsE --------------------------
	.section	.nv.info._ZN7cutlass13device_kernelIN5flash19enable_sm80_to_sm89INS1_16FlashAttnBwdSm80INS1_25CollectiveMainloopBwdSm80ILi2ELi2EN4cute5tupleIJNS5_1CILi64EEENS7_ILi128EEES8_EEENS_6half_tEfNS_4arch4Sm80ELb1ELb0ELb0ELb0ELb0ELb0ELb0ELb0ELi2ELi2ELi4ELi2ELb1EEENS1_21CollectiveEpilogueBwdISA_SB_SD_Li256ELb0ELb0ELi2EEENS1_25SingleTileBwdLPTSchedulerILb0ELi128ELb0EEEEEEEEEvNT_6ParamsE,"",@"SHT_CUDA_INFO"
	.sectionflags	@""
	.align	4


	//----- nvinfo : EIATTR_CUDA_API_VERSION
	.align		4
        /*0000*/ 	.byte	0x04, 0x37
        /*0002*/ 	.short	(.L_592 - .L_591)
.L_591:
        /*0004*/ 	.word	0x00000082


	//----- nvinfo : EIATTR_SW2861232_WAR
	.align		4
.L_592:
        /*0008*/ 	.byte	0x01, 0x35
	.zero		2


	//----- nvinfo : EIATTR_PARAM_CBANK
	.align		4
        /*000c*/ 	.byte	0x04, 0x0a
        /*000e*/ 	.short	(.L_594 - .L_593)
	.align		4
.L_593:
        /*0010*/ 	.word	index@(.nv.constant0._ZN7cutlass13device_kernelIN5flash19enable_sm80_to_sm89INS1_16FlashAttnBwdSm80INS1_25CollectiveMainloopBwdSm80ILi2ELi2EN4cute5tupleIJNS5_1CILi64EEENS7_ILi128EEES8_EEENS_6half_tEfNS_4arch4Sm80ELb1ELb0ELb0ELb0ELb0ELb0ELb0ELb0ELi2ELi2ELi4ELi2ELb1EEENS1_21CollectiveEpilogueBwdISA_SB_SD_Li256ELb0ELb0ELi2EEENS1_25SingleTileBwdLPTSchedulerILb0ELi128ELb0EEEEEEEEEvNT_6ParamsE)
        /*0014*/ 	.short	0x0160
        /*0016*/ 	.short	0x0288


	//----- nvinfo : EIATTR_CBANK_PARAM_SIZE
	.align		4
.L_594:
        /*0018*/ 	.byte	0x03, 0x19
        /*001a*/ 	.short	0x0288


	//----- nvinfo : EIATTR_KPARAM_INFO
	.align		4
        /*001c*/ 	.byte	0x04, 0x17
        /*001e*/ 	.short	(.L_596 - .L_595)
.L_595:
        /*0020*/ 	.word	0x00000000
        /*0024*/ 	.short	0x0000
        /*0026*/ 	.short	0x0000
        /*0028*/ 	.byte	0x00, 0xf0, 0x21, 0x0a


	//----- nvinfo : EIATTR_MAXREG_COUNT
	.align		4
.L_596:
        /*002c*/ 	.byte	0x03, 0x1b
        /*002e*/ 	.short	0x00ff


	//----- nvinfo : EIATTR_NUM_BARRIERS
	.align		4
        /*0030*/ 	.byte	0x02, 0x4c
        /*0032*/ 	.byte	0x02
	.zero		1


	//----- nvinfo : EIATTR_MERCURY_ISA_VERSION
	.align		4
        /*0034*/ 	.byte	0x03, 0x5f
        /*0036*/ 	.short	0x0000


	//----- nvinfo : EIATTR_COOP_GROUP_MASK_REGIDS
	.align		4
        /*0038*/ 	.byte	0x04, 0x29
        /*003a*/ 	.short	(.L_598 - .L_597)


	//   ....[0]....
.L_597:
        /*003c*/ 	.word	0xffffffff


	//----- nvinfo : EIATTR_COOP_GROUP_INSTR_OFFSETS
	.align		4
.L_598:
        /*0040*/ 	.byte	0x04, 0x28
        /*0042*/ 	.short	(.L_600 - .L_599)


	//   ....[0]....
.L_599:
        /*0044*/ 	.word	0x00000040


	//----- nvinfo : EIATTR_EXIT_INSTR_OFFSETS
	.align		4
.L_600:
        /*0048*/ 	.byte	0x04, 0x1c
        /*004a*/ 	.short	(.L_602 - .L_601)


	//   ....[0]....
.L_601:
        /*004c*/ 	.word	0x00000470


	//   ....[1]....
        /*0050*/ 	.word	0x00005a90


	//   ....[2]....
        /*0054*/ 	.word	0x00005b50


	//   ....[3]....
        /*0058*/ 	.word	0x000063e0


	//   ....[4]....
        /*005c*/ 	.word	0x000064a0


	//----- nvinfo : EIATTR_MAX_THREADS
	.align		4
.L_602:
        /*0060*/ 	.byte	0x04, 0x05
        /*0062*/ 	.short	(.L_604 - .L_603)
.L_603:
        /*0064*/ 	.word	0x00000100
        /*0068*/ 	.word	0x00000001
        /*006c*/ 	.word	0x00000001


	//----- nvinfo : EIATTR_CRS_STACK_SIZE
	.align		4
.L_604:
        /*0070*/ 	.byte	0x04, 0x1e
        /*0072*/ 	.short	(.L_606 - .L_605)
.L_605:
        /*0074*/ 	.word	0x00000000
.L_606:


//--------------------- .nv.info._ZN7cutlass13device_kernelIN5flash19enable_sm80_to_sm89INS1_16FlashAttnBwdSm80INS1_25CollectiveMainloopBwdSm80ILi2ELi2EN4cute5tupleIJNS5_1CILi64EEENS7_ILi128EEES8_EEENS_6half_tEfNS_4arch4Sm80ELb1ELb0ELb0ELb0ELb1ELb0ELb0ELb0ELi2ELi2ELi4ELi2ELb1EEENS1_21CollectiveEpilogueBwdISA_SB_SD_Li256ELb0ELb0ELi2EEENS1_25SingleTileBwdLPTSchedulerILb0ELi128ELb1EEEEEEEEEvNT_6ParamsE --------------------------
	.section	.nv.info._ZN7cutlass13device_kernelIN5flash19enable_sm80_to_sm89INS1_16FlashAttnBwdSm80INS1_25CollectiveMainloopBwdSm80ILi2ELi2EN4cute5tupleIJNS5_1CILi64EEENS7_ILi128EEES8_EEENS_6half_tEfNS_4arch4Sm80ELb1ELb0ELb0ELb0ELb1ELb0ELb0ELb0ELi2ELi2ELi4ELi2ELb1EEENS1_21CollectiveEpilogueBwdISA_SB_SD_Li256ELb0ELb0ELi2EEENS1_25SingleTileBwdLPTSchedulerILb0ELi128ELb1EEEEEEEEEvNT_6ParamsE,"",@"SHT_CUDA_INFO"
	.sectionflags	@""
	.align	4


	//----- nvinfo : EIATTR_CUDA_API_VERSION
	.align		4
        /*0000*/ 	.byte	0x04, 0x37
        /*0002*/ 	.short	(.L_608 - .L_607)
.L_607:
        /*0004*/ 	.word	0x00000082


	//----- nvinfo : EIATTR_SW2861232_WAR
	.align		4
.L_608:
        /*0008*/ 	.byte	0x01, 0x35
	.zero		2


	//----- nvinfo : EIATTR_PARAM_CBANK
	.align		4
        /*000c*/ 	.byte	0x04, 0x0a
        /*000e*/ 	.short	(.L_610 - .L_609)
	.align		4
.L_609:
        /*0010*/ 	.word	index@(.nv.constant0._ZN7cutlass13device_kernelIN5flash19enable_sm80_to_sm89INS1_16FlashAttnBwdSm80INS1_25CollectiveMainloopBwdSm80ILi2ELi2EN4cute5tupleIJNS5_1CILi64EEENS7_ILi128EEES8_EEENS_6half_tEfNS_4arch4Sm80ELb1ELb0ELb0ELb0ELb1ELb0ELb0ELb0ELi2ELi2ELi4ELi2ELb1EEENS1_21CollectiveEpilogueBwdISA_SB_SD_Li256ELb0ELb0ELi2EEENS1_25SingleTileBwdLPTSchedulerILb0ELi128ELb1EEEEEEEEEvNT_6ParamsE)
        /*0014*/ 	.short	0x0160
        /*0016*/ 	.short	0x0288


	//----- nvinfo : EIATTR_CBANK_PARAM_SIZE
	.align		4
.L_610:
        /*0018*/ 	.byte	0x03, 0x19
        /*001a*/ 	.short	0x0288


	//----- nvinfo : EIATTR_KPARAM_INFO
	.align		4
        /*001c*/ 	.byte	0x04, 0x17
        /*001e*/ 	.short	(.L_612 - .L_611)
.L_611:
        /*0020*/ 	.word	0x00000000
        /*0024*/ 	.short	0x0000
        /*0026*/ 	.short	0x0000
        /*0028*/ 	.byte	0x00, 0xf0, 0x21, 0x0a


	//----- nvinfo : EIATTR_MAXREG_COUNT
	.align		4
.L_612:
        /*002c*/ 	.byte	0x03, 0x1b
        /*002e*/ 	.short	0x00ff


	//----- nvinfo : EIATTR_NUM_BARRIERS
	.align		4
        /*0030*/ 	.byte	0x02, 0x4c
        /*0032*/ 	.byte	0x02
	.zero		1


	//----- nvinfo : EIATTR_MERCURY_ISA_VERSION
	.align		4
        /*0034*/ 	.byte	0x03, 0x5f
        /*0036*/ 	.short	0x0000


	//----- nvinfo : EIATTR_COOP_GROUP_MASK_REGIDS
	.align		4
        /*0038*/ 	.byte	0x04, 0x29
        /*003a*/ 	.short	(.L_614 - .L_613)


	//   ....[0]....
.L_613:
        /*003c*/ 	.word	0xffffffff


	//----- nvinfo : EIATTR_COOP_GROUP_INSTR_OFFSETS
	.align		4
.L_614:
        /*0040*/ 	.byte	0x04, 0x28
        /*0042*/ 	.short	(.L_616 - .L_615)


	//   ....[0]....
.L_615:
        /*0044*/ 	.word	0x00000040


	//----- nvinfo : EIATTR_EXIT_INSTR_OFFSETS
	.align		4
.L_616:
        /*0048*/ 	.byte	0x04, 0x1c
        /*004a*/ 	.short	(.L_618 - .L_617)


	//   ....[0]....
.L_617:
        /*004c*/ 	.word	0x000004b0


	//   ....[1]....
        /*0050*/ 	.word	0x00005ac0


	//   ....[2]....
        /*0054*/ 	.word	0x00005b80


	//   ....[3]....
        /*0058*/ 	.word	0x00006400


	//   ....[4]....
        /*005c*/ 	.word	0x000064c0


	//----- nvinfo : EIATTR_MAX_THREADS
	.align		4
.L_618:
        /*0060*/ 	.byte	0x04, 0x05
        /*0062*/ 	.short	(.L_620 - .L_619)
.L_619:
        /*0064*/ 	.word	0x00000100
        /*0068*/ 	.word	0x00000001
        /*006c*/ 	.word	0x00000001


	//----- nvinfo : EIATTR_CRS_STACK_SIZE
	.align		4
.L_620:
        /*0070*/ 	.byte	0x04, 0x1e
        /*0072*/ 	.short	(.L_622 - .L_621)
.L_621:
        /*0074*/ 	.word	0x00000000
.L_622:


//--------------------- .nv.info._ZN7cutlass13device_kernelIN5flash19enable_sm80_to_sm89INS1_16FlashAttnBwdSm80INS1_25CollectiveMainloopBwdSm80ILi2ELi2EN4cute5tupleIJNS5_1CILi64EEENS7_ILi128EEES8_EEENS_6half_tEfNS_4arch4Sm80ELb1ELb0ELb0ELb0ELb0ELb0ELb0ELb0ELi2ELi2ELi4ELi2ELb1EEENS1_24CollectiveEpilogueBwdGQAISA_fSD_Li256ELb0ELb0EEENS1_25SingleTileBwdLPTSchedulerILb0ELi128ELb0EEEEEEEEEvNT_6ParamsE --------------------------
	.section	.nv.info._ZN7cutlass13device_kernelIN5flash19enable_sm80_to_sm89INS1_16FlashAttnBwdSm80INS1_25CollectiveMainloopBwdSm80ILi2ELi2EN4cute5tupleIJNS5_1CILi64EEENS7_ILi128EEES8_EEENS_6half_tEfNS_4arch4Sm80ELb1ELb0ELb0ELb0ELb0ELb0ELb0ELb0ELi2ELi2ELi4ELi2ELb1EEENS1_24CollectiveEpilogueBwdGQAISA_fSD_Li256ELb0ELb0EEENS1_25SingleTileBwdLPTSchedulerILb0ELi128ELb0EEEEEEEEEvNT_6ParamsE,"",@"SHT_CUDA_INFO"
	.sectionflags	@""
	.align	4


	//----- nvinfo : EIATTR_CUDA_API_VERSION
	.align		4
        /*0000*/ 	.byte	0x04, 0x37
        /*0002*/ 	.short	(.L_624 - .L_623)
.L_623:
        /*0004*/ 	.word	0x00000082


	//----- nvinfo : EIATTR_SW2861232_WAR
	.align		4
.L_624:
        /*0008*/ 	.byte	0x01, 0x35
	.zero		2


	//----- nvinfo : EIATTR_PARAM_CBANK
	.align		4
        /*000c*/ 	.byte	0x04, 0x0a
        /*000e*/ 	.short	(.L_626 - .L_625)
	.align		4
.L_625:
        /*0010*/ 	.word	index@(.nv.constant0._ZN7cutlass13device_kernelIN5flash19enable_sm80_to_sm89INS1_16FlashAttnBwdSm80INS1_25CollectiveMainloopBwdSm80ILi2ELi2EN4cute5tupleIJNS5_1CILi64EEENS7_ILi128EEES8_EEENS_6half_tEfNS_4arch4Sm80ELb1ELb0ELb0ELb0ELb0ELb0ELb0ELb0ELi2ELi2ELi4ELi2ELb1EEENS1_24CollectiveEpilogueBwdGQAISA_fSD_Li256ELb0ELb0EEENS1_25SingleTileBwdLPTSchedulerILb0ELi128ELb0EEEEEEEEEvNT_6ParamsE)
        /*0014*/ 	.short	0x0160
        /*0016*/ 	.short	0x0290


	//----- nvinfo : EIATTR_CBANK_PARAM_SIZE
	.align		4
.L_626:
        /*0018*/ 	.byte	0x03, 0x19
        /*001a*/ 	.short	0x0290


	//----- nvinfo : EIATTR_KPARAM_INFO
	.align		4
        /*001c*/ 	.byte	0x04, 0x17
        /*001e*/ 	.short	(.L_628 - .L_627)
.L_627:
        /*0020*/ 	.word	0x00000000
        /*0024*/ 	.short	0x0000
        /*0026*/ 	.short	0x0000
        /*0028*/ 	.byte	0x00, 0xf0, 0x41, 0x0a


	//----- nvinfo : EIATTR_MAXREG_COUNT
	.align		4
.L_628:
        /*002c*/ 	.byte	0x03, 0x1b
        /*002e*/ 	.short	0x00ff


	//----- nvinfo : EIATTR_NUM_BARRIERS
	.align		4
        /*0030*/ 	.byte	0x02, 0x4c
        /*0032*/ 	.byte	0x02
	.zero		1


	//----- nvinfo : EIATTR_MERCURY_ISA_VERSION
	.align		4
        /*0034*/ 	.byte	0x03, 0x5f
        /*0036*/ 	.short	0x0000


	//----- nvinfo : EIATTR_COOP_GROUP_MASK_REGIDS
	.align		4
        /*0038*/ 	.byte	0x04, 0x29
        /*003a*/ 	.short	(.L_630 - .L_629)


	//   ....[0]....
.L_629:
        /*003c*/ 	.word	0xffffffff


	//----- nvinfo : EIATTR_COOP_GROUP_INSTR_OFFSETS
	.align		4
.L_630:
        /*0040*/ 	.byte	0x04, 0x28
        /*0042*/ 	.short	(.L_632 - .L_631)


	//   ....[0]....
.L_631:
        /*0044*/ 	.word	0x00000040


	//----- nvinfo : EIATTR_EXIT_INSTR_OFFSETS
	.align		4
.L_632:
        /*0048*/ 	.byte	0x04, 0x1c
        /*004a*/ 	.short	(.L_634 - .L_633)


	//   ....[0]....
.L_633:
        /*004c*/ 	.word	0x00000470


	//   ....[1]....
        /*0050*/ 	.word	0x00004ad0


	//   ....[2]....
        /*0054*/ 	.word	0x000050e0


	//----- nvinfo : EIATTR_MAX_THREADS
	.align		4
.L_634:
        /*0058*/ 	.byte	0x04, 0x05
        /*005a*/ 	.short	(.L_636 - .L_635)
.L_635:
        /*005c*/ 	.word	0x00000100
        /*0060*/ 	.word	0x00000001
        /*0064*/ 	.word	0x00000001


	//----- nvinfo : EIATTR_CRS_STACK_SIZE
	.align		4
.L_636:
        /*0068*/ 	.byte	0x04, 0x1e
        /*006a*/ 	.short	(.L_638 - .L_637)
.L_637:
        /*006c*/ 	.word	0x00000000
.L_638:


//--------------------- .nv.info._ZN7cutlass13device_kernelIN5flash19enable_sm80_to_sm89INS1_16FlashAttnBwdSm80INS1_25CollectiveMainloopBwdSm80ILi2ELi2EN4cute5tupleIJNS5_1CILi64EEENS7_ILi128EEES8_EEENS_6half_tEfNS_4arch4Sm80ELb1ELb0ELb0ELb0ELb1ELb0ELb0ELb0ELi2ELi2ELi4ELi2ELb1EEENS1_24CollectiveEpilogueBwdGQAISA_fSD_Li256ELb0ELb1EEENS1_25SingleTileBwdLPTSchedulerILb0ELi128ELb1EEEEEEEEEvNT_6ParamsE --------------------------
	.section	.nv.info._ZN7cutlass13device_kernelIN5flash19enable_sm80_to_sm89INS1_16FlashAttnBwdSm80INS1_25CollectiveMainloopBwdSm80ILi2ELi2EN4cute5tupleIJNS5_1CILi64EEENS7_ILi128EEES8_EEENS_6half_tEfNS_4arch4Sm80ELb1ELb0ELb0ELb0ELb1ELb0ELb0ELb0ELi2ELi2ELi4ELi2ELb1EEENS1_24CollectiveEpilogueBwdGQAISA_fSD_Li256ELb0ELb1EEENS1_25SingleTileBwdLPTSchedulerILb0ELi128ELb1EEEEEEEEEvNT_6ParamsE,"",@"SHT_CUDA_INFO"
	.sectionflags	@""
	.align	4


	//----- nvinfo : EIATTR_CUDA_API_VERSION
	.align		4
        /*0000*/ 	.byte	0x04, 0x37
        /*0002*/ 	.short	(.L_640 - .L_639)
.L_639:
        /*0004*/ 	.word	0x00000082


	//----- nvinfo : EIATTR_SW2861232_WAR
	.align		4
.L_640:
        /*0008*/ 	.byte	0x01, 0x35
	.zero		2


	//----- nvinfo : EIATTR_PARAM_CBANK
	.align		4
        /*000c*/ 	.byte	0x04, 0x0a
        /*000e*/ 	.short	(.L_642 - .L_641)
	.align		4
.L_641:
        /*0010*/ 	.word	index@(.nv.constant0._ZN7cutlass13device_kernelIN5flash19enable_sm80_to_sm89INS1_16FlashAttnBwdSm80INS1_25CollectiveMainloopBwdSm80ILi2ELi2EN4cute5tupleIJNS5_1CILi64EEENS7_ILi128EEES8_EEENS_6half_tEfNS_4arch4Sm80ELb1ELb0ELb0ELb0ELb1ELb0ELb0ELb0ELi2ELi2ELi4ELi2ELb1EEENS1_24CollectiveEpilogueBwdGQAISA_fSD_Li256ELb0ELb1EEENS1_25SingleTileBwdLPTSchedulerILb0ELi128ELb1EEEEEEEEEvNT_6ParamsE)
        /*0014*/ 	.short	0x0160
        /*0016*/ 	.short	0x0290


	//----- nvinfo : EIATTR_CBANK_PARAM_SIZE
	.align		4
.L_642:
        /*0018*/ 	.byte	0x03, 0x19
        /*001a*/ 	.short	0x0290


	//----- nvinfo : EIATTR_KPARAM_INFO
	.align		4
        /*001c*/ 	.byte	0x04, 0x17
        /*001e*/ 	.short	(.L_644 - .L_643)
.L_643:
        /*0020*/ 	.word	0x00000000
        /*0024*/ 	.short	0x0000
        /*0026*/ 	.short	0x0000
        /*0028*/ 	.byte	0x00, 0xf0, 0x41, 0x0a


	//----- nvinfo : EIATTR_MAXREG_COUNT
	.align		4
.L_644:
        /*002c*/ 	.byte	0x03, 0x1b
        /*002e*/ 	.short	0x00ff


	//----- nvinfo : EIATTR_NUM_BARRIERS
	.align		4
        /*0030*/ 	.byte	0x02, 0x4c
        /*0032*/ 	.byte	0x02
	.zero		1


	//----- nvinfo : EIATTR_MERCURY_ISA_VERSION
	.align		4
        /*0034*/ 	.byte	0x03, 0x5f
        /*0036*/ 	.short	0x0000


	//----- nvinfo : EIATTR_COOP_GROUP_MASK_REGIDS
	.align		4
        /*0038*/ 	.byte	0x04, 0x29
        /*003a*/ 	.short	(.L_646 - .L_645)


	//   ....[0]....
.L_645:
        /*003c*/ 	.word	0xffffffff


	//   ....[1]....
        /*0040*/ 	.word	0xffffffff


	//   ....[2]....
        /*0044*/ 	.word	0xffffffff


	//   ....[3]....
        /*0048*/ 	.word	0xffffffff


	//   ....[4]....
        /*004c*/ 	.word	0xffffffff


	//   ....[5]....
        /*0050*/ 	.word	0xffffffff


	//   ....[6]....
        /*0054*/ 	.word	0xffffffff


	//   ....[7]....
        /*0058*/ 	.word	0xffffffff


	//   ....[8]....
        /*005c*/ 	.word	0xffffffff


	//----- nvinfo : EIATTR_COOP_GROUP_INSTR_OFFSETS
	.align		4
.L_646:
        /*0060*/ 	.byte	0x04, 0x28
        /*0062*/ 	.short	(.L_648 - .L_647)


	//   ....[0]....
.L_647:
        /*0064*/ 	.word	0x00000040


	//   ....[1]....
        /*0068*/ 	.word	0x00004d30


	//   ....[2]....
        /*006c*/ 	.word	0x00004d60


	//   ....[3]....
        /*0070*/ 	.word	0x00005050


	//   ....[4]....
        /*0074*/ 	.word	0x00005060


	//   ....[5]....
        /*0078*/ 	.word	0x000051f0


	//   ....[6]....
        /*007c*/ 	.word	0x00005240


	//   ....[7]....
        /*0080*/ 	.word	0x000054f0


	//   ....[8]....
        /*0084*/ 	.word	0x00005500


	//----- nvinfo : EIATTR_EXIT_INSTR_OFFSETS
	.align		4
.L_648:
        /*0088*/ 	.byte	0x04, 0x1c
        /*008a*/ 	.short	(.L_650 - .L_649)


	//   ....[0]....
.L_649:
        /*008c*/ 	.word	0x000004b0


	//   ....[1]....
        /*0090*/ 	.word	0x00004b10


	//   ....[2]....
        /*0094*/ 	.word	0x00005510


	//   ....[3]....
        /*0098*/ 	.word	0x000055b0


	//----- nvinfo : EIATTR_MAX_THREADS
	.align		4
.L_650:
        /*009c*/ 	.byte	0x04, 0x05
        /*009e*/ 	.short	(.L_652 - .L_651)
.L_651:
        /*00a0*/ 	.word	0x00000100
        /*00a4*/ 	.word	0x00000001
        /*00a8*/ 	.word	0x00000001


	//----- nvinfo : EIATTR_CRS_STACK_SIZE
	.align		4
.L_652:
        /*00ac*/ 	.byte	0x04, 0x1e
        /*00ae*/ 	.short	(.L_654 - .L_653)
.L_653:
        /*00b0*/ 	.word	0x00000000
.L_654:


//--------------------- .nv.info._ZN7cutlass13device_kernelIN5flash22FlashAttnBwdPreprocessIN4cute5tupleIJNS3_1CILi64EEES6_EEENS_6half_tEfNS_4arch4Sm80ELb1ELb0EEEEEvNT_6ParamsE --------------------------
	.section	.nv.info._ZN7cutlass13device_kernelIN5flash22FlashAttnBwdPreprocessIN4cute5tupleIJNS3_1CILi64EEES6_EEENS_6half_tEfNS_4arch4Sm80ELb1ELb0EEEEEvNT_6ParamsE,"",@"SHT_CUDA_INFO"
	.sectionflags	@""
	.align	4


	//----- nvinfo : EIATTR_CUDA_API_VERSION
	.align		4
        /*0000*/ 	.byte	0x04, 0x37
        /*0002*/ 	.short	(.L_656 - .L_655)
.L_655:
        /*0004*/ 	.word	0x00000082


	//----- nvinfo : EIATTR_SW2861232_WAR
	.align		4
.L_656:
        /*0008*/ 	.byte	0x01, 0x35
	.zero		2


	//----- nvinfo : EIATTR_PARAM_CBANK
	.align		4
        /*000c*/ 	.byte	0x04, 0x0a
        /*000e*/ 	.short	(.L_658 - .L_657)
	.align		4
.L_657:
        /*0010*/ 	.word	index@(.nv.constant0._ZN7cutlass13device_kernelIN5flash22FlashAttnBwdPreprocessIN4cute5tupleIJNS3_1CILi64EEES6_EEENS_6half_tEfNS_4arch4Sm80ELb1ELb0EEEEEvNT_6ParamsE)
        /*0014*/ 	.short	0x0160
        /*0016*/ 	.short	0x00f0


	//----- nvinfo : EIATTR_CBANK_PARAM_SIZE
	.align		4
.L_658:
        /*0018*/ 	.byte	0x03, 0x19
        /*001a*/ 	.short	0x00f0


	//----- nvinfo : EIATTR_KPARAM_INFO
	.align		4
        /*001c*/ 	.byte	0x04, 0x17
        /*001e*/ 	.short	(.L_660 - .L_659)
.L_659:
        /*0020*/ 	.word	0x00000000
        /*0024*/ 	.short	0x0000
        /*0026*/ 	.short	0x0000
        /*0028*/ 	.byte	0x00, 0xf0, 0xc1, 0x03


	//----- nvinfo : EIATTR_MAXREG_COUNT
	.align		4
.L_660:
        /*002c*/ 	.byte	0x03, 0x1b
        /*002e*/ 	.short	0x0080


	//----- nvinfo : EIATTR_MERCURY_ISA_VERSION
	.align		4
        /*0030*/ 	.byte	0x03, 0x5f
        /*0032*/ 	.short	0x0000


	//----- nvinfo : EIATTR_COOP_GROUP_MASK_REGIDS
	.align		4
        /*0034*/ 	.byte	0x04, 0x29
        /*0036*/ 	.short	(.L_662 - .L_661)


	//   ....[0]....
.L_661:
        /*0038*/ 	.word	0xffffffff


	//   ....[1]....
        /*003c*/ 	.word	0xffffffff


	//   ....[2]....
        /*0040*/ 	.word	0xffffffff


	//   ....[3]....
        /*0044*/ 	.word	0xffffffff


	//   ....[4]....
        /*0048*/ 	.word	0xffffffff


	//   ....[5]....
        /*004c*/ 	.word	0xffffffff


	//----- nvinfo : EIATTR_COOP_GROUP_INSTR_OFFSETS
	.align		4
.L_662:
        /*0050*/ 	.byte	0x04, 0x28
        /*0052*/ 	.short	(.L_664 - .L_663)


	//   ....[0]....
.L_663:
        /*0054*/ 	.word	0x000009d0


	//   ....[1]....
        /*0058*/ 	.word	0x000009e0


	//   ....[2]....
        /*005c*/ 	.word	0x00000a10


	//   ....[3]....
        /*0060*/ 	.word	0x00000a20


	//   ....[4]....
        /*0064*/ 	.word	0x00000ab0


	//   ....[5]....
        /*0068*/ 	.word	0x00000ad0


	//----- nvinfo : EIATTR_EXIT_INSTR_OFFSETS
	.align		4
.L_664:
        /*006c*/ 	.byte	0x04, 0x1c
        /*006e*/ 	.short	(.L_666 - .L_665)


	//   ....[0]....
.L_665:
        /*0070*/ 	.word	0x00000e40


	//   ....[1]....
        /*0074*/ 	.word	0x00000ea0


	//----- nvinfo : EIATTR_CTAIDZ_USED
	.align		4
.L_666:
        /*0078*/ 	.byte	0x01, 0x04
	.zero		2


	//----- nvinfo : EIATTR_MAX_THREADS
	.align		4
        /*007c*/ 	.byte	0x04, 0x05
        /*007e*/ 	.short	(.L_668 - .L_667)
.L_667:
        /*0080*/ 	.word	0x00000100
        /*0084*/ 	.word	0x00000001
        /*0088*/ 	.word	0x00000001


	//----- nvinfo : EIATTR_CRS_STACK_SIZE
	.align		4
.L_668:
        /*008c*/ 	.byte	0x04, 0x1e
        /*008e*/ 	.short	(.L_670 - .L_669)
.L_669:
        /*0090*/ 	.word	0x00000000
.L_670:


//--------------------- .nv.info._ZN7cutlass13device_kernelIN5flash19enable_sm80_to_sm89INS1_16FlashAttnBwdSm80INS1_25CollectiveMainloopBwdSm80ILi2ELi2EN4cute5tupleIJNS5_1CILi64EEENS7_ILi128EEES8_EEENS_6half_tEfNS_4arch4Sm80ELb1ELb0ELb0ELb1ELb0ELb0ELb0ELb0ELi2ELi2ELi4ELi2ELb1EEENS1_21CollectiveEpilogueBwdISA_SB_SD_Li256ELb1ELb0ELi2EEENS1_25SingleTileBwdLPTSchedulerILb1ELi128ELb0EEEEEEEEEvNT_6ParamsE --------------------------
	.section	.nv.info._ZN7cutlass13device_kernelIN5flash19enable_sm80_to_sm89INS1_16FlashAttnBwdSm80INS1_25CollectiveMainloopBwdSm80ILi2ELi2EN4cute5tupleIJNS5_1CILi64EEENS7_ILi128EEES8_EEENS_6half_tEfNS_4arch4Sm80ELb1ELb0ELb0ELb1ELb0ELb0ELb0ELb0ELi2ELi2ELi4ELi2ELb1EEENS1_21CollectiveEpilogueBwdISA_SB_SD_Li256ELb1ELb0ELi2EEENS1_25SingleTileBwdLPTSchedulerILb1ELi128ELb0EEEEEEEEEvNT_6ParamsE,"",@"SHT_CUDA_INFO"
	.sectionflags	@""
	.align	4


	//----- nvinfo : EIATTR_CUDA_API_VERSION
	.align		4
        /*0000*/ 	.byte	0x04, 0x37
        /*0002*/ 	.short	(.L_672 - .L_671)
.L_671:
        /*0004*/ 	.word	0x00000082


	//----- nvinfo : EIATTR_SW2861232_WAR
	.align		4
.L_672:
        /*0008*/ 	.byte	0x01, 0x35
	.zero		2


	//----- nvinfo : EIATTR_PARAM_CBANK
	.align		4
        /*000c*/ 	.byte	0x04, 0x0a
        /*000e*/ 	.short	(.L_674 - .L_673)
	.align		4
.L_673:
        /*0010*/ 	.word	index@(.nv.constant0._ZN7cutlass13device_kernelIN5flash19enable_sm80_to_sm89INS1_16FlashAttnBwdSm80INS1_25CollectiveMainloopBwdSm80ILi2ELi2EN4cute5tupleIJNS5_1CILi64EEENS7_ILi128EEES8_EEENS_6half_tEfNS_4arch4Sm80ELb1ELb0ELb0ELb1ELb0ELb0ELb0ELb0ELi2ELi2ELi4ELi2ELb1EEENS1_21CollectiveEpilogueBwdISA_SB_SD_Li256ELb1ELb0ELi2EEENS1_25SingleTileBwdLPTSchedulerILb1ELi128ELb0EEEEEEEEEvNT_6ParamsE)
        /*0014*/ 	.short	0x0160
        /*0016*/ 	.short	0x0288


	//----- nvinfo : EIATTR_CBANK_PARAM_SIZE
	.align		4
.L_674:
        /*0018*/ 	.byte	0x03, 0x19
        /*001a*/ 	.short	0x0288


	//----- nvinfo : EIATTR_KPARAM_INFO
	.align		4
        /*001c*/ 	.byte	0x04, 0x17
        /*001e*/ 	.short	(.L_676 - .L_675)
.L_675:
        /*0020*/ 	.word	0x00000000
        /*0024*/ 	.short	0x0000
        /*0026*/ 	.short	0x0000
        /*0028*/ 	.byte	0x00, 0xf0, 0x21, 0x0a


	//----- nvinfo : EIATTR_MAXREG_COUNT
	.align		4
.L_676:
        /*002c*/ 	.byte	0x03, 0x1b
        /*002e*/ 	.short	0x00ff


	//----- nvinfo : EIATTR_NUM_BARRIERS
	.align		4
        /*0030*/ 	.byte	0x02, 0x4c
        /*0032*/ 	.byte	0x02
	.zero		1


	//----- nvinfo : EIATTR_MERCURY_ISA_VERSION
	.align		4
        /*0034*/ 	.byte	0x03, 0x5f
        /*0036*/ 	.short	0x0000


	//----- nvinfo : EIATTR_COOP_GROUP_MASK_REGIDS
	.align		4
        /*0038*/ 	.byte	0x04, 0x29
        /*003a*/ 	.short	(.L_678 - .L_677)


	//   ....[0]....
.L_677:
        /*003c*/ 	.word	0xffffffff


	//----- nvinfo : EIATTR_COOP_GROUP_INSTR_OFFSETS
	.align		4
.L_678:
        /*0040*/ 	.byte	0x04, 0x28
        /*0042*/ 	.short	(.L_680 - .L_679)


	//   ....[0]....
.L_679:
        /*0044*/ 	.word	0x00000050


	//----- nvinfo : EIATTR_EXIT_INSTR_OFFSETS
	.align		4
.L_680:
        /*0048*/ 	.byte	0x04, 0x1c
        /*004a*/ 	.short	(.L_682 - .L_681)


	//   ....[0]....
.L_681:
        /*004c*/ 	.word	0x00000760


	//   ....[1]....
        /*0050*/ 	.word	0x00006170


	//   ....[2]....
        /*0054*/ 	.word	0x00006230


	//   ....[3]....
        /*0058*/ 	.word	0x00006c00


	//   ....[4]....
        /*005c*/ 	.word	0x00006cc0


	//----- nvinfo : EIATTR_MAX_THREADS
	.align		4
.L_682:
        /*0060*/ 	.byte	0x04, 0x05
        /*0062*/ 	.short	(.L_684 - .L_683)
.L_683:
        /*0064*/ 	.word	0x00000100
        /*0068*/ 	.word	0x00000001
        /*006c*/ 	.word	0x00000001


	//----- nvinfo : EIATTR_CRS_STACK_SIZE
	.align		4
.L_684:
        /*0070*/ 	.byte	0x04, 0x1e
        /*0072*/ 	.short	(.L_686 - .L_685)
.L_685:
        /*0074*/ 	.word	0x00000000
.L_686:


//--------------------- .nv.info._ZN7cutlass13device_kernelIN5flash19enable_sm80_to_sm89INS1_16FlashAttnBwdSm80INS1_25CollectiveMainloopBwdSm80ILi2ELi2EN4cute5tupleIJNS5_1CILi64EEENS7_ILi128EEES8_EEENS_6half_tEfNS_4arch4Sm80ELb1ELb0ELb0ELb1ELb1ELb0ELb0ELb0ELi2ELi2ELi4ELi2ELb1EEENS1_21CollectiveEpilogueBwdISA_SB_SD_Li256ELb1ELb0ELi2EEENS1_25SingleTileBwdLPTSchedulerILb1ELi128ELb1EEEEEEEEEvNT_6ParamsE --------------------------
	.section	.nv.info._ZN7cutlass13device_kernelIN5flash19enable_sm80_to_sm89INS1_16FlashAttnBwdSm80INS1_25CollectiveMainloopBwdSm80ILi2ELi2EN4cute5tupleIJNS5_1CILi64EEENS7_ILi128EEES8_EEENS_6half_tEfNS_4arch4Sm80ELb1ELb0ELb0ELb1ELb1ELb0ELb0ELb0ELi2ELi2ELi4ELi2ELb1EEENS1_21CollectiveEpilogueBwdISA_SB_SD_Li256ELb1ELb0ELi2EEENS1_25SingleTileBwdLPTSchedulerILb1ELi128ELb1EEEEEEEEEvNT_6ParamsE,"",@"SHT_CUDA_INFO"
	.sectionflags	@""
	.align	4


	//----- nvinfo : EIATTR_CUDA_API_VERSION
	.align		4
        /*0000*/ 	.byte	0x04, 0x37
        /*0002*/ 	.short	(.L_688 - .L_687)
.L_687:
        /*0004*/ 	.word	0x00000082


	//----- nvinfo : EIATTR_SW2861232_WAR
	.align		4
.L_688:
        /*0008*/ 	.byte	0x01, 0x35
	.zero		2


	//----- nvinfo : EIATTR_PARAM_CBANK
	.align		4
        /*000c*/ 	.byte	0x04, 0x0a
        /*000e*/ 	.short	(.L_690 - .L_689)
	.align		4
.L_689:
        /*0010*/ 	.word	index@(.nv.constant0._ZN7cutlass13device_kernelIN5flash19enable_sm80_to_sm89INS1_16FlashAttnBwdSm80INS1_25CollectiveMainloopBwdSm80ILi2ELi2EN4cute5tupleIJNS5_1CILi64EEENS7_ILi128EEES8_EEENS_6half_tEfNS_4arch4Sm80ELb1ELb0ELb0ELb1ELb1ELb0ELb0ELb0ELi2ELi2ELi4ELi2ELb1EEENS1_21CollectiveEpilogueBwdISA_SB_SD_Li256ELb1ELb0ELi2EEENS1_25SingleTileBwdLPTSchedulerILb1ELi128ELb1EEEEEEEEEvNT_6ParamsE)
        /*0014*/ 	.short	0x0160
        /*0016*/ 	.short	0x0288


	//----- nvinfo : EIATTR_CBANK_PARAM_SIZE
	.align		4
.L_690:
        /*0018*/ 	.byte	0x03, 0x19
        /*001a*/ 	.short	0x0288


	//----- nvinfo : EIATTR_KPARAM_INFO
	.align		4
        /*001c*/ 	.byte	0x04, 0x17
        /*001e*/ 	.short	(.L_692 - .L_691)
.L_691:
        /*0020*/ 	.word	0x00000000
        /*0024*/ 	.short	0x0000
        /*0026*/ 	.short	0x0000
        /*0028*/ 	.byte	0x00, 0xf0, 0x21, 0x0a


	//----- nvinfo : EIATTR_MAXREG_COUNT
	.align		4
.L_692:
        /*002c*/ 	.byte	0x03, 0x1b
        /*002e*/ 	.short	0x00ff


	//----- nvinfo : EIATTR_NUM_BARRIERS
	.align		4
        /*0030*/ 	.byte	0x02, 0x4c
        /*0032*/ 	.byte	0x02
	.zero		1


	//----- nvinfo : EIATTR_MERCURY_ISA_VERSION
	.align		4
        /*0034*/ 	.byte	0x03, 0x5f
        /*0036*/ 	.short	0x0000


	//----- nvinfo : EIATTR_COOP_GROUP_MASK_REGIDS
	.align		4
        /*0038*/ 	.byte	0x04, 0x29
        /*003a*/ 	.short	(.L_694 - .L_693)


	//   ....[0]....
.L_693:
        /*003c*/ 	.word	0xffffffff


	//----- nvinfo : EIATTR_COOP_GROUP_INSTR_OFFSETS
	.align		4
.L_694:
        /*0040*/ 	.byte	0x04, 0x28
        /*0042*/ 	.short	(.L_696 - .L_695)


	//   ....[0]....
.L_695:
        /*0044*/ 	.word	0x00000050


	//----- nvinfo : EIATTR_EXIT_INSTR_OFFSETS
	.align		4
.L_696:
        /*0048*/ 	.byte	0x04, 0x1c
        /*004a*/ 	.short	(.L_698 - .L_697)


	//   ....[0]....
.L_697:
        /*004c*/ 	.word	0x000007a0


	//   ....[1]....
        /*0050*/ 	.word	0x000061b0


	//   ....[2]....
        /*0054*/ 	.word	0x00006270


	//   ....[3]....
        /*0058*/ 	.word	0x00006c50


	//   ....[4]....
        /*005c*/ 	.word	0x00006d10


	//----- nvinfo : EIATTR_MAX_THREADS
	.align		4
.L_698:
        /*0060*/ 	.byte	0x04, 0x05
        /*0062*/ 	.short	(.L_700 - .L_699)
.L_699:
        /*0064*/ 	.word	0x00000100
        /*0068*/ 	.word	0x00000001
        /*006c*/ 	.word	0x00000001


	//----- nvinfo : EIATTR_CRS_STACK_SIZE
	.align		4
.L_700:
        /*0070*/ 	.byte	0x04, 0x1e
        /*0072*/ 	.short	(.L_702 - .L_701)
.L_701:
        /*0074*/ 	.word	0x00000000
.L_702:


//--------------------- .nv.info._ZN7cutlass13device_kernelIN5flash19enable_sm80_to_sm89INS1_16FlashAttnBwdSm80INS1_25CollectiveMainloopBwdSm80ILi2ELi2EN4cute5tupleIJNS5_1CILi64EEENS7_ILi128EEES8_EEENS_6half_tEfNS_4arch4Sm80ELb1ELb0ELb0ELb1ELb0ELb0ELb0ELb0ELi2ELi2ELi4ELi2ELb1EEENS1_24CollectiveEpilogueBwdGQAISA_fSD_Li256ELb1ELb0EEENS1_25SingleTileBwdLPTSchedulerILb1ELi128ELb0EEEEEEEEEvNT_6ParamsE --------------------------
	.section	.nv.info._ZN7cutlass13device_kernelIN5flash19enable_sm80_to_sm89INS1_16FlashAttnBwdSm80INS1_25CollectiveMainloopBwdSm80ILi2ELi2EN4cute5tupleIJNS5_1CILi64EEENS7_ILi128EEES8_EEENS_6half_tEfNS_4arch4Sm80ELb1ELb0ELb0ELb1ELb0ELb0ELb0ELb0ELi2ELi2ELi4ELi2ELb1EEENS1_24CollectiveEpilogueBwdGQAISA_fSD_Li256ELb1ELb0EEENS1_25SingleTileBwdLPTSchedulerILb1ELi128ELb0EEEEEEEEEvNT_6ParamsE,"",@"SHT_CUDA_INFO"
	.sectionflags	@""
	.align	4


	//----- nvinfo : EIATTR_CUDA_API_VERSION
	.align		4
        /*0000*/ 	.byte	0x04, 0x37
        /*0002*/ 	.short	(.L_704 - .L_703)
.L_703:
        /*0004*/ 	.word	0x00000082


	//----- nvinfo : EIATTR_SW2861232_WAR
	.align		4
.L_704:
        /*0008*/ 	.byte	0x01, 0x35
	.zero		2


	//----- nvinfo : EIATTR_PARAM_CBANK
	.align		4
        /*000c*/ 	.byte	0x04, 0x0a
        /*000e*/ 	.short	(.L_706 - .L_705)
	.align		4
.L_705:
        /*0010*/ 	.word	index@(.nv.constant0._ZN7cutlass13device_kernelIN5flash19enable_sm80_to_sm89INS1_16FlashAttnBwdSm80INS1_25CollectiveMainloopBwdSm80ILi2ELi2EN4cute5tupleIJNS5_1CILi64EEENS7_ILi128EEES8_EEENS_6half_tEfNS_4arch4Sm80ELb1ELb0ELb0ELb1ELb0ELb0ELb0ELb0ELi2ELi2ELi4ELi2ELb1EEENS1_24CollectiveEpilogueBwdGQAISA_fSD_Li256ELb1ELb0EEENS1_25SingleTileBwdLPTSchedulerILb1ELi128ELb0EEEEEEEEEvNT_6ParamsE)
        /*0014*/ 	.short	0x0160
        /*0016*/ 	.short	0x0290


	//----- nvinfo : EIATTR_CBANK_PARAM_SIZE
	.align		4
.L_706:
        /*0018*/ 	.byte	0x03, 0x19
        /*001a*/ 	.short	0x0290


	//----- nvinfo : EIATTR_KPARAM_INFO
	.align		4
        /*001c*/ 	.byte	0x04, 0x17
        /*001e*/ 	.short	(.L_708 - .L_707)
.L_707:
        /*0020*/ 	.word	0x00000000
        /*0024*/ 	.short	0x0000
        /*0026*/ 	.short	0x0000
        /*0028*/ 	.byte	0x00, 0xf0, 0x41, 0x0a


	//----- nvinfo : EIATTR_MAXREG_COUNT
	.align		4
.L_708:
        /*002c*/ 	.byte	0x03, 0x1b
        /*002e*/ 	.short	0x00ff


	//----- nvinfo : EIATTR_NUM_BARRIERS
	.align		4
        /*0030*/ 	.byte	0x02, 0x4c
        /*0032*/ 	.byte	0x02
	.zero		1


	//----- nvinfo : EIATTR_MERCURY_ISA_VERSION
	.align		4
        /*0034*/ 	.byte	0x03, 0x5f
        /*0036*/ 	.short	0x0000


	//----- nvinfo : EIATTR_COOP_GROUP_MASK_REGIDS
	.align		4
        /*0038*/ 	.byte	0x04, 0x29
        /*003a*/ 	.short	(.L_710 - .L_709)


	//   ....[0]....
.L_709:
        /*003c*/ 	.word	0xffffffff


	//----- nvinfo : EIATTR_COOP_GROUP_INSTR_OFFSETS
	.align		4
.L_710:
        /*0040*/ 	.byte	0x04, 0x28
        /*0042*/ 	.short	(.L_712 - .L_711)


	//   ....[0]....
.L_711:
        /*0044*/ 	.word	0x00000050


	//----- nvinfo : EIATTR_EXIT_INSTR_OFFSETS
	.align		4
.L_712:
        /*0048*/ 	.byte	0x04, 0x1c
        /*004a*/ 	.short	(.L_714 - .L_713)


	//   ....[0]....
.L_713:
        /*004c*/ 	.word	0x00000760


	//   ....[1]....
        /*0050*/ 	.word	0x000050a0


	//   ....[2]....
        /*0054*/ 	.word	0x000057a0


	//----- nvinfo : EIATTR_MAX_THREADS
	.align		4
.L_714:
        /*0058*/ 	.byte	0x04, 0x05
        /*005a*/ 	.short	(.L_716 - .L_715)
.L_715:
        /*005c*/ 	.word	0x00000100
        /*0060*/ 	.word	0x00000001
        /*0064*/ 	.word	0x00000001


	//----- nvinfo : EIATTR_CRS_STACK_SIZE
	.align		4
.L_716:
        /*0068*/ 	.byte	0x04, 0x1e
        /*006a*/ 	.short	(.L_718 - .L_717)
.L_717:
        /*006c*/ 	.word	0x00000000
.L_718:


//--------------------- .nv.info._ZN7cutlass13device_kernelIN5flash32FlashAttnBwdPostprocessConvertdQIN4cute5tupleIJNS3_1CILi64EEES6_EEENS_6half_tEfNS_4arch4Sm80ELi256ENS3_8TiledMMAINS3_8MMA_AtomIJNS3_28SM80_16x8x16_F32F16F16F32_TNEEEENS3_6LayoutINS4_IJNS5_ILi2EEENS5_ILi4EEENS5_ILi1EEEEEENS4_IJSI_SG_NS5_ILi0EEEEEEEENS4_IJNS5_ILi32EEES6_NS5_ILi16EEEEEEEELb0EEEEEvNT_6ParamsE --------------------------
	.section	.nv.info._ZN7cutlass13device_kernelIN5flash32FlashAttnBwdPostprocessConvertdQIN4cute5tupleIJNS3_1CILi64EEES6_EEENS_6half_tEfNS_4arch4Sm80ELi256ENS3_8TiledMMAINS3_8MMA_AtomIJNS3_28SM80_16x8x16_F32F16F16F32_TNEEEENS3_6LayoutINS4_IJNS5_ILi2EEENS5_ILi4EEENS5_ILi1EEEEEENS4_IJSI_SG_NS5_ILi0EEEEEEEENS4_IJNS5_ILi32EEES6_NS5_ILi16EEEEEEEELb0EEEEEvNT_6ParamsE,"",@"SHT_CUDA_INFO"
	.sectionflags	@""
	.align	4


	//----- nvinfo : EIATTR_CUDA_API_VERSION
	.align		4
        /*0000*/ 	.byte	0x04, 0x37
        /*0002*/ 	.short	(.L_720 - .L_719)
.L_719:
        /*0004*/ 	.word	0x00000082


	//----- nvinfo : EIATTR_SW2861232_WAR
	.align		4
.L_720:
        /*0008*/ 	.byte	0x01, 0x35
	.zero		2


	//----- nvinfo : EIATTR_PARAM_CBANK
	.align		4
        /*000c*/ 	.byte	0x04, 0x0a
        /*000e*/ 	.short	(.L_722 - .L_721)
	.align		4
.L_721:
        /*0010*/ 	.word	index@(.nv.constant0._ZN7cutlass13device_kernelIN5flash32FlashAttnBwdPostprocessConvertdQIN4cute5tupleIJNS3_1CILi64EEES6_EEENS_6half_tEfNS_4arch4Sm80ELi256ENS3_8TiledMMAINS3_8MMA_AtomIJNS3_28SM80_16x8x16_F32F16F16F32_TNEEEENS3_6LayoutINS4_IJNS5_ILi2EEENS5_ILi4EEENS5_ILi1EEEEEENS4_IJSI_SG_NS5_ILi0EEEEEEEENS4_IJNS5_ILi32EEES6_NS5_ILi16EEEEEEEELb0EEEEEvNT_6ParamsE)
        /*0014*/ 	.short	0x0160
        /*0016*/ 	.short	0x0070


	//----- nvinfo : EIATTR_CBANK_PARAM_SIZE
	.align		4
.L_722:
        /*0018*/ 	.byte	0x03, 0x19
        /*001a*/ 	.short	0x0070


	//----- nvinfo : EIATTR_KPARAM_INFO
	.align		4
        /*001c*/ 	.byte	0x04, 0x17
        /*001e*/ 	.short	(.L_724 - .L_723)
.L_723:
        /*0020*/ 	.word	0x00000000
        /*0024*/ 	.short	0x0000
        /*0026*/ 	.short	0x0000
        /*0028*/ 	.byte	0x00, 0xf0, 0xc1, 0x01


	//----- nvinfo : EIATTR_MAXREG_COUNT
	.align		4
.L_724:
        /*002c*/ 	.byte	0x03, 0x1b
        /*002e*/ 	.short	0x0080


	//----- nvinfo : EIATTR_NUM_BARRIERS
	.align		4
        /*0030*/ 	.byte	0x02, 0x4c
        /*0032*/ 	.byte	0x01
	.zero		1


	//----- nvinfo : EIATTR_MERCURY_ISA_VERSION
	.align		4
        /*0034*/ 	.byte	0x03, 0x5f
        /*0036*/ 	.short	0x0000


	//----- nvinfo : EIATTR_EXIT_INSTR_OFFSETS
	.align		4
        /*0038*/ 	.byte	0x04, 0x1c
        /*003a*/ 	.short	(.L_726 - .L_725)


	//   ....[0]....
.L_725:
        /*003c*/ 	.word	0x00000180


	//   ....[1]....
        /*0040*/ 	.word	0x00000ca0


	//   ....[2]....
        /*0044*/ 	.word	0x00000d60


	//----- nvinfo : EIATTR_CTAIDZ_USED
	.align		4
.L_726:
        /*0048*/ 	.byte	0x01, 0x04
	.zero		2


	//----- nvinfo : EIATTR_MAX_THREADS
	.align		4
        /*004c*/ 	.byte	0x04, 0x05
        /*004e*/ 	.short	(.L_728 - .L_727)
.L_727:
        /*0050*/ 	.word	0x00000100
        /*0054*/ 	.word	0x00000001
        /*0058*/ 	.word	0x00000001


	//----- nvinfo : EIATTR_CRS_STACK_SIZE
	.align		4
.L_728:
        /*005c*/ 	.byte	0x04, 0x1e
        /*005e*/ 	.short	(.L_730 - .L_729)
.L_729:
        /*0060*/ 	.word	0x00000000
.L_730:


//--------------------- .nv.info._ZN7cutlass13device_kernelIN5flash19enable_sm80_to_sm89INS1_16FlashAttnBwdSm80INS1_25CollectiveMainloopBwdSm80ILi2ELi2EN4cute5tupleIJNS5_1CILi64EEENS7_ILi128EEES8_EEENS_6half_tEfNS_4arch4Sm80ELb1ELb0ELb0ELb1ELb1ELb0ELb0ELb0ELi2ELi2ELi4ELi2ELb1EEENS1_24CollectiveEpilogueBwdGQAISA_fSD_Li256ELb1ELb1EEENS1_25SingleTileBwdLPTSchedulerILb1ELi128ELb1EEEEEEEEEvNT_6ParamsE --------------------------
	.section	.nv.info._ZN7cutlass13device_kernelIN5flash19enable_sm80_to_sm89INS1_16FlashAttnBwdSm80INS1_25CollectiveMainloopBwdSm80ILi2ELi2EN4cute5tupleIJNS5_1CILi64EEENS7_ILi128EEES8_EEENS_6half_tEfNS_4arch4Sm80ELb1ELb0ELb0ELb1ELb1ELb0ELb0ELb0ELi2ELi2ELi4ELi2ELb1EEENS1_24CollectiveEpilogueBwdGQAISA_fSD_Li256ELb1ELb1EEENS1_25SingleTileBwdLPTSchedulerILb1ELi128ELb1EEEEEEEEEvNT_6ParamsE,"",@"SHT_CUDA_INFO"
	.sectionflags	@""
	.align	4


	//----- nvinfo : EIATTR_CUDA_API_VERSION
	.align		4
        /*0000*/ 	.byte	0x04, 0x37
        /*0002*/ 	.short	(.L_732 - .L_731)
.L_731:
        /*0004*/ 	.word	0x00000082


	//----- nvinfo : EIATTR_SW2861232_WAR
	.align		4
.L_732:
        /*0008*/ 	.byte	0x01, 0x35
	.zero		2


	//----- nvinfo : EIATTR_PARAM_CBANK
	.align		4
        /*000c*/ 	.byte	0x04, 0x0a
        /*000e*/ 	.short	(.L_734 - .L_733)
	.align		4
.L_733:
        /*0010*/ 	.word	index@(.nv.constant0._ZN7cutlass13device_kernelIN5flash19enable_sm80_to_sm89INS1_16FlashAttnBwdSm80INS1_25CollectiveMainloopBwdSm80ILi2ELi2EN4cute5tupleIJNS5_1CILi64EEENS7_ILi128EEES8_EEENS_6half_tEfNS_4arch4Sm80ELb1ELb0ELb0ELb1ELb1ELb0ELb0ELb0ELi2ELi2ELi4ELi2ELb1EEENS1_24CollectiveEpilogueBwdGQAISA_fSD_Li256ELb1ELb1EEENS1_25SingleTileBwdLPTSchedulerILb1ELi128ELb1EEEEEEEEEvNT_6ParamsE)
        /*0014*/ 	.short	0x0160
        /*0016*/ 	.short	0x0290


	//----- nvinfo : EIATTR_CBANK_PARAM_SIZE
	.align		4
.L_734:
        /*0018*/ 	.byte	0x03, 0x19
        /*001a*/ 	.short	0x0290


	//----- nvinfo : EIATTR_KPARAM_INFO
	.align		4
        /*001c*/ 	.byte	0x04, 0x17
        /*001e*/ 	.short	(.L_736 - .L_735)
.L_735:
        /*0020*/ 	.word	0x00000000
        /*0024*/ 	.short	0x0000
        /*0026*/ 	.short	0x0000
        /*0028*/ 	.byte	0x00, 0xf0, 0x41, 0x0a


	//----- nvinfo : EIATTR_MAXREG_COUNT
	.align		4
.L_736:
        /*002c*/ 	.byte	0x03, 0x1b
        /*002e*/ 	.short	0x00ff


	//----- nvinfo : EIATTR_NUM_BARRIERS
	.align		4
        /*0030*/ 	.byte	0x02, 0x4c
        /*0032*/ 	.byte	0x02
	.zero		1


	//----- nvinfo : EIATTR_MERCURY_ISA_VERSION
	.align		4
        /*0034*/ 	.byte	0x03, 0x5f
        /*0036*/ 	.short	0x0000


	//----- nvinfo : EIATTR_COOP_GROUP_MASK_REGIDS
	.align		4
        /*0038*/ 	.byte	0x04, 0x29
        /*003a*/ 	.short	(.L_738 - .L_737)


	//   ....[0]....
.L_737:
        /*003c*/ 	.word	0xffffffff


	//   ....[1]....
        /*0040*/ 	.word	0xffffffff


	//   ....[2]....
        /*0044*/ 	.word	0xffffffff


	//   ....[3]....
        /*0048*/ 	.word	0xffffffff


	//   ....[4]....
        /*004c*/ 	.word	0xffffffff


	//   ....[5]....
        /*0050*/ 	.word	0xffffffff


	//   ....[6]....
        /*0054*/ 	.word	0xffffffff


	//   ....[7]....
        /*0058*/ 	.word	0xffffffff


	//   ....[8]....
        /*005c*/ 	.word	0xffffffff


	//----- nvinfo : EIATTR_COOP_GROUP_INSTR_OFFSETS
	.align		4
.L_738:
        /*0060*/ 	.byte	0x04, 0x28
        /*0062*/ 	.short	(.L_740 - .L_739)


	//   ....[0]....
.L_739:
        /*0064*/ 	.word	0x00000050


	//   ....[1]....
        /*0068*/ 	.word	0x00005400


	//   ....[2]....
        /*006c*/ 	.word	0x00005440


	//   ....[3]....
        /*0070*/ 	.word	0x00005730


	//   ....[4]....
        /*0074*/ 	.word	0x00005740


	//   ....[5]....
        /*0078*/ 	.word	0x000058d0


	//   ....[6]....
        /*007c*/ 	.word	0x00005920


	//   ....[7]....
        /*0080*/ 	.word	0x00005bd0


	//   ....[8]....
        /*0084*/ 	.word	0x00005be0


	//----- nvinfo : EIATTR_EXIT_INSTR_OFFSETS
	.align		4
.L_740:
        /*0088*/ 	.byte	0x04, 0x1c
        /*008a*/ 	.short	(.L_742 - .L_741)


	//   ....[0]....
.L_741:
        /*008c*/ 	.word	0x000007a0


	//   ....[1]....
        /*0090*/ 	.word	0x000050e0


	//   ....[2]....
        /*0094*/ 	.word	0x00005bf0


	//   ....[3]....
        /*0098*/ 	.word	0x00005c90


	//----- nvinfo : EIATTR_MAX_THREADS
	.align		4
.L_742:
        /*009c*/ 	.byte	0x04, 0x05
        /*009e*/ 	.short	(.L_744 - .L_743)
.L_743:
        /*00a0*/ 	.word	0x00000100
        /*00a4*/ 	.word	0x00000001
        /*00a8*/ 	.word	0x00000001


	//----- nvinfo : EIATTR_CRS_STACK_SIZE
	.align		4
.L_744:
        /*00ac*/ 	.byte	0x04, 0x1e
        /*00ae*/ 	.short	(.L_746 - .L_745)
.L_745:
        /*00b0*/ 	.word	0x00000000
.L_746:


//--------------------- .nv.info._ZN7cutlass13device_kernelIN5flash22FlashAttnBwdPreprocessIN4cute5tupleIJNS3_1CILi64EEES6_EEENS_6half_tEfNS_4arch4Sm80ELb1ELb1EEEEEvNT_6ParamsE --------------------------
	.section	.nv.info._ZN7cutlass13device_kernelIN5flash22FlashAttnBwdPreprocessIN4cute5tupleIJNS3_1CILi64EEES6_EEENS_6half_tEfNS_4arch4Sm80ELb1ELb1EEEEEvNT_6ParamsE,"",@"SHT_CUDA_INFO"
	.sectionflags	@""
	.align	4


	//----- nvinfo : EIATTR_CUDA_API_VERSION
	.align		4
        /*0000*/ 	.byte	0x04, 0x37
        /*0002*/ 	.short	(.L_748 - .L_747)
.L_747:
        /*0004*/ 	.word	0x00000082


	//----- nvinfo : EIATTR_SW2861232_WAR
	.align		4
.L_748:
        /*0008*/ 	.byte	0x01, 0x35
	.zero		2


	//----- nvinfo : EIATTR_PARAM_CBANK
	.align		4
        /*000c*/ 	.byte	0x04, 0x0a
        /*000e*/ 	.short	(.L_750 - .L_749)
	.align		4
.L_749:
        /*0010*/ 	.word	index@(.nv.constant0._ZN7cutlass13device_kernelIN5flash22FlashAttnBwdPreprocessIN4cute5tupleIJNS3_1CILi64EEES6_EEENS_6half_tEfNS_4arch4Sm80ELb1ELb1EEEEEvNT_6ParamsE)
        /*0014*/ 	.short	0x0160
        /*0016*/ 	.short	0x00f0


	//----- nvinfo : EIATTR_CBANK_PARAM_SIZE
	.align		4
.L_750:
        /*0018*/ 	.byte	0x03, 0x19
        /*001a*/ 	.short	0x00f0


	//----- nvinfo : EIATTR_KPARAM_INFO
	.align		4
        /*001c*/ 	.byte	0x04, 0x17
        /*001e*/ 	.short	(.L_752 - .L_751)
.L_751:
        /*0020*/ 	.word	0x00000000
        /*0024*/ 	.short	0x0000
        /*0026*/ 	.short	0x0000
        /*0028*/ 	.byte	0x00, 0xf0, 0xc1, 0x03


	//----- nvinfo : EIATTR_MAXREG_COUNT
	.align		4
.L_752:
        /*002c*/ 	.byte	0x03, 0x1b
        /*002e*/ 	.short	0x0080


	//----- nvinfo : EIATTR_MERCURY_ISA_VERSION
	.align		4
        /*0030*/ 	.byte	0x03, 0x5f
        /*0032*/ 	.short	0x0000


	//----- nvinfo : EIATTR_COOP_GROUP_MASK_REGIDS
	.align		4
        /*0034*/ 	.byte	0x04, 0x29
        /*0036*/ 	.short	(.L_754 - .L_753)


	//   ....[0]....
.L_753:
        /*0038*/ 	.word	0xffffffff


	//   ....[1]....
        /*003c*/ 	.word	0xffffffff


	//   ....[2]....
        /*0040*/ 	.word	0xffffffff


	//   ....[3]....
        /*0044*/ 	.word	0xffffffff


	//   ....[4]....
        /*0048*/ 	.word	0xffffffff


	//   ....[5]....
        /*004c*/ 	.word	0xffffffff


	//----- nvinfo : EIATTR_COOP_GROUP_INSTR_OFFSETS
	.align		4
.L_754:
        /*0050*/ 	.byte	0x04, 0x28
        /*0052*/ 	.short	(.L_756 - .L_755)


	//   ....[0]....
.L_755:
        /*0054*/ 	.word	0x00000af0


	//   ....[1]....
        /*0058*/ 	.word	0x00000b00


	//   ....[2]....
        /*005c*/ 	.word	0x00000b30


	//   ....[3]....
        /*0060*/ 	.word	0x00000b50


	//   ....[4]....
        /*0064*/ 	.word	0x00000bb0


	//   ....[5]....
        /*0068*/ 	.word	0x00000bd0


	//----- nvinfo : EIATTR_EXIT_INSTR_OFFSETS
	.align		4
.L_756:
        /*006c*/ 	.byte	0x04, 0x1c
        /*006e*/ 	.short	(.L_758 - .L_757)


	//   ....[0]....
.L_757:
        /*0070*/ 	.word	0x00000180


	//   ....[1]....
        /*0074*/ 	.word	0x00001090


	//   ....[2]....
        /*0078*/ 	.word	0x000010e0


	//----- nvinfo : EIATTR_CTAIDZ_USED
	.align		4
.L_758:
        /*007c*/ 	.byte	0x01, 0x04
	.zero		2


	//----- nvinfo : EIATTR_MAX_THREADS
	.align		4
        /*0080*/ 	.byte	0x04, 0x05
        /*0082*/ 	.short	(.L_760 - .L_759)
.L_759:
        /*0084*/ 	.word	0x00000100
        /*0088*/ 	.word	0x00000001
        /*008c*/ 	.word	0x00000001


	//----- nvinfo : EIATTR_CRS_STACK_SIZE
	.align		4
.L_760:
        /*0090*/ 	.byte	0x04, 0x1e
        /*0092*/ 	.short	(.L_762 - .L_761)
.L_761:
        /*0094*/ 	.word	0x00000000
.L_762:


//--------------------- .nv.info._ZN7cutlass13device_kernelIN5flash19enable_sm80_to_sm89INS1_16FlashAttnBwdSm80INS1_25CollectiveMainloopBwdSm80ILi2ELi2EN4cute5tupleIJNS5_1CILi128EEES8_NS7_ILi64EEEEEENS_6half_tEfNS_4arch4Sm80ELb0ELb0ELb0ELb0ELb0ELb0ELb0ELb0ELi2ELi4ELi4ELi4ELb0EEENS1_21CollectiveEpilogueBwdISA_SB_SD_Li256ELb0ELb0ELi2EEENS1_19SingleTileSchedulerILb0ELb0ELb0ELi128EEEEEEEEEvNT_6ParamsE --------------------------
	.section	.nv.info._ZN7cutlass13device_kernelIN5flash19enable_sm80_to_sm89INS1_16FlashAttnBwdSm80INS1_25CollectiveMainloopBwdSm80ILi2ELi2EN4cute5tupleIJNS5_1CILi128EEES8_NS7_ILi64EEEEEENS_6half_tEfNS_4arch4Sm80ELb0ELb0ELb0ELb0ELb0ELb0ELb0ELb0ELi2ELi4ELi4ELi4ELb0EEENS1_21CollectiveEpilogueBwdISA_SB_SD_Li256ELb0ELb0ELi2EEENS1_19SingleTileSchedulerILb0ELb0ELb0ELi128EEEEEEEEEvNT_6ParamsE,"",@"SHT_CUDA_INFO"
	.sectionflags	@""
	.align	4


	//----- nvinfo : EIATTR_CUDA_API_VERSION
	.align		4
        /*0000*/ 	.byte	0x04, 0x37
        /*0002*/ 	.short	(.L_764 - .L_763)
.L_763:
        /*0004*/ 	.word	0x00000082


	//----- nvinfo : EIATTR_SW2861232_WAR
	.align		4
.L_764:
        /*0008*/ 	.byte	0x01, 0x35
	.zero		2


	//----- nvinfo : EIATTR_PARAM_CBANK
	.align		4
        /*000c*/ 	.byte	0x04, 0x0a
        /*000e*/ 	.short	(.L_766 - .L_765)
	.align		4
.L_765:
        /*0010*/ 	.word	index@(.nv.constant0._ZN7cutlass13device_kernelIN5flash19enable_sm80_to_sm89INS1_16FlashAttnBwdSm80INS1_25CollectiveMainloopBwdSm80ILi2ELi2EN4cute5tupleIJNS5_1CILi128EEES8_NS7_ILi64EEEEEENS_6half_tEfNS_4arch4Sm80ELb0ELb0ELb0ELb0ELb0ELb0ELb0ELb0ELi2ELi4ELi4ELi4ELb0EEENS1_21CollectiveEpilogueBwdISA_SB_SD_Li256ELb0ELb0ELi2EEENS1_19SingleTileSchedulerILb0ELb0ELb0ELi128EEEEEEEEEvNT_6ParamsE)
        /*0014*/ 	.short	0x0160
        /*0016*/ 	.short	0x0270


	//----- nvinfo : EIATTR_CBANK_PARAM_SIZE
	.align		4
.L_766:
        /*0018*/ 	.byte	0x03, 0x19
        /*001a*/ 	.short	0x0270


	//----- nvinfo : EIATTR_KPARAM_INFO
	.align		4
        /*001c*/ 	.byte	0x04, 0x17
        /*001e*/ 	.short	(.L_768 - .L_767)
.L_767:
        /*0020*/ 	.word	0x00000000
        /*0024*/ 	.short	0x0000
        /*0026*/ 	.short	0x0000
        /*0028*/ 	.byte	0x00, 0xf0, 0xc1, 0x09


	//----- nvinfo : EIATTR_MAXREG_COUNT
	.align		4
.L_768:
        /*002c*/ 	.byte	0x03, 0x1b
        /*002e*/ 	.short	0x00ff


	//----- nvinfo : EIATTR_NUM_BARRIERS
	.align		4
        /*0030*/ 	.byte	0x02, 0x4c
        /*0032*/ 	.byte	0x02
	.zero		1


	//----- nvinfo : EIATTR_ANNOTATIONS
	.align		4
        /*0034*/ 	.byte	0x04, 0x55
        /*0036*/ 	.short	(.L_770 - .L_769)


	//   ....[0]....
.L_769:
        /*0038*/ 	.word	0x00000001
        /*003c*/ 	.byte	0x50, 0x26, 0x00, 0x00, 0x01, 0x00, 0x00, 0x00, 0x80, 0x2f, 0x00, 0x00


	//----- nvinfo : EIATTR_MERCURY_ISA_VERSION
	.align		4
.L_770:
        /*0048*/ 	.byte	0x03, 0x5f
        /*004a*/ 	.short	0x0000


	//----- nvinfo : EIATTR_EXIT_INSTR_OFFSETS
	.align		4
        /*004c*/ 	.byte	0x04, 0x1c
        /*004e*/ 	.short	(.L_772 - .L_771)


	//   ....[0]....
.L_771:
        /*0050*/ 	.word	0x00000040


	//   ....[1]....
        /*0054*/ 	.word	0x00007780


	//   ....[2]....
        /*0058*/ 	.word	0x00007840


	//----- nvinfo : EIATTR_CTAIDZ_USED
	.align		4
.L_772:
        /*005c*/ 	.byte	0x01, 0x04
	.zero		2


	//----- nvinfo : EIATTR_MAX_THREADS
	.align		4
        /*0060*/ 	.byte	0x04, 0x05
        /*0062*/ 	.short	(.L_774 - .L_773)
.L_773:
        /*0064*/ 	.word	0x00000100
        /*0068*/ 	.word	0x00000001
        /*006c*/ 	.word	0x00000001


	//----- nvinfo : EIATTR_CRS_STACK_SIZE
	.align		4
.L_774:
        /*0070*/ 	.byte	0x04, 0x1e
        /*0072*/ 	.short	(.L_776 - .L_775)
.L_775:
        /*0074*/ 	.word	0x00000000
.L_776:


//--------------------- .nv.info._ZN7cutlass13device_kernelIN5flash19enable_sm80_to_sm89INS1_16FlashAttnBwdSm80INS1_25CollectiveMainloopBwdSm80ILi2ELi2EN4cute5tupleIJNS5_1CILi128EEES8_NS7_ILi64EEEEEENS_6half_tEfNS_4arch4Sm80ELb0ELb0ELb0ELb0ELb1ELb0ELb0ELb0ELi2ELi4ELi4ELi4ELb0EEENS1_21CollectiveEpilogueBwdISA_SB_SD_Li256ELb0ELb0ELi2EEENS1_19SingleTileSchedulerILb0ELb0ELb0ELi128EEEEEEEEEvNT_6ParamsE --------------------------
	.section	.nv.info._ZN7cutlass13device_kernelIN5flash19enable_sm80_to_sm89INS1_16FlashAttnBwdSm80INS1_25CollectiveMainloopBwdSm80ILi2ELi2EN4cute5tupleIJNS5_1CILi128EEES8_NS7_ILi64EEEEEENS_6half_tEfNS_4arch4Sm80ELb0ELb0ELb0ELb0ELb1ELb0ELb0ELb0ELi2ELi4ELi4ELi4ELb0EEENS1_21CollectiveEpilogueBwdISA_SB_SD_Li256ELb0ELb0ELi2EEENS1_19SingleTileSchedulerILb0ELb0ELb0ELi128EEEEEEEEEvNT_6ParamsE,"",@"SHT_CUDA_INFO"
	.sectionflags	@""
	.align	4


	//----- nvinfo : EIATTR_CUDA_API_VERSION
	.align		4
        /*0000*/ 	.byte	0x04, 0x37
        /*0002*/ 	.short	(.L_778 - .L_777)
.L_777:
        /*0004*/ 	.word	0x00000082


	//----- nvinfo : EIATTR_SW2861232_WAR
	.align		4
.L_778:
        /*0008*/ 	.byte	0x01, 0x35
	.zero		2


	//----- nvinfo : EIATTR_PARAM_CBANK
	.align		4
        /*000c*/ 	.byte	0x04, 0x0a
        /*000e*/ 	.short	(.L_780 - .L_779)
	.align		4
.L_779:
        /*0010*/ 	.word	index@(.nv.constant0._ZN7cutlass13device_kernelIN5flash19enable_sm80_to_sm89INS1_16FlashAttnBwdSm80INS1_25CollectiveMainloopBwdSm80ILi2ELi2EN4cute5tupleIJNS5_1CILi128EEES8_NS7_ILi64EEEEEENS_6half_tEfNS_4arch4Sm80ELb0ELb0ELb0ELb0ELb1ELb0ELb0ELb0ELi2ELi4ELi4ELi4ELb0EEENS1_21CollectiveEpilogueBwdISA_SB_SD_Li256ELb0ELb0ELi2EEENS1_19SingleTileSchedulerILb0ELb0ELb0ELi128EEEEEEEEEvNT_6ParamsE)
        /*0014*/ 	.short	0x0160
        /*0016*/ 	.short	0x0270


	//----- nvinfo : EIATTR_CBANK_PARAM_SIZE
	.align		4
.L_780:
        /*0018*/ 	.byte	0x03, 0x19
        /*001a*/ 	.short	0x0270


	//----- nvinfo : EIATTR_KPARAM_INFO
	.align		4
        /*001c*/ 	.byte	0x04, 0x17
        /*001e*/ 	.short	(.L_782 - .L_781)
.L_781:
        /*0020*/ 	.word	0x00000000
        /*0024*/ 	.short	0x0000
        /*0026*/ 	.short	0x0000
        /*0028*/ 	.byte	0x00, 0xf0, 0xc1, 0x09


	//----- nvinfo : EIATTR_MAXREG_COUNT
	.align		4
.L_782:
        /*002c*/ 	.byte	0x03, 0x1b
        /*002e*/ 	.short	0x00ff


	//----- nvinfo : EIATTR_NUM_BARRIERS
	.align		4
        /*0030*/ 	.byte	0x02, 0x4c
        /*0032*/ 	.byte	0x02
	.zero		1


	//----- nvinfo : EIATTR_ANNOTATIONS
	.align		4
        /*0034*/ 	.byte	0x04, 0x55
        /*0036*/ 	.short	(.L_784 - .L_783)


	//   ....[0]....
.L_783:
        /*0038*/ 	.word	0x00000001
        /*003c*/ 	.byte	0x50, 0x26, 0x00, 0x00, 0x01, 0x00, 0x00, 0x00, 0x80, 0x2f, 0x00, 0x00


	//----- nvinfo : EIATTR_MERCURY_ISA_VERSION
	.align		4
.L_784:
        /*0048*/ 	.byte	0x03, 0x5f
        /*004a*/ 	.short	0x0000


	//----- nvinfo : EIATTR_EXIT_INSTR_OFFSETS
	.align		4
        /*004c*/ 	.byte	0x04, 0x1c
        /*004e*/ 	.short	(.L_786 - .L_785)


	//   ....[0]....
.L_785:
        /*0050*/ 	.word	0x00000040


	//   ....[1]....
        /*0054*/ 	.word	0x00007780


	//   ....[2]....
        /*0058*/ 	.word	0x00007840


	//----- nvinfo : EIATTR_CTAIDZ_USED
	.align		4
.L_786:
        /*005c*/ 	.byte	0x01, 0x04
	.zero		2


	//----- nvinfo : EIATTR_MAX_THREADS
	.align		4
        /*0060*/ 	.byte	0x04, 0x05
        /*0062*/ 	.short	(.L_788 - .L_787)
.L_787:
        /*0064*/ 	.word	0x00000100
        /*0068*/ 	.word	0x00000001
        /*006c*/ 	.word	0x00000001


	//----- nvinfo : EIATTR_CRS_STACK_SIZE
	.align		4
.L_788:
        /*0070*/ 	.byte	0x04, 0x1e
        /*0072*/ 	.short	(.L_790 - .L_789)
.L_789:
        /*0074*/ 	.word	0x00000000
.L_790:


//--------------------- .nv.info._ZN7cutlass13device_kernelIN5flash19enable_sm80_to_sm89INS1_16FlashAttnBwdSm80INS1_25CollectiveMainloopBwdSm80ILi2ELi2EN4cute5tupleIJNS5_1CILi128EEES8_NS7_ILi64EEEEEENS_6half_tEfNS_4arch4Sm80ELb0ELb0ELb0ELb0ELb0ELb0ELb0ELb0ELi2ELi4ELi4ELi4ELb0EEENS1_24CollectiveEpilogueBwdGQAISA_fSD_Li256ELb0ELb0EEENS1_19SingleTileSchedulerILb0ELb0ELb0ELi128EEEEEEEEEvNT_6ParamsE --------------------------
	.section	.nv.info._ZN7cutlass13device_kernelIN5flash19enable_sm80_to_sm89INS1_16FlashAttnBwdSm80INS1_25CollectiveMainloopBwdSm80ILi2ELi2EN4cute5tupleIJNS5_1CILi128EEES8_NS7_ILi64EEEEEENS_6half_tEfNS_4arch4Sm80ELb0ELb0ELb0ELb0ELb0ELb0ELb0ELb0ELi2ELi4ELi4ELi4ELb0EEENS1_24CollectiveEpilogueBwdGQAISA_fSD_Li256ELb0ELb0EEENS1_19SingleTileSchedulerILb0ELb0ELb0ELi128EEEEEEEEEvNT_6ParamsE,"",@"SHT_CUDA_INFO"
	.sectionflags	@""
	.align	4


	//----- nvinfo : EIATTR_CUDA_API_VERSION
	.align		4
        /*0000*/ 	.byte	0x04, 0x37
        /*0002*/ 	.short	(.L_792 - .L_791)
.L_791:
        /*0004*/ 	.word	0x00000082


	//----- nvinfo : EIATTR_SW2861232_WAR
	.align		4
.L_792:
        /*0008*/ 	.byte	0x01, 0x35
	.zero		2


	//----- nvinfo : EIATTR_PARAM_CBANK
	.align		4
        /*000c*/ 	.byte	0x04, 0x0a
        /*000e*/ 	.short	(.L_794 - .L_793)
	.align		4
.L_793:
        /*0010*/ 	.word	index@(.nv.constant0._ZN7cutlass13device_kernelIN5flash19enable_sm80_to_sm89INS1_16FlashAttnBwdSm80INS1_25CollectiveMainloopBwdSm80ILi2ELi2EN4cute5tupleIJNS5_1CILi128EEES8_NS7_ILi64EEEEEENS_6half_tEfNS_4arch4Sm80ELb0ELb0ELb0ELb0ELb0ELb0ELb0ELb0ELi2ELi4ELi4ELi4ELb0EEENS1_24CollectiveEpilogueBwdGQAISA_fSD_Li256ELb0ELb0EEENS1_19SingleTileSchedulerILb0ELb0ELb0ELi128EEEEEEEEEvNT_6ParamsE)
        /*0014*/ 	.short	0x0160
        /*0016*/ 	.short	0x0278


	//----- nvinfo : EIATTR_CBANK_PARAM_SIZE
	.align		4
.L_794:
        /*0018*/ 	.byte	0x03, 0x19
        /*001a*/ 	.short	0x0278


	//----- nvinfo : EIATTR_KPARAM_INFO
	.align		4
        /*001c*/ 	.byte	0x04, 0x17
        /*001e*/ 	.short	(.L_796 - .L_795)
.L_795:
        /*0020*/ 	.word	0x00000000
        /*0024*/ 	.short	0x0000
        /*0026*/ 	.short	0x0000
        /*0028*/ 	.byte	0x00, 0xf0, 0xe1, 0x09


	//----- nvinfo : EIATTR_MAXREG_COUNT
	.align		4
.L_796:
        /*002c*/ 	.byte	0x03, 0x1b
        /*002e*/ 	.short	0x00ff


	//----- nvinfo : EIATTR_NUM_BARRIERS
	.align		4
        /*0030*/ 	.byte	0x02, 0x4c
        /*0032*/ 	.byte	0x02
	.zero		1


	//----- nvinfo : EIATTR_ANNOTATIONS
	.align		4
        /*0034*/ 	.byte	0x04, 0x55
        /*0036*/ 	.short	(.L_798 - .L_797)


	//   ....[0]....
.L_797:
        /*0038*/ 	.word	0x00000001
        /*003c*/ 	.byte	0x70, 0x01, 0x00, 0x00, 0x01, 0x00, 0x00, 0x00, 0x90, 0x02, 0x00, 0x00, 0x01, 0x00, 0x00, 0x00
        /* <DEDUP_REMOVED lines=10> */
        /*00ec*/ 	.byte	0x10, 0x67, 0x00, 0x00


	//----- nvinfo : EIATTR_MERCURY_ISA_VERSION
	.align		4
.L_798:
        /*00f0*/ 	.byte	0x03, 0x5f
        /*00f2*/ 	.short	0x0000


	//----- nvinfo : EIATTR_EXIT_INSTR_OFFSETS
	.align		4
        /*00f4*/ 	.byte	0x04, 0x1c
        /*00f6*/ 	.short	(.L_800 - .L_799)


	//   ....[0]....
.L_799:
        /*00f8*/ 	.word	0x00000040


	//   ....[1]....
        /*00fc*/ 	.word	0x00006fb0


	//----- nvinfo : EIATTR_CTAIDZ_USED
	.align		4
.L_800:
        /*0100*/ 	.byte	0x01, 0x04
	.zero		2


	//----- nvinfo : EIATTR_MAX_THREADS
	.align		4
        /*0104*/ 	.byte	0x04, 0x05
        /*0106*/ 	.short	(.L_802 - .L_801)
.L_801:
        /*0108*/ 	.word	0x00000100
        /*010c*/ 	.word	0x00000001
        /*0110*/ 	.word	0x00000001


	//----- nvinfo : EIATTR_CRS_STACK_SIZE
	.align		4
.L_802:
        /*0114*/ 	.byte	0x04, 0x1e
        /*0116*/ 	.short	(.L_804 - .L_803)
.L_803:
        /*0118*/ 	.word	0x00000000
.L_804:


//--------------------- .nv.info._ZN7cutlass13device_kernelIN5flash19enable_sm80_to_sm89INS1_16FlashAttnBwdSm80INS1_25CollectiveMainloopBwdSm80ILi2ELi2EN4cute5tupleIJNS5_1CILi128EEES8_NS7_ILi64EEEEEENS_6half_tEfNS_4arch4Sm80ELb0ELb0ELb0ELb0ELb1ELb0ELb0ELb0ELi2ELi4ELi4ELi4ELb0EEENS1_24CollectiveEpilogueBwdGQAISA_fSD_Li256ELb0ELb1EEENS1_19SingleTileSchedulerILb0ELb0ELb0ELi128EEEEEEEEEvNT_6ParamsE --------------------------
	.section	.nv.info._ZN7cutlass13device_kernelIN5flash19enable_sm80_to_sm89INS1_16FlashAttnBwdSm80INS1_25CollectiveMainloopBwdSm80ILi2ELi2EN4cute5tupleIJNS5_1CILi128EEES8_NS7_ILi64EEEEEENS_6half_tEfNS_4arch4Sm80ELb0ELb0ELb0ELb0ELb1ELb0ELb0ELb0ELi2ELi4ELi4ELi4ELb0EEENS1_24CollectiveEpilogueBwdGQAISA_fSD_Li256ELb0ELb1EEENS1_19SingleTileSchedulerILb0ELb0ELb0ELi128EEEEEEEEEvNT_6ParamsE,"",@"SHT_CUDA_INFO"
	.sectionflags	@""
	.align	4


	//----- nvinfo : EIATTR_CUDA_API_VERSION
	.align		4
        /*0000*/ 	.byte	0x04, 0x37
        /*0002*/ 	.short	(.L_806 - .L_805)
.L_805:
        /*0004*/ 	.word	0x00000082


	//----- nvinfo : EIATTR_SW2861232_WAR
	.align		4
.L_806:
        /*0008*/ 	.byte	0x01, 0x35
	.zero		2


	//----- nvinfo : EIATTR_PARAM_CBANK
	.align		4
        /*000c*/ 	.byte	0x04, 0x0a
        /*000e*/ 	.short	(.L_808 - .L_807)
	.align		4
.L_807:
        /*0010*/ 	.word	index@(.nv.constant0._ZN7cutlass13device_kernelIN5flash19enable_sm80_to_sm89INS1_16FlashAttnBwdSm80INS1_25CollectiveMainloopBwdSm80ILi2ELi2EN4cute5tupleIJNS5_1CILi128EEES8_NS7_ILi64EEEEEENS_6half_tEfNS_4arch4Sm80ELb0ELb0ELb0ELb0ELb1ELb0ELb0ELb0ELi2ELi4ELi4ELi4ELb0EEENS1_24CollectiveEpilogueBwdGQAISA_fSD_Li256ELb0ELb1EEENS1_19SingleTileSchedulerILb0ELb0ELb0ELi128EEEEEEEEEvNT_6ParamsE)
        /*0014*/ 	.short	0x0160
        /*0016*/ 	.short	0x0278


	//----- nvinfo : EIATTR_CBANK_PARAM_SIZE
	.align		4
.L_808:
        /*0018*/ 	.byte	0x03, 0x19
        /*001a*/ 	.short	0x0278


	//----- nvinfo : EIATTR_KPARAM_INFO
	.align		4
        /*001c*/ 	.byte	0x04, 0x17
        /*001e*/ 	.short	(.L_810 - .L_809)
.L_809:
        /*0020*/ 	.word	0x00000000
        /*0024*/ 	.short	0x0000
        /*0026*/ 	.short	0x0000
        /*0028*/ 	.byte	0x00, 0xf0, 0xe1, 0x09


	//----- nvinfo : EIATTR_MAXREG_COUNT
	.align		4
.L_810:
        /*002c*/ 	.byte	0x03, 0x1b
        /*002e*/ 	.short	0x00ff


	//----- nvinfo : EIATTR_NUM_BARRIERS
	.align		4
        /*0030*/ 	.byte	0x02, 0x4c
        /*0032*/ 	.byte	0x02
	.zero		1


	//----- nvinfo : EIATTR_ANNOTATIONS
	.align		4
        /*0034*/ 	.byte	0x04, 0x55
        /*0036*/ 	.short	(.L_812 - .L_811)


	//   ....[0]....
.L_811:
        /* <DEDUP_REMOVED lines=12> */
        /*00ec*/ 	.byte	0x10, 0x67, 0x00, 0x00, 0x01, 0x00, 0x00, 0x00, 0xb0, 0x6b, 0x00, 0x00


	//----- nvinfo : EIATTR_MERCURY_ISA_VERSION
	.align		4
.L_812:
        /*00f8*/ 	.byte	0x03, 0x5f
        /*00fa*/ 	.short	0x0000


	//----- nvinfo : EIATTR_COOP_GROUP_MASK_REGIDS
	.align		4
        /*00fc*/ 	.byte	0x04, 0x29
        /*00fe*/ 	.short	(.L_814 - .L_813)


	//   ....[0]....
.L_813:
        /*0100*/ 	.word	0xffffffff


	//   ....[1]....
        /*0104*/ 	.word	0xffffffff


	//   ....[2]....
        /*0108*/ 	.word	0xffffffff


	//   ....[3]....
        /*010c*/ 	.word	0xffffffff


	//   ....[4]....
        /*0110*/ 	.word	0xffffffff


	//   ....[5]....
        /*0114*/ 	.word	0xffffffff


	//   ....[6]....
        /*0118*/ 	.word	0xffffffff


	//   ....[7]....
        /*011c*/ 	.word	0xffffffff


	//----- nvinfo : EIATTR_COOP_GROUP_INSTR_OFFSETS
	.align		4
.L_814:
        /*0120*/ 	.byte	0x04, 0x28
        /*0122*/ 	.short	(.L_816 - .L_815)


	//   ....[0]....
.L_815:
        /*0124*/ 	.word	0x00006ba0


	//   ....[1]....
        /*0128*/ 	.word	0x00006c30


	//   ....[2]....
        /*012c*/ 	.word	0x00006ef0


	//   ....[3]....
        /*0130*/ 	.word	0x00006f00


	//   ....[4]....
        /*0134*/ 	.word	0x00007090


	//   ....[5]....
        /*0138*/ 	.word	0x000070e0


	//   ....[6]....
        /*013c*/ 	.word	0x00007390


	//   ....[7]....
        /*0140*/ 	.word	0x000073a0


	//----- nvinfo : EIATTR_EXIT_INSTR_OFFSETS
	.align		4
.L_816:
        /*0144*/ 	.byte	0x04, 0x1c
        /*0146*/ 	.short	(.L_818 - .L_817)


	//   ....[0]....
.L_817:
        /*0148*/ 	.word	0x00000040


	//   ....[1]....
        /*014c*/ 	.word	0x000073b0


	//   ....[2]....
        /*0150*/ 	.word	0x00007450


	//----- nvinfo : EIATTR_CTAIDZ_USED
	.align		4
.L_818:
        /*0154*/ 	.byte	0x01, 0x04
	.zero		2


	//----- nvinfo : EIATTR_MAX_THREADS
	.align		4
        /*0158*/ 	.byte	0x04, 0x05
        /*015a*/ 	.short	(.L_820 - .L_819)
.L_819:
        /*015c*/ 	.word	0x00000100
        /*0160*/ 	.word	0x00000001
        /*0164*/ 	.word	0x00000001


	//----- nvinfo : EIATTR_CRS_STACK_SIZE
	.align		4
.L_820:
        /*0168*/ 	.byte	0x04, 0x1e
        /*016a*/ 	.short	(.L_822 - .L_821)
.L_821:
        /*016c*/ 	.word	0x00000000
.L_822:


//--------------------- .nv.info._ZN7cutlass13device_kernelIN5flash19enable_sm80_to_sm89INS1_16FlashAttnBwdSm80INS1_25CollectiveMainloopBwdSm80ILi2ELi2EN4cute5tupleIJNS5_1CILi128EEES8_NS7_ILi64EEEEEENS_6half_tEfNS_4arch4Sm80ELb0ELb0ELb0ELb1ELb0ELb0ELb0ELb0ELi2ELi4ELi4ELi4ELb0EEENS1_21CollectiveEpilogueBwdISA_SB_SD_Li256ELb1ELb0ELi2EEENS1_19SingleTileSchedulerILb1ELb0ELb0ELi128EEEEEEEEEvNT_6ParamsE --------------------------
	.section	.nv.info._ZN7cutlass13device_kernelIN5flash19enable_sm80_to_sm89INS1_16FlashAttnBwdSm80INS1_25CollectiveMainloopBwdSm80ILi2ELi2EN4cute5tupleIJNS5_1CILi128EEES8_NS7_ILi64EEEEEENS_6half_tEfNS_4arch4Sm80ELb0ELb0ELb0ELb1ELb0ELb0ELb0ELb0ELi2ELi4ELi4ELi4ELb0EEENS1_21CollectiveEpilogueBwdISA_SB_SD_Li256ELb1ELb0ELi2EEENS1_19SingleTileSchedulerILb1ELb0ELb0ELi128EEEEEEEEEvNT_6ParamsE,"",@"SHT_CUDA_INFO"
	.sectionflags	@""
	.align	4


	//----- nvinfo : EIATTR_CUDA_API_VERSION
	.align		4
        /*0000*/ 	.byte	0x04, 0x37
        /*0002*/ 	.short	(.L_824 - .L_823)
.L_823:
        /*0004*/ 	.word	0x00000082


	//----- nvinfo : EIATTR_SW2861232_WAR
	.align		4
.L_824:
        /*0008*/ 	.byte	0x01, 0x35
	.zero		2


	//----- nvinfo : EIATTR_PARAM_CBANK
	.align		4
        /*000c*/ 	.byte	0x04, 0x0a
        /*000e*/ 	.short	(.L_826 - .L_825)
	.align		4
.L_825:
        /*0010*/ 	.word	index@(.nv.constant0._ZN7cutlass13device_kernelIN5flash19enable_sm80_to_sm89INS1_16FlashAttnBwdSm80INS1_25CollectiveMainloopBwdSm80ILi2ELi2EN4cute5tupleIJNS5_1CILi128EEES8_NS7_ILi64EEEEEENS_6half_tEfNS_4arch4Sm80ELb0ELb0ELb0ELb1ELb0ELb0ELb0ELb0ELi2ELi4ELi4ELi4ELb0EEENS1_21CollectiveEpilogueBwdISA_SB_SD_Li256ELb1ELb0ELi2EEENS1_19SingleTileSchedulerILb1ELb0ELb0ELi128EEEEEEEEEvNT_6ParamsE)
        /*0014*/ 	.short	0x0160
        /*0016*/ 	.short	0x0270


	//----- nvinfo : EIATTR_CBANK_PARAM_SIZE
	.align		4
.L_826:
        /*0018*/ 	.byte	0x03, 0x19
        /*001a*/ 	.short	0x0270


	//----- nvinfo : EIATTR_KPARAM_INFO
	.align		4
        /*001c*/ 	.byte	0x04, 0x17
        /*001e*/ 	.short	(.L_828 - .L_827)
.L_827:
        /*0020*/ 	.word	0x00000000
        /*0024*/ 	.short	0x0000
        /*0026*/ 	.short	0x0000
        /*0028*/ 	.byte	0x00, 0xf0, 0xc1, 0x09


	//----- nvinfo : EIATTR_MAXREG_COUNT
	.align		4
.L_828:
        /*002c*/ 	.byte	0x03, 0x1b
        /*002e*/ 	.short	0x00ff


	//----- nvinfo : EIATTR_NUM_BARRIERS
	.align		4
        /*0030*/ 	.byte	0x02, 0x4c
        /*0032*/ 	.byte	0x02
	.zero		1


	//----- nvinfo : EIATTR_ANNOTATIONS
	.align		4
        /*0034*/ 	.byte	0x04, 0x55
        /*0036*/ 	.short	(.L_830 - .L_829)


	//   ....[0]....
.L_829:
        /* <DEDUP_REMOVED lines=17> */


	//----- nvinfo : EIATTR_MERCURY_ISA_VERSION
	.align		4
.L_830:
        /*0130*/ 	.byte	0x03, 0x5f
        /*0132*/ 	.short	0x0000


	//----- nvinfo : EIATTR_COOP_GROUP_MASK_REGIDS
	.align		4
        /*0134*/ 	.byte	0x04, 0x29
        /*0136*/ 	.short	(.L_832 - .L_831)


	//   ....[0]....
.L_831:
        /*0138*/ 	.word	0xffffffff


	//----- nvinfo : EIATTR_COOP_GROUP_INSTR_OFFSETS
	.align		4
.L_832:
        /*013c*/ 	.byte	0x04, 0x28
        /*013e*/ 	.short	(.L_834 - .L_833)


	//   ....[0]....
.L_833:
        /*0140*/ 	.word	0x000000a0


	//----- nvinfo : EIATTR_EXIT_INSTR_OFFSETS
	.align		4
.L_834:
        /*0144*/ 	.byte	0x04, 0x1c
        /*0146*/ 	.short	(.L_836 - .L_835)


	//   ....[0]....
.L_835:
        /*0148*/ 	.word	0x00000340


	//   ....[1]....
        /*014c*/ 	.word	0x00007e60


	//   ....[2]....
        /*0150*/ 	.word	0x00007f20


	//   ....[3]....
        /*0154*/ 	.word	0x00008920


	//   ....[4]....
        /*0158*/ 	.word	0x000089d0


	//----- nvinfo : EIATTR_CTAIDZ_USED
	.align		4
.L_836:
        /*015c*/ 	.byte	0x01, 0x04
	.zero		2


	//----- nvinfo : EIATTR_MAX_THREADS
	.align		4
        /*0160*/ 	.byte	0x04, 0x05
        /*0162*/ 	.short	(.L_838 - .L_837)
.L_837:
        /*0164*/ 	.word	0x00000100
        /*0168*/ 	.word	0x00000001
        /*016c*/ 	.word	0x00000001


	//----- nvinfo : EIATTR_CRS_STACK_SIZE
	.align		4
.L_838:
        /*0170*/ 	.byte	0x04, 0x1e
        /*0172*/ 	.short	(.L_840 - .L_839)
.L_839:
        /*0174*/ 	.word	0x00000000
.L_840:


//--------------------- .nv.info._ZN7cutlass13device_kernelIN5flash19enable_sm80_to_sm89INS1_16FlashAttnBwdSm80INS1_25CollectiveMainloopBwdSm80ILi2ELi2EN4cute5tupleIJNS5_1CILi128EEES8_NS7_ILi64EEEEEENS_6half_tEfNS_4arch4Sm80ELb0ELb0ELb0ELb1ELb1ELb0ELb0ELb0ELi2ELi4ELi4ELi4ELb0EEENS1_21CollectiveEpilogueBwdISA_SB_SD_Li256ELb1ELb0ELi2EEENS1_19SingleTileSchedulerILb1ELb0ELb0ELi128EEEEEEEEEvNT_6ParamsE --------------------------
	.section	.nv.info._ZN7cutlass13device_kernelIN5flash19enable_sm80_to_sm89INS1_16FlashAttnBwdSm80INS1_25CollectiveMainloopBwdSm80ILi2ELi2EN4cute5tupleIJNS5_1CILi128EEES8_NS7_ILi64EEEEEENS_6half_tEfNS_4arch4Sm80ELb0ELb0ELb0ELb1ELb1ELb0ELb0ELb0ELi2ELi4ELi4ELi4ELb0EEENS1_21CollectiveEpilogueBwdISA_SB_SD_Li256ELb1ELb0ELi2EEENS1_19SingleTileSchedulerILb1ELb0ELb0ELi128EEEEEEEEEvNT_6ParamsE,"",@"SHT_CUDA_INFO"
	.sectionflags	@""
	.align	4


	//----- nvinfo : EIATTR_CUDA_API_VERSION
	.align		4
        /*0000*/ 	.byte	0x04, 0x37
        /*0002*/ 	.short	(.L_842 - .L_841)
.L_841:
        /*0004*/ 	.word	0x00000082


	//----- nvinfo : EIATTR_SW2861232_WAR
	.align		4
.L_842:
        /*0008*/ 	.byte	0x01, 0x35
	.zero		2


	//----- nvinfo : EIATTR_PARAM_CBANK
	.align		4
        /*000c*/ 	.byte	0x04, 0x0a
        /*000e*/ 	.short	(.L_844 - .L_843)
	.align		4
.L_843:
        /*0010*/ 	.word	index@(.nv.constant0._ZN7cutlass13device_kernelIN5flash19enable_sm80_to_sm89INS1_16FlashAttnBwdSm80INS1_25CollectiveMainloopBwdSm80ILi2ELi2EN4cute5tupleIJNS5_1CILi128EEES8_NS7_ILi64EEEEEENS_6half_tEfNS_4arch4Sm80ELb0ELb0ELb0ELb1ELb1ELb0ELb0ELb0ELi2ELi4ELi4ELi4ELb0EEENS1_21CollectiveEpilogueBwdISA_SB_SD_Li256ELb1ELb0ELi2EEENS1_19SingleTileSchedulerILb1ELb0ELb0ELi128EEEEEEEEEvNT_6ParamsE)
        /*0014*/ 	.short	0x0160
        /*0016*/ 	.short	0x0270


	//----- nvinfo : EIATTR_CBANK_PARAM_SIZE
	.align		4
.L_844:
        /*0018*/ 	.byte	0x03, 0x19
        /*001a*/ 	.short	0x0270


	//----- nvinfo : EIATTR_KPARAM_INFO
	.align		4
        /*001c*/ 	.byte	0x04, 0x17
        /*001e*/ 	.short	(.L_846 - .L_845)
.L_845:
        /*0020*/ 	.word	0x00000000
        /*0024*/ 	.short	0x0000
        /*0026*/ 	.short	0x0000
        /*0028*/ 	.byte	0x00, 0xf0, 0xc1, 0x09


	//----- nvinfo : EIATTR_MAXREG_COUNT
	.align		4
.L_846:
        /*002c*/ 	.byte	0x03, 0x1b
        /*002e*/ 	.short	0x00ff


	//----- nvinfo : EIATTR_NUM_BARRIERS
	.align		4
        /*0030*/ 	.byte	0x02, 0x4c
        /*0032*/ 	.byte	0x02
	.zero		1


	//----- nvinfo : EIATTR_ANNOTATIONS
	.align		4
        /*0034*/ 	.byte	0x04, 0x55
        /*0036*/ 	.short	(.L_848 - .L_847)


	//   ....[0]....
.L_847:
        /* <DEDUP_REMOVED lines=17> */


	//----- nvinfo : EIATTR_MERCURY_ISA_VERSION
	.align		4
.L_848:
        /*0130*/ 	.byte	0x03, 0x5f
        /*0132*/ 	.short	0x0000


	//----- nvinfo : EIATTR_COOP_GROUP_MASK_REGIDS
	.align		4
        /*0134*/ 	.byte	0x04, 0x29
        /*0136*/ 	.short	(.L_850 - .L_849)


	//   ....[0]....
.L_849:
        /*0138*/ 	.word	0xffffffff


	//----- nvinfo : EIATTR_COOP_GROUP_INSTR_OFFSETS
	.align		4
.L_850:
        /*013c*/ 	.byte	0x04, 0x28
        /*013e*/ 	.short	(.L_852 - .L_851)


	//   ....[0]....
.L_851:
        /*0140*/ 	.word	0x000000a0


	//----- nvinfo : EIATTR_EXIT_INSTR_OFFSETS
	.align		4
.L_852:
        /*0144*/ 	.byte	0x04, 0x1c
        /*0146*/ 	.short	(.L_854 - .L_853)


	//   ....[0]....
.L_853:
        /*0148*/ 	.word	0x00000340


	//   ....[1]....
        /*014c*/ 	.word	0x00007e60


	//   ....[2]....
        /*0150*/ 	.word	0x00007f20


	//   ....[3]....
        /*0154*/ 	.word	0x00008920


	//   ....[4]....
        /*0158*/ 	.word	0x000089d0


	//----- nvinfo : EIATTR_CTAIDZ_USED
	.align		4
.L_854:
        /*015c*/ 	.byte	0x01, 0x04
	.zero		2


	//----- nvinfo : EIATTR_MAX_THREADS
	.align		4
        /*0160*/ 	.byte	0x04, 0x05
        /*0162*/ 	.short	(.L_856 - .L_855)
.L_855:
        /*0164*/ 	.word	0x00000100
        /*0168*/ 	.word	0x00000001
        /*016c*/ 	.word	0x00000001


	//----- nvinfo : EIATTR_CRS_STACK_SIZE
	.align		4
.L_856:
        /*0170*/ 	.byte	0x04, 0x1e
        /*0172*/ 	.short	(.L_858 - .L_857)
.L_857:
        /*0174*/ 	.word	0x00000000
.L_858:


//--------------------- .nv.info._ZN7cutlass13device_kernelIN5flash19enable_sm80_to_sm89INS1_16FlashAttnBwdSm80INS1_25CollectiveMainloopBwdSm80ILi2ELi2EN4cute5tupleIJNS5_1CILi128EEES8_NS7_ILi64EEEEEENS_6half_tEfNS_4arch4Sm80ELb0ELb0ELb0ELb1ELb0ELb0ELb0ELb0ELi2ELi4ELi4ELi4ELb0EEENS1_24CollectiveEpilogueBwdGQAISA_fSD_Li256ELb1ELb0EEENS1_19SingleTileSchedulerILb1ELb0ELb0ELi128EEEEEEEEEvNT_6ParamsE --------------------------
	.section	.nv.info._ZN7cutlass13device_kernelIN5flash19enable_sm80_to_sm89INS1_16FlashAttnBwdSm80INS1_25CollectiveMainloopBwdSm80ILi2ELi2EN4cute5tupleIJNS5_1CILi128EEES8_NS7_ILi64EEEEEENS_6half_tEfNS_4arch4Sm80ELb0ELb0ELb0ELb1ELb0ELb0ELb0ELb0ELi2ELi4ELi4ELi4ELb0EEENS1_24CollectiveEpilogueBwdGQAISA_fSD_Li256ELb1ELb0EEENS1_19SingleTileSchedulerILb1ELb0ELb0ELi128EEEEEEEEEvNT_6ParamsE,"",@"SHT_CUDA_INFO"
	.sectionflags	@""
	.align	4


	//----- nvinfo : EIATTR_CUDA_API_VERSION
	.align		4
        /*0000*/ 	.byte	0x04, 0x37
        /*0002*/ 	.short	(.L_860 - .L_859)
.L_859:
        /*0004*/ 	.word	0x00000082


	//----- nvinfo : EIATTR_SW2861232_WAR
	.align		4
.L_860:
        /*0008*/ 	.byte	0x01, 0x35
	.zero		2


	//----- nvinfo : EIATTR_PARAM_CBANK
	.align		4
        /*000c*/ 	.byte	0x04, 0x0a
        /*000e*/ 	.short	(.L_862 - .L_861)
	.align		4
.L_861:
        /*0010*/ 	.word	index@(.nv.constant0._ZN7cutlass13device_kernelIN5flash19enable_sm80_to_sm89INS1_16FlashAttnBwdSm80INS1_25CollectiveMainloopBwdSm80ILi2ELi2EN4cute5tupleIJNS5_1CILi128EEES8_NS7_ILi64EEEEEENS_6half_tEfNS_4arch4Sm80ELb0ELb0ELb0ELb1ELb0ELb0ELb0ELb0ELi2ELi4ELi4ELi4ELb0EEENS1_24CollectiveEpilogueBwdGQAISA_fSD_Li256ELb1ELb0EEENS1_19SingleTileSchedulerILb1ELb0ELb0ELi128EEEEEEEEEvNT_6ParamsE)
        /*0014*/ 	.short	0x0160
        /*0016*/ 	.short	0x0278


	//----- nvinfo : EIATTR_CBANK_PARAM_SIZE
	.align		4
.L_862:
        /*0018*/ 	.byte	0x03, 0x19
        /*001a*/ 	.short	0x0278


	//----- nvinfo : EIATTR_KPARAM_INFO
	.align		4
        /*001c*/ 	.byte	0x04, 0x17
        /*001e*/ 	.short	(.L_864 - .L_863)
.L_863:
        /*0020*/ 	.word	0x00000000
        /*0024*/ 	.short	0x0000
        /*0026*/ 	.short	0x0000
        /*0028*/ 	.byte	0x00, 0xf0, 0xe1, 0x09


	//----- nvinfo : EIATTR_MAXREG_COUNT
	.align		4
.L_864:
        /*002c*/ 	.byte	0x03, 0x1b
        /*002e*/ 	.short	0x00ff


	//----- nvinfo : EIATTR_NUM_BARRIERS
	.align		4
        /*0030*/ 	.byte	0x02, 0x4c
        /*0032*/ 	.byte	0x02
	.zero		1


	//----- nvinfo : EIATTR_ANNOTATIONS
	.align		4
        /*0034*/ 	.byte	0x04, 0x55
        /*0036*/ 	.short	(.L_866 - .L_865)


	//   ....[0]....
.L_865:
        /* <DEDUP_REMOVED lines=16> */


	//----- nvinfo : EIATTR_MERCURY_ISA_VERSION
	.align		4
.L_866:
        /*0128*/ 	.byte	0x03, 0x5f
        /*012a*/ 	.short	0x0000


	//----- nvinfo : EIATTR_COOP_GROUP_MASK_REGIDS
	.align		4
        /*012c*/ 	.byte	0x04, 0x29
        /*012e*/ 	.short	(.L_868 - .L_867)


	//   ....[0]....
.L_867:
        /*0130*/ 	.word	0xffffffff


	//----- nvinfo : EIATTR_COOP_GROUP_INSTR_OFFSETS
	.align		4
.L_868:
        /*0134*/ 	.byte	0x04, 0x28
        /*0136*/ 	.short	(.L_870 - .L_869)


	//   ....[0]....
.L_869:
        /*0138*/ 	.word	0x000000a0


	//----- nvinfo : EIATTR_EXIT_INSTR_OFFSETS
	.align		4
.L_870:
        /*013c*/ 	.byte	0x04, 0x1c
        /*013e*/ 	.short	(.L_872 - .L_871)


	//   ....[0]....
.L_871:
        /*0140*/ 	.word	0x00000340


	//   ....[1]....
        /*0144*/ 	.word	0x00006ce0


	//   ....[2]....
        /*0148*/ 	.word	0x00007420


	//----- nvinfo : EIATTR_CTAIDZ_USED
	.align		4
.L_872:
        /*014c*/ 	.byte	0x01, 0x04
	.zero		2


	//----- nvinfo : EIATTR_MAX_THREADS
	.align		4
        /*0150*/ 	.byte	0x04, 0x05
        /*0152*/ 	.short	(.L_874 - .L_873)
.L_873:
        /*0154*/ 	.word	0x00000100
        /*0158*/ 	.word	0x00000001
        /*015c*/ 	.word	0x00000001


	//----- nvinfo : EIATTR_CRS_STACK_SIZE
	.align		4
.L_874:
        /*0160*/ 	.byte	0x04, 0x1e
        /*0162*/ 	.short	(.L_876 - .L_875)
.L_875:
        /*0164*/ 	.word	0x00000000
.L_876:


//--------------------- .nv.info._ZN7cutlass13device_kernelIN5flash19enable_sm80_to_sm89INS1_16FlashAttnBwdSm80INS1_25CollectiveMainloopBwdSm80ILi2ELi2EN4cute5tupleIJNS5_1CILi128EEES8_NS7_ILi64EEEEEENS_6half_tEfNS_4arch4Sm80ELb0ELb0ELb0ELb1ELb1ELb0ELb0ELb0ELi2ELi4ELi4ELi4ELb0EEENS1_24CollectiveEpilogueBwdGQAISA_fSD_Li256ELb1ELb1EEENS1_19SingleTileSchedulerILb1ELb0ELb0ELi128EEEEEEEEEvNT_6ParamsE --------------------------
	.section	.nv.info._ZN7cutlass13device_kernelIN5flash19enable_sm80_to_sm89INS1_16FlashAttnBwdSm80INS1_25CollectiveMainloopBwdSm80ILi2ELi2EN4cute5tupleIJNS5_1CILi128EEES8_NS7_ILi64EEEEEENS_6half_tEfNS_4arch4Sm80ELb0ELb0ELb0ELb1ELb1ELb0ELb0ELb0ELi2ELi4ELi4ELi4ELb0EEENS1_24CollectiveEpilogueBwdGQAISA_fSD_Li256ELb1ELb1EEENS1_19SingleTileSchedulerILb1ELb0ELb0ELi128EEEEEEEEEvNT_6ParamsE,"",@"SHT_CUDA_INFO"
	.sectionflags	@""
	.align	4


	//----- nvinfo : EIATTR_CUDA_API_VERSION
	.align		4
        /*0000*/ 	.byte	0x04, 0x37
        /*0002*/ 	.short	(.L_878 - .L_877)
.L_877:
        /*0004*/ 	.word	0x00000082


	//----- nvinfo : EIATTR_SW2861232_WAR
	.align		4
.L_878:
        /*0008*/ 	.byte	0x01, 0x35
	.zero		2


	//----- nvinfo : EIATTR_PARAM_CBANK
	.align		4
        /*000c*/ 	.byte	0x04, 0x0a
        /*000e*/ 	.short	(.L_880 - .L_879)
	.align		4
.L_879:
        /*0010*/ 	.word	index@(.nv.constant0._ZN7cutlass13device_kernelIN5flash19enable_sm80_to_sm89INS1_16FlashAttnBwdSm80INS1_25CollectiveMainloopBwdSm80ILi2ELi2EN4cute5tupleIJNS5_1CILi128EEES8_NS7_ILi64EEEEEENS_6half_tEfNS_4arch4Sm80ELb0ELb0ELb0ELb1ELb1ELb0ELb0ELb0ELi2ELi4ELi4ELi4ELb0EEENS1_24CollectiveEpilogueBwdGQAISA_fSD_Li256ELb1ELb1EEENS1_19SingleTileSchedulerILb1ELb0ELb0ELi128EEEEEEEEEvNT_6ParamsE)
        /*0014*/ 	.short	0x0160
        /*0016*/ 	.short	0x0278


	//----- nvinfo : EIATTR_CBANK_PARAM_SIZE
	.align		4
.L_880:
        /*0018*/ 	.byte	0x03, 0x19
        /*001a*/ 	.short	0x0278


	//----- nvinfo : EIATTR_KPARAM_INFO
	.align		4
        /*001c*/ 	.byte	0x04, 0x17
        /*001e*/ 	.short	(.L_882 - .L_881)
.L_881:
        /*0020*/ 	.word	0x00000000
        /*0024*/ 	.short	0x0000
        /*0026*/ 	.short	0x0000
        /*0028*/ 	.byte	0x00, 0xf0, 0xe1, 0x09


	//----- nvinfo : EIATTR_MAXREG_COUNT
	.align		4
.L_882:
        /*002c*/ 	.byte	0x03, 0x1b
        /*002e*/ 	.short	0x00ff


	//----- nvinfo : EIATTR_NUM_BARRIERS
	.align		4
        /*0030*/ 	.byte	0x02, 0x4c
        /*0032*/ 	.byte	0x02
	.zero		1


	//----- nvinfo : EIATTR_ANNOTATIONS
	.align		4
        /*0034*/ 	.byte	0x04, 0x55
        /*0036*/ 	.short	(.L_884 - .L_883)


	//   ....[0]....
.L_883:
        /* <DEDUP_REMOVED lines=16> */


	//----- nvinfo : EIATTR_MERCURY_ISA_VERSION
	.align		4
.L_884:
        /*0128*/ 	.byte	0x03, 0x5f
        /*012a*/ 	.short	0x0000


	//----- nvinfo : EIATTR_COOP_GROUP_MASK_REGIDS
	.align		4
        /*012c*/ 	.byte	0x04, 0x29
        /*012e*/ 	.short	(.L_886 - .L_885)


	//   ....[0]....
.L_885:
        /*0130*/ 	.word	0xffffffff


	//   ....[1]....
        /*0134*/ 	.word	0xffffffff


	//   ....[2]....
        /*0138*/ 	.word	0xffffffff


	//   ....[3]....
        /*013c*/ 	.word	0xffffffff


	//   ....[4]....
        /*0140*/ 	.word	0xffffffff


	//   ....[5]....
        /*0144*/ 	.word	0xffffffff


	//   ....[6]....
        /*0148*/ 	.word	0xffffffff


	//   ....[7]....
        /*014c*/ 	.word	0xffffffff


	//   ....[8]....
        /*0150*/ 	.word	0xffffffff


	//----- nvinfo : EIATTR_COOP_GROUP_INSTR_OFFSETS
	.align		4
.L_886:
        /*0154*/ 	.byte	0x04, 0x28
        /*0156*/ 	.short	(.L_888 - .L_887)


	//   ....[0]....
.L_887:
        /*0158*/ 	.word	0x000000a0


	//   ....[1]....
        /*015c*/ 	.word	0x00007070


	//   ....[2]....
        /*0160*/ 	.word	0x000070b0


	//   ....[3]....
        /*0164*/ 	.word	0x000073a0


	//   ....[4]....
        /*0168*/ 	.word	0x000073b0


	//   ....[5]....
        /*016c*/ 	.word	0x00007540


	//   ....[6]....
        /*0170*/ 	.word	0x00007590


	//   ....[7]....
        /*0174*/ 	.word	0x00007840


	//   ....[8]....
        /*0178*/ 	.word	0x00007850


	//----- nvinfo : EIATTR_EXIT_INSTR_OFFSETS
	.align		4
.L_888:
        /*017c*/ 	.byte	0x04, 0x1c
        /*017e*/ 	.short	(.L_890 - .L_889)


	//   ....[0]....
.L_889:
        /*0180*/ 	.word	0x00000340


	//   ....[1]....
        /*0184*/ 	.word	0x00006d00


	//   ....[2]....
        /*0188*/ 	.word	0x00007860


	//   ....[3]....
        /*018c*/ 	.word	0x00007900


	//----- nvinfo : EIATTR_CTAIDZ_USED
	.align		4
.L_890:
        /*0190*/ 	.byte	0x01, 0x04
	.zero		2


	//----- nvinfo : EIATTR_MAX_THREADS
	.align		4
        /*0194*/ 	.byte	0x04, 0x05
        /*0196*/ 	.short	(.L_892 - .L_891)
.L_891:
        /*0198*/ 	.word	0x00000100
        /*019c*/ 	.word	0x00000001
        /*01a0*/ 	.word	0x00000001


	//----- nvinfo : EIATTR_CRS_STACK_SIZE
	.align		4
.L_892:
        /*01a4*/ 	.byte	0x04, 0x1e
        /*01a6*/ 	.short	(.L_894 - .L_893)
.L_893:
        /*01a8*/ 	.word	0x00000000
.L_894:


//--------------------- .nv.info._ZN7cutlass13device_kernelIN5flash19enable_sm80_to_sm89INS1_16FlashAttnBwdSm80INS1_25CollectiveMainloopBwdSm80ILi2ELi2EN4cute5tupleIJNS5_1CILi128EEES8_NS7_ILi64EEEEEENS_6half_tEfNS_4arch4Sm80ELb0ELb1ELb0ELb0ELb0ELb0ELb0ELb0ELi2ELi4ELi4ELi4ELb0EEENS1_21CollectiveEpilogueBwdISA_SB_SD_Li256ELb0ELb0ELi2EEENS1_19SingleTileSchedulerILb0ELb0ELb0ELi128EEEEEEEEEvNT_6ParamsE --------------------------
	.section	.nv.info._ZN7cutlass13device_kernelIN5flash19enable_sm80_to_sm89INS1_16FlashAttnBwdSm80INS1_25CollectiveMainloopBwdSm80ILi2ELi2EN4cute5tupleIJNS5_1CILi128EEES8_NS7_ILi64EEEEEENS_6half_tEfNS_4arch4Sm80ELb0ELb1ELb0ELb0ELb0ELb0ELb0ELb0ELi2ELi4ELi4ELi4ELb0EEENS1_21CollectiveEpilogueBwdISA_SB_SD_Li256ELb0ELb0ELi2EEENS1_19SingleTileSchedulerILb0ELb0ELb0ELi128EEEEEEEEEvNT_6ParamsE,"",@"SHT_CUDA_INFO"
	.sectionflags	@""
	.align	4


	//----- nvinfo : EIATTR_CUDA_API_VERSION
	.align		4
        /*0000*/ 	.byte	0x04, 0x37
        /*0002*/ 	.short	(.L_896 - .L_895)
.L_895:
        /*0004*/ 	.word	0x00000082


	//----- nvinfo : EIATTR_SW2861232_WAR
	.align		4
.L_896:
        /*0008*/ 	.byte	0x01, 0x35
	.zero		2


	//----- nvinfo : EIATTR_PARAM_CBANK
	.align		4
        /*000c*/ 	.byte	0x04, 0x0a
        /*000e*/ 	.short	(.L_898 - .L_897)
	.align		4
.L_897:
        /*0010*/ 	.word	index@(.nv.constant0._ZN7cutlass13device_kernelIN5flash19enable_sm80_to_sm89INS1_16FlashAttnBwdSm80INS1_25CollectiveMainloopBwdSm80ILi2ELi2EN4cute5tupleIJNS5_1CILi128EEES8_NS7_ILi64EEEEEENS_6half_tEfNS_4arch4Sm80ELb0ELb1ELb0ELb0ELb0ELb0ELb0ELb0ELi2ELi4ELi4ELi4ELb0EEENS1_21CollectiveEpilogueBwdISA_SB_SD_Li256ELb0ELb0ELi2EEENS1_19SingleTileSchedulerILb0ELb0ELb0ELi128EEEEEEEEEvNT_6ParamsE)
        /*0014*/ 	.short	0x0160
        /*0016*/ 	.short	0x0270


	//----- nvinfo : EIATTR_CBANK_PARAM_SIZE
	.align		4
.L_898:
        /*0018*/ 	.byte	0x03, 0x19
        /*001a*/ 	.short	0x0270


	//----- nvinfo : EIATTR_KPARAM_INFO
	.align		4
        /*001c*/ 	.byte	0x04, 0x17
        /*001e*/ 	.short	(.L_900 - .L_899)
.L_899:
        /*0020*/ 	.word	0x00000000
        /*0024*/ 	.short	0x0000
        /*0026*/ 	.short	0x0000
        /*0028*/ 	.byte	0x00, 0xf0, 0xc1, 0x09


	//----- nvinfo : EIATTR_MAXREG_COUNT
	.align		4
.L_900:
        /*002c*/ 	.byte	0x03, 0x1b
        /*002e*/ 	.short	0x00ff


	//----- nvinfo : EIATTR_NUM_BARRIERS
	.align		4
        /*0030*/ 	.byte	0x02, 0x4c
        /*0032*/ 	.byte	0x02
	.zero		1


	//----- nvinfo : EIATTR_ANNOTATIONS
	.align		4
        /*0034*/ 	.byte	0x04, 0x55
        /*0036*/ 	.short	(.L_902 - .L_901)


	//   ....[0]....
.L_901:
        /*0038*/ 	.word	0x00000001
        /*003c*/ 	.byte	0xe0, 0x32, 0x00, 0x00, 0x01, 0x00, 0x00, 0x00, 0x10, 0x33, 0x00, 0x00, 0x01, 0x00, 0x00, 0x00
        /*004c*/ 	.byte	0x50, 0x33, 0x00, 0x00, 0x01, 0x00, 0x00, 0x00, 0x80, 0x33, 0x00, 0x00, 0x01, 0x00, 0x00, 0x00
        /*005c*/ 	.byte	0xc0, 0x47, 0x00, 0x00, 0x01, 0x00, 0x00, 0x00, 0x20, 0x48, 0x00, 0x00, 0x01, 0x00, 0x00, 0x00
        /*006c*/ 	.byte	0x60, 0x4d, 0x00, 0x00, 0x01, 0x00, 0x00, 0x00, 0x80, 0x4d, 0x00, 0x00


	//----- nvinfo : EIATTR_MERCURY_ISA_VERSION
	.align		4
.L_902:
        /*0078*/ 	.byte	0x03, 0x5f
        /*007a*/ 	.short	0x0000


	//----- nvinfo : EIATTR_EXIT_INSTR_OFFSETS
	.align		4
        /*007c*/ 	.byte	0x04, 0x1c
        /*007e*/ 	.short	(.L_904 - .L_903)


	//   ....[0]....
.L_903:
        /*0080*/ 	.word	0x00000040


	//   ....[1]....
        /*0084*/ 	.word	0x00008d10


	//   ....[2]....
        /*0088*/ 	.word	0x00008dd0


	//   ....[3]....
        /*008c*/ 	.word	0x00009680


	//   ....[4]....
        /*0090*/ 	.word	0x00009730


	//----- nvinfo : EIATTR_CTAIDZ_USED
	.align		4
.L_904:
        /*0094*/ 	.byte	0x01, 0x04
	.zero		2


	//----- nvinfo : EIATTR_MAX_THREADS
	.align		4
        /*0098*/ 	.byte	0x04, 0x05
        /*009a*/ 	.short	(.L_906 - .L_905)
.L_905:
        /*009c*/ 	.word	0x00000100
        /*00a0*/ 	.word	0x00000001
        /*00a4*/ 	.word	0x00000001


	//----- nvinfo : EIATTR_CRS_STACK_SIZE
	.align		4
.L_906:
        /*00a8*/ 	.byte	0x04, 0x1e
        /*00aa*/ 	.short	(.L_908 - .L_907)
.L_907:
        /*00ac*/ 	.word	0x00000000
.L_908:


//--------------------- .nv.info._ZN7cutlass13device_kernelIN5flash19enable_sm80_to_sm89INS1_16FlashAttnBwdSm80INS1_25CollectiveMainloopBwdSm80ILi2ELi2EN4cute5tupleIJNS5_1CILi128EEES8_NS7_ILi64EEEEEENS_6half_tEfNS_4arch4Sm80ELb0ELb1ELb0ELb0ELb1ELb0ELb0ELb0ELi2ELi4ELi4ELi4ELb0EEENS1_21CollectiveEpilogueBwdISA_SB_SD_Li256ELb0ELb0ELi2EEENS1_19SingleTileSchedulerILb0ELb0ELb0ELi128EEEEEEEEEvNT_6ParamsE --------------------------
	.section	.nv.info._ZN7cutlass13device_kernelIN5flash19enable_sm80_to_sm89INS1_16FlashAttnBwdSm80INS1_25CollectiveMainloopBwdSm80ILi2ELi2EN4cute5tupleIJNS5_1CILi128EEES8_NS7_ILi64EEEEEENS_6half_tEfNS_4arch4Sm80ELb0ELb1ELb0ELb0ELb1ELb0ELb0ELb0ELi2ELi4ELi4ELi4ELb0EEENS1_21CollectiveEpilogueBwdISA_SB_SD_Li256ELb0ELb0ELi2EEENS1_19SingleTileSchedulerILb0ELb0ELb0ELi128EEEEEEEEEvNT_6ParamsE,"",@"SHT_CUDA_INFO"
	.sectionflags	@""
	.align	4


	//----- nvinfo : EIATTR_CUDA_API_VERSION
	.align		4
        /*0000*/ 	.byte	0x04, 0x37
        /*0002*/ 	.short	(.L_910 - .L_909)
.L_909:
        /*0004*/ 	.word	0x00000082


	//----- nvinfo : EIATTR_SW2861232_WAR
	.align		4
.L_910:
        /*0008*/ 	.byte	0x01, 0x35
	.zero		2


	//----- nvinfo : EIATTR_PARAM_CBANK
	.align		4
        /*000c*/ 	.byte	0x04, 0x0a
        /*000e*/ 	.short	(.L_912 - .L_911)
	.align		4
.L_911:
        /*0010*/ 	.word	index@(.nv.constant0._ZN7cutlass13device_kernelIN5flash19enable_sm80_to_sm89INS1_16FlashAttnBwdSm80INS1_25CollectiveMainloopBwdSm80ILi2ELi2EN4cute5tupleIJNS5_1CILi128EEES8_NS7_ILi64EEEEEENS_6half_tEfNS_4arch4Sm80ELb0ELb1ELb0ELb0ELb1ELb0ELb0ELb0ELi2ELi4ELi4ELi4ELb0EEENS1_21CollectiveEpilogueBwdISA_SB_SD_Li256ELb0ELb0ELi2EEENS1_19SingleTileSchedulerILb0ELb0ELb0ELi128EEEEEEEEEvNT_6ParamsE)
        /*0014*/ 	.short	0x0160
        /*0016*/ 	.short	0x0270


	//----- nvinfo : EIATTR_CBANK_PARAM_SIZE
	.align		4
.L_912:
        /*0018*/ 	.byte	0x03, 0x19
        /*001a*/ 	.short	0x0270


	//----- nvinfo : EIATTR_KPARAM_INFO
	.align		4
        /*001c*/ 	.byte	0x04, 0x17
        /*001e*/ 	.short	(.L_914 - .L_913)
.L_913:
        /*0020*/ 	.word	0x00000000
        /*0024*/ 	.short	0x0000
        /*0026*/ 	.short	0x0000
        /*0028*/ 	.byte	0x00, 0xf0, 0xc1, 0x09


	//----- nvinfo : EIATTR_MAXREG_COUNT
	.align		4
.L_914:
        /*002c*/ 	.byte	0x03, 0x1b
        /*002e*/ 	.short	0x00ff


	//----- nvinfo : EIATTR_NUM_BARRIERS
	.align		4
        /*0030*/ 	.byte	0x02, 0x4c
        /*0032*/ 	.byte	0x02
	.zero		1


	//----- nvinfo : EIATTR_ANNOTATIONS
	.align		4
        /*0034*/ 	.byte	0x04, 0x55
        /*0036*/ 	.short	(.L_916 - .L_915)


	//   ....[0]....
.L_915:
        /*0038*/ 	.word	0x00000001
        /*003c*/ 	.byte	0xe0, 0x32, 0x00, 0x00, 0x01, 0x00, 0x00, 0x00, 0x10, 0x33, 0x00, 0x00, 0x01, 0x00, 0x00, 0x00
        /*004c*/ 	.byte	0x50, 0x33, 0x00, 0x00, 0x01, 0x00, 0x00, 0x00, 0x80, 0x33, 0x00, 0x00, 0x01, 0x00, 0x00, 0x00
        /*005c*/ 	.byte	0xc0, 0x47, 0x00, 0x00, 0x01, 0x00, 0x00, 0x00, 0x20, 0x48, 0x00, 0x00, 0x01, 0x00, 0x00, 0x00
        /*006c*/ 	.byte	0x60, 0x4d, 0x00, 0x00, 0x01, 0x00, 0x00, 0x00, 0x80, 0x4d, 0x00, 0x00


	//----- nvinfo : EIATTR_MERCURY_ISA_VERSION
	.align		4
.L_916:
        /*0078*/ 	.byte	0x03, 0x5f
        /*007a*/ 	.short	0x0000


	//----- nvinfo : EIATTR_EXIT_INSTR_OFFSETS
	.align		4
        /*007c*/ 	.byte	0x04, 0x1c
        /*007e*/ 	.short	(.L_918 - .L_917)


	//   ....[0]....
.L_917:
        /*0080*/ 	.word	0x00000040


	//   ....[1]....
        /*0084*/ 	.word	0x00008d10


	//   ....[2]....
        /*0088*/ 	.word	0x00008dd0


	//   ....[3]....
        /*008c*/ 	.word	0x00009680


	//   ....[4]....
        /*0090*/ 	.word	0x00009730


	//----- nvinfo : EIATTR_CTAIDZ_USED
	.align		4
.L_918:
        /*0094*/ 	.byte	0x01, 0x04
	.zero		2


	//----- nvinfo : EIATTR_MAX_THREADS
	.align		4
        /*0098*/ 	.byte	0x04, 0x05
        /*009a*/ 	.short	(.L_920 - .L_919)
.L_919:
        /*009c*/ 	.word	0x00000100
        /*00a0*/ 	.word	0x00000001
        /*00a4*/ 	.word	0x00000001


	//----- nvinfo : EIATTR_CRS_STACK_SIZE
	.align		4
.L_920:
        /*00a8*/ 	.byte	0x04, 0x1e
        /*00aa*/ 	.short	(.L_922 - .L_921)
.L_921:
        /*00ac*/ 	.word	0x00000000
.L_922:


//--------------------- .nv.info._ZN7cutlass13device_kernelIN5flash19enable_sm80_to_sm89INS1_16FlashAttnBwdSm80INS1_25CollectiveMainloopBwdSm80ILi2ELi2EN4cute5tupleIJNS5_1CILi128EEES8_NS7_ILi64EEEEEENS_6half_tEfNS_4arch4Sm80ELb0ELb1ELb0ELb0ELb0ELb0ELb0ELb0ELi2ELi4ELi4ELi4ELb0EEENS1_24CollectiveEpilogueBwdGQAISA_fSD_Li256ELb0ELb0EEENS1_19SingleTileSchedulerILb0ELb0ELb0ELi128EEEEEEEEEvNT_6ParamsE --------------------------
	.section	.nv.info._ZN7cutlass13device_kernelIN5flash19enable_sm80_to_sm89INS1_16FlashAttnBwdSm80INS1_25CollectiveMainloopBwdSm80ILi2ELi2EN4cute5tupleIJNS5_1CILi128EEES8_NS7_ILi64EEEEEENS_6half_tEfNS_4arch4Sm80ELb0ELb1ELb0ELb0ELb0ELb0ELb0ELb0ELi2ELi4ELi4ELi4ELb0EEENS1_24CollectiveEpilogueBwdGQAISA_fSD_Li256ELb0ELb0EEENS1_19SingleTileSchedulerILb0ELb0ELb0ELi128EEEEEEEEEvNT_6ParamsE,"",@"SHT_CUDA_INFO"
	.sectionflags	@""
	.align	4


	//----- nvinfo : EIATTR_CUDA_API_VERSION
	.align		4
        /*0000*/ 	.byte	0x04, 0x37
        /*0002*/ 	.short	(.L_924 - .L_923)
.L_923:
        /*0004*/ 	.word	0x00000082


	//----- nvinfo : EIATTR_SW2861232_WAR
	.align		4
.L_924:
        /*0008*/ 	.byte	0x01, 0x35
	.zero		2


	//----- nvinfo : EIATTR_PARAM_CBANK
	.align		4
        /*000c*/ 	.byte	0x04, 0x0a
        /*000e*/ 	.short	(.L_926 - .L_925)
	.align		4
.L_925:
        /*0010*/ 	.word	index@(.nv.constant0._ZN7cutlass13device_kernelIN5flash19enable_sm80_to_sm89INS1_16FlashAttnBwdSm80INS1_25CollectiveMainloopBwdSm80ILi2ELi2EN4cute5tupleIJNS5_1CILi128EEES8_NS7_ILi64EEEEEENS_6half_tEfNS_4arch4Sm80ELb0ELb1ELb0ELb0ELb0ELb0ELb0ELb0ELi2ELi4ELi4ELi4ELb0EEENS1_24CollectiveEpilogueBwdGQAISA_fSD_Li256ELb0ELb0EEENS1_19SingleTileSchedulerILb0ELb0ELb0ELi128EEEEEEEEEvNT_6ParamsE)
        /*0014*/ 	.short	0x0160
        /*0016*/ 	.short	0x0278


	//----- nvinfo : EIATTR_CBANK_PARAM_SIZE
	.align		4
.L_926:
        /*0018*/ 	.byte	0x03, 0x19
        /*001a*/ 	.short	0x0278


	//----- nvinfo : EIATTR_KPARAM_INFO
	.align		4
        /*001c*/ 	.byte	0x04, 0x17
        /*001e*/ 	.short	(.L_928 - .L_927)
.L_927:
        /*0020*/ 	.word	0x00000000
        /*0024*/ 	.short	0x0000
        /*0026*/ 	.short	0x0000
        /*0028*/ 	.byte	0x00, 0xf0, 0xe1, 0x09


	//----- nvinfo : EIATTR_MAXREG_COUNT
	.align		4
.L_928:
        /*002c*/ 	.byte	0x03, 0x1b
        /*002e*/ 	.short	0x00ff


	//----- nvinfo : EIATTR_NUM_BARRIERS
	.align		4
        /*0030*/ 	.byte	0x02, 0x4c
        /*0032*/ 	.byte	0x02
	.zero		1


	//----- nvinfo : EIATTR_ANNOTATIONS
	.align		4
        /*0034*/ 	.byte	0x04, 0x55
        /*0036*/ 	.short	(.L_930 - .L_929)


	//   ....[0]....
.L_929:
        /*0038*/ 	.word	0x00000001
        /*003c*/ 	.byte	0xd0, 0x32, 0x00, 0x00, 0x01, 0x00, 0x00, 0x00, 0x00, 0x33, 0x00, 0x00, 0x01, 0x00, 0x00, 0x00
        /*004c*/ 	.byte	0x40, 0x33, 0x00, 0x00, 0x01, 0x00, 0x00, 0x00, 0x70, 0x33, 0x00, 0x00, 0x01, 0x00, 0x00, 0x00
        /*005c*/ 	.byte	0x90, 0x47, 0x00, 0x00, 0x01, 0x00, 0x00, 0x00, 0xf0, 0x47, 0x00, 0x00, 0x01, 0x00, 0x00, 0x00
        /*006c*/ 	.byte	0x40, 0x48, 0x00, 0x00, 0x01, 0x00, 0x00, 0x00, 0x40, 0x4c, 0x00, 0x00


	//----- nvinfo : EIATTR_MERCURY_ISA_VERSION
	.align		4
.L_930:
        /*0078*/ 	.byte	0x03, 0x5f
        /*007a*/ 	.short	0x0000


	//----- nvinfo : EIATTR_EXIT_INSTR_OFFSETS
	.align		4
        /*007c*/ 	.byte	0x04, 0x1c
        /*007e*/ 	.short	(.L_932 - .L_931)


	//   ....[0]....
.L_931:
        /*0080*/ 	.word	0x00000040


	//   ....[1]....
        /*0084*/ 	.word	0x00007d20


	//   ....[2]....
        /*0088*/ 	.word	0x00008330


	//----- nvinfo : EIATTR_CTAIDZ_USED
	.align		4
.L_932:
        /*008c*/ 	.byte	0x01, 0x04
	.zero		2


	//----- nvinfo : EIATTR_MAX_THREADS
	.align		4
        /*0090*/ 	.byte	0x04, 0x05
        /*0092*/ 	.short	(.L_934 - .L_933)
.L_933:
        /*0094*/ 	.word	0x00000100
        /*0098*/ 	.word	0x00000001
        /*009c*/ 	.word	0x00000001


	//----- nvinfo : EIATTR_CRS_STACK_SIZE
	.align		4
.L_934:
        /*00a0*/ 	.byte	0x04, 0x1e
        /*00a2*/ 	.short	(.L_936 - .L_935)
.L_935:
        /*00a4*/ 	.word	0x00000000
.L_936:


//--------------------- .nv.info._ZN7cutlass13device_kernelIN5flash19enable_sm80_to_sm89INS1_16FlashAttnBwdSm80INS1_25CollectiveMainloopBwdSm80ILi2ELi2EN4cute5tupleIJNS5_1CILi128EEES8_NS7_ILi64EEEEEENS_6half_tEfNS_4arch4Sm80ELb0ELb1ELb0ELb0ELb1ELb0ELb0ELb0ELi2ELi4ELi4ELi4ELb0EEENS1_24CollectiveEpilogueBwdGQAISA_fSD_Li256ELb0ELb1EEENS1_19SingleTileSchedulerILb0ELb0ELb0ELi128EEEEEEEEEvNT_6ParamsE --------------------------
	.section	.nv.info._ZN7cutlass13device_kernelIN5flash19enable_sm80_to_sm89INS1_16FlashAttnBwdSm80INS1_25CollectiveMainloopBwdSm80ILi2ELi2EN4cute5tupleIJNS5_1CILi128EEES8_NS7_ILi64EEEEEENS_6half_tEfNS_4arch4Sm80ELb0ELb1ELb0ELb0ELb1ELb0ELb0ELb0ELi2ELi4ELi4ELi4ELb0EEENS1_24CollectiveEpilogueBwdGQAISA_fSD_Li256ELb0ELb1EEENS1_19SingleTileSchedulerILb0ELb0ELb0ELi128EEEEEEEEEvNT_6ParamsE,"",@"SHT_CUDA_INFO"
	.sectionflags	@""
	.align	4


	//----- nvinfo : EIATTR_CUDA_API_VERSION
	.align		4
        /*0000*/ 	.byte	0x04, 0x37
        /*0002*/ 	.short	(.L_938 - .L_937)
.L_937:
        /*0004*/ 	.word	0x00000082


	//----- nvinfo : EIATTR_SW2861232_WAR
	.align		4
.L_938:
        /*0008*/ 	.byte	0x01, 0x35
	.zero		2


	//----- nvinfo : EIATTR_PARAM_CBANK
	.align		4
        /*000c*/ 	.byte	0x04, 0x0a
        /*000e*/ 	.short	(.L_940 - .L_939)
	.align		4
.L_939:
        /*0010*/ 	.word	index@(.nv.constant0._ZN7cutlass13device_kernelIN5flash19enable_sm80_to_sm89INS1_16FlashAttnBwdSm80INS1_25CollectiveMainloopBwdSm80ILi2ELi2EN4cute5tupleIJNS5_1CILi128EEES8_NS7_ILi64EEEEEENS_6half_tEfNS_4arch4Sm80ELb0ELb1ELb0ELb0ELb1ELb0ELb0ELb0ELi2ELi4ELi4ELi4ELb0EEENS1_24CollectiveEpilogueBwdGQAISA_fSD_Li256ELb0ELb1EEENS1_19SingleTileSchedulerILb0ELb0ELb0ELi128EEEEEEEEEvNT_6ParamsE)
        /*0014*/ 	.short	0x0160
        /*0016*/ 	.short	0x0278


	//----- nvinfo : EIATTR_CBANK_PARAM_SIZE
	.align		4
.L_940:
        /*0018*/ 	.byte	0x03, 0x19
        /*001a*/ 	.short	0x0278


	//----- nvinfo : EIATTR_KPARAM_INFO
	.align		4
        /*001c*/ 	.byte	0x04, 0x17
        /*001e*/ 	.short	(.L_942 - .L_941)
.L_941:
        /*0020*/ 	.word	0x00000000
        /*0024*/ 	.short	0x0000
        /*0026*/ 	.short	0x0000
        /*0028*/ 	.byte	0x00, 0xf0, 0xe1, 0x09


	//----- nvinfo : EIATTR_MAXREG_COUNT
	.align		4
.L_942:
        /*002c*/ 	.byte	0x03, 0x1b
        /*002e*/ 	.short	0x00ff


	//----- nvinfo : EIATTR_NUM_BARRIERS
	.align		4
        /*0030*/ 	.byte	0x02, 0x4c
        /*0032*/ 	.byte	0x02
	.zero		1


	//----- nvinfo : EIATTR_ANNOTATIONS
	.align		4
        /*0034*/ 	.byte	0x04, 0x55
        /*0036*/ 	.short	(.L_944 - .L_943)


	//   ....[0]....
.L_943:
        /*0038*/ 	.word	0x00000001
        /*003c*/ 	.byte	0xc0, 0x32, 0x00, 0x00, 0x01, 0x00, 0x00, 0x00, 0xf0, 0x32, 0x00, 0x00, 0x01, 0x00, 0x00, 0x00
        /*004c*/ 	.byte	0x30, 0x33, 0x00, 0x00, 0x01, 0x00, 0x00, 0x00, 0x70, 0x47, 0x00, 0x00, 0x01, 0x00, 0x00, 0x00
        /*005c*/ 	.byte	0xc0, 0x47, 0x00, 0x00, 0x01, 0x00, 0x00, 0x00, 0x10, 0x48, 0x00, 0x00


	//----- nvinfo : EIATTR_MERCURY_ISA_VERSION
	.align		4
.L_944:
        /*0068*/ 	.byte	0x03, 0x5f
        /*006a*/ 	.short	0x0000


	//----- nvinfo : EIATTR_COOP_GROUP_MASK_REGIDS
	.align		4
        /*006c*/ 	.byte	0x04, 0x29
        /*006e*/ 	.short	(.L_946 - .L_945)


	//   ....[0]....
.L_945:
        /*0070*/ 	.word	0xffffffff


	//   ....[1]....
        /*0074*/ 	.word	0xffffffff


	//   ....[2]....
        /*0078*/ 	.word	0xffffffff


	//   ....[3]....
        /*007c*/ 	.word	0xffffffff


	//   ....[4]....
        /*0080*/ 	.word	0xffffffff


	//   ....[5]....
        /*0084*/ 	.word	0xffffffff


	//   ....[6]....
        /*0088*/ 	.word	0xffffffff


	//   ....[7]....
        /*008c*/ 	.word	0xffffffff


	//----- nvinfo : EIATTR_COOP_GROUP_INSTR_OFFSETS
	.align		4
.L_946:
        /*0090*/ 	.byte	0x04, 0x28
        /*0092*/ 	.short	(.L_948 - .L_947)


	//   ....[0]....
.L_947:
        /*0094*/ 	.word	0x00007f50


	//   ....[1]....
        /*0098*/ 	.word	0x00007f80


	//   ....[2]....
        /*009c*/ 	.word	0x00008280


	//   ....[3]....
        /*00a0*/ 	.word	0x00008290


	//   ....[4]....
        /*00a4*/ 	.word	0x00008420


	//   ....[5]....
        /*00a8*/ 	.word	0x00008470


	//   ....[6]....
        /*00ac*/ 	.word	0x00008730


	//   ....[7]....
        /*00b0*/ 	.word	0x00008740


	//----- nvinfo : EIATTR_EXIT_INSTR_OFFSETS
	.align		4
.L_948:
        /*00b4*/ 	.byte	0x04, 0x1c
        /*00b6*/ 	.short	(.L_950 - .L_949)


	//   ....[0]....
.L_949:
        /*00b8*/ 	.word	0x00000040


	//   ....[1]....
        /*00bc*/ 	.word	0x00007d00


	//   ....[2]....
        /*00c0*/ 	.word	0x00008750


	//   ....[3]....
        /*00c4*/ 	.word	0x000087f0


	//----- nvinfo : EIATTR_CTAIDZ_USED
	.align		4
.L_950:
        /*00c8*/ 	.byte	0x01, 0x04
	.zero		2


	//----- nvinfo : EIATTR_MAX_THREADS
	.align		4
        /*00cc*/ 	.byte	0x04, 0x05
        /*00ce*/ 	.short	(.L_952 - .L_951)
.L_951:
        /*00d0*/ 	.word	0x00000100
        /*00d4*/ 	.word	0x00000001
        /*00d8*/ 	.word	0x00000001


	//----- nvinfo : EIATTR_CRS_STACK_SIZE
	.align		4
.L_952:
        /*00dc*/ 	.byte	0x04, 0x1e
        /*00de*/ 	.short	(.L_954 - .L_953)
.L_953:
        /*00e0*/ 	.word	0x00000000
.L_954:


//--------------------- .nv.info._ZN7cutlass13device_kernelIN5flash19enable_sm80_to_sm89INS1_16FlashAttnBwdSm80INS1_25CollectiveMainloopBwdSm80ILi2ELi2EN4cute5tupleIJNS5_1CILi128EEES8_NS7_ILi64EEEEEENS_6half_tEfNS_4arch4Sm80ELb0ELb1ELb0ELb1ELb0ELb0ELb0ELb0ELi2ELi4ELi4ELi4ELb0EEENS1_21CollectiveEpilogueBwdISA_SB_SD_Li256ELb1ELb0ELi2EEENS1_19SingleTileSchedulerILb1ELb0ELb0ELi128EEEEEEEEEvNT_6ParamsE --------------------------
	.section	.nv.info._ZN7cutlass13device_kernelIN5flash19enable_sm80_to_sm89INS1_16FlashAttnBwdSm80INS1_25CollectiveMainloopBwdSm80ILi2ELi2EN4cute5tupleIJNS5_1CILi128EEES8_NS7_ILi64EEEEEENS_6half_tEfNS_4arch4Sm80ELb0ELb1ELb0ELb1ELb0ELb0ELb0ELb0ELi2ELi4ELi4ELi4ELb0EEENS1_21CollectiveEpilogueBwdISA_SB_SD_Li256ELb1ELb0ELi2EEENS1_19SingleTileSchedulerILb1ELb0ELb0ELi128EEEEEEEEEvNT_6ParamsE,"",@"SHT_CUDA_INFO"
	.sectionflags	@""
	.align	4


	//----- nvinfo : EIATTR_CUDA_API_VERSION
	.align		4
        /*0000*/ 	.byte	0x04, 0x37
        /*0002*/ 	.short	(.L_956 - .L_955)
.L_955:
        /*0004*/ 	.word	0x00000082


	//----- nvinfo : EIATTR_SW2861232_WAR
	.align		4
.L_956:
        /*0008*/ 	.byte	0x01, 0x35
	.zero		2


	//----- nvinfo : EIATTR_PARAM_CBANK
	.align		4
        /*000c*/ 	.byte	0x04, 0x0a
        /*000e*/ 	.short	(.L_958 - .L_957)
	.align		4
.L_957:
        /*0010*/ 	.word	index@(.nv.constant0._ZN7cutlass13device_kernelIN5flash19enable_sm80_to_sm89INS1_16FlashAttnBwdSm80INS1_25CollectiveMainloopBwdSm80ILi2ELi2EN4cute5tupleIJNS5_1CILi128EEES8_NS7_ILi64EEEEEENS_6half_tEfNS_4arch4Sm80ELb0ELb1ELb0ELb1ELb0ELb0ELb0ELb0ELi2ELi4ELi4ELi4ELb0EEENS1_21CollectiveEpilogueBwdISA_SB_SD_Li256ELb1ELb0ELi2EEENS1_19SingleTileSchedulerILb1ELb0ELb0ELi128EEEEEEEEEvNT_6ParamsE)
        /*0014*/ 	.short	0x0160
        /*0016*/ 	.short	0x0270


	//----- nvinfo : EIATTR_CBANK_PARAM_SIZE
	.align		4
.L_958:
        /*0018*/ 	.byte	0x03, 0x19
        /*001a*/ 	.short	0x0270


	//----- nvinfo : EIATTR_KPARAM_INFO
	.align		4
        /*001c*/ 	.byte	0x04, 0x17
        /*001e*/ 	.short	(.L_960 - .L_959)
.L_959:
        /*0020*/ 	.word	0x00000000
        /*0024*/ 	.short	0x0000
        /*0026*/ 	.short	0x0000
        /*0028*/ 	.byte	0x00, 0xf0, 0xc1, 0x09


	//----- nvinfo : EIATTR_MAXREG_COUNT
	.align		4
.L_960:
        /*002c*/ 	.byte	0x03, 0x1b
        /*002e*/ 	.short	0x00ff


	//----- nvinfo : EIATTR_NUM_BARRIERS
	.align		4
        /*0030*/ 	.byte	0x02, 0x4c
        /*0032*/ 	.byte	0x02
	.zero		1


	//----- nvinfo : EIATTR_ANNOTATIONS
	.align		4
        /*0034*/ 	.byte	0x04, 0x55
        /*0036*/ 	.short	(.L_962 - .L_961)


	//   ....[0]....
.L_961:
        /* <DEDUP_REMOVED lines=26> */


	//----- nvinfo : EIATTR_MERCURY_ISA_VERSION
	.align		4
.L_962:
        /*01c8*/ 	.byte	0x03, 0x5f
        /*01ca*/ 	.short	0x0000


	//----- nvinfo : EIATTR_COOP_GROUP_MASK_REGIDS
	.align		4
        /*01cc*/ 	.byte	0x04, 0x29
        /*01ce*/ 	.short	(.L_964 - .L_963)


	//   ....[0]....
.L_963:
        /*01d0*/ 	.word	0xffffffff


	//----- nvinfo : EIATTR_COOP_GROUP_INSTR_OFFSETS
	.align		4
.L_964:
        /*01d4*/ 	.byte	0x04, 0x28
        /*01d6*/ 	.short	(.L_966 - .L_965)


	//   ....[0]....
.L_965:
        /*01d8*/ 	.word	0x000000a0


	//----- nvinfo : EIATTR_EXIT_INSTR_OFFSETS
	.align		4
.L_966:
        /*01dc*/ 	.byte	0x04, 0x1c
        /*01de*/ 	.short	(.L_968 - .L_967)


	//   ....[0]....
.L_967:
        /*01e0*/ 	.word	0x00000340


	//   ....[1]....
        /*01e4*/ 	.word	0x00009090


	//   ....[2]....
        /*01e8*/ 	.word	0x00009150


	//   ....[3]....
        /*01ec*/ 	.word	0x00009b50


	//   ....[4]....
        /*01f0*/ 	.word	0x00009c00


	//----- nvinfo : EIATTR_CTAIDZ_USED
	.align		4
.L_968:
        /*01f4*/ 	.byte	0x01, 0x04
	.zero		2


	//----- nvinfo : EIATTR_MAX_THREADS
	.align		4
        /*01f8*/ 	.byte	0x04, 0x05
        /*01fa*/ 	.short	(.L_970 - .L_969)
.L_969:
        /*01fc*/ 	.word	0x00000100
        /*0200*/ 	.word	0x00000001
        /*0204*/ 	.word	0x00000001


	//----- nvinfo : EIATTR_CRS_STACK_SIZE
	.align		4
.L_970:
        /*0208*/ 	.byte	0x04, 0x1e
        /*020a*/ 	.short	(.L_972 - .L_971)
.L_971:
        /*020c*/ 	.word	0x00000000
.L_972:


//--------------------- .nv.info._ZN7cutlass13device_kernelIN5flash19enable_sm80_to_sm89INS1_16FlashAttnBwdSm80INS1_25CollectiveMainloopBwdSm80ILi2ELi2EN4cute5tupleIJNS5_1CILi128EEES8_NS7_ILi64EEEEEENS_6half_tEfNS_4arch4Sm80ELb0ELb1ELb0ELb1ELb1ELb0ELb0ELb0ELi2ELi4ELi4ELi4ELb0EEENS1_21CollectiveEpilogueBwdISA_SB_SD_Li256ELb1ELb0ELi2EEENS1_19SingleTileSchedulerILb1ELb0ELb0ELi128EEEEEEEEEvNT_6ParamsE --------------------------
	.section	.nv.info._ZN7cutlass13device_kernelIN5flash19enable_sm80_to_sm89INS1_16FlashAttnBwdSm80INS1_25CollectiveMainloopBwdSm80ILi2ELi2EN4cute5tupleIJNS5_1CILi128EEES8_NS7_ILi64EEEEEENS_6half_tEfNS_4arch4Sm80ELb0ELb1ELb0ELb1ELb1ELb0ELb0ELb0ELi2ELi4ELi4ELi4ELb0EEENS1_21CollectiveEpilogueBwdISA_SB_SD_Li256ELb1ELb0ELi2EEENS1_19SingleTileSchedulerILb1ELb0ELb0ELi128EEEEEEEEEvNT_6ParamsE,"",@"SHT_CUDA_INFO"
	.sectionflags	@""
	.align	4


	//----- nvinfo : EIATTR_CUDA_API_VERSION
	.align		4
        /*0000*/ 	.byte	0x04, 0x37
        /*0002*/ 	.short	(.L_974 - .L_973)
.L_973:
        /*0004*/ 	.word	0x00000082


	//----- nvinfo : EIATTR_SW2861232_WAR
	.align		4
.L_974:
        /*0008*/ 	.byte	0x01, 0x35
	.zero		2


	//----- nvinfo : EIATTR_PARAM_CBANK
	.align		4
        /*000c*/ 	.byte	0x04, 0x0a
        /*000e*/ 	.short	(.L_976 - .L_975)
	.align		4
.L_975:
        /*0010*/ 	.word	index@(.nv.constant0._ZN7cutlass13device_kernelIN5flash19enable_sm80_to_sm89INS1_16FlashAttnBwdSm80INS1_25CollectiveMainloopBwdSm80ILi2ELi2EN4cute5tupleIJNS5_1CILi128EEES8_NS7_ILi64EEEEEENS_6half_tEfNS_4arch4Sm80ELb0ELb1ELb0ELb1ELb1ELb0ELb0ELb0ELi2ELi4ELi4ELi4ELb0EEENS1_21CollectiveEpilogueBwdISA_SB_SD_Li256ELb1ELb0ELi2EEENS1_19SingleTileSchedulerILb1ELb0ELb0ELi128EEEEEEEEEvNT_6ParamsE)
        /*0014*/ 	.short	0x0160
        /*0016*/ 	.short	0x0270


	//----- nvinfo : EIATTR_CBANK_PARAM_SIZE
	.align		4
.L_976:
        /*0018*/ 	.byte	0x03, 0x19
        /*001a*/ 	.short	0x0270


	//----- nvinfo : EIATTR_KPARAM_INFO
	.align		4
        /*001c*/ 	.byte	0x04, 0x17
        /*001e*/ 	.short	(.L_978 - .L_977)
.L_977:
        /*0020*/ 	.word	0x00000000
        /*0024*/ 	.short	0x0000
        /*0026*/ 	.short	0x0000
        /*0028*/ 	.byte	0x00, 0xf0, 0xc1, 0x09


	//----- nvinfo : EIATTR_MAXREG_COUNT
	.align		4
.L_978:
        /*002c*/ 	.byte	0x03, 0x1b
        /*002e*/ 	.short	0x00ff


	//----- nvinfo : EIATTR_NUM_BARRIERS
	.align		4
        /*0030*/ 	.byte	0x02, 0x4c
        /*0032*/ 	.byte	0x02
	.zero		1


	//----- nvinfo : EIATTR_ANNOTATIONS
	.align		4
        /*0034*/ 	.byte	0x04, 0x55
        /*0036*/ 	.short	(.L_980 - .L_979)


	//   ....[0]....
.L_979:
        /* <DEDUP_REMOVED lines=26> */


	//----- nvinfo : EIATTR_MERCURY_ISA_VERSION
	.align		4
.L_980:
        /*01c8*/ 	.byte	0x03, 0x5f
        /*01ca*/ 	.short	0x0000


	//----- nvinfo : EIATTR_COOP_GROUP_MASK_REGIDS
	.align		4
        /*01cc*/ 	.byte	0x04, 0x29
        /*01ce*/ 	.short	(.L_982 - .L_981)


	//   ....[0]....
.L_981:
        /*01d0*/ 	.word	0xffffffff


	//----- nvinfo : EIATTR_COOP_GROUP_INSTR_OFFSETS
	.align		4
.L_982:
        /*01d4*/ 	.byte	0x04, 0x28
        /*01d6*/ 	.short	(.L_984 - .L_983)


	//   ....[0]....
.L_983:
        /*01d8*/ 	.word	0x000000a0


	//----- nvinfo : EIATTR_EXIT_INSTR_OFFSETS
	.align		4
.L_984:
        /*01dc*/ 	.byte	0x04, 0x1c
        /*01de*/ 	.short	(.L_986 - .L_985)


	//   ....[0]....
.L_985:
        /*01e0*/ 	.word	0x00000340


	//   ....[1]....
        /*01e4*/ 	.word	0x00009090


	//   ....[2]....
        /*01e8*/ 	.word	0x00009150


	//   ....[3]....
        /*01ec*/ 	.word	0x00009b50


	//   ....[4]....
        /*01f0*/ 	.word	0x00009c00


	//----- nvinfo : EIATTR_CTAIDZ_USED
	.align		4
.L_986:
        /*01f4*/ 	.byte	0x01, 0x04
	.zero		2


	//----- nvinfo : EIATTR_MAX_THREADS
	.align		4
        /*01f8*/ 	.byte	0x04, 0x05
        /*01fa*/ 	.short	(.L_988 - .L_987)
.L_987:
        /*01fc*/ 	.word	0x00000100
        /*0200*/ 	.word	0x00000001
        /*0204*/ 	.word	0x00000001


	//----- nvinfo : EIATTR_CRS_STACK_SIZE
	.align		4
.L_988:
        /*0208*/ 	.byte	0x04, 0x1e
        /*020a*/ 	.short	(.L_990 - .L_989)
.L_989:
        /*020c*/ 	.word	0x00000000
.L_990:


//--------------------- .nv.info._ZN7cutlass13device_kernelIN5flash19enable_sm80_to_sm89INS1_16FlashAttnBwdSm80INS1_25CollectiveMainloopBwdSm80ILi2ELi2EN4cute5tupleIJNS5_1CILi128EEES8_NS7_ILi64EEEEEENS_6half_tEfNS_4arch4Sm80ELb0ELb1ELb0ELb1ELb0ELb0ELb0ELb0ELi2ELi4ELi4ELi4ELb0EEENS1_24CollectiveEpilogueBwdGQAISA_fSD_Li256ELb1ELb0EEENS1_19SingleTileSchedulerILb1ELb0ELb0ELi128EEEEEEEEEvNT_6ParamsE --------------------------
	.section	.nv.info._ZN7cutlass13device_kernelIN5flash19enable_sm80_to_sm89INS1_16FlashAttnBwdSm80INS1_25CollectiveMainloopBwdSm80ILi2ELi2EN4cute5tupleIJNS5_1CILi128EEES8_NS7_ILi64EEEEEENS_6half_tEfNS_4arch4Sm80ELb0ELb1ELb0ELb1ELb0ELb0ELb0ELb0ELi2ELi4ELi4ELi4ELb0EEENS1_24CollectiveEpilogueBwdGQAISA_fSD_Li256ELb1ELb0EEENS1_19SingleTileSchedulerILb1ELb0ELb0ELi128EEEEEEEEEvNT_6ParamsE,"",@"SHT_CUDA_INFO"
	.sectionflags	@""
	.align	4


	//----- nvinfo : EIATTR_CUDA_API_VERSION
	.align		4
        /*0000*/ 	.byte	0x04, 0x37
        /*0002*/ 	.short	(.L_992 - .L_991)
.L_991:
        /*0004*/ 	.word	0x00000082


	//----- nvinfo : EIATTR_SW2861232_WAR
	.align		4
.L_992:
        /*0008*/ 	.byte	0x01, 0x35
	.zero		2


	//----- nvinfo : EIATTR_PARAM_CBANK
	.align		4
        /*000c*/ 	.byte	0x04, 0x0a
        /*000e*/ 	.short	(.L_994 - .L_993)
	.align		4
.L_993:
        /*0010*/ 	.word	index@(.nv.constant0._ZN7cutlass13device_kernelIN5flash19enable_sm80_to_sm89INS1_16FlashAttnBwdSm80INS1_25CollectiveMainloopBwdSm80ILi2ELi2EN4cute5tupleIJNS5_1CILi128EEES8_NS7_ILi64EEEEEENS_6half_tEfNS_4arch4Sm80ELb0ELb1ELb0ELb1ELb0ELb0ELb0ELb0ELi2ELi4ELi4ELi4ELb0EEENS1_24CollectiveEpilogueBwdGQAISA_fSD_Li256ELb1ELb0EEENS1_19SingleTileSchedulerILb1ELb0ELb0ELi128EEEEEEEEEvNT_6ParamsE)
        /*0014*/ 	.short	0x0160
        /*0016*/ 	.short	0x0278


	//----- nvinfo : EIATTR_CBANK_PARAM_SIZE
	.align		4
.L_994:
        /*0018*/ 	.byte	0x03, 0x19
        /*001a*/ 	.short	0x0278


	//----- nvinfo : EIATTR_KPARAM_INFO
	.align		4
        /*001c*/ 	.byte	0x04, 0x17
        /*001e*/ 	.short	(.L_996 - .L_995)
.L_995:
        /*0020*/ 	.word	0x00000000
        /*0024*/ 	.short	0x0000
        /*0026*/ 	.short	0x0000
        /*0028*/ 	.byte	0x00, 0xf0, 0xe1, 0x09


	//----- nvinfo : EIATTR_MAXREG_COUNT
	.align		4
.L_996:
        /*002c*/ 	.byte	0x03, 0x1b
        /*002e*/ 	.short	0x00ff


	//----- nvinfo : EIATTR_NUM_BARRIERS
	.align		4
        /*0030*/ 	.byte	0x02, 0x4c
        /*0032*/ 	.byte	0x02
	.zero		1


	//----- nvinfo : EIATTR_ANNOTATIONS
	.align		4
        /*0034*/ 	.byte	0x04, 0x55
        /*0036*/ 	.short	(.L_998 - .L_997)


	//   ....[0]....
.L_997:
        /* <DEDUP_REMOVED lines=26> */


	//----- nvinfo : EIATTR_MERCURY_ISA_VERSION
	.align		4
.L_998:
        /*01c0*/ 	.byte	0x03, 0x5f
        /*01c2*/ 	.short	0x0000


	//----- nvinfo : EIATTR_COOP_GROUP_MASK_REGIDS
	.align		4
        /*01c4*/ 	.byte	0x04, 0x29
        /*01c6*/ 	.short	(.L_1000 - .L_999)


	//   ....[0]....
.L_999:
        /*01c8*/ 	.word	0xffffffff


	//----- nvinfo : EIATTR_COOP_GROUP_INSTR_OFFSETS
	.align		4
.L_1000:
        /*01cc*/ 	.byte	0x04, 0x28
        /*01ce*/ 	.short	(.L_1002 - .L_1001)


	//   ....[0]....
.L_1001:
        /*01d0*/ 	.word	0x000000a0


	//----- nvinfo : EIATTR_EXIT_INSTR_OFFSETS
	.align		4
.L_1002:
        /*01d4*/ 	.byte	0x04, 0x1c
        /*01d6*/ 	.short	(.L_1004 - .L_1003)


	//   ....[0]....
.L_1003:
        /*01d8*/ 	.word	0x00000340


	//   ....[1]....
        /*01dc*/ 	.word	0x00007f50


	//   ....[2]....
        /*01e0*/ 	.word	0x00008680


	//----- nvinfo : EIATTR_CTAIDZ_USED
	.align		4
.L_1004:
        /*01e4*/ 	.byte	0x01, 0x04
	.zero		2


	//----- nvinfo : EIATTR_MAX_THREADS
	.align		4
        /*01e8*/ 	.byte	0x04, 0x05
        /*01ea*/ 	.short	(.L_1006 - .L_1005)
.L_1005:
        /*01ec*/ 	.word	0x00000100
        /*01f0*/ 	.word	0x00000001
        /*01f4*/ 	.word	0x00000001


	//----- nvinfo : EIATTR_CRS_STACK_SIZE
	.align		4
.L_1006:
        /*01f8*/ 	.byte	0x04, 0x1e
        /*01fa*/ 	.short	(.L_1008 - .L_1007)
.L_1007:
        /*01fc*/ 	.word	0x00000000
.L_1008:


//--------------------- .nv.info._ZN7cutlass13device_kernelIN5flash19enable_sm80_to_sm89INS1_16FlashAttnBwdSm80INS1_25CollectiveMainloopBwdSm80ILi2ELi2EN4cute5tupleIJNS5_1CILi128EEES8_NS7_ILi64EEEEEENS_6half_tEfNS_4arch4Sm80ELb0ELb1ELb0ELb1ELb1ELb0ELb0ELb0ELi2ELi4ELi4ELi4ELb0EEENS1_24CollectiveEpilogueBwdGQAISA_fSD_Li256ELb1ELb1EEENS1_19SingleTileSchedulerILb1ELb0ELb0ELi128EEEEEEEEEvNT_6ParamsE --------------------------
	.section	.nv.info._ZN7cutlass13device_kernelIN5flash19enable_sm80_to_sm89INS1_16FlashAttnBwdSm80INS1_25CollectiveMainloopBwdSm80ILi2ELi2EN4cute5tupleIJNS5_1CILi128EEES8_NS7_ILi64EEEEEENS_6half_tEfNS_4arch4Sm80ELb0ELb1ELb0ELb1ELb1ELb0ELb0ELb0ELi2ELi4ELi4ELi4ELb0EEENS1_24CollectiveEpilogueBwdGQAISA_fSD_Li256ELb1ELb1EEENS1_19SingleTileSchedulerILb1ELb0ELb0ELi128EEEEEEEEEvNT_6ParamsE,"",@"SHT_CUDA_INFO"
	.sectionflags	@""
	.align	4


	//----- nvinfo : EIATTR_CUDA_API_VERSION
	.align		4
        /*0000*/ 	.byte	0x04, 0x37
        /*0002*/ 	.short	(.L_1010 - .L_1009)
.L_1009:
        /*0004*/ 	.word	0x00000082


	//----- nvinfo : EIATTR_SW2861232_WAR
	.align		4
.L_1010:
        /*0008*/ 	.byte	0x01, 0x35
	.zero		2


	//----- nvinfo : EIATTR_PARAM_CBANK
	.align		4
        /*000c*/ 	.byte	0x04, 0x0a
        /*000e*/ 	.short	(.L_1012 - .L_1011)
	.align		4
.L_1011:
        /*0010*/ 	.word	index@(.nv.constant0._ZN7cutlass13device_kernelIN5flash19enable_sm80_to_sm89INS1_16FlashAttnBwdSm80INS1_25CollectiveMainloopBwdSm80ILi2ELi2EN4cute5tupleIJNS5_1CILi128EEES8_NS7_ILi64EEEEEENS_6half_tEfNS_4arch4Sm80ELb0ELb1ELb0ELb1ELb1ELb0ELb0ELb0ELi2ELi4ELi4ELi4ELb0EEENS1_24CollectiveEpilogueBwdGQAISA_fSD_Li256ELb1ELb1EEENS1_19SingleTileSchedulerILb1ELb0ELb0ELi128EEEEEEEEEvNT_6ParamsE)
        /*0014*/ 	.short	0x0160
        /*0016*/ 	.short	0x0278


	//----- nvinfo : EIATTR_CBANK_PARAM_SIZE
	.align		4
.L_1012:
        /*0018*/ 	.byte	0x03, 0x19
        /*001a*/ 	.short	0x0278


	//----- nvinfo : EIATTR_KPARAM_INFO
	.align		4
        /*001c*/ 	.byte	0x04, 0x17
        /*001e*/ 	.short	(.L_1014 - .L_1013)
.L_1013:
        /*0020*/ 	.word	0x00000000
        /*0024*/ 	.short	0x0000
        /*0026*/ 	.short	0x0000
        /*0028*/ 	.byte	0x00, 0xf0, 0xe1, 0x09


	//----- nvinfo : EIATTR_MAXREG_COUNT
	.align		4
.L_1014:
        /*002c*/ 	.byte	0x03, 0x1b
        /*002e*/ 	.short	0x00ff


	//----- nvinfo : EIATTR_NUM_BARRIERS
	.align		4
        /*0030*/ 	.byte	0x02, 0x4c
        /*0032*/ 	.byte	0x02
	.zero		1


	//----- nvinfo : EIATTR_ANNOTATIONS
	.align		4
        /*0034*/ 	.byte	0x04, 0x55
        /*0036*/ 	.short	(.L_1016 - .L_1015)


	//   ....[0]....
.L_1015:
        /* <DEDUP_REMOVED lines=26> */


	//----- nvinfo : EIATTR_MERCURY_ISA_VERSION
	.align		4
.L_1016:
        /*01c0*/ 	.byte	0x03, 0x5f
        /*01c2*/ 	.short	0x0000


	//----- nvinfo : EIATTR_COOP_GROUP_MASK_REGIDS
	.align		4
        /*01c4*/ 	.byte	0x04, 0x29
        /*01c6*/ 	.short	(.L_1018 - .L_1017)


	//   ....[0]....
.L_1017:
        /*01c8*/ 	.word	0xffffffff


	//   ....[1]....
        /*01cc*/ 	.word	0xffffffff


	//   ....[2]....
        /*01d0*/ 	.word	0xffffffff


	//   ....[3]....
        /*01d4*/ 	.word	0xffffffff


	//   ....[4]....
        /*01d8*/ 	.word	0xffffffff


	//   ....[5]....
        /*01dc*/ 	.word	0xffffffff


	//   ....[6]....
        /*01e0*/ 	.word	0xffffffff


	//   ....[7]....
        /*01e4*/ 	.word	0xffffffff


	//   ....[8]....
        /*01e8*/ 	.word	0xffffffff


	//----- nvinfo : EIATTR_COOP_GROUP_INSTR_OFFSETS
	.align		4
.L_1018:
        /*01ec*/ 	.byte	0x04, 0x28
        /*01ee*/ 	.short	(.L_1020 - .L_1019)


	//   ....[0]....
.L_1019:
        /*01f0*/ 	.word	0x000000a0


	//   ....[1]....
        /*01f4*/ 	.word	0x000082c0


	//   ....[2]....
        /*01f8*/ 	.word	0x00008300


	//   ....[3]....
        /*01fc*/ 	.word	0x000085f0


	//   ....[4]....
        /*0200*/ 	.word	0x00008600


	//   ....[5]....
        /*0204*/ 	.word	0x00008790


	//   ....[6]....
        /*0208*/ 	.word	0x000087e0


	//   ....[7]....
        /*020c*/ 	.word	0x00008a90


	//   ....[8]....
        /*0210*/ 	.word	0x00008aa0


	//----- nvinfo : EIATTR_EXIT_INSTR_OFFSETS
	.align		4
.L_1020:
        /*0214*/ 	.byte	0x04, 0x1c
        /*0216*/ 	.short	(.L_1022 - .L_1021)


	//   ....[0]....
.L_1021:
        /*0218*/ 	.word	0x00000340


	//   ....[1]....
        /*021c*/ 	.word	0x00007f60


	//   ....[2]....
        /*0220*/ 	.word	0x00008ab0


	//   ....[3]....
        /*0224*/ 	.word	0x00008b50


	//----- nvinfo : EIATTR_CTAIDZ_USED
	.align		4
.L_1022:
        /*0228*/ 	.byte	0x01, 0x04
	.zero		2


	//----- nvinfo : EIATTR_MAX_THREADS
	.align		4
        /*022c*/ 	.byte	0x04, 0x05
        /*022e*/ 	.short	(.L_1024 - .L_1023)
.L_1023:
        /*0230*/ 	.word	0x00000100
        /*0234*/ 	.word	0x00000001
        /*0238*/ 	.word	0x00000001


	//----- nvinfo : EIATTR_CRS_STACK_SIZE
	.align		4
.L_1024:
        /*023c*/ 	.byte	0x04, 0x1e
        /*023e*/ 	.short	(.L_1026 - .L_1025)
.L_1025:
        /*0240*/ 	.word	0x00000000
.L_1026:


//--------------------- .nv.info._ZN7cutlass13device_kernelIN5flash19enable_sm80_to_sm89INS1_16FlashAttnBwdSm80INS1_25CollectiveMainloopBwdSm80ILi2ELi2EN4cute5tupleIJNS5_1CILi128EEES8_NS7_ILi64EEEEEENS_6half_tEfNS_4arch4Sm80ELb1ELb0ELb0ELb0ELb0ELb0ELb0ELb0ELi2ELi4ELi4ELi4ELb0EEENS1_21CollectiveEpilogueBwdISA_SB_SD_Li256ELb0ELb0ELi2EEENS1_25SingleTileBwdLPTSchedulerILb0ELi128ELb0EEEEEEEEEvNT_6ParamsE --------------------------
	.section	.nv.info._ZN7cutlass13device_kernelIN5flash19enable_sm80_to_sm89INS1_16FlashAttnBwdSm80INS1_25CollectiveMainloopBwdSm80ILi2ELi2EN4cute5tupleIJNS5_1CILi128EEES8_NS7_ILi64EEEEEENS_6half_tEfNS_4arch4Sm80ELb1ELb0ELb0ELb0ELb0ELb0ELb0ELb0ELi2ELi4ELi4ELi4ELb0EEENS1_21CollectiveEpilogueBwdISA_SB_SD_Li256ELb0ELb0ELi2EEENS1_25SingleTileBwdLPTSchedulerILb0ELi128ELb0EEEEEEEEEvNT_6ParamsE,"",@"SHT_CUDA_INFO"
	.sectionflags	@""
	.align	4


	//----- nvinfo : EIATTR_CUDA_API_VERSION
	.align		4
        /*0000*/ 	.byte	0x04, 0x37
        /*0002*/ 	.short	(.L_1028 - .L_1027)
.L_1027:
        /*0004*/ 	.word	0x00000082


	//----- nvinfo : EIATTR_SW2861232_WAR
	.align		4
.L_1028:
        /*0008*/ 	.byte	0x01, 0x35
	.zero		2


	//----- nvinfo : EIATTR_PARAM_CBANK
	.align		4
        /*000c*/ 	.byte	0x04, 0x0a
        /*000e*/ 	.short	(.L_1030 - .L_1029)
	.align		4
.L_1029:
        /*0010*/ 	.word	index@(.nv.constant0._ZN7cutlass13device_kernelIN5flash19enable_sm80_to_sm89INS1_16FlashAttnBwdSm80INS1_25CollectiveMainloopBwdSm80ILi2ELi2EN4cute5tupleIJNS5_1CILi128EEES8_NS7_ILi64EEEEEENS_6half_tEfNS_4arch4Sm80ELb1ELb0ELb0ELb0ELb0ELb0ELb0ELb0ELi2ELi4ELi4ELi4ELb0EEENS1_21CollectiveEpilogueBwdISA_SB_SD_Li256ELb0ELb0ELi2EEENS1_25SingleTileBwdLPTSchedulerILb0ELi128ELb0EEEEEEEEEvNT_6ParamsE)
        /*0014*/ 	.short	0x0160
        /*0016*/ 	.short	0x0288


	//----- nvinfo : EIATTR_CBANK_PARAM_SIZE
	.align		4
.L_1030:
        /*0018*/ 	.byte	0x03, 0x19
        /*001a*/ 	.short	0x0288


	//----- nvinfo : EIATTR_KPARAM_INFO
	.align		4
        /*001c*/ 	.byte	0x04, 0x17
        /*001e*/ 	.short	(.L_1032 - .L_1031)
.L_1031:
        /*0020*/ 	.word	0x00000000
        /*0024*/ 	.short	0x0000
        /*0026*/ 	.short	0x0000
        /*0028*/ 	.byte	0x00, 0xf0, 0x21, 0x0a


	//----- nvinfo : EIATTR_MAXREG_COUNT
	.align		4
.L_1032:
        /*002c*/ 	.byte	0x03, 0x1b
        /*002e*/ 	.short	0x00ff


	//----- nvinfo : EIATTR_NUM_BARRIERS
	.align		4
        /*0030*/ 	.byte	0x02, 0x4c
        /*0032*/ 	.byte	0x02
	.zero		1


	//----- nvinfo : EIATTR_ANNOTATIONS
	.align		4
        /*0034*/ 	.byte	0x04, 0x55
        /*0036*/ 	.short	(.L_1034 - .L_1033)


	//   ....[0]....
.L_1033:
        /* <DEDUP_REMOVED lines=19> */


	//----- nvinfo : EIATTR_MERCURY_ISA_VERSION
	.align		4
.L_1034:
        /*0150*/ 	.byte	0x03, 0x5f
        /*0152*/ 	.short	0x0000


	//----- nvinfo : EIATTR_COOP_GROUP_MASK_REGIDS
	.align		4
        /*0154*/ 	.byte	0x04, 0x29
        /*0156*/ 	.short	(.L_1036 - .L_1035)


	//   ....[0]....
.L_1035:
        /*0158*/ 	.word	0xffffffff


	//----- nvinfo : EIATTR_COOP_GROUP_INSTR_OFFSETS
	.align		4
.L_1036:
        /*015c*/ 	.byte	0x04, 0x28
        /*015e*/ 	.short	(.L_1038 - .L_1037)


	//   ....[0]....
.L_1037:
        /*0160*/ 	.word	0x00000090


	//----- nvinfo : EIATTR_EXIT_INSTR_OFFSETS
	.align		4
.L_1038:
        /*0164*/ 	.byte	0x04, 0x1c
        /*0166*/ 	.short	(.L_1040 - .L_1039)


	//   ....[0]....
.L_1039:
        /*0168*/ 	.word	0x00000580


	//   ....[1]....
        /*016c*/ 	.word	0x000083f0


	//   ....[2]....
        /*0170*/ 	.word	0x000084b0


	//   ....[3]....
        /*0174*/ 	.word	0x00008dd0


	//   ....[4]....
        /*0178*/ 	.word	0x00008e80


	//----- nvinfo : EIATTR_MAX_THREADS
	.align		4
.L_1040:
        /*017c*/ 	.byte	0x04, 0x05
        /*017e*/ 	.short	(.L_1042 - .L_1041)
.L_1041:
        /*0180*/ 	.word	0x00000100
        /*0184*/ 	.word	0x00000001
        /*0188*/ 	.word	0x00000001


	//----- nvinfo : EIATTR_CRS_STACK_SIZE
	.align		4
.L_1042:
        /*018c*/ 	.byte	0x04, 0x1e
        /*018e*/ 	.short	(.L_1044 - .L_1043)
.L_1043:
        /*0190*/ 	.word	0x00000000
.L_1044:


//--------------------- .nv.info._ZN7cutlass13device_kernelIN5flash19enable_sm80_to_sm89INS1_16FlashAttnBwdSm80INS1_25CollectiveMainloopBwdSm80ILi2ELi2EN4cute5tupleIJNS5_1CILi128EEES8_NS7_ILi64EEEEEENS_6half_tEfNS_4arch4Sm80ELb1ELb0ELb0ELb0ELb1ELb0ELb0ELb0ELi2ELi4ELi4ELi4ELb0EEENS1_21CollectiveEpilogueBwdISA_SB_SD_Li256ELb0ELb0ELi2EEENS1_25SingleTileBwdLPTSchedulerILb0ELi128ELb1EEEEEEEEEvNT_6ParamsE --------------------------
	.section	.nv.info._ZN7cutlass13device_kernelIN5flash19enable_sm80_to_sm89INS1_16FlashAttnBwdSm80INS1_25CollectiveMainloopBwdSm80ILi2ELi2EN4cute5tupleIJNS5_1CILi128EEES8_NS7_ILi64EEEEEENS_6half_tEfNS_4arch4Sm80ELb1ELb0ELb0ELb0ELb1ELb0ELb0ELb0ELi2ELi4ELi4ELi4ELb0EEENS1_21CollectiveEpilogueBwdISA_SB_SD_Li256ELb0ELb0ELi2EEENS1_25SingleTileBwdLPTSchedulerILb0ELi128ELb1EEEEEEEEEvNT_6ParamsE,"",@"SHT_CUDA_INFO"
	.sectionflags	@""
	.align	4


	//----- nvinfo : EIATTR_CUDA_API_VERSION
	.align		4
        /*0000*/ 	.byte	0x04, 0x37
        /*0002*/ 	.short	(.L_1046 - .L_1045)
.L_1045:
        /*0004*/ 	.word	0x00000082


	//----- nvinfo : EIATTR_SW2861232_WAR
	.align		4
.L_1046:
        /*0008*/ 	.byte	0x01, 0x35
	.zero		2


	//----- nvinfo : EIATTR_PARAM_CBANK
	.align		4
        /*000c*/ 	.byte	0x04, 0x0a
        /*000e*/ 	.short	(.L_1048 - .L_1047)
	.align		4
.L_1047:
        /*0010*/ 	.word	index@(.nv.constant0._ZN7cutlass13device_kernelIN5flash19enable_sm80_to_sm89INS1_16FlashAttnBwdSm80INS1_25CollectiveMainloopBwdSm80ILi2ELi2EN4cute5tupleIJNS5_1CILi128EEES8_NS7_ILi64EEEEEENS_6half_tEfNS_4arch4Sm80ELb1ELb0ELb0ELb0ELb1ELb0ELb0ELb0ELi2ELi4ELi4ELi4ELb0EEENS1_21CollectiveEpilogueBwdISA_SB_SD_Li256ELb0ELb0ELi2EEENS1_25SingleTileBwdLPTSchedulerILb0ELi128ELb1EEEEEEEEEvNT_6ParamsE)
        /*0014*/ 	.short	0x0160
        /*0016*/ 	.short	0x0288


	//----- nvinfo : EIATTR_CBANK_PARAM_SIZE
	.align		4
.L_1048:
        /*0018*/ 	.byte	0x03, 0x19
        /*001a*/ 	.short	0x0288


	//----- nvinfo : EIATTR_KPARAM_INFO
	.align		4
        /*001c*/ 	.byte	0x04, 0x17
        /*001e*/ 	.short	(.L_1050 - .L_1049)
.L_1049:
        /*0020*/ 	.word	0x00000000
        /*0024*/ 	.short	0x0000
        /*0026*/ 	.short	0x0000
        /*0028*/ 	.byte	0x00, 0xf0, 0x21, 0x0a


	//----- nvinfo : EIATTR_MAXREG_COUNT
	.align		4
.L_1050:
        /*002c*/ 	.byte	0x03, 0x1b
        /*002e*/ 	.short	0x00ff


	//----- nvinfo : EIATTR_NUM_BARRIERS
	.align		4
        /*0030*/ 	.byte	0x02, 0x4c
        /*0032*/ 	.byte	0x02
	.zero		1


	//----- nvinfo : EIATTR_ANNOTATIONS
	.align		4
        /*0034*/ 	.byte	0x04, 0x55
        /*0036*/ 	.short	(.L_1052 - .L_1051)


	//   ....[0]....
.L_1051:
        /* <DEDUP_REMOVED lines=19> */


	//----- nvinfo : EIATTR_MERCURY_ISA_VERSION
	.align		4
.L_1052:
        /*0150*/ 	.byte	0x03, 0x5f
        /*0152*/ 	.short	0x0000


	//----- nvinfo : EIATTR_COOP_GROUP_MASK_REGIDS
	.align		4
        /*0154*/ 	.byte	0x04, 0x29
        /*0156*/ 	.short	(.L_1054 - .L_1053)


	//   ....[0]....
.L_1053:
        /*0158*/ 	.word	0xffffffff


	//----- nvinfo : EIATTR_COOP_GROUP_INSTR_OFFSETS
	.align		4
.L_1054:
        /*015c*/ 	.byte	0x04, 0x28
        /*015e*/ 	.short	(.L_1056 - .L_1055)


	//   ....[0]....
.L_1055:
        /*0160*/ 	.word	0x00000090


	//----- nvinfo : EIATTR_EXIT_INSTR_OFFSETS
	.align		4
.L_1056:
        /*0164*/ 	.byte	0x04, 0x1c
        /*0166*/ 	.short	(.L_1058 - .L_1057)


	//   ....[0]....
.L_1057:
        /*0168*/ 	.word	0x000005e0


	//   ....[1]....
        /*016c*/ 	.word	0x00008450


	//   ....[2]....
        /*0170*/ 	.word	0x00008510


	//   ....[3]....
        /*0174*/ 	.word	0x00008e30


	//   ....[4]....
        /*0178*/ 	.word	0x00008ee0


	//----- nvinfo : EIATTR_MAX_THREADS
	.align		4
.L_1058:
        /*017c*/ 	.byte	0x04, 0x05
        /*017e*/ 	.short	(.L_1060 - .L_1059)
.L_1059:
        /*0180*/ 	.word	0x00000100
        /*0184*/ 	.word	0x00000001
        /*0188*/ 	.word	0x00000001


	//----- nvinfo : EIATTR_CRS_STACK_SIZE
	.align		4
.L_1060:
        /*018c*/ 	.byte	0x04, 0x1e
        /*018e*/ 	.short	(.L_1062 - .L_1061)
.L_1061:
        /*0190*/ 	.word	0x00000000
.L_1062:


//--------------------- .nv.info._ZN7cutlass13device_kernelIN5flash19enable_sm80_to_sm89INS1_16FlashAttnBwdSm80INS1_25CollectiveMainloopBwdSm80ILi2ELi2EN4cute5tupleIJNS5_1CILi128EEES8_NS7_ILi64EEEEEENS_6half_tEfNS_4arch4Sm80ELb1ELb0ELb0ELb0ELb0ELb0ELb0ELb0ELi2ELi4ELi4ELi4ELb0EEENS1_24CollectiveEpilogueBwdGQAISA_fSD_Li256ELb0ELb0EEENS1_25SingleTileBwdLPTSchedulerILb0ELi128ELb0EEEEEEEEEvNT_6ParamsE --------------------------
	.section	.nv.info._ZN7cutlass13device_kernelIN5flash19enable_sm80_to_sm89INS1_16FlashAttnBwdSm80INS1_25CollectiveMainloopBwdSm80ILi2ELi2EN4cute5tupleIJNS5_1CILi128EEES8_NS7_ILi64EEEEEENS_6half_tEfNS_4arch4Sm80ELb1ELb0ELb0ELb0ELb0ELb0ELb0ELb0ELi2ELi4ELi4ELi4ELb0EEENS1_24CollectiveEpilogueBwdGQAISA_fSD_Li256ELb0ELb0EEENS1_25SingleTileBwdLPTSchedulerILb0ELi128ELb0EEEEEEEEEvNT_6ParamsE,"",@"SHT_CUDA_INFO"
	.sectionflags	@""
	.align	4


	//----- nvinfo : EIATTR_CUDA_API_VERSION
	.align		4
        /*0000*/ 	.byte	0x04, 0x37
        /*0002*/ 	.short	(.L_1064 - .L_1063)
.L_1063:
        /*0004*/ 	.word	0x00000082


	//----- nvinfo : EIATTR_SW2861232_WAR
	.align		4
.L_1064:
        /*0008*/ 	.byte	0x01, 0x35
	.zero		2


	//----- nvinfo : EIATTR_PARAM_CBANK
	.align		4
        /*000c*/ 	.byte	0x04, 0x0a
        /*000e*/ 	.short	(.L_1066 - .L_1065)
	.align		4
.L_1065:
        /*0010*/ 	.word	index@(.nv.constant0._ZN7cutlass13device_kernelIN5flash19enable_sm80_to_sm89INS1_16FlashAttnBwdSm80INS1_25CollectiveMainloopBwdSm80ILi2ELi2EN4cute5tupleIJNS5_1CILi128EEES8_NS7_ILi64EEEEEENS_6half_tEfNS_4arch4Sm80ELb1ELb0ELb0ELb0ELb0ELb0ELb0ELb0ELi2ELi4ELi4ELi4ELb0EEENS1_24CollectiveEpilogueBwdGQAISA_fSD_Li256ELb0ELb0EEENS1_25SingleTileBwdLPTSchedulerILb0ELi128ELb0EEEEEEEEEvNT_6ParamsE)
        /*0014*/ 	.short	0x0160
        /*0016*/ 	.short	0x0290


	//----- nvinfo : EIATTR_CBANK_PARAM_SIZE
	.align		4
.L_1066:
        /*0018*/ 	.byte	0x03, 0x19
        /*001a*/ 	.short	0x0290


	//----- nvinfo : EIATTR_KPARAM_INFO
	.align		4
        /*001c*/ 	.byte	0x04, 0x17
        /*001e*/ 	.short	(.L_1068 - .L_1067)
.L_1067:
        /*0020*/ 	.word	0x00000000
        /*0024*/ 	.short	0x0000
        /*0026*/ 	.short	0x0000
        /*0028*/ 	.byte	0x00, 0xf0, 0x41, 0x0a


	//----- nvinfo : EIATTR_MAXREG_COUNT
	.align		4
.L_1068:
        /*002c*/ 	.byte	0x03, 0x1b
        /*002e*/ 	.short	0x00ff


	//----- nvinfo : EIATTR_NUM_BARRIERS
	.align		4
        /*0030*/ 	.byte	0x02, 0x4c
        /*0032*/ 	.byte	0x02
	.zero		1


	//----- nvinfo : EIATTR_ANNOTATIONS
	.align		4
        /*0034*/ 	.byte	0x04, 0x55
        /*0036*/ 	.short	(.L_1070 - .L_1069)


	//   ....[0]....
.L_1069:
        /* <DEDUP_REMOVED lines=19> */


	//----- nvinfo : EIATTR_MERCURY_ISA_VERSION
	.align		4
.L_1070:
        /*0158*/ 	.byte	0x03, 0x5f
        /*015a*/ 	.short	0x0000


	//----- nvinfo : EIATTR_COOP_GROUP_MASK_REGIDS
	.align		4
        /*015c*/ 	.byte	0x04, 0x29
        /*015e*/ 	.short	(.L_1072 - .L_1071)


	//   ....[0]....
.L_1071:
        /*0160*/ 	.word	0xffffffff


	//----- nvinfo : EIATTR_COOP_GROUP_INSTR_OFFSETS
	.align		4
.L_1072:
        /*0164*/ 	.byte	0x04, 0x28
        /*0166*/ 	.short	(.L_1074 - .L_1073)


	//   ....[0]....
.L_1073:
        /*0168*/ 	.word	0x00000090


	//----- nvinfo : EIATTR_EXIT_INSTR_OFFSETS
	.align		4
.L_1074:
        /*016c*/ 	.byte	0x04, 0x1c
        /*016e*/ 	.short	(.L_1076 - .L_1075)


	//   ....[0]....
.L_1075:
        /*0170*/ 	.word	0x00000580


	//   ....[1]....
        /*0174*/ 	.word	0x00007320


	//   ....[2]....
        /*0178*/ 	.word	0x000079c0


	//----- nvinfo : EIATTR_MAX_THREADS
	.align		4
.L_1076:
        /*017c*/ 	.byte	0x04, 0x05
        /*017e*/ 	.short	(.L_1078 - .L_1077)
.L_1077:
        /*0180*/ 	.word	0x00000100
        /*0184*/ 	.word	0x00000001
        /*0188*/ 	.word	0x00000001


	//----- nvinfo : EIATTR_CRS_STACK_SIZE
	.align		4
.L_1078:
        /*018c*/ 	.byte	0x04, 0x1e
        /*018e*/ 	.short	(.L_1080 - .L_1079)
.L_1079:
        /*0190*/ 	.word	0x00000000
.L_1080:


//--------------------- .nv.info._ZN7cutlass13device_kernelIN5flash19enable_sm80_to_sm89INS1_16FlashAttnBwdSm80INS1_25CollectiveMainloopBwdSm80ILi2ELi2EN4cute5tupleIJNS5_1CILi128EEES8_NS7_ILi64EEEEEENS_6half_tEfNS_4arch4Sm80ELb1ELb0ELb0ELb0ELb1ELb0ELb0ELb0ELi2ELi4ELi4ELi4ELb0EEENS1_24CollectiveEpilogueBwdGQAISA_fSD_Li256ELb0ELb1EEENS1_25SingleTileBwdLPTSchedulerILb0ELi128ELb1EEEEEEEEEvNT_6ParamsE --------------------------
	.section	.nv.info._ZN7cutlass13device_kernelIN5flash19enable_sm80_to_sm89INS1_16FlashAttnBwdSm80INS1_25CollectiveMainloopBwdSm80ILi2ELi2EN4cute5tupleIJNS5_1CILi128EEES8_NS7_ILi64EEEEEENS_6half_tEfNS_4arch4Sm80ELb1ELb0ELb0ELb0ELb1ELb0ELb0ELb0ELi2ELi4ELi4ELi4ELb0EEENS1_24CollectiveEpilogueBwdGQAISA_fSD_Li256ELb0ELb1EEENS1_25SingleTileBwdLPTSchedulerILb0ELi128ELb1EEEEEEEEEvNT_6ParamsE,"",@"SHT_CUDA_INFO"
	.sectionflags	@""
	.align	4


	//----- nvinfo : EIATTR_CUDA_API_VERSION
	.align		4
        /*0000*/ 	.byte	0x04, 0x37
        /*0002*/ 	.short	(.L_1082 - .L_1081)
.L_1081:
        /*0004*/ 	.word	0x00000082


	//----- nvinfo : EIATTR_SW2861232_WAR
	.align		4
.L_1082:
        /*0008*/ 	.byte	0x01, 0x35
	.zero		2


	//----- nvinfo : EIATTR_PARAM_CBANK
	.align		4
        /*000c*/ 	.byte	0x04, 0x0a
        /*000e*/ 	.short	(.L_1084 - .L_1083)
	.align		4
.L_1083:
        /*0010*/ 	.word	index@(.nv.constant0._ZN7cutlass13device_kernelIN5flash19enable_sm80_to_sm89INS1_16FlashAttnBwdSm80INS1_25CollectiveMainloopBwdSm80ILi2ELi2EN4cute5tupleIJNS5_1CILi128EEES8_NS7_ILi64EEEEEENS_6half_tEfNS_4arch4Sm80ELb1ELb0ELb0ELb0ELb1ELb0ELb0ELb0ELi2ELi4ELi4ELi4ELb0EEENS1_24CollectiveEpilogueBwdGQAISA_fSD_Li256ELb0ELb1EEENS1_25SingleTileBwdLPTSchedulerILb0ELi128ELb1EEEEEEEEEvNT_6ParamsE)
        /*0014*/ 	.short	0x0160
        /*0016*/ 	.short	0x0290


	//----- nvinfo : EIATTR_CBANK_PARAM_SIZE
	.align		4
.L_1084:
        /*0018*/ 	.byte	0x03, 0x19
        /*001a*/ 	.short	0x0290


	//----- nvinfo : EIATTR_KPARAM_INFO
	.align		4
        /*001c*/ 	.byte	0x04, 0x17
        /*001e*/ 	.short	(.L_1086 - .L_1085)
.L_1085:
        /*0020*/ 	.word	0x00000000
        /*0024*/ 	.short	0x0000
        /*0026*/ 	.short	0x0000
        /*0028*/ 	.byte	0x00, 0xf0, 0x41, 0x0a


	//----- nvinfo : EIATTR_MAXREG_COUNT
	.align		4
.L_1086:
        /*002c*/ 	.byte	0x03, 0x1b
        /*002e*/ 	.short	0x00ff


	//----- nvinfo : EIATTR_NUM_BARRIERS
	.align		4
        /*0030*/ 	.byte	0x02, 0x4c
        /*0032*/ 	.byte	0x02
	.zero		1


	//----- nvinfo : EIATTR_ANNOTATIONS
	.align		4
        /*0034*/ 	.byte	0x04, 0x55
        /*0036*/ 	.short	(.L_1088 - .L_1087)


	//   ....[0]....
.L_1087:
        /* <DEDUP_REMOVED lines=19> */


	//----- nvinfo : EIATTR_MERCURY_ISA_VERSION
	.align		4
.L_1088:
        /*0150*/ 	.byte	0x03, 0x5f
        /*0152*/ 	.short	0x0000


	//----- nvinfo : EIATTR_COOP_GROUP_MASK_REGIDS
	.align		4
        /*0154*/ 	.byte	0x04, 0x29
        /*0156*/ 	.short	(.L_1090 - .L_1089)


	//   ....[0]....
.L_1089:
        /*0158*/ 	.word	0xffffffff


	//   ....[1]....
        /*015c*/ 	.word	0xffffffff


	//   ....[2]....
        /*0160*/ 	.word	0xffffffff


	//   ....[3]....
        /*0164*/ 	.word	0xffffffff


	//   ....[4]....
        /*0168*/ 	.word	0xffffffff


	//   ....[5]....
        /*016c*/ 	.word	0xffffffff


	//   ....[6]....
        /*0170*/ 	.word	0xffffffff


	//   ....[7]....
        /*0174*/ 	.word	0xffffffff


	//   ....[8]....
        /*0178*/ 	.word	0xffffffff


	//----- nvinfo : EIATTR_COOP_GROUP_INSTR_OFFSETS
	.align		4
.L_1090:
        /*017c*/ 	.byte	0x04, 0x28
        /*017e*/ 	.short	(.L_1092 - .L_1091)


	//   ....[0]....
.L_1091:
        /*0180*/ 	.word	0x00000090


	//   ....[1]....
        /*0184*/ 	.word	0x00007620


	//   ....[2]....
        /*0188*/ 	.word	0x00007670


	//   ....[3]....
        /*018c*/ 	.word	0x00007990


	//   ....[4]....
        /*0190*/ 	.word	0x000079a0


	//   ....[5]....
        /*0194*/ 	.word	0x00007b60


	//   ....[6]....
        /*0198*/ 	.word	0x00007c70


	//   ....[7]....
        /*019c*/ 	.word	0x00007ea0


	//   ....[8]....
        /*01a0*/ 	.word	0x00007eb0


	//----- nvinfo : EIATTR_EXIT_INSTR_OFFSETS
	.align		4
.L_1092:
        /*01a4*/ 	.byte	0x04, 0x1c
        /*01a6*/ 	.short	(.L_1094 - .L_1093)


	//   ....[0]....
.L_1093:
        /*01a8*/ 	.word	0x000005e0


	//   ....[1]....
        /*01ac*/ 	.word	0x00007390


	//   ....[2]....
        /*01b0*/ 	.word	0x00007ec0


	//   ....[3]....
        /*01b4*/ 	.word	0x00007f60


	//----- nvinfo : EIATTR_MAX_THREADS
	.align		4
.L_1094:
        /*01b8*/ 	.byte	0x04, 0x05
        /*01ba*/ 	.short	(.L_1096 - .L_1095)
.L_1095:
        /*01bc*/ 	.word	0x00000100
        /*01c0*/ 	.word	0x00000001
        /*01c4*/ 	.word	0x00000001


	//----- nvinfo : EIATTR_CRS_STACK_SIZE
	.align		4
.L_1096:
        /*01c8*/ 	.byte	0x04, 0x1e
        /*01ca*/ 	.short	(.L_1098 - .L_1097)
.L_1097:
        /*01cc*/ 	.word	0x00000000
.L_1098:


//--------------------- .nv.info._ZN7cutlass13device_kernelIN5flash22FlashAttnBwdPreprocessIN4cute5tupleIJNS3_1CILi128EEENS5_ILi64EEEEEENS_6half_tEfNS_4arch4Sm80ELb1ELb0EEEEEvNT_6ParamsE --------------------------
	.section	.nv.info._ZN7cutlass13device_kernelIN5flash22FlashAttnBwdPreprocessIN4cute5tupleIJNS3_1CILi128EEENS5_ILi64EEEEEENS_6half_tEfNS_4arch4Sm80ELb1ELb0EEEEEvNT_6ParamsE,"",@"SHT_CUDA_INFO"
	.sectionflags	@""
	.align	4


	//----- nvinfo : EIATTR_CUDA_API_VERSION
	.align		4
        /*0000*/ 	.byte	0x04, 0x37
        /*0002*/ 	.short	(.L_1100 - .L_1099)
.L_1099:
        /*0004*/ 	.word	0x00000082


	//----- nvinfo : EIATTR_SW2861232_WAR
	.align		4
.L_1100:
        /*0008*/ 	.byte	0x01, 0x35
	.zero		2


	//----- nvinfo : EIATTR_PARAM_CBANK
	.align		4
        /*000c*/ 	.byte	0x04, 0x0a
        /*000e*/ 	.short	(.L_1102 - .L_1101)
	.align		4
.L_1101:
        /*0010*/ 	.word	index@(.nv.constant0._ZN7cutlass13device_kernelIN5flash22FlashAttnBwdPreprocessIN4cute5tupleIJNS3_1CILi128EEENS5_ILi64EEEEEENS_6half_tEfNS_4arch4Sm80ELb1ELb0EEEEEvNT_6ParamsE)
        /*0014*/ 	.short	0x0160
        /*0016*/ 	.short	0x00f0


	//----- nvinfo : EIATTR_CBANK_PARAM_SIZE
	.align		4
.L_1102:
        /*0018*/ 	.byte	0x03, 0x19
        /*001a*/ 	.short	0x00f0


	//----- nvinfo : EIATTR_KPARAM_INFO
	.align		4
        /*001c*/ 	.byte	0x04, 0x17
        /*001e*/ 	.short	(.L_1104 - .L_1103)
.L_1103:
        /*0020*/ 	.word	0x00000000
        /*0024*/ 	.short	0x0000
        /*0026*/ 	.short	0x0000
        /*0028*/ 	.byte	0x00, 0xf0, 0xc1, 0x03


	//----- nvinfo : EIATTR_MAXREG_COUNT
	.align		4
.L_1104:
        /*002c*/ 	.byte	0x03, 0x1b
        /*002e*/ 	.short	0x0080


	//----- nvinfo : EIATTR_MERCURY_ISA_VERSION
	.align		4
        /*0030*/ 	.byte	0x03, 0x5f
        /*0032*/ 	.short	0x0000


	//----- nvinfo : EIATTR_COOP_GROUP_MASK_REGIDS
	.align		4
        /*0034*/ 	.byte	0x04, 0x29
        /*0036*/ 	.short	(.L_1106 - .L_1105)


	//   ....[0]....
.L_1105:
        /*0038*/ 	.word	0xffffffff


	//   ....[1]....
        /*003c*/ 	.word	0xffffffff


	//   ....[2]....
        /*0040*/ 	.word	0xffffffff


	//   ....[3]....
        /*0044*/ 	.word	0xffffffff


	//   ....[4]....
        /*0048*/ 	.word	0xffffffff


	//   ....[5]....
        /*004c*/ 	.word	0xffffffff


	//   ....[6]....
        /*0050*/ 	.word	0xffffffff


	//   ....[7]....
        /*0054*/ 	.word	0xffffffff


	//   ....[8]....
        /*0058*/ 	.word	0xffffffff


	//   ....[9]....
        /*005c*/ 	.word	0xffffffff


	//   ....[10]....
        /*0060*/ 	.word	0xffffffff


	//   ....[11]....
        /*0064*/ 	.word	0xffffffff


	//----- nvinfo : EIATTR_COOP_GROUP_INSTR_OFFSETS
	.align		4
.L_1106:
        /*0068*/ 	.byte	0x04, 0x28
        /*006a*/ 	.short	(.L_1108 - .L_1107)


	//   ....[0]....
.L_1107:
        /*006c*/ 	.word	0x00000fb0


	//   ....[1]....
        /*0070*/ 	.word	0x00000fc0


	//   ....[2]....
        /*0074*/ 	.word	0x00000fd0


	//   ....[3]....
        /*0078*/ 	.word	0x00000fe0


	//   ....[4]....
        /*007c*/ 	.word	0x00001030


	//   ....[5]....
        /*0080*/ 	.word	0x00001040


	//   ....[6]....
        /*0084*/ 	.word	0x00001050


	//   ....[7]....
        /*0088*/ 	.word	0x00001060


	//   ....[8]....
        /*008c*/ 	.word	0x000010b0


	//   ....[9]....
        /*0090*/ 	.word	0x000010c0


	//   ....[10]....
        /*0094*/ 	.word	0x000010d0


	//   ....[11]....
        /*0098*/ 	.word	0x000010e0


	//----- nvinfo : EIATTR_EXIT_INSTR_OFFSETS
	.align		4
.L_1108:
        /*009c*/ 	.byte	0x04, 0x1c
        /*009e*/ 	.short	(.L_1110 - .L_1109)


	//   ....[0]....
.L_1109:
        /*00a0*/ 	.word	0x00001610


	//   ....[1]....
        /*00a4*/ 	.word	0x00001670


	//----- nvinfo : EIATTR_CTAIDZ_USED
	.align		4
.L_1110:
        /*00a8*/ 	.byte	0x01, 0x04
	.zero		2


	//----- nvinfo : EIATTR_MAX_THREADS
	.align		4
        /*00ac*/ 	.byte	0x04, 0x05
        /*00ae*/ 	.short	(.L_1112 - .L_1111)
.L_1111:
        /*00b0*/ 	.word	0x00000100
        /*00b4*/ 	.word	0x00000001
        /*00b8*/ 	.word	0x00000001


	//----- nvinfo : EIATTR_CRS_STACK_SIZE
	.align		4
.L_1112:
        /*00bc*/ 	.byte	0x04, 0x1e
        /*00be*/ 	.short	(.L_1114 - .L_1113)
.L_1113:
        /*00c0*/ 	.word	0x00000000
.L_1114:


//--------------------- .nv.info._ZN7cutlass13device_kernelIN5flash19enable_sm80_to_sm89INS1_16FlashAttnBwdSm80INS1_25CollectiveMainloopBwdSm80ILi2ELi2EN4cute5tupleIJNS5_1CILi128EEES8_NS7_ILi64EEEEEENS_6half_tEfNS_4arch4Sm80ELb1ELb0ELb0ELb1ELb0ELb0ELb0ELb0ELi2ELi4ELi4ELi4ELb0EEENS1_21CollectiveEpilogueBwdISA_SB_SD_Li256ELb1ELb0ELi2EEENS1_25SingleTileBwdLPTSchedulerILb1ELi128ELb0EEEEEEEEEvNT_6ParamsE --------------------------
	.section	.nv.info._ZN7cutlass13device_kernelIN5flash19enable_sm80_to_sm89INS1_16FlashAttnBwdSm80INS1_25CollectiveMainloopBwdSm80ILi2ELi2EN4cute5tupleIJNS5_1CILi128EEES8_NS7_ILi64EEEEEENS_6half_tEfNS_4arch4Sm80ELb1ELb0ELb0ELb1ELb0ELb0ELb0ELb0ELi2ELi4ELi4ELi4ELb0EEENS1_21CollectiveEpilogueBwdISA_SB_SD_Li256ELb1ELb0ELi2EEENS1_25SingleTileBwdLPTSchedulerILb1ELi128ELb0EEEEEEEEEvNT_6ParamsE,"",@"SHT_CUDA_INFO"
	.sectionflags	@""
	.align	4


	//----- nvinfo : EIATTR_CUDA_API_VERSION
	.align		4
        /*0000*/ 	.byte	0x04, 0x37
        /*0002*/ 	.short	(.L_1116 - .L_1115)
.L_1115:
        /*0004*/ 	.word	0x00000082


	//----- nvinfo : EIATTR_SW2861232_WAR
	.align		4
.L_1116:
        /*0008*/ 	.byte	0x01, 0x35
	.zero		2


	//----- nvinfo : EIATTR_PARAM_CBANK
	.align		4
        /*000c*/ 	.byte	0x04, 0x0a
        /*000e*/ 	.short	(.L_1118 - .L_1117)
	.align		4
.L_1117:
        /*0010*/ 	.word	index@(.nv.constant0._ZN7cutlass13device_kernelIN5flash19enable_sm80_to_sm89INS1_16FlashAttnBwdSm80INS1_25CollectiveMainloopBwdSm80ILi2ELi2EN4cute5tupleIJNS5_1CILi128EEES8_NS7_ILi64EEEEEENS_6half_tEfNS_4arch4Sm80ELb1ELb0ELb0ELb1ELb0ELb0ELb0ELb0ELi2ELi4ELi4ELi4ELb0EEENS1_21CollectiveEpilogueBwdISA_SB_SD_Li256ELb1ELb0ELi2EEENS1_25SingleTileBwdLPTSchedulerILb1ELi128ELb0EEEEEEEEEvNT_6ParamsE)
        /*0014*/ 	.short	0x0160
        /*0016*/ 	.short	0x0288


	//----- nvinfo : EIATTR_CBANK_PARAM_SIZE
	.align		4
.L_1118:
        /*0018*/ 	.byte	0x03, 0x19
        /*001a*/ 	.short	0x0288


	//----- nvinfo : EIATTR_KPARAM_INFO
	.align		4
        /*001c*/ 	.byte	0x04, 0x17
        /*001e*/ 	.short	(.L_1120 - .L_1119)
.L_1119:
        /*0020*/ 	.word	0x00000000
        /*0024*/ 	.short	0x0000
        /*0026*/ 	.short	0x0000
        /*0028*/ 	.byte	0x00, 0xf0, 0x21, 0x0a


	//----- nvinfo : EIATTR_MAXREG_COUNT
	.align		4
.L_1120:
        /*002c*/ 	.byte	0x03, 0x1b
        /*002e*/ 	.short	0x00ff


	//----- nvinfo : EIATTR_NUM_BARRIERS
	.align		4
        /*0030*/ 	.byte	0x02, 0x4c
        /*0032*/ 	.byte	0x02
	.zero		1


	//----- nvinfo : EIATTR_ANNOTATIONS
	.align		4
        /*0034*/ 	.byte	0x04, 0x55
        /*0036*/ 	.short	(.L_1122 - .L_1121)


	//   ....[0]....
.L_1121:
        /* <DEDUP_REMOVED lines=19> */


	//----- nvinfo : EIATTR_MERCURY_ISA_VERSION
	.align		4
.L_1122:
        /*0158*/ 	.byte	0x03, 0x5f
        /*015a*/ 	.short	0x0000


	//----- nvinfo : EIATTR_COOP_GROUP_MASK_REGIDS
	.align		4
        /*015c*/ 	.byte	0x04, 0x29
        /*015e*/ 	.short	(.L_1124 - .L_1123)


	//   ....[0]....
.L_1123:
        /*0160*/ 	.word	0xffffffff


	//----- nvinfo : EIATTR_COOP_GROUP_INSTR_OFFSETS
	.align		4
.L_1124:
        /*0164*/ 	.byte	0x04, 0x28
        /*0166*/ 	.short	(.L_1126 - .L_1125)


	//   ....[0]....
.L_1125:
        /*0168*/ 	.word	0x00000060


	//----- nvinfo : EIATTR_EXIT_INSTR_OFFSETS
	.align		4
.L_1126:
        /*016c*/ 	.byte	0x04, 0x1c
        /*016e*/ 	.short	(.L_1128 - .L_1127)


	//   ....[0]....
.L_1127:
        /*0170*/ 	.word	0x000009d0


	//   ....[1]....
        /*0174*/ 	.word	0x00009060


	//   ....[2]....
        /*0178*/ 	.word	0x00009120


	//   ....[3]....
        /*017c*/ 	.word	0x00009c40


	//   ....[4]....
        /*0180*/ 	.word	0x00009cf0


	//----- nvinfo : EIATTR_MAX_THREADS
	.align		4
.L_1128:
        /*0184*/ 	.byte	0x04, 0x05
        /*0186*/ 	.short	(.L_1130 - .L_1129)
.L_1129:
        /*0188*/ 	.word	0x00000100
        /*018c*/ 	.word	0x00000001
        /*0190*/ 	.word	0x00000001


	//----- nvinfo : EIATTR_CRS_STACK_SIZE
	.align		4
.L_1130:
        /*0194*/ 	.byte	0x04, 0x1e
        /*0196*/ 	.short	(.L_1132 - .L_1131)
.L_1131:
        /*0198*/ 	.word	0x00000000
.L_1132:


//--------------------- .nv.info._ZN7cutlass13device_kernelIN5flash19enable_sm80_to_sm89INS1_16FlashAttnBwdSm80INS1_25CollectiveMainloopBwdSm80ILi2ELi2EN4cute5tupleIJNS5_1CILi128EEES8_NS7_ILi64EEEEEENS_6half_tEfNS_4arch4Sm80ELb1ELb0ELb0ELb1ELb1ELb0ELb0ELb0ELi2ELi4ELi4ELi4ELb0EEENS1_21CollectiveEpilogueBwdISA_SB_SD_Li256ELb1ELb0ELi2EEENS1_25SingleTileBwdLPTSchedulerILb1ELi128ELb1EEEEEEEEEvNT_6ParamsE --------------------------
	.section	.nv.info._ZN7cutlass13device_kernelIN5flash19enable_sm80_to_sm89INS1_16FlashAttnBwdSm80INS1_25CollectiveMainloopBwdSm80ILi2ELi2EN4cute5tupleIJNS5_1CILi128EEES8_NS7_ILi64EEEEEENS_6half_tEfNS_4arch4Sm80ELb1ELb0ELb0ELb1ELb1ELb0ELb0ELb0ELi2ELi4ELi4ELi4ELb0EEENS1_21CollectiveEpilogueBwdISA_SB_SD_Li256ELb1ELb0ELi2EEENS1_25SingleTileBwdLPTSchedulerILb1ELi128ELb1EEEEEEEEEvNT_6ParamsE,"",@"SHT_CUDA_INFO"
	.sectionflags	@""
	.align	4


	//----- nvinfo : EIATTR_CUDA_API_VERSION
	.align		4
        /*0000*/ 	.byte	0x04, 0x37
        /*0002*/ 	.short	(.L_1134 - .L_1133)
.L_1133:
        /*0004*/ 	.word	0x00000082


	//----- nvinfo : EIATTR_SW2861232_WAR
	.align		4
.L_1134:
        /*0008*/ 	.byte	0x01, 0x35
	.zero		2


	//----- nvinfo : EIATTR_PARAM_CBANK
	.align		4
        /*000c*/ 	.byte	0x04, 0x0a
        /*000e*/ 	.short	(.L_1136 - .L_1135)
	.align		4
.L_1135:
        /*0010*/ 	.word	index@(.nv.constant0._ZN7cutlass13device_kernelIN5flash19enable_sm80_to_sm89INS1_16FlashAttnBwdSm80INS1_25CollectiveMainloopBwdSm80ILi2ELi2EN4cute5tupleIJNS5_1CILi128EEES8_NS7_ILi64EEEEEENS_6half_tEfNS_4arch4Sm80ELb1ELb0ELb0ELb1ELb1ELb0ELb0ELb0ELi2ELi4ELi4ELi4ELb0EEENS1_21CollectiveEpilogueBwdISA_SB_SD_Li256ELb1ELb0ELi2EEENS1_25SingleTileBwdLPTSchedulerILb1ELi128ELb1EEEEEEEEEvNT_6ParamsE)
        /*0014*/ 	.short	0x0160
        /*0016*/ 	.short	0x0288


	//----- nvinfo : EIATTR_CBANK_PARAM_SIZE
	.align		4
.L_1136:
        /*0018*/ 	.byte	0x03, 0x19
        /*001a*/ 	.short	0x0288


	//----- nvinfo : EIATTR_KPARAM_INFO
	.align		4
        /*001c*/ 	.byte	0x04, 0x17
        /*001e*/ 	.short	(.L_1138 - .L_1137)
.L_1137:
        /*0020*/ 	.word	0x00000000
        /*0024*/ 	.short	0x0000
        /*0026*/ 	.short	0x0000
        /*0028*/ 	.byte	0x00, 0xf0, 0x21, 0x0a


	//----- nvinfo : EIATTR_MAXREG_COUNT
	.align		4
.L_1138:
        /*002c*/ 	.byte	0x03, 0x1b
        /*002e*/ 	.short	0x00ff


	//----- nvinfo : EIATTR_NUM_BARRIERS
	.align		4
        /*0030*/ 	.byte	0x02, 0x4c
        /*0032*/ 	.byte	0x02
	.zero		1


	//----- nvinfo : EIATTR_ANNOTATIONS
	.align		4
        /*0034*/ 	.byte	0x04, 0x55
        /*0036*/ 	.short	(.L_1140 - .L_1139)


	//   ....[0]....
.L_1139:
        /* <DEDUP_REMOVED lines=22> */


	//----- nvinfo : EIATTR_MERCURY_ISA_VERSION
	.align		4
.L_1140:
        /*0180*/ 	.byte	0x03, 0x5f
        /*0182*/ 	.short	0x0000


	//----- nvinfo : EIATTR_COOP_GROUP_MASK_REGIDS
	.align		4
        /*0184*/ 	.byte	0x04, 0x29
        /*0186*/ 	.short	(.L_1142 - .L_1141)


	//   ....[0]....
.L_1141:
        /*0188*/ 	.word	0xffffffff


	//----- nvinfo : EIATTR_COOP_GROUP_INSTR_OFFSETS
	.align		4
.L_1142:
        /*018c*/ 	.byte	0x04, 0x28
        /*018e*/ 	.short	(.L_1144 - .L_1143)


	//   ....[0]....
.L_1143:
        /*0190*/ 	.word	0x00000060


	//----- nvinfo : EIATTR_EXIT_INSTR_OFFSETS
	.align		4
.L_1144:
        /*0194*/ 	.byte	0x04, 0x1c
        /*0196*/ 	.short	(.L_1146 - .L_1145)


	//   ....[0]....
.L_1145:
        /*0198*/ 	.word	0x00000a10


	//   ....[1]....
        /*019c*/ 	.word	0x00008f90


	//   ....[2]....
        /*01a0*/ 	.word	0x00009050


	//   ....[3]....
        /*01a4*/ 	.word	0x00009b40


	//   ....[4]....
        /*01a8*/ 	.word	0x00009bf0


	//----- nvinfo : EIATTR_MAX_THREADS
	.align		4
.L_1146:
        /*01ac*/ 	.byte	0x04, 0x05
        /*01ae*/ 	.short	(.L_1148 - .L_1147)
.L_1147:
        /*01b0*/ 	.word	0x00000100
        /*01b4*/ 	.word	0x00000001
        /*01b8*/ 	.word	0x00000001


	//----- nvinfo : EIATTR_CRS_STACK_SIZE
	.align		4
.L_1148:
        /*01bc*/ 	.byte	0x04, 0x1e
        /*01be*/ 	.short	(.L_1150 - .L_1149)
.L_1149:
        /*01c0*/ 	.word	0x00000000
.L_1150:


//--------------------- .nv.info._ZN7cutlass13device_kernelIN5flash19enable_sm80_to_sm89INS1_16FlashAttnBwdSm80INS1_25CollectiveMainloopBwdSm80ILi2ELi2EN4cute5tupleIJNS5_1CILi128EEES8_NS7_ILi64EEEEEENS_6half_tEfNS_4arch4Sm80ELb1ELb0ELb0ELb1ELb0ELb0ELb0ELb0ELi2ELi4ELi4ELi4ELb0EEENS1_24CollectiveEpilogueBwdGQAISA_fSD_Li256ELb1ELb0EEENS1_25SingleTileBwdLPTSchedulerILb1ELi128ELb0EEEEEEEEEvNT_6ParamsE --------------------------
	.section	.nv.info._ZN7cutlass13device_kernelIN5flash19enable_sm80_to_sm89INS1_16FlashAttnBwdSm80INS1_25CollectiveMainloopBwdSm80ILi2ELi2EN4cute5tupleIJNS5_1CILi128EEES8_NS7_ILi64EEEEEENS_6half_tEfNS_4arch4Sm80ELb1ELb0ELb0ELb1ELb0ELb0ELb0ELb0ELi2ELi4ELi4ELi4ELb0EEENS1_24CollectiveEpilogueBwdGQAISA_fSD_Li256ELb1ELb0EEENS1_25SingleTileBwdLPTSchedulerILb1ELi128ELb0EEEEEEEEEvNT_6ParamsE,"",@"SHT_CUDA_INFO"
	.sectionflags	@""
	.align	4


	//----- nvinfo : EIATTR_CUDA_API_VERSION
	.align		4
        /*0000*/ 	.byte	0x04, 0x37
        /*0002*/ 	.short	(.L_1152 - .L_1151)
.L_1151:
        /*0004*/ 	.word	0x00000082


	//----- nvinfo : EIATTR_SW2861232_WAR
	.align		4
.L_1152:
        /*0008*/ 	.byte	0x01, 0x35
	.zero		2


	//----- nvinfo : EIATTR_PARAM_CBANK
	.align		4
        /*000c*/ 	.byte	0x04, 0x0a
        /*000e*/ 	.short	(.L_1154 - .L_1153)
	.align		4
.L_1153:
        /*0010*/ 	.word	index@(.nv.constant0._ZN7cutlass13device_kernelIN5flash19enable_sm80_to_sm89INS1_16FlashAttnBwdSm80INS1_25CollectiveMainloopBwdSm80ILi2ELi2EN4cute5tupleIJNS5_1CILi128EEES8_NS7_ILi64EEEEEENS_6half_tEfNS_4arch4Sm80ELb1ELb0ELb0ELb1ELb0ELb0ELb0ELb0ELi2ELi4ELi4ELi4ELb0EEENS1_24CollectiveEpilogueBwdGQAISA_fSD_Li256ELb1ELb0EEENS1_25SingleTileBwdLPTSchedulerILb1ELi128ELb0EEEEEEEEEvNT_6ParamsE)
        /*0014*/ 	.short	0x0160
        /*0016*/ 	.short	0x0290


	//----- nvinfo : EIATTR_CBANK_PARAM_SIZE
	.align		4
.L_1154:
        /*0018*/ 	.byte	0x03, 0x19
        /*001a*/ 	.short	0x0290


	//----- nvinfo : EIATTR_KPARAM_INFO
	.align		4
        /*001c*/ 	.byte	0x04, 0x17
        /*001e*/ 	.short	(.L_1156 - .L_1155)
.L_1155:
        /*0020*/ 	.word	0x00000000
        /*0024*/ 	.short	0x0000
        /*0026*/ 	.short	0x0000
        /*0028*/ 	.byte	0x00, 0xf0, 0x41, 0x0a


	//----- nvinfo : EIATTR_MAXREG_COUNT
	.align		4
.L_1156:
        /*002c*/ 	.byte	0x03, 0x1b
        /*002e*/ 	.short	0x00ff


	//----- nvinfo : EIATTR_NUM_BARRIERS
	.align		4
        /*0030*/ 	.byte	0x02, 0x4c
        /*0032*/ 	.byte	0x02
	.zero		1


	//----- nvinfo : EIATTR_ANNOTATIONS
	.align		4
        /*0034*/ 	.byte	0x04, 0x55
        /*0036*/ 	.short	(.L_1158 - .L_1157)


	//   ....[0]....
.L_1157:
        /* <DEDUP_REMOVED lines=21> */


	//----- nvinfo : EIATTR_MERCURY_ISA_VERSION
	.align		4
.L_1158:
        /*0178*/ 	.byte	0x03, 0x5f
        /*017a*/ 	.short	0x0000


	//----- nvinfo : EIATTR_COOP_GROUP_MASK_REGIDS
	.align		4
        /*017c*/ 	.byte	0x04, 0x29
        /*017e*/ 	.short	(.L_1160 - .L_1159)


	//   ....[0]....
.L_1159:
        /*0180*/ 	.word	0xffffffff


	//----- nvinfo : EIATTR_COOP_GROUP_INSTR_OFFSETS
	.align		4
.L_1160:
        /*0184*/ 	.byte	0x04, 0x28
        /*0186*/ 	.short	(.L_1162 - .L_1161)


	//   ....[0]....
.L_1161:
        /*0188*/ 	.word	0x00000060


	//----- nvinfo : EIATTR_EXIT_INSTR_OFFSETS
	.align		4
.L_1162:
        /*018c*/ 	.byte	0x04, 0x1c
        /*018e*/ 	.short	(.L_1164 - .L_1163)


	//   ....[0]....
.L_1163:
        /*0190*/ 	.word	0x00000a00


	//   ....[1]....
        /*0194*/ 	.word	0x00007c40


	//   ....[2]....
        /*0198*/ 	.word	0x000083c0


	//----- nvinfo : EIATTR_MAX_THREADS
	.align		4
.L_1164:
        /*019c*/ 	.byte	0x04, 0x05
        /*019e*/ 	.short	(.L_1166 - .L_1165)
.L_1165:
        /*01a0*/ 	.word	0x00000100
        /*01a4*/ 	.word	0x00000001
        /*01a8*/ 	.word	0x00000001


	//----- nvinfo : EIATTR_CRS_STACK_SIZE
	.align		4
.L_1166:
        /*01ac*/ 	.byte	0x04, 0x1e
        /*01ae*/ 	.short	(.L_1168 - .L_1167)
.L_1167:
        /*01b0*/ 	.word	0x00000000
.L_1168:


//--------------------- .nv.info._ZN7cutlass13device_kernelIN5flash32FlashAttnBwdPostprocessConvertdQIN4cute5tupleIJNS3_1CILi128EEENS5_ILi64EEEEEENS_6half_tEfNS_4arch4Sm80ELi256ENS3_8TiledMMAINS3_8MMA_AtomIJNS3_28SM80_16x8x16_F32F16F16F32_TNEEEENS3_6LayoutINS4_IJNS5_ILi4EEENS5_ILi2EEENS5_ILi1EEEEEENS4_IJSJ_SH_NS5_ILi0EEEEEEEENS4_IJS7_NS5_ILi32EEENS5_ILi16EEEEEEEELb0EEEEEvNT_6ParamsE --------------------------
	.section	.nv.info._ZN7cutlass13device_kernelIN5flash32FlashAttnBwdPostprocessConvertdQIN4cute5tupleIJNS3_1CILi128EEENS5_ILi64EEEEEENS_6half_tEfNS_4arch4Sm80ELi256ENS3_8TiledMMAINS3_8MMA_AtomIJNS3_28SM80_16x8x16_F32F16F16F32_TNEEEENS3_6LayoutINS4_IJNS5_ILi4EEENS5_ILi2EEENS5_ILi1EEEEEENS4_IJSJ_SH_NS5_ILi0EEEEEEEENS4_IJS7_NS5_ILi32EEENS5_ILi16EEEEEEEELb0EEEEEvNT_6ParamsE,"",@"SHT_CUDA_INFO"
	.sectionflags	@""
	.align	4


	//----- nvinfo : EIATTR_CUDA_API_VERSION
	.align		4
        /*0000*/ 	.byte	0x04, 0x37
        /*0002*/ 	.short	(.L_1170 - .L_1169)
.L_1169:
        /*0004*/ 	.word	0x00000082


	//----- nvinfo : EIATTR_SW2861232_WAR
	.align		4
.L_1170:
        /*0008*/ 	.byte	0x01, 0x35
	.zero		2


	//----- nvinfo : EIATTR_PARAM_CBANK
	.align		4
        /*000c*/ 	.byte	0x04, 0x0a
        /*000e*/ 	.short	(.L_1172 - .L_1171)
	.align		4
.L_1171:
        /*0010*/ 	.word	index@(.nv.constant0._ZN7cutlass13device_kernelIN5flash32FlashAttnBwdPostprocessConvertdQIN4cute5tupleIJNS3_1CILi128EEENS5_ILi64EEEEEENS_6half_tEfNS_4arch4Sm80ELi256ENS3_8TiledMMAINS3_8MMA_AtomIJNS3_28SM80_16x8x16_F32F16F16F32_TNEEEENS3_6LayoutINS4_IJNS5_ILi4EEENS5_ILi2EEENS5_ILi1EEEEEENS4_IJSJ_SH_NS5_ILi0EEEEEEEENS4_IJS7_NS5_ILi32EEENS5_ILi16EEEEEEEELb0EEEEEvNT_6ParamsE)
        /*0014*/ 	.short	0x0160
        /*0016*/ 	.short	0x0070


	//----- nvinfo : EIATTR_CBANK_PARAM_SIZE
	.align		4
.L_1172:
        /*0018*/ 	.byte	0x03, 0x19
        /*001a*/ 	.short	0x0070


	//----- nvinfo : EIATTR_KPARAM_INFO
	.align		4
        /*001c*/ 	.byte	0x04, 0x17
        /*001e*/ 	.short	(.L_1174 - .L_1173)
.L_1173:
        /*0020*/ 	.word	0x00000000
        /*0024*/ 	.short	0x0000
        /*0026*/ 	.short	0x0000
        /*0028*/ 	.byte	0x00, 0xf0, 0xc1, 0x01


	//----- nvinfo : EIATTR_MAXREG_COUNT
	.align		4
.L_1174:
        /*002c*/ 	.byte	0x03, 0x1b
        /*002e*/ 	.short	0x0080


	//----- nvinfo : EIATTR_NUM_BARRIERS
	.align		4
        /*0030*/ 	.byte	0x02, 0x4c
        /*0032*/ 	.byte	0x01
	.zero		1


	//----- nvinfo : EIATTR_MERCURY_ISA_VERSION
	.align		4
        /*0034*/ 	.byte	0x03, 0x5f
        /*0036*/ 	.short	0x0000


	//----- nvinfo : EIATTR_EXIT_INSTR_OFFSETS
	.align		4
        /*0038*/ 	.byte	0x04, 0x1c
        /*003a*/ 	.short	(.L_1176 - .L_1175)


	//   ....[0]....
.L_1175:
        /*003c*/ 	.word	0x00000180


	//   ....[1]....
        /*0040*/ 	.word	0x00001220


	//   ....[2]....
        /*0044*/ 	.word	0x000012e0


	//----- nvinfo : EIATTR_CTAIDZ_USED
	.align		4
.L_1176:
        /*0048*/ 	.byte	0x01, 0x04
	.zero		2


	//----- nvinfo : EIATTR_MAX_THREADS
	.align		4
        /*004c*/ 	.byte	0x04, 0x05
        /*004e*/ 	.short	(.L_1178 - .L_1177)
.L_1177:
        /*0050*/ 	.word	0x00000100
        /*0054*/ 	.word	0x00000001
        /*0058*/ 	.word	0x00000001


	//----- nvinfo : EIATTR_CRS_STACK_SIZE
	.align		4
.L_1178:
        /*005c*/ 	.byte	0x04, 0x1e
        /*005e*/ 	.short	(.L_1180 - .L_1179)
.L_1179:
        /*0060*/ 	.word	0x00000000
.L_1180:


//--------------------- .nv.info._ZN7cutlass13device_kernelIN5flash19enable_sm80_to_sm89INS1_16FlashAttnBwdSm80INS1_25CollectiveMainloopBwdSm80ILi2ELi2EN4cute5tupleIJNS5_1CILi128EEES8_NS7_ILi64EEEEEENS_6half_tEfNS_4arch4Sm80ELb1ELb0ELb0ELb1ELb1ELb0ELb0ELb0ELi2ELi4ELi4ELi4ELb0EEENS1_24CollectiveEpilogueBwdGQAISA_fSD_Li256ELb1ELb1EEENS1_25SingleTileBwdLPTSchedulerILb1ELi128ELb1EEEEEEEEEvNT_6ParamsE --------------------------
	.section	.nv.info._ZN7cutlass13device_kernelIN5flash19enable_sm80_to_sm89INS1_16FlashAttnBwdSm80INS1_25CollectiveMainloopBwdSm80ILi2ELi2EN4cute5tupleIJNS5_1CILi128EEES8_NS7_ILi64EEEEEENS_6half_tEfNS_4arch4Sm80ELb1ELb0ELb0ELb1ELb1ELb0ELb0ELb0ELi2ELi4ELi4ELi4ELb0EEENS1_24CollectiveEpilogueBwdGQAISA_fSD_Li256ELb1ELb1EEENS1_25SingleTileBwdLPTSchedulerILb1ELi128ELb1EEEEEEEEEvNT_6ParamsE,"",@"SHT_CUDA_INFO"
	.sectionflags	@""
	.align	4


	//----- nvinfo : EIATTR_CUDA_API_VERSION
	.align		4
        /*0000*/ 	.byte	0x04, 0x37
        /*0002*/ 	.short	(.L_1182 - .L_1181)
.L_1181:
        /*0004*/ 	.word	0x00000082


	//----- nvinfo : EIATTR_SW2861232_WAR
	.align		4
.L_1182:
        /*0008*/ 	.byte	0x01, 0x35
	.zero		2


	//----- nvinfo : EIATTR_PARAM_CBANK
	.align		4
        /*000c*/ 	.byte	0x04, 0x0a
        /*000e*/ 	.short	(.L_1184 - .L_1183)
	.align		4
.L_1183:
        /*0010*/ 	.word	index@(.nv.constant0._ZN7cutlass13device_kernelIN5flash19enable_sm80_to_sm89INS1_16FlashAttnBwdSm80INS1_25CollectiveMainloopBwdSm80ILi2ELi2EN4cute5tupleIJNS5_1CILi128EEES8_NS7_ILi64EEEEEENS_6half_tEfNS_4arch4Sm80ELb1ELb0ELb0ELb1ELb1ELb0ELb0ELb0ELi2ELi4ELi4ELi4ELb0EEENS1_24CollectiveEpilogueBwdGQAISA_fSD_Li256ELb1ELb1EEENS1_25SingleTileBwdLPTSchedulerILb1ELi128ELb1EEEEEEEEEvNT_6ParamsE)
        /*0014*/ 	.short	0x0160
        /*0016*/ 	.short	0x0290


	//----- nvinfo : EIATTR_CBANK_PARAM_SIZE
	.align		4
.L_1184:
        /*0018*/ 	.byte	0x03, 0x19
        /*001a*/ 	.short	0x0290


	//----- nvinfo : EIATTR_KPARAM_INFO
	.align		4
        /*001c*/ 	.byte	0x04, 0x17
        /*001e*/ 	.short	(.L_1186 - .L_1185)
.L_1185:
        /*0020*/ 	.word	0x00000000
        /*0024*/ 	.short	0x0000
        /*0026*/ 	.short	0x0000
        /*0028*/ 	.byte	0x00, 0xf0, 0x41, 0x0a


	//----- nvinfo : EIATTR_MAXREG_COUNT
	.align		4
.L_1186:
        /*002c*/ 	.byte	0x03, 0x1b
        /*002e*/ 	.short	0x00ff


	//----- nvinfo : EIATTR_NUM_BARRIERS
	.align		4
        /*0030*/ 	.byte	0x02, 0x4c
        /*0032*/ 	.byte	0x02
	.zero		1


	//----- nvinfo : EIATTR_ANNOTATIONS
	.align		4
        /*0034*/ 	.byte	0x04, 0x55
        /*0036*/ 	.short	(.L_1188 - .L_1187)


	//   ....[0]....
.L_1187:
        /* <DEDUP_REMOVED lines=19> */


	//----- nvinfo : EIATTR_MERCURY_ISA_VERSION
	.align		4
.L_1188:
        /*0158*/ 	.byte	0x03, 0x5f
        /*015a*/ 	.short	0x0000


	//----- nvinfo : EIATTR_COOP_GROUP_MASK_REGIDS
	.align		4
        /*015c*/ 	.byte	0x04, 0x29
        /*015e*/ 	.short	(.L_1190 - .L_1189)


	//   ....[0]....
.L_1189:
        /*0160*/ 	.word	0xffffffff


	//   ....[1]....
        /*0164*/ 	.word	0xffffffff


	//   ....[2]....
        /*0168*/ 	.word	0xffffffff


	//   ....[3]....
        /*016c*/ 	.word	0xffffffff


	//   ....[4]....
        /*0170*/ 	.word	0xffffffff


	//   ....[5]....
        /*0174*/ 	.word	0xffffffff


	//   ....[6]....
        /*0178*/ 	.word	0xffffffff


	//   ....[7]....
        /*017c*/ 	.word	0xffffffff


	//   ....[8]....
        /*0180*/ 	.word	0xffffffff


	//----- nvinfo : EIATTR_COOP_GROUP_INSTR_OFFSETS
	.align		4
.L_1190:
        /*0184*/ 	.byte	0x04, 0x28
        /*0186*/ 	.short	(.L_1192 - .L_1191)


	//   ....[0]....
.L_1191:
        /*0188*/ 	.word	0x00000060


	//   ....[1]....
        /*018c*/ 	.word	0x00008240


	//   ....[2]....
        /*0190*/ 	.word	0x00008280


	//   ....[3]....
        /*0194*/ 	.word	0x000085d0


	//   ....[4]....
        /*0198*/ 	.word	0x000085e0


	//   ....[5]....
        /*019c*/ 	.word	0x000087a0


	//   ....[6]....
        /*01a0*/ 	.word	0x000088a0


	//   ....[7]....
        /*01a4*/ 	.word	0x00008ad0


	//   ....[8]....
        /*01a8*/ 	.word	0x00008ae0


	//----- nvinfo : EIATTR_EXIT_INSTR_OFFSETS
	.align		4
.L_1192:
        /*01ac*/ 	.byte	0x04, 0x1c
        /*01ae*/ 	.short	(.L_1194 - .L_1193)


	//   ....[0]....
.L_1193:
        /*01b0*/ 	.word	0x000009d0


	//   ....[1]....
        /*01b4*/ 	.word	0x00007e40


	//   ....[2]....
        /*01b8*/ 	.word	0x00008af0


	//   ....[3]....
        /*01bc*/ 	.word	0x00008b90


	//----- nvinfo : EIATTR_MAX_THREADS
	.align		4
.L_1194:
        /*01c0*/ 	.byte	0x04, 0x05
        /*01c2*/ 	.short	(.L_1196 - .L_1195)
.L_1195:
        /*01c4*/ 	.word	0x00000100
        /*01c8*/ 	.word	0x00000001
        /*01cc*/ 	.word	0x00000001


	//----- nvinfo : EIATTR_CRS_STACK_SIZE
	.align		4
.L_1196:
        /*01d0*/ 	.byte	0x04, 0x1e
        /*01d2*/ 	.short	(.L_1198 - .L_1197)
.L_1197:
        /*01d4*/ 	.word	0x00000000
.L_1198:


//--------------------- .nv.info._ZN7cutlass13device_kernelIN5flash22FlashAttnBwdPreprocessIN4cute5tupleIJNS3_1CILi128EEENS5_ILi64EEEEEENS_6half_tEfNS_4arch4Sm80ELb1ELb1EEEEEvNT_6ParamsE --------------------------
	.section	.nv.info._ZN7cutlass13device_kernelIN5flash22FlashAttnBwdPreprocessIN4cute5tupleIJNS3_1CILi128EEENS5_ILi64EEEEEENS_6half_tEfNS_4arch4Sm80ELb1ELb1EEEEEvNT_6ParamsE,"",@"SHT_CUDA_INFO"
	.sectionflags	@""
	.align	4


	//----- nvinfo : EIATTR_CUDA_API_VERSION
	.align		4
        /*0000*/ 	.byte	0x04, 0x37
        /*0002*/ 	.short	(.L_1200 - .L_1199)
.L_1199:
        /*0004*/ 	.word	0x00000082


	//----- nvinfo : EIATTR_SW2861232_WAR
	.align		4
.L_1200:
        /*0008*/ 	.byte	0x01, 0x35
	.zero		2


	//----- nvinfo : EIATTR_PARAM_CBANK
	.align		4
        /*000c*/ 	.byte	0x04, 0x0a
        /*000e*/ 	.short	(.L_1202 - .L_1201)
	.align		4
.L_1201:
        /*0010*/ 	.word	index@(.nv.constant0._ZN7cutlass13device_kernelIN5flash22FlashAttnBwdPreprocessIN4cute5tupleIJNS3_1CILi128EEENS5_ILi64EEEEEENS_6half_tEfNS_4arch4Sm80ELb1ELb1EEEEEvNT_6ParamsE)
        /*0014*/ 	.short	0x0160
        /*0016*/ 	.short	0x00f0


	//----- nvinfo : EIATTR_CBANK_PARAM_SIZE
	.align		4
.L_1202:
        /*0018*/ 	.byte	0x03, 0x19
        /*001a*/ 	.short	0x00f0


	//----- nvinfo : EIATTR_KPARAM_INFO
	.align		4
        /*001c*/ 	.byte	0x04, 0x17
        /*001e*/ 	.short	(.L_1204 - .L_1203)
.L_1203:
        /*0020*/ 	.word	0x00000000
        /*0024*/ 	.short	0x0000
        /*0026*/ 	.short	0x0000
        /*0028*/ 	.byte	0x00, 0xf0, 0xc1, 0x03


	//----- nvinfo : EIATTR_MAXREG_COUNT
	.align		4
.L_1204:
        /*002c*/ 	.byte	0x03, 0x1b
        /*002e*/ 	.short	0x0080


	//----- nvinfo : EIATTR_MERCURY_ISA_VERSION
	.align		4
        /*0030*/ 	.byte	0x03, 0x5f
        /*0032*/ 	.short	0x0000


	//----- nvinfo : EIATTR_COOP_GROUP_MASK_REGIDS
	.align		4
        /*0034*/ 	.byte	0x04, 0x29
        /*0036*/ 	.short	(.L_1206 - .L_1205)


	//   ....[0]....
.L_1205:
        /*0038*/ 	.word	0xffffffff


	//   ....[1]....
        /*003c*/ 	.word	0xffffffff


	//   ....[2]....
        /*0040*/ 	.word	0xffffffff


	//   ....[3]....
        /*0044*/ 	.word	0xffffffff


	//   ....[4]....
        /*0048*/ 	.word	0xffffffff


	//   ....[5]....
        /*004c*/ 	.word	0xffffffff


	//   ....[6]....
        /*0050*/ 	.word	0xffffffff


	//   ....[7]....
        /*0054*/ 	.word	0xffffffff


	//   ....[8]....
        /*0058*/ 	.word	0xffffffff


	//   ....[9]....
        /*005c*/ 	.word	0xffffffff


	//   ....[10]....
        /*0060*/ 	.word	0xffffffff


	//   ....[11]....
        /*0064*/ 	.word	0xffffffff


	//----- nvinfo : EIATTR_COOP_GROUP_INSTR_OFFSETS
	.align		4
.L_1206:
        /*0068*/ 	.byte	0x04, 0x28
        /*006a*/ 	.short	(.L_1208 - .L_1207)


	//   ....[0]....
.L_1207:
        /*006c*/ 	.word	0x00001150


	//   ....[1]....
        /*0070*/ 	.word	0x00001170


	//   ....[2]....
        /*0074*/ 	.word	0x00001180


	//   ....[3]....
        /*0078*/ 	.word	0x00001190


	//   ....[4]....
        /*007c*/ 	.word	0x000011c0


	//   ....[5]....
        /*0080*/ 	.word	0x000011f0


	//   ....[6]....
        /*0084*/ 	.word	0x00001200


	//   ....[7]....
        /*0088*/ 	.word	0x00001210


	//   ....[8]....
        /*008c*/ 	.word	0x00001270


	//   ....[9]....
        /*0090*/ 	.word	0x000012a0


	//   ....[10]....
        /*0094*/ 	.word	0x000012c0


	//   ....[11]....
        /*0098*/ 	.word	0x000012d0


	//----- nvinfo : EIATTR_EXIT_INSTR_OFFSETS
	.align		4
.L_1208:
        /*009c*/ 	.byte	0x04, 0x1c
        /*009e*/ 	.short	(.L_1210 - .L_1209)


	//   ....[0]....
.L_1209:
        /*00a0*/ 	.word	0x00000180


	//   ....[1]....
        /*00a4*/ 	.word	0x00001880


	//   ....[2]....
        /*00a8*/ 	.word	0x000018d0


	//----- nvinfo : EIATTR_CTAIDZ_USED
	.align		4
.L_1210:
        /*00ac*/ 	.byte	0x01, 0x04
	.zero		2


	//----- nvinfo : EIATTR_MAX_THREADS
	.align		4
        /*00b0*/ 	.byte	0x04, 0x05
        /*00b2*/ 	.short	(.L_1212 - .L_1211)
.L_1211:
        /*00b4*/ 	.word	0x00000100
        /*00b8*/ 	.word	0x00000001
        /*00bc*/ 	.word	0x00000001


	//----- nvinfo : EIATTR_CRS_STACK_SIZE
	.align		4
.L_1212:
        /*00c0*/ 	.byte	0x04, 0x1e
        /*00c2*/ 	.short	(.L_1214 - .L_1213)
.L_1213:
        /*00c4*/ 	.word	0x00000000
.L_1214:


//--------------------- .nv.callgraph             --------------------------
	.section	.nv.callgraph,"",@"SHT_CUDA_CALLGRAPH"
	.align	4
	.sectionentsize	8
	.align		4
        /*0000*/ 	.word	0x00000000
	.align		4
        /*0004*/ 	.word	0xffffffff
	.align		4
        /*0008*/ 	.word	0x00000000
	.align		4
        /*000c*/ 	.word	0xfffffffe
	.align		4
        /*0010*/ 	.word	0x00000000
	.align		4
        /*0014*/ 	.word	0xfffffffd
	.align		4
        /*0018*/ 	.word	0x00000000
	.align		4
        /*001c*/ 	.word	0xfffffffc


//--------------------- .nv.rel.action            --------------------------
	.section	.nv.rel.action,"",@"SHT_CUDA_RELOCINFO"
	.align	8
	.sectionentsize	8
        /*0000*/ 	.byte	0x73, 0x00, 0x00, 0x00, 0x00, 0x00, 0x00, 0x00, 0x00, 0x00, 0x00, 0x11, 0x25, 0x00, 0x05, 0x36


//--------------------- .nv.constant4             --------------------------
	.section	.nv.constant4,"a",@progbits
	.align	8
	.align		8
.nv.constant4:
        /*0000*/ 	.dword	_ZN65_INTERNAL_aefb61c1_29_flash_bwd_hdim64_fp16_sm80_cu_8e232a79_30114cuda3std3__45__cpo5beginE
	.align		8
        /*0008*/ 	.dword	_ZN65_INTERNAL_aefb61c1_29_flash_bwd_hdim64_fp16_sm80_cu_8e232a79_30114cuda3std3__45__cpo3endE
	.align		8
        /*0010*/ 	.dword	_ZN65_INTERNAL_aefb61c1_29_flash_bwd_hdim64_fp16_sm80_cu_8e232a79_30114cuda3std3__45__cpo6cbeginE
	.align		8
        /*0018*/ 	.dword	_ZN65_INTERNAL_aefb61c1_29_flash_bwd_hdim64_fp16_sm80_cu_8e232a79_30114cuda3std3__45__cpo4cendE
	.align		8
        /*0020*/ 	.dword	_ZN65_INTERNAL_aefb61c1_29_flash_bwd_hdim64_fp16_sm80_cu_8e232a79_30114cuda3std3__467_GLOBAL__N__aefb61c1_29_flash_bwd_hdim64_fp16_sm80_cu_8e232a79_30116ignoreE
	.align		8
        /*0028*/ 	.dword	_ZN65_INTERNAL_aefb61c1_29_flash_bwd_hdim64_fp16_sm80_cu_8e232a79_30114cuda3std3__419piecewise_constructE
	.align		8
        /*0030*/ 	.dword	_ZN65_INTERNAL_aefb61c1_29_flash_bwd_hdim64_fp16_sm80_cu_8e232a79_30114cuda3std3__48in_placeE
	.align		8
        /*0038*/ 	.dword	_ZN65_INTERNAL_aefb61c1_29_flash_bwd_hdim64_fp16_sm80_cu_8e232a79_30114cuda3std6ranges3__45__cpo4swapE
	.align		8
        /*0040*/ 	.dword	_ZN65_INTERNAL_aefb61c1_29_flash_bwd_hdim64_fp16_sm80_cu_8e232a79_30114cuda3std6ranges3__45__cpo9iter_moveE
	.align		8
        /*0048*/ 	.dword	_ZN65_INTERNAL_aefb61c1_29_flash_bwd_hdim64_fp16_sm80_cu_8e232a79_30114cute7productE
	.align		8
        /*0050*/ 	.dword	_ZN65_INTERNAL_aefb61c1_29_flash_bwd_hdim64_fp16_sm80_cu_8e232a79_30114cute1_E


//--------------------- .nv.constant0._ZN7cutlass13device_kernelIN5flash19enable_sm80_to_sm89INS1_16FlashAttnBwdSm80INS1_25CollectiveMainloopBwdSm80ILi2ELi2EN4cute5tupleIJNS5_1CILi64EEENS7_ILi128EEES8_EEENS_6half_tEfNS_4arch4Sm80ELb0ELb0ELb0ELb0ELb0ELb0ELb0ELb0ELi2ELi2ELi4ELi2ELb1EEENS1_21CollectiveEpilogueBwdISA_SB_SD_Li256ELb0ELb0ELi2EEENS1_19SingleTileSchedulerILb0ELb0ELb0ELi128EEEEEEEEEvNT_6ParamsE --------------------------
	.section	.nv.constant0._ZN7cutlass13device_kernelIN5flash19enable_sm80_to_sm89INS1_16FlashAttnBwdSm80INS1_25CollectiveMainloopBwdSm80ILi2ELi2EN4cute5tupleIJNS5_1CILi64EEENS7_ILi128EEES8_EEENS_6half_tEfNS_4arch4Sm80ELb0ELb0ELb0ELb0ELb0ELb0ELb0ELb0ELi2ELi2ELi4ELi2ELb1EEENS1_21CollectiveEpilogueBwdISA_SB_SD_Li256ELb0ELb0ELi2EEENS1_19SingleTileSchedulerILb0ELb0ELb0ELi128EEEEEEEEEvNT_6ParamsE,"a",@progbits
	.sectionflags	@""
	.align	4
.nv.constant0._ZN7cutlass13device_kernelIN5flash19enable_sm80_to_sm89INS1_16FlashAttnBwdSm80INS1_25CollectiveMainloopBwdSm80ILi2ELi2EN4cute5tupleIJNS5_1CILi64EEENS7_ILi128EEES8_EEENS_6half_tEfNS_4arch4Sm80ELb0ELb0ELb0ELb0ELb0ELb0ELb0ELb0ELi2ELi2ELi4ELi2ELb1EEENS1_21CollectiveEpilogueBwdISA_SB_SD_Li256ELb0ELb0ELi2EEENS1_19SingleTileSchedulerILb0ELb0ELb0ELi128EEEEEEEEEvNT_6ParamsE:
	.zero		976


//--------------------- .nv.constant0._ZN7cutlass13device_kernelIN5flash19enable_sm80_to_sm89INS1_16FlashAttnBwdSm80INS1_25CollectiveMainloopBwdSm80ILi2ELi2EN4cute5tupleIJNS5_1CILi64EEENS7_ILi128EEES8_EEENS_6half_tEfNS_4arch4Sm80ELb0ELb0ELb0ELb0ELb1ELb0ELb0ELb0ELi2ELi2ELi4ELi2ELb1EEENS1_21CollectiveEpilogueBwdISA_SB_SD_Li256ELb0ELb0ELi2EEENS1_19SingleTileSchedulerILb0ELb0ELb0ELi128EEEEEEEEEvNT_6ParamsE --------------------------
	.section	.nv.constant0._ZN7cutlass13device_kernelIN5flash19enable_sm80_to_sm89INS1_16FlashAttnBwdSm80INS1_25CollectiveMainloopBwdSm80ILi2ELi2EN4cute5tupleIJNS5_1CILi64EEENS7_ILi128EEES8_EEENS_6half_tEfNS_4arch4Sm80ELb0ELb0ELb0ELb0ELb1ELb0ELb0ELb0ELi2ELi2ELi4ELi2ELb1EEENS1_21CollectiveEpilogueBwdISA_SB_SD_Li256ELb0ELb0ELi2EEENS1_19SingleTileSchedulerILb0ELb0ELb0ELi128EEEEEEEEEvNT_6ParamsE,"a",@progbits
	.sectionflags	@""
	.align	4
.nv.constant0._ZN7cutlass13device_kernelIN5flash19enable_sm80_to_sm89INS1_16FlashAttnBwdSm80INS1_25CollectiveMainloopBwdSm80ILi2ELi2EN4cute5tupleIJNS5_1CILi64EEENS7_ILi128EEES8_EEENS_6half_tEfNS_4arch4Sm80ELb0ELb0ELb0ELb0ELb1ELb0ELb0ELb0ELi2ELi2ELi4ELi2ELb1EEENS1_21CollectiveEpilogueBwdISA_SB_SD_Li256ELb0ELb0ELi2EEENS1_19SingleTileSchedulerILb0ELb0ELb0ELi128EEEEEEEEEvNT_6ParamsE:
	.zero		976


//--------------------- .nv.constant0._ZN7cutlass13device_kernelIN5flash19enable_sm80_to_sm89INS1_16FlashAttnBwdSm80INS1_25CollectiveMainloopBwdSm80ILi2ELi2EN4cute5tupleIJNS5_1CILi64EEENS7_ILi128EEES8_EEENS_6half_tEfNS_4arch4Sm80ELb0ELb0ELb0ELb0ELb0ELb0ELb0ELb0ELi2ELi2ELi4ELi2ELb1EEENS1_24CollectiveEpilogueBwdGQAISA_fSD_Li256ELb0ELb0EEENS1_19SingleTileSchedulerILb0ELb0ELb0ELi128EEEEEEEEEvNT_6ParamsE --------------------------
	.section	.nv.constant0._ZN7cutlass13device_kernelIN5flash19enable_sm80_to_sm89INS1_16FlashAttnBwdSm80INS1_25CollectiveMainloopBwdSm80ILi2ELi2EN4cute5tupleIJNS5_1CILi64EEENS7_ILi128EEES8_EEENS_6half_tEfNS_4arch4Sm80ELb0ELb0ELb0ELb0ELb0ELb0ELb0ELb0ELi2ELi2ELi4ELi2ELb1EEENS1_24CollectiveEpilogueBwdGQAISA_fSD_Li256ELb0ELb0EEENS1_19SingleTileSchedulerILb0ELb0ELb0ELi128EEEEEEEEEvNT_6ParamsE,"a",@progbits
	.sectionflags	@""
	.align	4
.nv.constant0._ZN7cutlass13device_kernelIN5flash19enable_sm80_to_sm89INS1_16FlashAttnBwdSm80INS1_25CollectiveMainloopBwdSm80ILi2ELi2EN4cute5tupleIJNS5_1CILi64EEENS7_ILi128EEES8_EEENS_6half_tEfNS_4arch4Sm80ELb0ELb0ELb0ELb0ELb0ELb0ELb0ELb0ELi2ELi2ELi4ELi2ELb1EEENS1_24CollectiveEpilogueBwdGQAISA_fSD_Li256ELb0ELb0EEENS1_19SingleTileSchedulerILb0ELb0ELb0ELi128EEEEEEEEEvNT_6ParamsE:
	.zero		984


//--------------------- .nv.constant0._ZN7cutlass13device_kernelIN5flash19enable_sm80_to_sm89INS1_16FlashAttnBwdSm80INS1_25CollectiveMainloopBwdSm80ILi2ELi2EN4cute5tupleIJNS5_1CILi64EEENS7_ILi128EEES8_EEENS_6half_tEfNS_4arch4Sm80ELb0ELb0ELb0ELb0ELb1ELb0ELb0ELb0ELi2ELi2ELi4ELi2ELb1EEENS1_24CollectiveEpilogueBwdGQAISA_fSD_Li256ELb0ELb1EEENS1_19SingleTileSchedulerILb0ELb0ELb0ELi128EEEEEEEEEvNT_6ParamsE --------------------------
	.section	.nv.constant0._ZN7cutlass13device_kernelIN5flash19enable_sm80_to_sm89INS1_16FlashAttnBwdSm80INS1_25CollectiveMainloopBwdSm80ILi2ELi2EN4cute5tupleIJNS5_1CILi64EEENS7_ILi128EEES8_EEENS_6half_tEfNS_4arch4Sm80ELb0ELb0ELb0ELb0ELb1ELb0ELb0ELb0ELi2ELi2ELi4ELi2ELb1EEENS1_24CollectiveEpilogueBwdGQAISA_fSD_Li256ELb0ELb1EEENS1_19SingleTileSchedulerILb0ELb0ELb0ELi128EEEEEEEEEvNT_6ParamsE,"a",@progbits
	.sectionflags	@""
	.align	4
.nv.constant0._ZN7cutlass13device_kernelIN5flash19enable_sm80_to_sm89INS1_16FlashAttnBwdSm80INS1_25CollectiveMainloopBwdSm80ILi2ELi2EN4cute5tupleIJNS5_1CILi64EEENS7_ILi128EEES8_EEENS_6half_tEfNS_4arch4Sm80ELb0ELb0ELb0ELb0ELb1ELb0ELb0ELb0ELi2ELi2ELi4ELi2ELb1EEENS1_24CollectiveEpilogueBwdGQAISA_fSD_Li256ELb0ELb1EEENS1_19SingleTileSchedulerILb0ELb0ELb0ELi128EEEEEEEEEvNT_6ParamsE:
	.zero		984


//--------------------- .nv.constant0._ZN7cutlass13device_kernelIN5flash19enable_sm80_to_sm89INS1_16FlashAttnBwdSm80INS1_25CollectiveMainloopBwdSm80ILi2ELi2EN4cute5tupleIJNS5_1CILi64EEENS7_ILi128EEES8_EEENS_6half_tEfNS_4arch4Sm80ELb0ELb0ELb0ELb1ELb0ELb0ELb0ELb0ELi2ELi2ELi4ELi2ELb1EEENS1_21CollectiveEpilogueBwdISA_SB_SD_Li256ELb1ELb0ELi2EEENS1_19SingleTileSchedulerILb1ELb0ELb0ELi128EEEEEEEEEvNT_6ParamsE --------------------------
	.section	.nv.constant0._ZN7cutlass13device_kernelIN5flash19enable_sm80_to_sm89INS1_16FlashAttnBwdSm80INS1_25CollectiveMainloopBwdSm80ILi2ELi2EN4cute5tupleIJNS5_1CILi64EEENS7_ILi128EEES8_EEENS_6half_tEfNS_4arch4Sm80ELb0ELb0ELb0ELb1ELb0ELb0ELb0ELb0ELi2ELi2ELi4ELi2ELb1EEENS1_21CollectiveEpilogueBwdISA_SB_SD_Li256ELb1ELb0ELi2EEENS1_19SingleTileSchedulerILb1ELb0ELb0ELi128EEEEEEEEEvNT_6ParamsE,"a",@progbits
	.sectionflags	@""
	.align	4
.nv.constant0._ZN7cutlass13device_kernelIN5flash19enable_sm80_to_sm89INS1_16FlashAttnBwdSm80INS1_25CollectiveMainloopBwdSm80ILi2ELi2EN4cute5tupleIJNS5_1CILi64EEENS7_ILi128EEES8_EEENS_6half_tEfNS_4arch4Sm80ELb0ELb0ELb0ELb1ELb0ELb0ELb0ELb0ELi2ELi2ELi4ELi2ELb1EEENS1_21CollectiveEpilogueBwdISA_SB_SD_Li256ELb1ELb0ELi2EEENS1_19SingleTileSchedulerILb1ELb0ELb0ELi128EEEEEEEEEvNT_6ParamsE:
	.zero		976


//--------------------- .nv.constant0._ZN7cutlass13device_kernelIN5flash19enable_sm80_to_sm89INS1_16FlashAttnBwdSm80INS1_25CollectiveMainloopBwdSm80ILi2ELi2EN4cute5tupleIJNS5_1CILi64EEENS7_ILi128EEES8_EEENS_6half_tEfNS_4arch4Sm80ELb0ELb0ELb0ELb1ELb1ELb0ELb0ELb0ELi2ELi2ELi4ELi2ELb1EEENS1_21CollectiveEpilogueBwdISA_SB_SD_Li256ELb1ELb0ELi2EEENS1_19SingleTileSchedulerILb1ELb0ELb0ELi128EEEEEEEEEvNT_6ParamsE --------------------------
	.section	.nv.constant0._ZN7cutlass13device_kernelIN5flash19enable_sm80_to_sm89INS1_16FlashAttnBwdSm80INS1_25CollectiveMainloopBwdSm80ILi2ELi2EN4cute5tupleIJNS5_1CILi64EEENS7_ILi128EEES8_EEENS_6half_tEfNS_4arch4Sm80ELb0ELb0ELb0ELb1ELb1ELb0ELb0ELb0ELi2ELi2ELi4ELi2ELb1EEENS1_21CollectiveEpilogueBwdISA_SB_SD_Li256ELb1ELb0ELi2EEENS1_19SingleTileSchedulerILb1ELb0ELb0ELi128EEEEEEEEEvNT_6ParamsE,"a",@progbits
	.sectionflags	@""
	.align	4
.nv.constant0._ZN7cutlass13device_kernelIN5flash19enable_sm80_to_sm89INS1_16FlashAttnBwdSm80INS1_25CollectiveMainloopBwdSm80ILi2ELi2EN4cute5tupleIJNS5_1CILi64EEENS7_ILi128EEES8_EEENS_6half_tEfNS_4arch4Sm80ELb0ELb0ELb0ELb1ELb1ELb0ELb0ELb0ELi2ELi2ELi4ELi2ELb1EEENS1_21CollectiveEpilogueBwdISA_SB_SD_Li256ELb1ELb0ELi2EEENS1_19SingleTileSchedulerILb1ELb0ELb0ELi128EEEEEEEEEvNT_6ParamsE:
	.zero		976


//--------------------- .nv.constant0._ZN7cutlass13device_kernelIN5flash19enable_sm80_to_sm89INS1_16FlashAttnBwdSm80INS1_25CollectiveMainloopBwdSm80ILi2ELi2EN4cute5tupleIJNS5_1CILi64EEENS7_ILi128EEES8_EEENS_6half_tEfNS_4arch4Sm80ELb0ELb0ELb0ELb1ELb0ELb0ELb0ELb0ELi2ELi2ELi4ELi2ELb1EEENS1_24CollectiveEpilogueBwdGQAISA_fSD_Li256ELb1ELb0EEENS1_19SingleTileSchedulerILb1ELb0ELb0ELi128EEEEEEEEEvNT_6ParamsE --------------------------
	.section	.nv.constant0._ZN7cutlass13device_kernelIN5flash19enable_sm80_to_sm89INS1_16FlashAttnBwdSm80INS1_25CollectiveMainloopBwdSm80ILi2ELi2EN4cute5tupleIJNS5_1CILi64EEENS7_ILi128EEES8_EEENS_6half_tEfNS_4arch4Sm80ELb0ELb0ELb0ELb1ELb0ELb0ELb0ELb0ELi2ELi2ELi4ELi2ELb1EEENS1_24CollectiveEpilogueBwdGQAISA_fSD_Li256ELb1ELb0EEENS1_19SingleTileSchedulerILb1ELb0ELb0ELi128EEEEEEEEEvNT_6ParamsE,"a",@progbits
	.sectionflags	@""
	.align	4
.nv.constant0._ZN7cutlass13device_kernelIN5flash19enable_sm80_to_sm89INS1_16FlashAttnBwdSm80INS1_25CollectiveMainloopBwdSm80ILi2ELi2EN4cute5tupleIJNS5_1CILi64EEENS7_ILi128EEES8_EEENS_6half_tEfNS_4arch4Sm80ELb0ELb0ELb0ELb1ELb0ELb0ELb0ELb0ELi2ELi2ELi4ELi2ELb1EEENS1_24CollectiveEpilogueBwdGQAISA_fSD_Li256ELb1ELb0EEENS1_19SingleTileSchedulerILb1ELb0ELb0ELi128EEEEEEEEEvNT_6ParamsE:
	.zero		984


//--------------------- .nv.constant0._ZN7cutlass13device_kernelIN5flash19enable_sm80_to_sm89INS1_16FlashAttnBwdSm80INS1_25CollectiveMainloopBwdSm80ILi2ELi2EN4cute5tupleIJNS5_1CILi64EEENS7_ILi128EEES8_EEENS_6half_tEfNS_4arch4Sm80ELb0ELb0ELb0ELb1ELb1ELb0ELb0ELb0ELi2ELi2ELi4ELi2ELb1EEENS1_24CollectiveEpilogueBwdGQAISA_fSD_Li256ELb1ELb1EEENS1_19SingleTileSchedulerILb1ELb0ELb0ELi128EEEEEEEEEvNT_6ParamsE --------------------------
	.section	.nv.constant0._ZN7cutlass13device_kernelIN5flash19enable_sm80_to_sm89INS1_16FlashAttnBwdSm80INS1_25CollectiveMainloopBwdSm80ILi2ELi2EN4cute5tupleIJNS5_1CILi64EEENS7_ILi128EEES8_EEENS_6half_tEfNS_4arch4Sm80ELb0ELb0ELb0ELb1ELb1ELb0ELb0ELb0ELi2ELi2ELi4ELi2ELb1EEENS1_24CollectiveEpilogueBwdGQAISA_fSD_Li256ELb1ELb1EEENS1_19SingleTileSchedulerILb1ELb0ELb0ELi128EEEEEEEEEvNT_6ParamsE,"a",@progbits
	.sectionflags	@""
	.align	4
.nv.constant0._ZN7cutlass13device_kernelIN5flash19enable_sm80_to_sm89INS1_16FlashAttnBwdSm80INS1_25CollectiveMainloopBwdSm80ILi2ELi2EN4cute5tupleIJNS5_1CILi64EEENS7_ILi128EEES8_EEENS_6half_tEfNS_4arch4Sm80ELb0ELb0ELb0ELb1ELb1ELb0ELb0ELb0ELi2ELi2ELi4ELi2ELb1EEENS1_24CollectiveEpilogueBwdGQAISA_fSD_Li256ELb1ELb1EEENS1_19SingleTileSchedulerILb1ELb0ELb0ELi128EEEEEEEEEvNT_6ParamsE:
	.zero		984


//--------------------- .nv.constant0._ZN7cutlass13device_kernelIN5flash19enable_sm80_to_sm89INS1_16FlashAttnBwdSm80INS1_25CollectiveMainloopBwdSm80ILi2ELi2EN4cute5tupleIJNS5_1CILi64EEENS7_ILi128EEES8_EEENS_6half_tEfNS_4arch4Sm80ELb0ELb1ELb0ELb0ELb0ELb0ELb0ELb0ELi2ELi2ELi4ELi2ELb1EEENS1_21CollectiveEpilogueBwdISA_SB_SD_Li256ELb0ELb0ELi2EEENS1_19SingleTileSchedulerILb0ELb0ELb0ELi128EEEEEEEEEvNT_6ParamsE --------------------------
	.section	.nv.constant0._ZN7cutlass13device_kernelIN5flash19enable_sm80_to_sm89INS1_16FlashAttnBwdSm80INS1_25CollectiveMainloopBwdSm80ILi2ELi2EN4cute5tupleIJNS5_1CILi64EEENS7_ILi128EEES8_EEENS_6half_tEfNS_4arch4Sm80ELb0ELb1ELb0ELb0ELb0ELb0ELb0ELb0ELi2ELi2ELi4ELi2ELb1EEENS1_21CollectiveEpilogueBwdISA_SB_SD_Li256ELb0ELb0ELi2EEENS1_19SingleTileSchedulerILb0ELb0ELb0ELi128EEEEEEEEEvNT_6ParamsE,"a",@progbits
	.sectionflags	@""
	.align	4
.nv.constant0._ZN7cutlass13device_kernelIN5flash19enable_sm80_to_sm89INS1_16FlashAttnBwdSm80INS1_25CollectiveMainloopBwdSm80ILi2ELi2EN4cute5tupleIJNS5_1CILi64EEENS7_ILi128EEES8_EEENS_6half_tEfNS_4arch4Sm80ELb0ELb1ELb0ELb0ELb0ELb0ELb0ELb0ELi2ELi2ELi4ELi2ELb1EEENS1_21CollectiveEpilogueBwdISA_SB_SD_Li256ELb0ELb0ELi2EEENS1_19SingleTileSchedulerILb0ELb0ELb0ELi128EEEEEEEEEvNT_6ParamsE:
	.zero		976


//--------------------- .nv.constant0._ZN7cutlass13device_kernelIN5flash19enable_sm80_to_sm89INS1_16FlashAttnBwdSm80INS1_25CollectiveMainloopBwdSm80ILi2ELi2EN4cute5tupleIJNS5_1CILi64EEENS7_ILi128EEES8_EEENS_6half_tEfNS_4arch4Sm80ELb0ELb1ELb0ELb0ELb1ELb0ELb0ELb0ELi2ELi2ELi4ELi2ELb1EEENS1_21CollectiveEpilogueBwdISA_SB_SD_Li256ELb0ELb0ELi2EEENS1_19SingleTileSchedulerILb0ELb0ELb0ELi128EEEEEEEEEvNT_6ParamsE --------------------------
	.section	.nv.constant0._ZN7cutlass13device_kernelIN5flash19enable_sm80_to_sm89INS1_16FlashAttnBwdSm80INS1_25CollectiveMainloopBwdSm80ILi2ELi2EN4cute5tupleIJNS5_1CILi64EEENS7_ILi128EEES8_EEENS_6half_tEfNS_4arch4Sm80ELb0ELb1ELb0ELb0ELb1ELb0ELb0ELb0ELi2ELi2ELi4ELi2ELb1EEENS1_21CollectiveEpilogueBwdISA_SB_SD_Li256ELb0ELb0ELi2EEENS1_19SingleTileSchedulerILb0ELb0ELb0ELi128EEEEEEEEEvNT_6ParamsE,"a",@progbits
	.sectionflags	@""
	.align	4
.nv.constant0._ZN7cutlass13device_kernelIN5flash19enable_sm80_to_sm89INS1_16FlashAttnBwdSm80INS1_25CollectiveMainloopBwdSm80ILi2ELi2EN4cute5tupleIJNS5_1CILi64EEENS7_ILi128EEES8_EEENS_6half_tEfNS_4arch4Sm80ELb0ELb1ELb0ELb0ELb1ELb0ELb0ELb0ELi2ELi2ELi4ELi2ELb1EEENS1_21CollectiveEpilogueBwdISA_SB_SD_Li256ELb0ELb0ELi2EEENS1_19SingleTileSchedulerILb0ELb0ELb0ELi128EEEEEEEEEvNT_6ParamsE:
	.zero		976


//--------------------- .nv.constant0._ZN7cutlass13device_kernelIN5flash19enable_sm80_to_sm89INS1_16FlashAttnBwdSm80INS1_25CollectiveMainloopBwdSm80ILi2ELi2EN4cute5tupleIJNS5_1CILi64EEENS7_ILi128EEES8_EEENS_6half_tEfNS_4arch4Sm80ELb0ELb1ELb0ELb0ELb0ELb0ELb0ELb0ELi2ELi2ELi4ELi2ELb1EEENS1_24CollectiveEpilogueBwdGQAISA_fSD_Li256ELb0ELb0EEENS1_19SingleTileSchedulerILb0ELb0ELb0ELi128EEEEEEEEEvNT_6ParamsE --------------------------
	.section	.nv.constant0._ZN7cutlass13device_kernelIN5flash19enable_sm80_to_sm89INS1_16FlashAttnBwdSm80INS1_25CollectiveMainloopBwdSm80ILi2ELi2EN4cute5tupleIJNS5_1CILi64EEENS7_ILi128EEES8_EEENS_6half_tEfNS_4arch4Sm80ELb0ELb1ELb0ELb0ELb0ELb0ELb0ELb0ELi2ELi2ELi4ELi2ELb1EEENS1_24CollectiveEpilogueBwdGQAISA_fSD_Li256ELb0ELb0EEENS1_19SingleTileSchedulerILb0ELb0ELb0ELi128EEEEEEEEEvNT_6ParamsE,"a",@progbits
	.sectionflags	@""
	.align	4
.nv.constant0._ZN7cutlass13device_kernelIN5flash19enable_sm80_to_sm89INS1_16FlashAttnBwdSm80INS1_25CollectiveMainloopBwdSm80ILi2ELi2EN4cute5tupleIJNS5_1CILi64EEENS7_ILi128EEES8_EEENS_6half_tEfNS_4arch4Sm80ELb0ELb1ELb0ELb0ELb0ELb0ELb0ELb0ELi2ELi2ELi4ELi2ELb1EEENS1_24CollectiveEpilogueBwdGQAISA_fSD_Li256ELb0ELb0EEENS1_19SingleTileSchedulerILb0ELb0ELb0ELi128EEEEEEEEEvNT_6ParamsE:
	.zero		984


//--------------------- .nv.constant0._ZN7cutlass13device_kernelIN5flash19enable_sm80_to_sm89INS1_16FlashAttnBwdSm80INS1_25CollectiveMainloopBwdSm80ILi2ELi2EN4cute5tupleIJNS5_1CILi64EEENS7_ILi128EEES8_EEENS_6half_tEfNS_4arch4Sm80ELb0ELb1ELb0ELb0ELb1ELb0ELb0ELb0ELi2ELi2ELi4ELi2ELb1EEENS1_24CollectiveEpilogueBwdGQAISA_fSD_Li256ELb0ELb1EEENS1_19SingleTileSchedulerILb0ELb0ELb0ELi128EEEEEEEEEvNT_6ParamsE --------------------------
	.section	.nv.constant0._ZN7cutlass13device_kernelIN5flash19enable_sm80_to_sm89INS1_16FlashAttnBwdSm80INS1_25CollectiveMainloopBwdSm80ILi2ELi2EN4cute5tupleIJNS5_1CILi64EEENS7_ILi128EEES8_EEENS_6half_tEfNS_4arch4Sm80ELb0ELb1ELb0ELb0ELb1ELb0ELb0ELb0ELi2ELi2ELi4ELi2ELb1EEENS1_24CollectiveEpilogueBwdGQAISA_fSD_Li256ELb0ELb1EEENS1_19SingleTileSchedulerILb0ELb0ELb0ELi128EEEEEEEEEvNT_6ParamsE,"a",@progbits
	.sectionflags	@""
	.align	4
.nv.constant0._ZN7cutlass13device_kernelIN5flash19enable_sm80_to_sm89INS1_16FlashAttnBwdSm80INS1_25CollectiveMainloopBwdSm80ILi2ELi2EN4cute5tupleIJNS5_1CILi64EEENS7_ILi128EEES8_EEENS_6half_tEfNS_4arch4Sm80ELb0ELb1ELb0ELb0ELb1ELb0ELb0ELb0ELi2ELi2ELi4ELi2ELb1EEENS1_24CollectiveEpilogueBwdGQAISA_fSD_Li256ELb0ELb1EEENS1_19SingleTileSchedulerILb0ELb0ELb0ELi128EEEEEEEEEvNT_6ParamsE:
	.zero		984


//--------------------- .nv.constant0._ZN7cutlass13device_kernelIN5flash19enable_sm80_to_sm89INS1_16FlashAttnBwdSm80INS1_25CollectiveMainloopBwdSm80ILi2ELi2EN4cute5tupleIJNS5_1CILi64EEENS7_ILi128EEES8_EEENS_6half_tEfNS_4arch4Sm80ELb0ELb1ELb0ELb1ELb0ELb0ELb0ELb0ELi2ELi2ELi4ELi2ELb1EEENS1_21CollectiveEpilogueBwdISA_SB_SD_Li256ELb1ELb0ELi2EEENS1_19SingleTileSchedulerILb1ELb0ELb0ELi128EEEEEEEEEvNT_6ParamsE --------------------------
	.section	.nv.constant0._ZN7cutlass13device_kernelIN5flash19enable_sm80_to_sm89INS1_16FlashAttnBwdSm80INS1_25CollectiveMainloopBwdSm80ILi2ELi2EN4cute5tupleIJNS5_1CILi64EEENS7_ILi128EEES8_EEENS_6half_tEfNS_4arch4Sm80ELb0ELb1ELb0ELb1ELb0ELb0ELb0ELb0ELi2ELi2ELi4ELi2ELb1EEENS1_21CollectiveEpilogueBwdISA_SB_SD_Li256ELb1ELb0ELi2EEENS1_19SingleTileSchedulerILb1ELb0ELb0ELi128EEEEEEEEEvNT_6ParamsE,"a",@progbits
	.sectionflags	@""
	.align	4
.nv.constant0._ZN7cutlass13device_kernelIN5flash19enable_sm80_to_sm89INS1_16FlashAttnBwdSm80INS1_25CollectiveMainloopBwdSm80ILi2ELi2EN4cute5tupleIJNS5_1CILi64EEENS7_ILi128EEES8_EEENS_6half_tEfNS_4arch4Sm80ELb0ELb1ELb0ELb1ELb0ELb0ELb0ELb0ELi2ELi2ELi4ELi2ELb1EEENS1_21CollectiveEpilogueBwdISA_SB_SD_Li256ELb1ELb0ELi2EEENS1_19SingleTileSchedulerILb1ELb0ELb0ELi128EEEEEEEEEvNT_6ParamsE:
	.zero		976


//--------------------- .nv.constant0._ZN7cutlass13device_kernelIN5flash19enable_sm80_to_sm89INS1_16FlashAttnBwdSm80INS1_25CollectiveMainloopBwdSm80ILi2ELi2EN4cute5tupleIJNS5_1CILi64EEENS7_ILi128EEES8_EEENS_6half_tEfNS_4arch4Sm80ELb0ELb1ELb0ELb1ELb1ELb0ELb0ELb0ELi2ELi2ELi4ELi2ELb1EEENS1_21CollectiveEpilogueBwdISA_SB_SD_Li256ELb1ELb0ELi2EEENS1_19SingleTileSchedulerILb1ELb0ELb0ELi128EEEEEEEEEvNT_6ParamsE --------------------------
	.section	.nv.constant0._ZN7cutlass13device_kernelIN5flash19enable_sm80_to_sm89INS1_16FlashAttnBwdSm80INS1_25CollectiveMainloopBwdSm80ILi2ELi2EN4cute5tupleIJNS5_1CILi64EEENS7_ILi128EEES8_EEENS_6half_tEfNS_4arch4Sm80ELb0ELb1ELb0ELb1ELb1ELb0ELb0ELb0ELi2ELi2ELi4ELi2ELb1EEENS1_21CollectiveEpilogueBwdISA_SB_SD_Li256ELb1ELb0ELi2EEENS1_19SingleTileSchedulerILb1ELb0ELb0ELi128EEEEEEEEEvNT_6ParamsE,"a",@progbits
	.sectionflags	@""
	.align	4
.nv.constant0._ZN7cutlass13device_kernelIN5flash19enable_sm80_to_sm89INS1_16FlashAttnBwdSm80INS1_25CollectiveMainloopBwdSm80ILi2ELi2EN4cute5tupleIJNS5_1CILi64EEENS7_ILi128EEES8_EEENS_6half_tEfNS_4arch4Sm80ELb0ELb1ELb0ELb1ELb1ELb0ELb0ELb0ELi2ELi2ELi4ELi2ELb1EEENS1_21CollectiveEpilogueBwdISA_SB_SD_Li256ELb1ELb0ELi2EEENS1_19SingleTileSchedulerILb1ELb0ELb0ELi128EEEEEEEEEvNT_6ParamsE:
	.zero		976


//--------------------- .nv.constant0._ZN7cutlass13device_kernelIN5flash19enable_sm80_to_sm89INS1_16FlashAttnBwdSm80INS1_25CollectiveMainloopBwdSm80ILi2ELi2EN4cute5tupleIJNS5_1CILi64EEENS7_ILi128EEES8_EEENS_6half_tEfNS_4arch4Sm80ELb0ELb1ELb0ELb1ELb0ELb0ELb0ELb0ELi2ELi2ELi4ELi2ELb1EEENS1_24CollectiveEpilogueBwdGQAISA_fSD_Li256ELb1ELb0EEENS1_19SingleTileSchedulerILb1ELb0ELb0ELi128EEEEEEEEEvNT_6ParamsE --------------------------
	.section	.nv.constant0._ZN7cutlass13device_kernelIN5flash19enable_sm80_to_sm89INS1_16FlashAttnBwdSm80INS1_25CollectiveMainloopBwdSm80ILi2ELi2EN4cute5tupleIJNS5_1CILi64EEENS7_ILi128EEES8_EEENS_6half_tEfNS_4arch4Sm80ELb0ELb1ELb0ELb1ELb0ELb0ELb0ELb0ELi2ELi2ELi4ELi2ELb1EEENS1_24CollectiveEpilogueBwdGQAISA_fSD_Li256ELb1ELb0EEENS1_19SingleTileSchedulerILb1ELb0ELb0ELi128EEEEEEEEEvNT_6ParamsE,"a",@progbits
	.sectionflags	@""
	.align	4
.nv.constant0._ZN7cutlass13device_kernelIN5flash19enable_sm80_to_sm89INS1_16FlashAttnBwdSm80INS1_25CollectiveMainloopBwdSm80ILi2ELi2EN4cute5tupleIJNS5_1CILi64EEENS7_ILi128EEES8_EEENS_6half_tEfNS_4arch4Sm80ELb0ELb1ELb0ELb1ELb0ELb0ELb0ELb0ELi2ELi2ELi4ELi2ELb1EEENS1_24CollectiveEpilogueBwdGQAISA_fSD_Li256ELb1ELb0EEENS1_19SingleTileSchedulerILb1ELb0ELb0ELi128EEEEEEEEEvNT_6ParamsE:
	.zero		984


//--------------------- .nv.constant0._ZN7cutlass13device_kernelIN5flash19enable_sm80_to_sm89INS1_16FlashAttnBwdSm80INS1_25CollectiveMainloopBwdSm80ILi2ELi2EN4cute5tupleIJNS5_1CILi64EEENS7_ILi128EEES8_EEENS_6half_tEfNS_4arch4Sm80ELb0ELb1ELb0ELb1ELb1ELb0ELb0ELb0ELi2ELi2ELi4ELi2ELb1EEENS1_24CollectiveEpilogueBwdGQAISA_fSD_Li256ELb1ELb1EEENS1_19SingleTileSchedulerILb1ELb0ELb0ELi128EEEEEEEEEvNT_6ParamsE --------------------------
	.section	.nv.constant0._ZN7cutlass13device_kernelIN5flash19enable_sm80_to_sm89INS1_16FlashAttnBwdSm80INS1_25CollectiveMainloopBwdSm80ILi2ELi2EN4cute5tupleIJNS5_1CILi64EEENS7_ILi128EEES8_EEENS_6half_tEfNS_4arch4Sm80ELb0ELb1ELb0ELb1ELb1ELb0ELb0ELb0ELi2ELi2ELi4ELi2ELb1EEENS1_24CollectiveEpilogueBwdGQAISA_fSD_Li256ELb1ELb1EEENS1_19SingleTileSchedulerILb1ELb0ELb0ELi128EEEEEEEEEvNT_6ParamsE,"a",@progbits
	.sectionflags	@""
	.align	4
.nv.constant0._ZN7cutlass13device_kernelIN5flash19enable_sm80_to_sm89INS1_16FlashAttnBwdSm80INS1_25CollectiveMainloopBwdSm80ILi2ELi2EN4cute5tupleIJNS5_1CILi64EEENS7_ILi128EEES8_EEENS_6half_tEfNS_4arch4Sm80ELb0ELb1ELb0ELb1ELb1ELb0ELb0ELb0ELi2ELi2ELi4ELi2ELb1EEENS1_24CollectiveEpilogueBwdGQAISA_fSD_Li256ELb1ELb1EEENS1_19SingleTileSchedulerILb1ELb0ELb0ELi128EEEEEEEEEvNT_6ParamsE:
	.zero		984


//--------------------- .nv.constant0._ZN7cutlass13device_kernelIN5flash19enable_sm80_to_sm89INS1_16FlashAttnBwdSm80INS1_25CollectiveMainloopBwdSm80ILi2ELi2EN4cute5tupleIJNS5_1CILi64EEENS7_ILi128EEES8_EEENS_6half_tEfNS_4arch4Sm80ELb1ELb0ELb0ELb0ELb0ELb0ELb0ELb0ELi2ELi2ELi4ELi2ELb1EEENS1_21CollectiveEpilogueBwdISA_SB_SD_Li256ELb0ELb0ELi2EEENS1_25SingleTileBwdLPTSchedulerILb0ELi128ELb0EEEEEEEEEvNT_6ParamsE --------------------------
	.section	.nv.constant0._ZN7cutlass13device_kernelIN5flash19enable_sm80_to_sm89INS1_16FlashAttnBwdSm80INS1_25CollectiveMainloopBwdSm80ILi2ELi2EN4cute5tupleIJNS5_1CILi64EEENS7_ILi128EEES8_EEENS_6half_tEfNS_4arch4Sm80ELb1ELb0ELb0ELb0ELb0ELb0ELb0ELb0ELi2ELi2ELi4ELi2ELb1EEENS1_21CollectiveEpilogueBwdISA_SB_SD_Li256ELb0ELb0ELi2EEENS1_25SingleTileBwdLPTSchedulerILb0ELi128ELb0EEEEEEEEEvNT_6ParamsE,"a",@progbits
	.sectionflags	@""
	.align	4
.nv.constant0._ZN7cutlass13device_kernelIN5flash19enable_sm80_to_sm89INS1_16FlashAttnBwdSm80INS1_25CollectiveMainloopBwdSm80ILi2ELi2EN4cute5tupleIJNS5_1CILi64EEENS7_ILi128EEES8_EEENS_6half_tEfNS_4arch4Sm80ELb1ELb0ELb0ELb0ELb0ELb0ELb0ELb0ELi2ELi2ELi4ELi2ELb1EEENS1_21CollectiveEpilogueBwdISA_SB_SD_Li256ELb0ELb0ELi2EEENS1_25SingleTileBwdLPTSchedulerILb0ELi128ELb0EEEEEEEEEvNT_6ParamsE:
	.zero		1000


//--------------------- .nv.constant0._ZN7cutlass13device_kernelIN5flash19enable_sm80_to_sm89INS1_16FlashAttnBwdSm80INS1_25CollectiveMainloopBwdSm80ILi2ELi2EN4cute5tupleIJNS5_1CILi64EEENS7_ILi128EEES8_EEENS_6half_tEfNS_4arch4Sm80ELb1ELb0ELb0ELb0ELb1ELb0ELb0ELb0ELi2ELi2ELi4ELi2ELb1EEENS1_21CollectiveEpilogueBwdISA_SB_SD_Li256ELb0ELb0ELi2EEENS1_25SingleTileBwdLPTSchedulerILb0ELi128ELb1EEEEEEEEEvNT_6ParamsE --------------------------
	.section	.nv.constant0._ZN7cutlass13device_kernelIN5flash19enable_sm80_to_sm89INS1_16FlashAttnBwdSm80INS1_25CollectiveMainloopBwdSm80ILi2ELi2EN4cute5tupleIJNS5_1CILi64EEENS7_ILi128EEES8_EEENS_6half_tEfNS_4arch4Sm80ELb1ELb0ELb0ELb0ELb1ELb0ELb0ELb0ELi2ELi2ELi4ELi2ELb1EEENS1_21CollectiveEpilogueBwdISA_SB_SD_Li256ELb0ELb0ELi2EEENS1_25SingleTileBwdLPTSchedulerILb0ELi128ELb1EEEEEEEEEvNT_6ParamsE,"a",@progbits
	.sectionflags	@""
	.align	4
.nv.constant0._ZN7cutlass13device_kernelIN5flash19enable_sm80_to_sm89INS1_16FlashAttnBwdSm80INS1_25CollectiveMainloopBwdSm80ILi2ELi2EN4cute5tupleIJNS5_1CILi64EEENS7_ILi128EEES8_EEENS_6half_tEfNS_4arch4Sm80ELb1ELb0ELb0ELb0ELb1ELb0ELb0ELb0ELi2ELi2ELi4ELi2ELb1EEENS1_21CollectiveEpilogueBwdISA_SB_SD_Li256ELb0ELb0ELi2EEENS1_25SingleTileBwdLPTSchedulerILb0ELi128ELb1EEEEEEEEEvNT_6ParamsE:
	.zero		1000


//--------------------- .nv.constant0._ZN7cutlass13device_kernelIN5flash19enable_sm80_to_sm89INS1_16FlashAttnBwdSm80INS1_25CollectiveMainloopBwdSm80ILi2ELi2EN4cute5tupleIJNS5_1CILi64EEENS7_ILi128EEES8_EEENS_6half_tEfNS_4arch4Sm80ELb1ELb0ELb0ELb0ELb0ELb0ELb0ELb0ELi2ELi2ELi4ELi2ELb1EEENS1_24CollectiveEpilogueBwdGQAISA_fSD_Li256ELb0ELb0EEENS1_25SingleTileBwdLPTSchedulerILb0ELi128ELb0EEEEEEEEEvNT_6ParamsE --------------------------
	.section	.nv.constant0._ZN7cutlass13device_kernelIN5flash19enable_sm80_to_sm89INS1_16FlashAttnBwdSm80INS1_25CollectiveMainloopBwdSm80ILi2ELi2EN4cute5tupleIJNS5_1CILi64EEENS7_ILi128EEES8_EEENS_6half_tEfNS_4arch4Sm80ELb1ELb0ELb0ELb0ELb0ELb0ELb0ELb0ELi2ELi2ELi4ELi2ELb1EEENS1_24CollectiveEpilogueBwdGQAISA_fSD_Li256ELb0ELb0EEENS1_25SingleTileBwdLPTSchedulerILb0ELi128ELb0EEEEEEEEEvNT_6ParamsE,"a",@progbits
	.sectionflags	@""
	.align	4
.nv.constant0._ZN7cutlass13device_kernelIN5flash19enable_sm80_to_sm89INS1_16FlashAttnBwdSm80INS1_25CollectiveMainloopBwdSm80ILi2ELi2EN4cute5tupleIJNS5_1CILi64EEENS7_ILi128EEES8_EEENS_6half_tEfNS_4arch4Sm80ELb1ELb0ELb0ELb0ELb0ELb0ELb0ELb0ELi2ELi2ELi4ELi2ELb1EEENS1_24CollectiveEpilogueBwdGQAISA_fSD_Li256ELb0ELb0EEENS1_25SingleTileBwdLPTSchedulerILb0ELi128ELb0EEEEEEEEEvNT_6ParamsE:
	.zero		1008


//--------------------- .nv.constant0._ZN7cutlass13device_kernelIN5flash19enable_sm80_to_sm89INS1_16FlashAttnBwdSm80INS1_25CollectiveMainloopBwdSm80ILi2ELi2EN4cute5tupleIJNS5_1CILi64EEENS7_ILi128EEES8_EEENS_6half_tEfNS_4arch4Sm80ELb1ELb0ELb0ELb0ELb1ELb0ELb0ELb0ELi2ELi2ELi4ELi2ELb1EEENS1_24CollectiveEpilogueBwdGQAISA_fSD_Li256ELb0ELb1EEENS1_25SingleTileBwdLPTSchedulerILb0ELi128ELb1EEEEEEEEEvNT_6ParamsE --------------------------
	.section	.nv.constant0._ZN7cutlass13device_kernelIN5flash19enable_sm80_to_sm89INS1_16FlashAttnBwdSm80INS1_25CollectiveMainloopBwdSm80ILi2ELi2EN4cute5tupleIJNS5_1CILi64EEENS7_ILi128EEES8_EEENS_6half_tEfNS_4arch4Sm80ELb1ELb0ELb0ELb0ELb1ELb0ELb0ELb0ELi2ELi2ELi4ELi2ELb1EEENS1_24CollectiveEpilogueBwdGQAISA_fSD_Li256ELb0ELb1EEENS1_25SingleTileBwdLPTSchedulerILb0ELi128ELb1EEEEEEEEEvNT_6ParamsE,"a",@progbits
	.sectionflags	@""
	.align	4
.nv.constant0._ZN7cutlass13device_kernelIN5flash19enable_sm80_to_sm89INS1_16FlashAttnBwdSm80INS1_25CollectiveMainloopBwdSm80ILi2ELi2EN4cute5tupleIJNS5_1CILi64EEENS7_ILi128EEES8_EEENS_6half_tEfNS_4arch4Sm80ELb1ELb0ELb0ELb0ELb1ELb0ELb0ELb0ELi2ELi2ELi4ELi2ELb1EEENS1_24CollectiveEpilogueBwdGQAISA_fSD_Li256ELb0ELb1EEENS1_25SingleTileBwdLPTSchedulerILb0ELi128ELb1EEEEEEEEEvNT_6ParamsE:
	.zero		1008


//--------------------- .nv.constant0._ZN7cutlass13device_kernelIN5flash22FlashAttnBwdPreprocessIN4cute5tupleIJNS3_1CILi64EEES6_EEENS_6half_tEfNS_4arch4Sm80ELb1ELb0EEEEEvNT_6ParamsE --------------------------
	.section	.nv.constant0._ZN7cutlass13device_kernelIN5flash22FlashAttnBwdPreprocessIN4cute5tupleIJNS3_1CILi64EEES6_EEENS_6half_tEfNS_4arch4Sm80ELb1ELb0EEEEEvNT_6ParamsE,"a",@progbits
	.sectionflags	@""
	.align	4
.nv.constant0._ZN7cutlass13device_kernelIN5flash22FlashAttnBwdPreprocessIN4cute5tupleIJNS3_1CILi64EEES6_EEENS_6half_tEfNS_4arch4Sm80ELb1ELb0EEEEEvNT_6ParamsE:
	.zero		592


//--------------------- .nv.constant0._ZN7cutlass13device_kernelIN5flash19enable_sm80_to_sm89INS1_16FlashAttnBwdSm80INS1_25CollectiveMainloopBwdSm80ILi2ELi2EN4cute5tupleIJNS5_1CILi64EEENS7_ILi128EEES8_EEENS_6half_tEfNS_4arch4Sm80ELb1ELb0ELb0ELb1ELb0ELb0ELb0ELb0ELi2ELi2ELi4ELi2ELb1EEENS1_21CollectiveEpilogueBwdISA_SB_SD_Li256ELb1ELb0ELi2EEENS1_25SingleTileBwdLPTSchedulerILb1ELi128ELb0EEEEEEEEEvNT_6ParamsE --------------------------
	.section	.nv.constant0._ZN7cutlass13device_kernelIN5flash19enable_sm80_to_sm89INS1_16FlashAttnBwdSm80INS1_25CollectiveMainloopBwdSm80ILi2ELi2EN4cute5tupleIJNS5_1CILi64EEENS7_ILi128EEES8_EEENS_6half_tEfNS_4arch4Sm80ELb1ELb0ELb0ELb1ELb0ELb0ELb0ELb0ELi2ELi2ELi4ELi2ELb1EEENS1_21CollectiveEpilogueBwdISA_SB_SD_Li256ELb1ELb0ELi2EEENS1_25SingleTileBwdLPTSchedulerILb1ELi128ELb0EEEEEEEEEvNT_6ParamsE,"a",@progbits
	.sectionflags	@""
	.align	4
.nv.constant0._ZN7cutlass13device_kernelIN5flash19enable_sm80_to_sm89INS1_16FlashAttnBwdSm80INS1_25CollectiveMainloopBwdSm80ILi2ELi2EN4cute5tupleIJNS5_1CILi64EEENS7_ILi128EEES8_EEENS_6half_tEfNS_4arch4Sm80ELb1ELb0ELb0ELb1ELb0ELb0ELb0ELb0ELi2ELi2ELi4ELi2ELb1EEENS1_21CollectiveEpilogueBwdISA_SB_SD_Li256ELb1ELb0ELi2EEENS1_25SingleTileBwdLPTSchedulerILb1ELi128ELb0EEEEEEEEEvNT_6ParamsE:
	.zero		1000


//--------------------- .nv.constant0._ZN7cutlass13device_kernelIN5flash19enable_sm80_to_sm89INS1_16FlashAttnBwdSm80INS1_25CollectiveMainloopBwdSm80ILi2ELi2EN4cute5tupleIJNS5_1CILi64EEENS7_ILi128EEES8_EEENS_6half_tEfNS_4arch4Sm80ELb1ELb0ELb0ELb1ELb1ELb0ELb0ELb0ELi2ELi2ELi4ELi2ELb1EEENS1_21CollectiveEpilogueBwdISA_SB_SD_Li256ELb1ELb0ELi2EEENS1_25SingleTileBwdLPTSchedulerILb1ELi128ELb1EEEEEEEEEvNT_6ParamsE --------------------------
	.section	.nv.constant0._ZN7cutlass13device_kernelIN5flash19enable_sm80_to_sm89INS1_16FlashAttnBwdSm80INS1_25CollectiveMainloopBwdSm80ILi2ELi2EN4cute5tupleIJNS5_1CILi64EEENS7_ILi128EEES8_EEENS_6half_tEfNS_4arch4Sm80ELb1ELb0ELb0ELb1ELb1ELb0ELb0ELb0ELi2ELi2ELi4ELi2ELb1EEENS1_21CollectiveEpilogueBwdISA_SB_SD_Li256ELb1ELb0ELi2EEENS1_25SingleTileBwdLPTSchedulerILb1ELi128ELb1EEEEEEEEEvNT_6ParamsE,"a",@progbits
	.sectionflags	@""
	.align	4
.nv.constant0._ZN7cutlass13device_kernelIN5flash19enable_sm80_to_sm89INS1_16FlashAttnBwdSm80INS1_25CollectiveMainloopBwdSm80ILi2ELi2EN4cute5tupleIJNS5_1CILi64EEENS7_ILi128EEES8_EEENS_6half_tEfNS_4arch4Sm80ELb1ELb0ELb0ELb1ELb1ELb0ELb0ELb0ELi2ELi2ELi4ELi2ELb1EEENS1_21CollectiveEpilogueBwdISA_SB_SD_Li256ELb1ELb0ELi2EEENS1_25SingleTileBwdLPTSchedulerILb1ELi128ELb1EEEEEEEEEvNT_6ParamsE:
	.zero		1000


//--------------------- .nv.constant0._ZN7cutlass13device_kernelIN5flash19enable_sm80_to_sm89INS1_16FlashAttnBwdSm80INS1_25CollectiveMainloopBwdSm80ILi2ELi2EN4cute5tupleIJNS5_1CILi64EEENS7_ILi128EEES8_EEENS_6half_tEfNS_4arch4Sm80ELb1ELb0ELb0ELb1ELb0ELb0ELb0ELb0ELi2ELi2ELi4ELi2ELb1EEENS1_24CollectiveEpilogueBwdGQAISA_fSD_Li256ELb1ELb0EEENS1_25SingleTileBwdLPTSchedulerILb1ELi128ELb0EEEEEEEEEvNT_6ParamsE --------------------------
	.section	.nv.constant0._ZN7cutlass13device_kernelIN5flash19enable_sm80_to_sm89INS1_16FlashAttnBwdSm80INS1_25CollectiveMainloopBwdSm80ILi2ELi2EN4cute5tupleIJNS5_1CILi64EEENS7_ILi128EEES8_EEENS_6half_tEfNS_4arch4Sm80ELb1ELb0ELb0ELb1ELb0ELb0ELb0ELb0ELi2ELi2ELi4ELi2ELb1EEENS1_24CollectiveEpilogueBwdGQAISA_fSD_Li256ELb1ELb0EEENS1_25SingleTileBwdLPTSchedulerILb1ELi128ELb0EEEEEEEEEvNT_6ParamsE,"a",@progbits
	.sectionflags	@""
	.align	4
.nv.constant0._ZN7cutlass13device_kernelIN5flash19enable_sm80_to_sm89INS1_16FlashAttnBwdSm80INS1_25CollectiveMainloopBwdSm80ILi2ELi2EN4cute5tupleIJNS5_1CILi64EEENS7_ILi128EEES8_EEENS_6half_tEfNS_4arch4Sm80ELb1ELb0ELb0ELb1ELb0ELb0ELb0ELb0ELi2ELi2ELi4ELi2ELb1EEENS1_24CollectiveEpilogueBwdGQAISA_fSD_Li256ELb1ELb0EEENS1_25SingleTileBwdLPTSchedulerILb1ELi128ELb0EEEEEEEEEvNT_6ParamsE:
	.zero		1008


//--------------------- .nv.constant0._ZN7cutlass13device_kernelIN5flash32FlashAttnBwdPostprocessConvertdQIN4cute5tupleIJNS3_1CILi64EEES6_EEENS_6half_tEfNS_4arch4Sm80ELi256ENS3_8TiledMMAINS3_8MMA_AtomIJNS3_28SM80_16x8x16_F32F16F16F32_TNEEEENS3_6LayoutINS4_IJNS5_ILi2EEENS5_ILi4EEENS5_ILi1EEEEEENS4_IJSI_SG_NS5_ILi0EEEEEEEENS4_IJNS5_ILi32EEES6_NS5_ILi16EEEEEEEELb0EEEEEvNT_6ParamsE --------------------------
	.section	.nv.constant0._ZN7cutlass13device_kernelIN5flash32FlashAttnBwdPostprocessConvertdQIN4cute5tupleIJNS3_1CILi64EEES6_EEENS_6half_tEfNS_4arch4Sm80ELi256ENS3_8TiledMMAINS3_8MMA_AtomIJNS3_28SM80_16x8x16_F32F16F16F32_TNEEEENS3_6LayoutINS4_IJNS5_ILi2EEENS5_ILi4EEENS5_ILi1EEEEEENS4_IJSI_SG_NS5_ILi0EEEEEEEENS4_IJNS5_ILi32EEES6_NS5_ILi16EEEEEEEELb0EEEEEvNT_6ParamsE,"a",@progbits
	.sectionflags	@""
	.align	4
.nv.constant0._ZN7cutlass13device_kernelIN5flash32FlashAttnBwdPostprocessConvertdQIN4cute5tupleIJNS3_1CILi64EEES6_EEENS_6half_tEfNS_4arch4Sm80ELi256ENS3_8TiledMMAINS3_8MMA_AtomIJNS3_28SM80_16x8x16_F32F16F16F32_TNEEEENS3_6LayoutINS4_IJNS5_ILi2EEENS5_ILi4EEENS5_ILi1EEEEEENS4_IJSI_SG_NS5_ILi0EEEEEEEENS4_IJNS5_ILi32EEES6_NS5_ILi16EEEEEEEELb0EEEEEvNT_6ParamsE:
	.zero		464


//--------------------- .nv.constant0._ZN7cutlass13device_kernelIN5flash19enable_sm80_to_sm89INS1_16FlashAttnBwdSm80INS1_25CollectiveMainloopBwdSm80ILi2ELi2EN4cute5tupleIJNS5_1CILi64EEENS7_ILi128EEES8_EEENS_6half_tEfNS_4arch4Sm80ELb1ELb0ELb0ELb1ELb1ELb0ELb0ELb0ELi2ELi2ELi4ELi2ELb1EEENS1_24CollectiveEpilogueBwdGQAISA_fSD_Li256ELb1ELb1EEENS1_25SingleTileBwdLPTSchedulerILb1ELi128ELb1EEEEEEEEEvNT_6ParamsE --------------------------
	.section	.nv.constant0._ZN7cutlass13device_kernelIN5flash19enable_sm80_to_sm89INS1_16FlashAttnBwdSm80INS1_25CollectiveMainloopBwdSm80ILi2ELi2EN4cute5tupleIJNS5_1CILi64EEENS7_ILi128EEES8_EEENS_6half_tEfNS_4arch4Sm80ELb1ELb0ELb0ELb1ELb1ELb0ELb0ELb0ELi2ELi2ELi4ELi2ELb1EEENS1_24CollectiveEpilogueBwdGQAISA_fSD_Li256ELb1ELb1EEENS1_25SingleTileBwdLPTSchedulerILb1ELi128ELb1EEEEEEEEEvNT_6ParamsE,"a",@progbits
	.sectionflags	@""
	.align	4
.nv.constant0._ZN7cutlass13device_kernelIN5flash19enable_sm80_to_sm89INS1_16FlashAttnBwdSm80INS1_25CollectiveMainloopBwdSm80ILi2ELi2EN4cute5tupleIJNS5_1CILi64EEENS7_ILi128EEES8_EEENS_6half_tEfNS_4arch4Sm80ELb1ELb0ELb0ELb1ELb1ELb0ELb0ELb0ELi2ELi2ELi4ELi2ELb1EEENS1_24CollectiveEpilogueBwdGQAISA_fSD_Li256ELb1ELb1EEENS1_25SingleTileBwdLPTSchedulerILb1ELi128ELb1EEEEEEEEEvNT_6ParamsE:
	.zero		1008


//--------------------- .nv.constant0._ZN7cutlass13device_kernelIN5flash22FlashAttnBwdPreprocessIN4cute5tupleIJNS3_1CILi64EEES6_EEENS_6half_tEfNS_4arch4Sm80ELb1ELb1EEEEEvNT_6ParamsE --------------------------
	.section	.nv.constant0._ZN7cutlass13device_kernelIN5flash22FlashAttnBwdPreprocessIN4cute5tupleIJNS3_1CILi64EEES6_EEENS_6half_tEfNS_4arch4Sm80ELb1ELb1EEEEEvNT_6ParamsE,"a",@progbits
	.sectionflags	@""
	.align	4
.nv.constant0._ZN7cutlass13device_kernelIN5flash22FlashAttnBwdPreprocessIN4cute5tupleIJNS3_1CILi64EEES6_EEENS_6half_tEfNS_4arch4Sm80ELb1ELb1EEEEEvNT_6ParamsE:
	.zero		592


//--------------------- .nv.constant0._ZN7cutlass13device_kernelIN5flash19enable_sm80_to_sm89INS1_16FlashAttnBwdSm80INS1_25CollectiveMainloopBwdSm80ILi2ELi2EN4cute5tupleIJNS5_1CILi128EEES8_NS7_ILi64EEEEEENS_6half_tEfNS_4arch4Sm80ELb0ELb0ELb0ELb0ELb0ELb0ELb0ELb0ELi2ELi4ELi4ELi4ELb0EEENS1_21CollectiveEpilogueBwdISA_SB_SD_Li256ELb0ELb0ELi2EEENS1_19SingleTileSchedulerILb0ELb0ELb0ELi128EEEEEEEEEvNT_6ParamsE --------------------------
	.section	.nv.constant0._ZN7cutlass13device_kernelIN5flash19enable_sm80_to_sm89INS1_16FlashAttnBwdSm80INS1_25CollectiveMainloopBwdSm80ILi2ELi2EN4cute5tupleIJNS5_1CILi128EEES8_NS7_ILi64EEEEEENS_6half_tEfNS_4arch4Sm80ELb0ELb0ELb0ELb0ELb0ELb0ELb0ELb0ELi2ELi4ELi4ELi4ELb0EEENS1_21CollectiveEpilogueBwdISA_SB_SD_Li256ELb0ELb0ELi2EEENS1_19SingleTileSchedulerILb0ELb0ELb0ELi128EEEEEEEEEvNT_6ParamsE,"a",@progbits
	.sectionflags	@""
	.align	4
.nv.constant0._ZN7cutlass13device_kernelIN5flash19enable_sm80_to_sm89INS1_16FlashAttnBwdSm80INS1_25CollectiveMainloopBwdSm80ILi2ELi2EN4cute5tupleIJNS5_1CILi128EEES8_NS7_ILi64EEEEEENS_6half_tEfNS_4arch4Sm80ELb0ELb0ELb0ELb0ELb0ELb0ELb0ELb0ELi2ELi4ELi4ELi4ELb0EEENS1_21CollectiveEpilogueBwdISA_SB_SD_Li256ELb0ELb0ELi2EEENS1_19SingleTileSchedulerILb0ELb0ELb0ELi128EEEEEEEEEvNT_6ParamsE:
	.zero		976


//--------------------- .nv.constant0._ZN7cutlass13device_kernelIN5flash19enable_sm80_to_sm89INS1_16FlashAttnBwdSm80INS1_25CollectiveMainloopBwdSm80ILi2ELi2EN4cute5tupleIJNS5_1CILi128EEES8_NS7_ILi64EEEEEENS_6half_tEfNS_4arch4Sm80ELb0ELb0ELb0ELb0ELb1ELb0ELb0ELb0ELi2ELi4ELi4ELi4ELb0EEENS1_21CollectiveEpilogueBwdISA_SB_SD_Li256ELb0ELb0ELi2EEENS1_19SingleTileSchedulerILb0ELb0ELb0ELi128EEEEEEEEEvNT_6ParamsE --------------------------
	.section	.nv.constant0._ZN7cutlass13device_kernelIN5flash19enable_sm80_to_sm89INS1_16FlashAttnBwdSm80INS1_25CollectiveMainloopBwdSm80ILi2ELi2EN4cute5tupleIJNS5_1CILi128EEES8_NS7_ILi64EEEEEENS_6half_tEfNS_4arch4Sm80ELb0ELb0ELb0ELb0ELb1ELb0ELb0ELb0ELi2ELi4ELi4ELi4ELb0EEENS1_21CollectiveEpilogueBwdISA_SB_SD_Li256ELb0ELb0ELi2EEENS1_19SingleTileSchedulerILb0ELb0ELb0ELi128EEEEEEEEEvNT_6ParamsE,"a",@progbits
	.sectionflags	@""
	.align	4
.nv.constant0._ZN7cutlass13device_kernelIN5flash19enable_sm80_to_sm89INS1_16FlashAttnBwdSm80INS1_25CollectiveMainloopBwdSm80ILi2ELi2EN4cute5tupleIJNS5_1CILi128EEES8_NS7_ILi64EEEEEENS_6half_tEfNS_4arch4Sm80ELb0ELb0ELb0ELb0ELb1ELb0ELb0ELb0ELi2ELi4ELi4ELi4ELb0EEENS1_21CollectiveEpilogueBwdISA_SB_SD_Li256ELb0ELb0ELi2EEENS1_19SingleTileSchedulerILb0ELb0ELb0ELi128EEEEEEEEEvNT_6ParamsE:
	.zero		976


//--------------------- .nv.constant0._ZN7cutlass13device_kernelIN5flash19enable_sm80_to_sm89INS1_16FlashAttnBwdSm80INS1_25CollectiveMainloopBwdSm80ILi2ELi2EN4cute5tupleIJNS5_1CILi128EEES8_NS7_ILi64EEEEEENS_6half_tEfNS_4arch4Sm80ELb0ELb0ELb0ELb0ELb0ELb0ELb0ELb0ELi2ELi4ELi4ELi4ELb0EEENS1_24CollectiveEpilogueBwdGQAISA_fSD_Li256ELb0ELb0EEENS1_19SingleTileSchedulerILb0ELb0ELb0ELi128EEEEEEEEEvNT_6ParamsE --------------------------
	.section	.nv.constant0._ZN7cutlass13device_kernelIN5flash19enable_sm80_to_sm89INS1_16FlashAttnBwdSm80INS1_25CollectiveMainloopBwdSm80ILi2ELi2EN4cute5tupleIJNS5_1CILi128EEES8_NS7_ILi64EEEEEENS_6half_tEfNS_4arch4Sm80ELb0ELb0ELb0ELb0ELb0ELb0ELb0ELb0ELi2ELi4ELi4ELi4ELb0EEENS1_24CollectiveEpilogueBwdGQAISA_fSD_Li256ELb0ELb0EEENS1_19SingleTileSchedulerILb0ELb0ELb0ELi128EEEEEEEEEvNT_6ParamsE,"a",@progbits
	.sectionflags	@""
	.align	4
.nv.constant0._ZN7cutlass13device_kernelIN5flash19enable_sm80_to_sm89INS1_16FlashAttnBwdSm80INS1_25CollectiveMainloopBwdSm80ILi2ELi2EN4cute5tupleIJNS5_1CILi128EEES8_NS7_ILi64EEEEEENS_6half_tEfNS_4arch4Sm80ELb0ELb0ELb0ELb0ELb0ELb0ELb0ELb0ELi2ELi4ELi4ELi4ELb0EEENS1_24CollectiveEpilogueBwdGQAISA_fSD_Li256ELb0ELb0EEENS1_19SingleTileSchedulerILb0ELb0ELb0ELi128EEEEEEEEEvNT_6ParamsE:
	.zero		984


//--------------------- .nv.constant0._ZN7cutlass13device_kernelIN5flash19enable_sm80_to_sm89INS1_16FlashAttnBwdSm80INS1_25CollectiveMainloopBwdSm80ILi2ELi2EN4cute5tupleIJNS5_1CILi128EEES8_NS7_ILi64EEEEEENS_6half_tEfNS_4arch4Sm80ELb0ELb0ELb0ELb0ELb1ELb0ELb0ELb0ELi2ELi4ELi4ELi4ELb0EEENS1_24CollectiveEpilogueBwdGQAISA_fSD_Li256ELb0ELb1EEENS1_19SingleTileSchedulerILb0ELb0ELb0ELi128EEEEEEEEEvNT_6ParamsE --------------------------
	.section	.nv.constant0._ZN7cutlass13device_kernelIN5flash19enable_sm80_to_sm89INS1_16FlashAttnBwdSm80INS1_25CollectiveMainloopBwdSm80ILi2ELi2EN4cute5tupleIJNS5_1CILi128EEES8_NS7_ILi64EEEEEENS_6half_tEfNS_4arch4Sm80ELb0ELb0ELb0ELb0ELb1ELb0ELb0ELb0ELi2ELi4ELi4ELi4ELb0EEENS1_24CollectiveEpilogueBwdGQAISA_fSD_Li256ELb0ELb1EEENS1_19SingleTileSchedulerILb0ELb0ELb0ELi128EEEEEEEEEvNT_6ParamsE,"a",@progbits
	.sectionflags	@""
	.align	4
.nv.constant0._ZN7cutlass13device_kernelIN5flash19enable_sm80_to_sm89INS1_16FlashAttnBwdSm80INS1_25CollectiveMainloopBwdSm80ILi2ELi2EN4cute5tupleIJNS5_1CILi128EEES8_NS7_ILi64EEEEEENS_6half_tEfNS_4arch4Sm80ELb0ELb0ELb0ELb0ELb1ELb0ELb0ELb0ELi2ELi4ELi4ELi4ELb0EEENS1_24CollectiveEpilogueBwdGQAISA_fSD_Li256ELb0ELb1EEENS1_19SingleTileSchedulerILb0ELb0ELb0ELi128EEEEEEEEEvNT_6ParamsE:
	.zero		984


//--------------------- .nv.constant0._ZN7cutlass13device_kernelIN5flash19enable_sm80_to_sm89INS1_16FlashAttnBwdSm80INS1_25CollectiveMainloopBwdSm80ILi2ELi2EN4cute5tupleIJNS5_1CILi128EEES8_NS7_ILi64EEEEEENS_6half_tEfNS_4arch4Sm80ELb0ELb0ELb0ELb1ELb0ELb0ELb0ELb0ELi2ELi4ELi4ELi4ELb0EEENS1_21CollectiveEpilogueBwdISA_SB_SD_Li256ELb1ELb0ELi2EEENS1_19SingleTileSchedulerILb1ELb0ELb0ELi128EEEEEEEEEvNT_6ParamsE --------------------------
	.section	.nv.constant0._ZN7cutlass13device_kernelIN5flash19enable_sm80_to_sm89INS1_16FlashAttnBwdSm80INS1_25CollectiveMainloopBwdSm80ILi2ELi2EN4cute5tupleIJNS5_1CILi128EEES8_NS7_ILi64EEEEEENS_6half_tEfNS_4arch4Sm80ELb0ELb0ELb0ELb1ELb0ELb0ELb0ELb0ELi2ELi4ELi4ELi4ELb0EEENS1_21CollectiveEpilogueBwdISA_SB_SD_Li256ELb1ELb0ELi2EEENS1_19SingleTileSchedulerILb1ELb0ELb0ELi128EEEEEEEEEvNT_6ParamsE,"a",@progbits
	.sectionflags	@""
	.align	4
.nv.constant0._ZN7cutlass13device_kernelIN5flash19enable_sm80_to_sm89INS1_16FlashAttnBwdSm80INS1_25CollectiveMainloopBwdSm80ILi2ELi2EN4cute5tupleIJNS5_1CILi128EEES8_NS7_ILi64EEEEEENS_6half_tEfNS_4arch4Sm80ELb0ELb0ELb0ELb1ELb0ELb0ELb0ELb0ELi2ELi4ELi4ELi4ELb0EEENS1_21CollectiveEpilogueBwdISA_SB_SD_Li256ELb1ELb0ELi2EEENS1_19SingleTileSchedulerILb1ELb0ELb0ELi128EEEEEEEEEvNT_6ParamsE:
	.zero		976


//--------------------- .nv.constant0._ZN7cutlass13device_kernelIN5flash19enable_sm80_to_sm89INS1_16FlashAttnBwdSm80INS1_25CollectiveMainloopBwdSm80ILi2ELi2EN4cute5tupleIJNS5_1CILi128EEES8_NS7_ILi64EEEEEENS_6half_tEfNS_4arch4Sm80ELb0ELb0ELb0ELb1ELb1ELb0ELb0ELb0ELi2ELi4ELi4ELi4ELb0EEENS1_21CollectiveEpilogueBwdISA_SB_SD_Li256ELb1ELb0ELi2EEENS1_19SingleTileSchedulerILb1ELb0ELb0ELi128EEEEEEEEEvNT_6ParamsE --------------------------
	.section	.nv.constant0._ZN7cutlass13device_kernelIN5flash19enable_sm80_to_sm89INS1_16FlashAttnBwdSm80INS1_25CollectiveMainloopBwdSm80ILi2ELi2EN4cute5tupleIJNS5_1CILi128EEES8_NS7_ILi64EEEEEENS_6half_tEfNS_4arch4Sm80ELb0ELb0ELb0ELb1ELb1ELb0ELb0ELb0ELi2ELi4ELi4ELi4ELb0EEENS1_21CollectiveEpilogueBwdISA_SB_SD_Li256ELb1ELb0ELi2EEENS1_19SingleTileSchedulerILb1ELb0ELb0ELi128EEEEEEEEEvNT_6ParamsE,"a",@progbits
	.sectionflags	@""
	.align	4
.nv.constant0._ZN7cutlass13device_kernelIN5flash19enable_sm80_to_sm89INS1_16FlashAttnBwdSm80INS1_25CollectiveMainloopBwdSm80ILi2ELi2EN4cute5tupleIJNS5_1CILi128EEES8_NS7_ILi64EEEEEENS_6half_tEfNS_4arch4Sm80ELb0ELb0ELb0ELb1ELb1ELb0ELb0ELb0ELi2ELi4ELi4ELi4ELb0EEENS1_21CollectiveEpilogueBwdISA_SB_SD_Li256ELb1ELb0ELi2EEENS1_19SingleTileSchedulerILb1ELb0ELb0ELi128EEEEEEEEEvNT_6ParamsE:
	.zero		976


//--------------------- .nv.constant0._ZN7cutlass13device_kernelIN5flash19enable_sm80_to_sm89INS1_16FlashAttnBwdSm80INS1_25CollectiveMainloopBwdSm80ILi2ELi2EN4cute5tupleIJNS5_1CILi128EEES8_NS7_ILi64EEEEEENS_6half_tEfNS_4arch4Sm80ELb0ELb0ELb0ELb1ELb0ELb0ELb0ELb0ELi2ELi4ELi4ELi4ELb0EEENS1_24CollectiveEpilogueBwdGQAISA_fSD_Li256ELb1ELb0EEENS1_19SingleTileSchedulerILb1ELb0ELb0ELi128EEEEEEEEEvNT_6ParamsE --------------------------
	.section	.nv.constant0._ZN7cutlass13device_kernelIN5flash19enable_sm80_to_sm89INS1_16FlashAttnBwdSm80INS1_25CollectiveMainloopBwdSm80ILi2ELi2EN4cute5tupleIJNS5_1CILi128EEES8_NS7_ILi64EEEEEENS_6half_tEfNS_4arch4Sm80ELb0ELb0ELb0ELb1ELb0ELb0ELb0ELb0ELi2ELi4ELi4ELi4ELb0EEENS1_24CollectiveEpilogueBwdGQAISA_fSD_Li256ELb1ELb0EEENS1_19SingleTileSchedulerILb1ELb0ELb0ELi128EEEEEEEEEvNT_6ParamsE,"a",@progbits
	.sectionflags	@""
	.align	4
.nv.constant0._ZN7cutlass13device_kernelIN5flash19enable_sm80_to_sm89INS1_16FlashAttnBwdSm80INS1_25CollectiveMainloopBwdSm80ILi2ELi2EN4cute5tupleIJNS5_1CILi128EEES8_NS7_ILi64EEEEEENS_6half_tEfNS_4arch4Sm80ELb0ELb0ELb0ELb1ELb0ELb0ELb0ELb0ELi2ELi4ELi4ELi4ELb0EEENS1_24CollectiveEpilogueBwdGQAISA_fSD_Li256ELb1ELb0EEENS1_19SingleTileSchedulerILb1ELb0ELb0ELi128EEEEEEEEEvNT_6ParamsE:
	.zero		984


//--------------------- .nv.constant0._ZN7cutlass13device_kernelIN5flash19enable_sm80_to_sm89INS1_16FlashAttnBwdSm80INS1_25CollectiveMainloopBwdSm80ILi2ELi2EN4cute5tupleIJNS5_1CILi128EEES8_NS7_ILi64EEEEEENS_6half_tEfNS_4arch4Sm80ELb0ELb0ELb0ELb1ELb1ELb0ELb0ELb0ELi2ELi4ELi4ELi4ELb0EEENS1_24CollectiveEpilogueBwdGQAISA_fSD_Li256ELb1ELb1EEENS1_19SingleTileSchedulerILb1ELb0ELb0ELi128EEEEEEEEEvNT_6ParamsE --------------------------
	.section	.nv.constant0._ZN7cutlass13device_kernelIN5flash19enable_sm80_to_sm89INS1_16FlashAttnBwdSm80INS1_25CollectiveMainloopBwdSm80ILi2ELi2EN4cute5tupleIJNS5_1CILi128EEES8_NS7_ILi64EEEEEENS_6half_tEfNS_4arch4Sm80ELb0ELb0ELb0ELb1ELb1ELb0ELb0ELb0ELi2ELi4ELi4ELi4ELb0EEENS1_24CollectiveEpilogueBwdGQAISA_fSD_Li256ELb1ELb1EEENS1_19SingleTileSchedulerILb1ELb0ELb0ELi128EEEEEEEEEvNT_6ParamsE,"a",@progbits
	.sectionflags	@""
	.align	4
.nv.constant0._ZN7cutlass13device_kernelIN5flash19enable_sm80_to_sm89INS1_16FlashAttnBwdSm80INS1_25CollectiveMainloopBwdSm80ILi2ELi2EN4cute5tupleIJNS5_1CILi128EEES8_NS7_ILi64EEEEEENS_6half_tEfNS_4arch4Sm80ELb0ELb0ELb0ELb1ELb1ELb0ELb0ELb0ELi2ELi4ELi4ELi4ELb0EEENS1_24CollectiveEpilogueBwdGQAISA_fSD_Li256ELb1ELb1EEENS1_19SingleTileSchedulerILb1ELb0ELb0ELi128EEEEEEEEEvNT_6ParamsE:
	.zero		984


//--------------------- .nv.constant0._ZN7cutlass13device_kernelIN5flash19enable_sm80_to_sm89INS1_16FlashAttnBwdSm80INS1_25CollectiveMainloopBwdSm80ILi2ELi2EN4cute5tupleIJNS5_1CILi128EEES8_NS7_ILi64EEEEEENS_6half_tEfNS_4arch4Sm80ELb0ELb1ELb0ELb0ELb0ELb0ELb0ELb0ELi2ELi4ELi4ELi4ELb0EEENS1_21CollectiveEpilogueBwdISA_SB_SD_Li256ELb0ELb0ELi2EEENS1_19SingleTileSchedulerILb0ELb0ELb0ELi128EEEEEEEEEvNT_6ParamsE --------------------------
	.section	.nv.constant0._ZN7cutlass13device_kernelIN5flash19enable_sm80_to_sm89INS1_16FlashAttnBwdSm80INS1_25CollectiveMainloopBwdSm80ILi2ELi2EN4cute5tupleIJNS5_1CILi128EEES8_NS7_ILi64EEEEEENS_6half_tEfNS_4arch4Sm80ELb0ELb1ELb0ELb0ELb0ELb0ELb0ELb0ELi2ELi4ELi4ELi4ELb0EEENS1_21CollectiveEpilogueBwdISA_SB_SD_Li256ELb0ELb0ELi2EEENS1_19SingleTileSchedulerILb0ELb0ELb0ELi128EEEEEEEEEvNT_6ParamsE,"a",@progbits
	.sectionflags	@""
	.align	4
.nv.constant0._ZN7cutlass13device_kernelIN5flash19enable_sm80_to_sm89INS1_16FlashAttnBwdSm80INS1_25CollectiveMainloopBwdSm80ILi2ELi2EN4cute5tupleIJNS5_1CILi128EEES8_NS7_ILi64EEEEEENS_6half_tEfNS_4arch4Sm80ELb0ELb1ELb0ELb0ELb0ELb0ELb0ELb0ELi2ELi4ELi4ELi4ELb0EEENS1_21CollectiveEpilogueBwdISA_SB_SD_Li256ELb0ELb0ELi2EEENS1_19SingleTileSchedulerILb0ELb0ELb0ELi128EEEEEEEEEvNT_6ParamsE:
	.zero		976


//--------------------- .nv.constant0._ZN7cutlass13device_kernelIN5flash19enable_sm80_to_sm89INS1_16FlashAttnBwdSm80INS1_25CollectiveMainloopBwdSm80ILi2ELi2EN4cute5tupleIJNS5_1CILi128EEES8_NS7_ILi64EEEEEENS_6half_tEfNS_4arch4Sm80ELb0ELb1ELb0ELb0ELb1ELb0ELb0ELb0ELi2ELi4ELi4ELi4ELb0EEENS1_21CollectiveEpilogueBwdISA_SB_SD_Li256ELb0ELb0ELi2EEENS1_19SingleTileSchedulerILb0ELb0ELb0ELi128EEEEEEEEEvNT_6ParamsE --------------------------
	.section	.nv.constant0._ZN7cutlass13device_kernelIN5flash19enable_sm80_to_sm89INS1_16FlashAttnBwdSm80INS1_25CollectiveMainloopBwdSm80ILi2ELi2EN4cute5tupleIJNS5_1CILi128EEES8_NS7_ILi64EEEEEENS_6half_tEfNS_4arch4Sm80ELb0ELb1ELb0ELb0ELb1ELb0ELb0ELb0ELi2ELi4ELi4ELi4ELb0EEENS1_21CollectiveEpilogueBwdISA_SB_SD_Li256ELb0ELb0ELi2EEENS1_19SingleTileSchedulerILb0ELb0ELb0ELi128EEEEEEEEEvNT_6ParamsE,"a",@progbits
	.sectionflags	@""
	.align	4
.nv.constant0._ZN7cutlass13device_kernelIN5flash19enable_sm80_to_sm89INS1_16FlashAttnBwdSm80INS1_25CollectiveMainloopBwdSm80ILi2ELi2EN4cute5tupleIJNS5_1CILi128EEES8_NS7_ILi64EEEEEENS_6half_tEfNS_4arch4Sm80ELb0ELb1ELb0ELb0ELb1ELb0ELb0ELb0ELi2ELi4ELi4ELi4ELb0EEENS1_21CollectiveEpilogueBwdISA_SB_SD_Li256ELb0ELb0ELi2EEENS1_19SingleTileSchedulerILb0ELb0ELb0ELi128EEEEEEEEEvNT_6ParamsE:
	.zero		976


//--------------------- .nv.constant0._ZN7cutlass13device_kernelIN5flash19enable_sm80_to_sm89INS1_16FlashAttnBwdSm80INS1_25CollectiveMainloopBwdSm80ILi2ELi2EN4cute5tupleIJNS5_1CILi128EEES8_NS7_ILi64EEEEEENS_6half_tEfNS_4arch4Sm80ELb0ELb1ELb0ELb0ELb0ELb0ELb0ELb0ELi2ELi4ELi4ELi4ELb0EEENS1_24CollectiveEpilogueBwdGQAISA_fSD_Li256ELb0ELb0EEENS1_19SingleTileSchedulerILb0ELb0ELb0ELi128EEEEEEEEEvNT_6ParamsE --------------------------
	.section	.nv.constant0._ZN7cutlass13device_kernelIN5flash19enable_sm80_to_sm89INS1_16FlashAttnBwdSm80INS1_25CollectiveMainloopBwdSm80ILi2ELi2EN4cute5tupleIJNS5_1CILi128EEES8_NS7_ILi64EEEEEENS_6half_tEfNS_4arch4Sm80ELb0ELb1ELb0ELb0ELb0ELb0ELb0ELb0ELi2ELi4ELi4ELi4ELb0EEENS1_24CollectiveEpilogueBwdGQAISA_fSD_Li256ELb0ELb0EEENS1_19SingleTileSchedulerILb0ELb0ELb0ELi128EEEEEEEEEvNT_6ParamsE,"a",@progbits
	.sectionflags	@""
	.align	4
.nv.constant0._ZN7cutlass13device_kernelIN5flash19enable_sm80_to_sm89INS1_16FlashAttnBwdSm80INS1_25CollectiveMainloopBwdSm80ILi2ELi2EN4cute5tupleIJNS5_1CILi128EEES8_NS7_ILi64EEEEEENS_6half_tEfNS_4arch4Sm80ELb0ELb1ELb0ELb0ELb0ELb0ELb0ELb0ELi2ELi4ELi4ELi4ELb0EEENS1_24CollectiveEpilogueBwdGQAISA_fSD_Li256ELb0ELb0EEENS1_19SingleTileSchedulerILb0ELb0ELb0ELi128EEEEEEEEEvNT_6ParamsE:
	.zero		984


//--------------------- .nv.constant0._ZN7cutlass13device_kernelIN5flash19enable_sm80_to_sm89INS1_16FlashAttnBwdSm80INS1_25CollectiveMainloopBwdSm80ILi2ELi2EN4cute5tupleIJNS5_1CILi128EEES8_NS7_ILi64EEEEEENS_6half_tEfNS_4arch4Sm80ELb0ELb1ELb0ELb0ELb1ELb0ELb0ELb0ELi2ELi4ELi4ELi4ELb0EEENS1_24CollectiveEpilogueBwdGQAISA_fSD_Li256ELb0ELb1EEENS1_19SingleTileSchedulerILb0ELb0ELb0ELi128EEEEEEEEEvNT_6ParamsE --------------------------
	.section	.nv.constant0._ZN7cutlass13device_kernelIN5flash19enable_sm80_to_sm89INS1_16FlashAttnBwdSm80INS1_25CollectiveMainloopBwdSm80ILi2ELi2EN4cute5tupleIJNS5_1CILi128EEES8_NS7_ILi64EEEEEENS_6half_tEfNS_4arch4Sm80ELb0ELb1ELb0ELb0ELb1ELb0ELb0ELb0ELi2ELi4ELi4ELi4ELb0EEENS1_24CollectiveEpilogueBwdGQAISA_fSD_Li256ELb0ELb1EEENS1_19SingleTileSchedulerILb0ELb0ELb0ELi128EEEEEEEEEvNT_6ParamsE,"a",@progbits
	.sectionflags	@""
	.align	4
.nv.constant0._ZN7cutlass13device_kernelIN5flash19enable_sm80_to_sm89INS1_16FlashAttnBwdSm80INS1_25CollectiveMainloopBwdSm80ILi2ELi2EN4cute5tupleIJNS5_1CILi128EEES8_NS7_ILi64EEEEEENS_6half_tEfNS_4arch4Sm80ELb0ELb1ELb0ELb0ELb1ELb0ELb0ELb0ELi2ELi4ELi4ELi4ELb0EEENS1_24CollectiveEpilogueBwdGQAISA_fSD_Li256ELb0ELb1EEENS1_19SingleTileSchedulerILb0ELb0ELb0ELi128EEEEEEEEEvNT_6ParamsE:
	.zero		984


//--------------------- .nv.constant0._ZN7cutlass13device_kernelIN5flash19enable_sm80_to_sm89INS1_16FlashAttnBwdSm80INS1_25CollectiveMainloopBwdSm80ILi2ELi2EN4cute5tupleIJNS5_1CILi128EEES8_NS7_ILi64EEEEEENS_6half_tEfNS_4arch4Sm80ELb0ELb1ELb0ELb1ELb0ELb0ELb0ELb0ELi2ELi4ELi4ELi4ELb0EEENS1_21CollectiveEpilogueBwdISA_SB_SD_Li256ELb1ELb0ELi2EEENS1_19SingleTileSchedulerILb1ELb0ELb0ELi128EEEEEEEEEvNT_6ParamsE --------------------------
	.section	.nv.constant0._ZN7cutlass13device_kernelIN5flash19enable_sm80_to_sm89INS1_16FlashAttnBwdSm80INS1_25CollectiveMainloopBwdSm80ILi2ELi2EN4cute5tupleIJNS5_1CILi128EEES8_NS7_ILi64EEEEEENS_6half_tEfNS_4arch4Sm80ELb0ELb1ELb0ELb1ELb0ELb0ELb0ELb0ELi2ELi4ELi4ELi4ELb0EEENS1_21CollectiveEpilogueBwdISA_SB_SD_Li256ELb1ELb0ELi2EEENS1_19SingleTileSchedulerILb1ELb0ELb0ELi128EEEEEEEEEvNT_6ParamsE,"a",@progbits
	.sectionflags	@""
	.align	4
.nv.constant0._ZN7cutlass13device_kernelIN5flash19enable_sm80_to_sm89INS1_16FlashAttnBwdSm80INS1_25CollectiveMainloopBwdSm80ILi2ELi2EN4cute5tupleIJNS5_1CILi128EEES8_NS7_ILi64EEEEEENS_6half_tEfNS_4arch4Sm80ELb0ELb1ELb0ELb1ELb0ELb0ELb0ELb0ELi2ELi4ELi4ELi4ELb0EEENS1_21CollectiveEpilogueBwdISA_SB_SD_Li256ELb1ELb0ELi2EEENS1_19SingleTileSchedulerILb1ELb0ELb0ELi128EEEEEEEEEvNT_6ParamsE:
	.zero		976


//--------------------- .nv.constant0._ZN7cutlass13device_kernelIN5flash19enable_sm80_to_sm89INS1_16FlashAttnBwdSm80INS1_25CollectiveMainloopBwdSm80ILi2ELi2EN4cute5tupleIJNS5_1CILi128EEES8_NS7_ILi64EEEEEENS_6half_tEfNS_4arch4Sm80ELb0ELb1ELb0ELb1ELb1ELb0ELb0ELb0ELi2ELi4ELi4ELi4ELb0EEENS1_21CollectiveEpilogueBwdISA_SB_SD_Li256ELb1ELb0ELi2EEENS1_19SingleTileSchedulerILb1ELb0ELb0ELi128EEEEEEEEEvNT_6ParamsE --------------------------
	.section	.nv.constant0._ZN7cutlass13device_kernelIN5flash19enable_sm80_to_sm89INS1_16FlashAttnBwdSm80INS1_25CollectiveMainloopBwdSm80ILi2ELi2EN4cute5tupleIJNS5_1CILi128EEES8_NS7_ILi64EEEEEENS_6half_tEfNS_4arch4Sm80ELb0ELb1ELb0ELb1ELb1ELb0ELb0ELb0ELi2ELi4ELi4ELi4ELb0EEENS1_21CollectiveEpilogueBwdISA_SB_SD_Li256ELb1ELb0ELi2EEENS1_19SingleTileSchedulerILb1ELb0ELb0ELi128EEEEEEEEEvNT_6ParamsE,"a",@progbits
	.sectionflags	@""
	.align	4
.nv.constant0._ZN7cutlass13device_kernelIN5flash19enable_sm80_to_sm89INS1_16FlashAttnBwdSm80INS1_25CollectiveMainloopBwdSm80ILi2ELi2EN4cute5tupleIJNS5_1CILi128EEES8_NS7_ILi64EEEEEENS_6half_tEfNS_4arch4Sm80ELb0ELb1ELb0ELb1ELb1ELb0ELb0ELb0ELi2ELi4ELi4ELi4ELb0EEENS1_21CollectiveEpilogueBwdISA_SB_SD_Li256ELb1ELb0ELi2EEENS1_19SingleTileSchedulerILb1ELb0ELb0ELi128EEEEEEEEEvNT_6ParamsE:
	.zero		976


//--------------------- .nv.constant0._ZN7cutlass13device_kernelIN5flash19enable_sm80_to_sm89INS1_16FlashAttnBwdSm80INS1_25CollectiveMainloopBwdSm80ILi2ELi2EN4cute5tupleIJNS5_1CILi128EEES8_NS7_ILi64EEEEEENS_6half_tEfNS_4arch4Sm80ELb0ELb1ELb0ELb1ELb0ELb0ELb0ELb0ELi2ELi4ELi4ELi4ELb0EEENS1_24CollectiveEpilogueBwdGQAISA_fSD_Li256ELb1ELb0EEENS1_19SingleTileSchedulerILb1ELb0ELb0ELi128EEEEEEEEEvNT_6ParamsE --------------------------
	.section	.nv.constant0._ZN7cutlass13device_kernelIN5flash19enable_sm80_to_sm89INS1_16FlashAttnBwdSm80INS1_25CollectiveMainloopBwdSm80ILi2ELi2EN4cute5tupleIJNS5_1CILi128EEES8_NS7_ILi64EEEEEENS_6half_tEfNS_4arch4Sm80ELb0ELb1ELb0ELb1ELb0ELb0ELb0ELb0ELi2ELi4ELi4ELi4ELb0EEENS1_24CollectiveEpilogueBwdGQAISA_fSD_Li256ELb1ELb0EEENS1_19SingleTileSchedulerILb1ELb0ELb0ELi128EEEEEEEEEvNT_6ParamsE,"a",@progbits
	.sectionflags	@""
	.align	4
.nv.constant0._ZN7cutlass13device_kernelIN5flash19enable_sm80_to_sm89INS1_16FlashAttnBwdSm80INS1_25CollectiveMainloopBwdSm80ILi2ELi2EN4cute5tupleIJNS5_1CILi128EEES8_NS7_ILi64EEEEEENS_6half_tEfNS_4arch4Sm80ELb0ELb1ELb0ELb1ELb0ELb0ELb0ELb0ELi2ELi4ELi4ELi4ELb0EEENS1_24CollectiveEpilogueBwdGQAISA_fSD_Li256ELb1ELb0EEENS1_19SingleTileSchedulerILb1ELb0ELb0ELi128EEEEEEEEEvNT_6ParamsE:
	.zero		984


//--------------------- .nv.constant0._ZN7cutlass13device_kernelIN5flash19enable_sm80_to_sm89INS1_16FlashAttnBwdSm80INS1_25CollectiveMainloopBwdSm80ILi2ELi2EN4cute5tupleIJNS5_1CILi128EEES8_NS7_ILi64EEEEEENS_6half_tEfNS_4arch4Sm80ELb0ELb1ELb0ELb1ELb1ELb0ELb0ELb0ELi2ELi4ELi4ELi4ELb0EEENS1_24CollectiveEpilogueBwdGQAISA_fSD_Li256ELb1ELb1EEENS1_19SingleTileSchedulerILb1ELb0ELb0ELi128EEEEEEEEEvNT_6ParamsE --------------------------
	.section	.nv.constant0._ZN7cutlass13device_kernelIN5flash19enable_sm80_to_sm89INS1_16FlashAttnBwdSm80INS1_25CollectiveMainloopBwdSm80ILi2ELi2EN4cute5tupleIJNS5_1CILi128EEES8_NS7_ILi64EEEEEENS_6half_tEfNS_4arch4Sm80ELb0ELb1ELb0ELb1ELb1ELb0ELb0ELb0ELi2ELi4ELi4ELi4ELb0EEENS1_24CollectiveEpilogueBwdGQAISA_fSD_Li256ELb1ELb1EEENS1_19SingleTileSchedulerILb1ELb0ELb0ELi128EEEEEEEEEvNT_6ParamsE,"a",@progbits
	.sectionflags	@""
	.align	4
.nv.constant0._ZN7cutlass13device_kernelIN5flash19enable_sm80_to_sm89INS1_16FlashAttnBwdSm80INS1_25CollectiveMainloopBwdSm80ILi2ELi2EN4cute5tupleIJNS5_1CILi128EEES8_NS7_ILi64EEEEEENS_6half_tEfNS_4arch4Sm80ELb0ELb1ELb0ELb1ELb1ELb0ELb0ELb0ELi2ELi4ELi4ELi4ELb0EEENS1_24CollectiveEpilogueBwdGQAISA_fSD_Li256ELb1ELb1EEENS1_19SingleTileSchedulerILb1ELb0ELb0ELi128EEEEEEEEEvNT_6ParamsE:
	.zero		984


//--------------------- .nv.constant0._ZN7cutlass13device_kernelIN5flash19enable_sm80_to_sm89INS1_16FlashAttnBwdSm80INS1_25CollectiveMainloopBwdSm80ILi2ELi2EN4cute5tupleIJNS5_1CILi128EEES8_NS7_ILi64EEEEEENS_6half_tEfNS_4arch4Sm80ELb1ELb0ELb0ELb0ELb0ELb0ELb0ELb0ELi2ELi4ELi4ELi4ELb0EEENS1_21CollectiveEpilogueBwdISA_SB_SD_Li256ELb0ELb0ELi2EEENS1_25SingleTileBwdLPTSchedulerILb0ELi128ELb0EEEEEEEEEvNT_6ParamsE --------------------------
	.section	.nv.constant0._ZN7cutlass13device_kernelIN5flash19enable_sm80_to_sm89INS1_16FlashAttnBwdSm80INS1_25CollectiveMainloopBwdSm80ILi2ELi2EN4cute5tupleIJNS5_1CILi128EEES8_NS7_ILi64EEEEEENS_6half_tEfNS_4arch4Sm80ELb1ELb0ELb0ELb0ELb0ELb0ELb0ELb0ELi2ELi4ELi4ELi4ELb0EEENS1_21CollectiveEpilogueBwdISA_SB_SD_Li256ELb0ELb0ELi2EEENS1_25SingleTileBwdLPTSchedulerILb0ELi128ELb0EEEEEEEEEvNT_6ParamsE,"a",@progbits
	.sectionflags	@""
	.align	4
.nv.constant0._ZN7cutlass13device_kernelIN5flash19enable_sm80_to_sm89INS1_16FlashAttnBwdSm80INS1_25CollectiveMainloopBwdSm80ILi2ELi2EN4cute5tupleIJNS5_1CILi128EEES8_NS7_ILi64EEEEEENS_6half_tEfNS_4arch4Sm80ELb1ELb0ELb0ELb0ELb0ELb0ELb0ELb0ELi2ELi4ELi4ELi4ELb0EEENS1_21CollectiveEpilogueBwdISA_SB_SD_Li256ELb0ELb0ELi2EEENS1_25SingleTileBwdLPTSchedulerILb0ELi128ELb0EEEEEEEEEvNT_6ParamsE:
	.zero		1000


//--------------------- .nv.constant0._ZN7cutlass13device_kernelIN5flash19enable_sm80_to_sm89INS1_16FlashAttnBwdSm80INS1_25CollectiveMainloopBwdSm80ILi2ELi2EN4cute5tupleIJNS5_1CILi128EEES8_NS7_ILi64EEEEEENS_6half_tEfNS_4arch4Sm80ELb1ELb0ELb0ELb0ELb1ELb0ELb0ELb0ELi2ELi4ELi4ELi4ELb0EEENS1_21CollectiveEpilogueBwdISA_SB_SD_Li256ELb0ELb0ELi2EEENS1_25SingleTileBwdLPTSchedulerILb0ELi128ELb1EEEEEEEEEvNT_6ParamsE --------------------------
	.section	.nv.constant0._ZN7cutlass13device_kernelIN5flash19enable_sm80_to_sm89INS1_16FlashAttnBwdSm80INS1_25CollectiveMainloopBwdSm80ILi2ELi2EN4cute5tupleIJNS5_1CILi128EEES8_NS7_ILi64EEEEEENS_6half_tEfNS_4arch4Sm80ELb1ELb0ELb0ELb0ELb1ELb0ELb0ELb0ELi2ELi4ELi4ELi4ELb0EEENS1_21CollectiveEpilogueBwdISA_SB_SD_Li256ELb0ELb0ELi2EEENS1_25SingleTileBwdLPTSchedulerILb0ELi128ELb1EEEEEEEEEvNT_6ParamsE,"a",@progbits
	.sectionflags	@""
	.align	4
.nv.constant0._ZN7cutlass13device_kernelIN5flash19enable_sm80_to_sm89INS1_16FlashAttnBwdSm80INS1_25CollectiveMainloopBwdSm80ILi2ELi2EN4cute5tupleIJNS5_1CILi128EEES8_NS7_ILi64EEEEEENS_6half_tEfNS_4arch4Sm80ELb1ELb0ELb0ELb0ELb1ELb0ELb0ELb0ELi2ELi4ELi4ELi4ELb0EEENS1_21CollectiveEpilogueBwdISA_SB_SD_Li256ELb0ELb0ELi2EEENS1_25SingleTileBwdLPTSchedulerILb0ELi128ELb1EEEEEEEEEvNT_6ParamsE:
	.zero		1000


//--------------------- .nv.constant0._ZN7cutlass13device_kernelIN5flash19enable_sm80_to_sm89INS1_16FlashAttnBwdSm80INS1_25CollectiveMainloopBwdSm80ILi2ELi2EN4cute5tupleIJNS5_1CILi128EEES8_NS7_ILi64EEEEEENS_6half_tEfNS_4arch4Sm80ELb1ELb0ELb0ELb0ELb0ELb0ELb0ELb0ELi2ELi4ELi4ELi4ELb0EEENS1_24CollectiveEpilogueBwdGQAISA_fSD_Li256ELb0ELb0EEENS1_25SingleTileBwdLPTSchedulerILb0ELi128ELb0EEEEEEEEEvNT_6ParamsE --------------------------
	.section	.nv.constant0._ZN7cutlass13device_kernelIN5flash19enable_sm80_to_sm89INS1_16FlashAttnBwdSm80INS1_25CollectiveMainloopBwdSm80ILi2ELi2EN4cute5tupleIJNS5_1CILi128EEES8_NS7_ILi64EEEEEENS_6half_tEfNS_4arch4Sm80ELb1ELb0ELb0ELb0ELb0ELb0ELb0ELb0ELi2ELi4ELi4ELi4ELb0EEENS1_24CollectiveEpilogueBwdGQAISA_fSD_Li256ELb0ELb0EEENS1_25SingleTileBwdLPTSchedulerILb0ELi128ELb0EEEEEEEEEvNT_6ParamsE,"a",@progbits
	.sectionflags	@""
	.align	4
.nv.constant0._ZN7cutlass13device_kernelIN5flash19enable_sm80_to_sm89INS1_16FlashAttnBwdSm80INS1_25CollectiveMainloopBwdSm80ILi2ELi2EN4cute5tupleIJNS5_1CILi128EEES8_NS7_ILi64EEEEEENS_6half_tEfNS_4arch4Sm80ELb1ELb0ELb0ELb0ELb0ELb0ELb0ELb0ELi2ELi4ELi4ELi4ELb0EEENS1_24CollectiveEpilogueBwdGQAISA_fSD_Li256ELb0ELb0EEENS1_25SingleTileBwdLPTSchedulerILb0ELi128ELb0EEEEEEEEEvNT_6ParamsE:
	.zero		1008


//--------------------- .nv.constant0._ZN7cutlass13device_kernelIN5flash19enable_sm80_to_sm89INS1_16FlashAttnBwdSm80INS1_25CollectiveMainloopBwdSm80ILi2ELi2EN4cute5tupleIJNS5_1CILi128EEES8_NS7_ILi64EEEEEENS_6half_tEfNS_4arch4Sm80ELb1ELb0ELb0ELb0ELb1ELb0ELb0ELb0ELi2ELi4ELi4ELi4ELb0EEENS1_24CollectiveEpilogueBwdGQAISA_fSD_Li256ELb0ELb1EEENS1_25SingleTileBwdLPTSchedulerILb0ELi128ELb1EEEEEEEEEvNT_6ParamsE --------------------------
	.section	.nv.constant0._ZN7cutlass13device_kernelIN5flash19enable_sm80_to_sm89INS1_16FlashAttnBwdSm80INS1_25CollectiveMainloopBwdSm80ILi2ELi2EN4cute5tupleIJNS5_1CILi128EEES8_NS7_ILi64EEEEEENS_6half_tEfNS_4arch4Sm80ELb1ELb0ELb0ELb0ELb1ELb0ELb0ELb0ELi2ELi4ELi4ELi4ELb0EEENS1_24CollectiveEpilogueBwdGQAISA_fSD_Li256ELb0ELb1EEENS1_25SingleTileBwdLPTSchedulerILb0ELi128ELb1EEEEEEEEEvNT_6ParamsE,"a",@progbits
	.sectionflags	@""
	.align	4
.nv.constant0._ZN7cutlass13device_kernelIN5flash19enable_sm80_to_sm89INS1_16FlashAttnBwdSm80INS1_25CollectiveMainloopBwdSm80ILi2ELi2EN4cute5tupleIJNS5_1CILi128EEES8_NS7_ILi64EEEEEENS_6half_tEfNS_4arch4Sm80ELb1ELb0ELb0ELb0ELb1ELb0ELb0ELb0ELi2ELi4ELi4ELi4ELb0EEENS1_24CollectiveEpilogueBwdGQAISA_fSD_Li256ELb0ELb1EEENS1_25SingleTileBwdLPTSchedulerILb0ELi128ELb1EEEEEEEEEvNT_6ParamsE:
	.zero		1008


//--------------------- .nv.constant0._ZN7cutlass13device_kernelIN5flash22FlashAttnBwdPreprocessIN4cute5tupleIJNS3_1CILi128EEENS5_ILi64EEEEEENS_6half_tEfNS_4arch4Sm80ELb1ELb0EEEEEvNT_6ParamsE --------------------------
	.section	.nv.constant0._ZN7cutlass13device_kernelIN5flash22FlashAttnBwdPreprocessIN4cute5tupleIJNS3_1CILi128EEENS5_ILi64EEEEEENS_6half_tEfNS_4arch4Sm80ELb1ELb0EEEEEvNT_6ParamsE,"a",@progbits
	.sectionflags	@""
	.align	4
.nv.constant0._ZN7cutlass13device_kernelIN5flash22FlashAttnBwdPreprocessIN4cute5tupleIJNS3_1CILi128EEENS5_ILi64EEEEEENS_6half_tEfNS_4arch4Sm80ELb1ELb0EEEEEvNT_6ParamsE:
	.zero		592


//--------------------- .nv.constant0._ZN7cutlass13device_kernelIN5flash19enable_sm80_to_sm89INS1_16FlashAttnBwdSm80INS1_25CollectiveMainloopBwdSm80ILi2ELi2EN4cute5tupleIJNS5_1CILi128EEES8_NS7_ILi64EEEEEENS_6half_tEfNS_4arch4Sm80ELb1ELb0ELb0ELb1ELb0ELb0ELb0ELb0ELi2ELi4ELi4ELi4ELb0EEENS1_21CollectiveEpilogueBwdISA_SB_SD_Li256ELb1ELb0ELi2EEENS1_25SingleTileBwdLPTSchedulerILb1ELi128ELb0EEEEEEEEEvNT_6ParamsE --------------------------
	.section	.nv.constant0._ZN7cutlass13device_kernelIN5flash19enable_sm80_to_sm89INS1_16FlashAttnBwdSm80INS1_25CollectiveMainloopBwdSm80ILi2ELi2EN4cute5tupleIJNS5_1CILi128EEES8_NS7_ILi64EEEEEENS_6half_tEfNS_4arch4Sm80ELb1ELb0ELb0ELb1ELb0ELb0ELb0ELb0ELi2ELi4ELi4ELi4ELb0EEENS1_21CollectiveEpilogueBwdISA_SB_SD_Li256ELb1ELb0ELi2EEENS1_25SingleTileBwdLPTSchedulerILb1ELi128ELb0EEEEEEEEEvNT_6ParamsE,"a",@progbits
	.sectionflags	@""
	.align	4
.nv.constant0._ZN7cutlass13device_kernelIN5flash19enable_sm80_to_sm89INS1_16FlashAttnBwdSm80INS1_25CollectiveMainloopBwdSm80ILi2ELi2EN4cute5tupleIJNS5_1CILi128EEES8_NS7_ILi64EEEEEENS_6half_tEfNS_4arch4Sm80ELb1ELb0ELb0ELb1ELb0ELb0ELb0ELb0ELi2ELi4ELi4ELi4ELb0EEENS1_21CollectiveEpilogueBwdISA_SB_SD_Li256ELb1ELb0ELi2EEENS1_25SingleTileBwdLPTSchedulerILb1ELi128ELb0EEEEEEEEEvNT_6ParamsE:
	.zero		1000


//--------------------- .nv.constant0._ZN7cutlass13device_kernelIN5flash19enable_sm80_to_sm89INS1_16FlashAttnBwdSm80INS1_25CollectiveMainloopBwdSm80ILi2ELi2EN4cute5tupleIJNS5_1CILi128EEES8_NS7_ILi64EEEEEENS_6half_tEfNS_4arch4Sm80ELb1ELb0ELb0ELb1ELb1ELb0ELb0ELb0ELi2ELi4ELi4ELi4ELb0EEENS1_21CollectiveEpilogueBwdISA_SB_SD_Li256ELb1ELb0ELi2EEENS1_25SingleTileBwdLPTSchedulerILb1ELi128ELb1EEEEEEEEEvNT_6ParamsE --------------------------
	.section	.nv.constant0._ZN7cutlass13device_kernelIN5flash19enable_sm80_to_sm89INS1_16FlashAttnBwdSm80INS1_25CollectiveMainloopBwdSm80ILi2ELi2EN4cute5tupleIJNS5_1CILi128EEES8_NS7_ILi64EEEEEENS_6half_tEfNS_4arch4Sm80ELb1ELb0ELb0ELb1ELb1ELb0ELb0ELb0ELi2ELi4ELi4ELi4ELb0EEENS1_21CollectiveEpilogueBwdISA_SB_SD_Li256ELb1ELb0ELi2EEENS1_25SingleTileBwdLPTSchedulerILb1ELi128ELb1EEEEEEEEEvNT_6ParamsE,"a",@progbits
	.sectionflags	@""
	.align	4
.nv.constant0._ZN7cutlass13device_kernelIN5flash19enable_sm80_to_sm89INS1_16FlashAttnBwdSm80INS1_25CollectiveMainloopBwdSm80ILi2ELi2EN4cute5tupleIJNS5_1CILi128EEES8_NS7_ILi64EEEEEENS_6half_tEfNS_4arch4Sm80ELb1ELb0ELb0ELb1ELb1ELb0ELb0ELb0ELi2ELi4ELi4ELi4ELb0EEENS1_21CollectiveEpilogueBwdISA_SB_SD_Li256ELb1ELb0ELi2EEENS1_25SingleTileBwdLPTSchedulerILb1ELi128ELb1EEEEEEEEEvNT_6ParamsE:
	.zero		1000


//--------------------- .nv.constant0._ZN7cutlass13device_kernelIN5flash19enable_sm80_to_sm89INS1_16FlashAttnBwdSm80INS1_25CollectiveMainloopBwdSm80ILi2ELi2EN4cute5tupleIJNS5_1CILi128EEES8_NS7_ILi64EEEEEENS_6half_tEfNS_4arch4Sm80ELb1ELb0ELb0ELb1ELb0ELb0ELb0ELb0ELi2ELi4ELi4ELi4ELb0EEENS1_24CollectiveEpilogueBwdGQAISA_fSD_Li256ELb1ELb0EEENS1_25SingleTileBwdLPTSchedulerILb1ELi128ELb0EEEEEEEEEvNT_6ParamsE --------------------------
	.section	.nv.constant0._ZN7cutlass13device_kernelIN5flash19enable_sm80_to_sm89INS1_16FlashAttnBwdSm80INS1_25CollectiveMainloopBwdSm80ILi2ELi2EN4cute5tupleIJNS5_1CILi128EEES8_NS7_ILi64EEEEEENS_6half_tEfNS_4arch4Sm80ELb1ELb0ELb0ELb1ELb0ELb0ELb0ELb0ELi2ELi4ELi4ELi4ELb0EEENS1_24CollectiveEpilogueBwdGQAISA_fSD_Li256ELb1ELb0EEENS1_25SingleTileBwdLPTSchedulerILb1ELi128ELb0EEEEEEEEEvNT_6ParamsE,"a",@progbits
	.sectionflags	@""
	.align	4
.nv.constant0._ZN7cutlass13device_kernelIN5flash19enable_sm80_to_sm89INS1_16FlashAttnBwdSm80INS1_25CollectiveMainloopBwdSm80ILi2ELi2EN4cute5tupleIJNS5_1CILi128EEES8_NS7_ILi64EEEEEENS_6half_tEfNS_4arch4Sm80ELb1ELb0ELb0ELb1ELb0ELb0ELb0ELb0ELi2ELi4ELi4ELi4ELb0EEENS1_24CollectiveEpilogueBwdGQAISA_fSD_Li256ELb1ELb0EEENS1_25SingleTileBwdLPTSchedulerILb1ELi128ELb0EEEEEEEEEvNT_6ParamsE:
	.zero		1008


//--------------------- .nv.constant0._ZN7cutlass13device_kernelIN5flash32FlashAttnBwdPostprocessConvertdQIN4cute5tupleIJNS3_1CILi128EEENS5_ILi64EEEEEENS_6half_tEfNS_4arch4Sm80ELi256ENS3_8TiledMMAINS3_8MMA_AtomIJNS3_28SM80_16x8x16_F32F16F16F32_TNEEEENS3_6LayoutINS4_IJNS5_ILi4EEENS5_ILi2EEENS5_ILi1EEEEEENS4_IJSJ_SH_NS5_ILi0EEEEEEEENS4_IJS7_NS5_ILi32EEENS5_ILi16EEEEEEEELb0EEEEEvNT_6ParamsE --------------------------
	.section	.nv.constant0._ZN7cutlass13device_kernelIN5flash32FlashAttnBwdPostprocessConvertdQIN4cute5tupleIJNS3_1CILi128EEENS5_ILi64EEEEEENS_6half_tEfNS_4arch4Sm80ELi256ENS3_8TiledMMAINS3_8MMA_AtomIJNS3_28SM80_16x8x16_F32F16F16F32_TNEEEENS3_6LayoutINS4_IJNS5_ILi4EEENS5_ILi2EEENS5_ILi1EEEEEENS4_IJSJ_SH_NS5_ILi0EEEEEEEENS4_IJS7_NS5_ILi32EEENS5_ILi16EEEEEEEELb0EEEEEvNT_6ParamsE,"a",@progbits
	.sectionflags	@""
	.align	4
.nv.constant0._ZN7cutlass13device_kernelIN5flash32FlashAttnBwdPostprocessConvertdQIN4cute5tupleIJNS3_1CILi128EEENS5_ILi64EEEEEENS_6half_tEfNS_4arch4Sm80ELi256ENS3_8TiledMMAINS3_8MMA_AtomIJNS3_28SM80_16x8x16_F32F16F16F32_TNEEEENS3_6LayoutINS4_IJNS5_ILi4EEENS5_ILi2EEENS5_ILi1EEEEEENS4_IJSJ_SH_NS5_ILi0EEEEEEEENS4_IJS7_NS5_ILi32EEENS5_ILi16EEEEEEEELb0EEEEEvNT_6ParamsE:
	.zero		464


//--------------------- .nv.constant0._ZN7cutlass13device_kernelIN5flash19enable_sm80_to_sm89INS1_16FlashAttnBwdSm80INS1_25CollectiveMainloopBwdSm80ILi2ELi2EN4cute5tupleIJNS5_1CILi128EEES8_NS7_ILi64EEEEEENS_6half_tEfNS_4arch4Sm80ELb1ELb0ELb0ELb1ELb1ELb0ELb0ELb0ELi2ELi4ELi4ELi4ELb0EEENS1_24CollectiveEpilogueBwdGQAISA_fSD_Li256ELb1ELb1EEENS1_25SingleTileBwdLPTSchedulerILb1ELi128ELb1EEEEEEEEEvNT_6ParamsE --------------------------
	.section	.nv.constant0._ZN7cutlass13device_kernelIN5flash19enable_sm80_to_sm89INS1_16FlashAttnBwdSm80INS1_25CollectiveMainloopBwdSm80ILi2ELi2EN4cute5tupleIJNS5_1CILi128EEES8_NS7_ILi64EEEEEENS_6half_tEfNS_4arch4Sm80ELb1ELb0ELb0ELb1ELb1ELb0ELb0ELb0ELi2ELi4ELi4ELi4ELb0EEENS1_24CollectiveEpilogueBwdGQAISA_fSD_Li256ELb1ELb1EEENS1_25SingleTileBwdLPTSchedulerILb1ELi128ELb1EEEEEEEEEvNT_6ParamsE,"a",@progbits
	.sectionflags	@""
	.align	4
.nv.constant0._ZN7cutlass13device_kernelIN5flash19enable_sm80_to_sm89INS1_16FlashAttnBwdSm80INS1_25CollectiveMainloopBwdSm80ILi2ELi2EN4cute5tupleIJNS5_1CILi128EEES8_NS7_ILi64EEEEEENS_6half_tEfNS_4arch4Sm80ELb1ELb0ELb0ELb1ELb1ELb0ELb0ELb0ELi2ELi4ELi4ELi4ELb0EEENS1_24CollectiveEpilogueBwdGQAISA_fSD_Li256ELb1ELb1EEENS1_25SingleTileBwdLPTSchedulerILb1ELi128ELb1EEEEEEEEEvNT_6ParamsE:
	.zero		1008


//--------------------- .nv.constant0._ZN7cutlass13device_kernelIN5flash22FlashAttnBwdPreprocessIN4cute5tupleIJNS3_1CILi128EEENS5_ILi64EEEEEENS_6half_tEfNS_4arch4Sm80ELb1ELb1EEEEEvNT_6ParamsE --------------------------
	.section	.nv.constant0._ZN7cutlass13device_kernelIN5flash22FlashAttnBwdPreprocessIN4cute5tupleIJNS3_1CILi128EEENS5_ILi64EEEEEENS_6half_tEfNS_4arch4Sm80ELb1ELb1EEEEEvNT_6ParamsE,"a",@progbits
	.sectionflags	@""
	.align	4
.nv.constant0._ZN7cutlass13device_kernelIN5flash22FlashAttnBwdPreprocessIN4cute5tupleIJNS3_1CILi128EEENS5_ILi64EEEEEENS_6half_tEfNS_4arch4Sm80ELb1ELb1EEEEEvNT_6ParamsE:
	.zero		592


//--------------------- .text._ZN7cutlass13device_kernelIN5flash19enable_sm80_to_sm89INS1_16FlashAttnBwdSm80INS1_25CollectiveMainloopBwdSm80ILi2ELi2EN4cute5tupleIJNS5_1CILi64EEENS7_ILi128EEES8_EEENS_6half_tEfNS_4arch4Sm80ELb0ELb0ELb0ELb0ELb0ELb0ELb0ELb0ELi2ELi2ELi4ELi2ELb1EEENS1_21CollectiveEpilogueBwdISA_SB_SD_Li256ELb0ELb0ELi2EEENS1_19SingleTileSchedulerILb0ELb0ELb0ELi128EEEEEEEEEvNT_6ParamsE --------------------------
	.section	.text._ZN7cutlass13device_kernelIN5flash19enable_sm80_to_sm89INS1_16FlashAttnBwdSm80INS1_25CollectiveMainloopBwdSm80ILi2ELi2EN4cute5tupleIJNS5_1CILi64EEENS7_ILi128EEES8_EEENS_6half_tEfNS_4arch4Sm80ELb0ELb0ELb0ELb0ELb0ELb0ELb0ELb0ELi2ELi2ELi4ELi2ELb1EEENS1_21CollectiveEpilogueBwdISA_SB_SD_Li256ELb0ELb0ELi2EEENS1_19SingleTileSchedulerILb0ELb0ELb0ELi128EEEEEEEEEvNT_6ParamsE,"ax",@progbits
	.sectioninfo	@"SHI_REGISTERS=255"
	.align	128
.text._ZN7cutlass13device_kernelIN5flash19enable_sm80_to_sm89INS1_16FlashAttnBwdSm80INS1_25CollectiveMainloopBwdSm80ILi2ELi2EN4cute5tupleIJNS5_1CILi64EEENS7_ILi128EEES8_EEENS_6half_tEfNS_4arch4Sm80ELb0ELb0ELb0ELb0ELb0ELb0ELb0ELb0ELi2ELi2ELi4ELi2ELb1EEENS1_21CollectiveEpilogueBwdISA_SB_SD_Li256ELb0ELb0ELi2EEENS1_19SingleTileSchedulerILb0ELb0ELb0ELi128EEEEEEEEEvNT_6ParamsE:
        .type           _ZN7cutlass13device_kernelIN5flash19enable_sm80_to_sm89INS1_16FlashAttnBwdSm80INS1_25CollectiveMainloopBwdSm80ILi2ELi2EN4cute5tupleIJNS5_1CILi64EEENS7_ILi128EEES8_EEENS_6half_tEfNS_4arch4Sm80ELb0ELb0ELb0ELb0ELb0ELb0ELb0ELb0ELi2ELi2ELi4ELi2ELb1EEENS1_21CollectiveEpilogueBwdISA_SB_SD_Li256ELb0ELb0ELi2EEENS1_19SingleTileSchedulerILb0ELb0ELb0ELi128EEEEEEEEEvNT_6ParamsE,@function
        .size           _ZN7cutlass13device_kernelIN5flash19enable_sm80_to_sm89INS1_16FlashAttnBwdSm80INS1_25CollectiveMainloopBwdSm80ILi2ELi2EN4cute5tupleIJNS5_1CILi64EEENS7_ILi128EEES8_EEENS_6half_tEfNS_4arch4Sm80ELb0ELb0ELb0ELb0ELb0ELb0ELb0ELb0ELi2ELi2ELi4ELi2ELb1EEENS1_21CollectiveEpilogueBwdISA_SB_SD_Li256ELb0ELb0ELi2EEENS1_19SingleTileSchedulerILb0ELb0ELb0ELi128EEEEEEEEEvNT_6ParamsE,(.L_x_1792 - _ZN7cutlass13device_kernelIN5flash19enable_sm80_to_sm89INS1_16FlashAttnBwdSm80INS1_25CollectiveMainloopBwdSm80ILi2ELi2EN4cute5tupleIJNS5_1CILi64EEENS7_ILi128EEES8_EEENS_6half_tEfNS_4arch4Sm80ELb0ELb0ELb0ELb0ELb0ELb0ELb0ELb0ELi2ELi2ELi4ELi2ELb1EEENS1_21CollectiveEpilogueBwdISA_SB_SD_Li256ELb0ELb0ELi2EEENS1_19SingleTileSchedulerILb0ELb0ELb0ELi128EEEEEEEEEvNT_6ParamsE)
        .other          _ZN7cutlass13device_kernelIN5flash19enable_sm80_to_sm89INS1_16FlashAttnBwdSm80INS1_25CollectiveMainloopBwdSm80ILi2ELi2EN4cute5tupleIJNS5_1CILi64EEENS7_ILi128EEES8_EEENS_6half_tEfNS_4arch4Sm80ELb0ELb0ELb0ELb0ELb0ELb0ELb0ELb0ELi2ELi2ELi4ELi2ELb1EEENS1_21CollectiveEpilogueBwdISA_SB_SD_Li256ELb0ELb0ELi2EEENS1_19SingleTileSchedulerILb0ELb0ELb0ELi128EEEEEEEEEvNT_6ParamsE,@"STO_CUDA_ENTRY STV_DEFAULT"
_ZN7cutlass13device_kernelIN5flash19enable_sm80_to_sm89INS1_16FlashAttnBwdSm80INS1_25CollectiveMainloopBwdSm80ILi2ELi2EN4cute5tupleIJNS5_1CILi64EEENS7_ILi128EEES8_EEENS_6half_tEfNS_4arch4Sm80ELb0ELb0ELb0ELb0ELb0ELb0ELb0ELb0ELi2ELi2ELi4ELi2ELb1EEENS1_21CollectiveEpilogueBwdISA_SB_SD_Li256ELb0ELb0ELi2EEENS1_19SingleTileSchedulerILb0ELb0ELb0ELi128EEEEEEEEEvNT_6ParamsE:
[----:B------:R-:W-:Y:S02]  /*0000*/  MOV R1, c[0x0][0x28] ;  /* 0x00000a0000017a02 */ /* 0x000fe40000000f00 */
[----:B------:R-:W1:Y:S02]  /*0010*/  S2UR UR10, SR_CTAID.Z ;  /* 0x00000000000a79c3 */ /* 0x000e640000002700 */
[----:B-1----:R-:W-:-:S13]  /*0020*/  ISETP.LE.AND P0, PT, RZ, UR10, PT ;  /* 0x0000000aff007c0c */ /* 0x002fda000bf03270 */
[----:B------:R-:W-:Y:S05]  /*0030*/  @!P0 EXIT ;  /* 0x000000000000894d */ /* 0x000fea0003800000 */
[----:B------:R-:W1:Y:S01]  /*0040*/  S2R R212, SR_TID.X ;  /* 0x0000000000d47919 */ /* 0x000e620000002100 */
[----:B------:R-:W-:Y:S01]  /*0050*/  IMAD.MOV.U32 R0, RZ, RZ, c[0x0][0x248] ;  /* 0x00009200ff007624 */ /* 0x000fe200078e00ff */
[----:B------:R-:W-:Y:S01]  /*0060*/  USHF.R.S32.HI UR9, URZ, 0x1f, UR10 ;  /* 0x0000001f3f097899 */ /* 0x000fe2000801140a */
[----:B------:R-:W-:Y:S01]  /*0070*/  IMAD.U32 R22, RZ, RZ, UR10 ;  /* 0x0000000aff167e24 */ /* 0x000fe2000f8e00ff */
[----:B------:R-:W2:Y:S01]  /*0080*/  S2R R9, SR_CTAID.Y ;  /* 0x0000000000097919 */ /* 0x000ea20000002600 */
[----:B------:R-:W-:Y:S01]  /*0090*/  ULDC.64 UR6, c[0x0][0x278] ;  /* 0x00009e0000067ab9 */ /* 0x000fe20000000a00 */
[----:B------:R-:W-:Y:S01]  /*00a0*/  ISETP.NE.AND P0, PT, R0, 0x1, PT ;  /* 0x000000010000780c */ /* 0x000fe20003f05270 */
[----:B------:R-:W-:Y:S01]  /*00b0*/  IMAD.MOV.U32 R0, RZ, RZ, -0x80 ;  /* 0xffffff80ff007424 */ /* 0x000fe200078e00ff */
[----:B------:R-:W3:Y:S01]  /*00c0*/  S2R R229, SR_CTAID.X ;  /* 0x0000000000e57919 */ /* 0x000ee20000002500 */
[----:B------:R-:W-:Y:S01]  /*00d0*/  ULDC.64 UR4, c[0x0][0x1e8] ;  /* 0x00007a0000047ab9 */ /* 0x000fe20000000a00 */
[----:B------:R-:W-:Y:S01]  /*00e0*/  IMAD.MOV.U32 R192, RZ, RZ, 0x40 ;  /* 0x00000040ffc07424 */ /* 0x000fe200078e00ff */
[----:B------:R-:W-:Y:S01]  /*00f0*/  UIMAD UR8, UR9, UR6, URZ ;  /* 0x00000006090872a4 */ /* 0x000fe2000f8e023f */
[----:B------:R-:W-:Y:S01]  /*0100*/  IMAD.MOV.U32 R193, RZ, RZ, 0x20 ;  /* 0x00000020ffc17424 */ /* 0x000fe200078e00ff */
[----:B------:R-:W-:-:S02]  /*0110*/  UIMAD UR4, UR9, UR4, URZ ;  /* 0x00000004090472a4 */ /* 0x000fc4000f8e023f */
[----:B------:R-:W-:Y:S02]  /*0120*/  UIMAD.WIDE.U32 UR14, UR10, UR6, URZ ;  /* 0x000000060a0e72a5 */ /* 0x000fe4000f8e003f */
[----:B------:R-:W-:Y:S02]  /*0130*/  UIMAD UR8, UR10, UR7, UR8 ;  /* 0x000000070a0872a4 */ /* 0x000fe4000f8e0208 */
[----:B------:R-:W-:Y:S02]  /*0140*/  UIMAD UR11, UR10, UR5, UR4 ;  /* 0x000000050a0b72a4 */ /* 0x000fe4000f8e0204 */
[----:B------:R-:W-:Y:S02]  /*0150*/  ULDC.64 UR6, c[0x0][0x290] ;  /* 0x0000a40000067ab9 */ /* 0x000fe40000000a00 */
[----:B------:R-:W-:Y:S01]  /*0160*/  UIMAD.WIDE.U32 UR12, UR10, UR6, URZ ;  /* 0x000000060a0c72a5 */ /* 0x000fe2000f8e003f */
[----:B-1----:R-:W-:Y:S01]  /*0170*/  SHF.R.S32.HI R3, RZ, 0x1f, R212 ;  /* 0x0000001fff037819 */ /* 0x002fe200000114d4 */
[----:B------:R-:W-:Y:S01]  /*0180*/  IMAD.SHL.U32 R216, R212, 0x4, RZ ;  /* 0x00000004d4d87824 */ /* 0x000fe200078e00ff */
[----:B------:R-:W-:-:S02]  /*0190*/  UIMAD UR6, UR9, UR6, URZ ;  /* 0x00000006090672a4 */ /* 0x000fc4000f8e023f */
[----:B------:R-:W-:Y:S01]  /*01a0*/  LEA.HI R13, R3, R212, RZ, 0x3 ;  /* 0x000000d4030d7211 */ /* 0x000fe200078f18ff */
[----:B--2---:R-:W-:Y:S01]  /*01b0*/  @P0 IMAD.HI.U32 R2, R9, c[0x0][0x24c], RZ ;  /* 0x0000930009020a27 */ /* 0x004fe200078e00ff */
[----:B------:R-:W-:Y:S01]  /*01c0*/  SHF.R.S32.HI R217, RZ, 0x1f, R216 ;  /* 0x0000001fffd97819 */ /* 0x000fe200000114d8 */
[----:B------:R-:W-:Y:S01]  /*01d0*/  ULDC.64 UR4, c[0x0][0x1b8] ;  /* 0x00006e0000047ab9 */ /* 0x000fe20000000a00 */
[----:B------:R-:W-:Y:S01]  /*01e0*/  LOP3.LUT R11, R13, 0xfffffff8, RZ, 0xc0, !PT ;  /* 0xfffffff80d0b7812 */ /* 0x000fe200078ec0ff */
[----:B------:R-:W-:Y:S01]  /*01f0*/  IMAD.MOV.U32 R7, RZ, RZ, R9 ;  /* 0x000000ffff077224 */ /* 0x000fe200078e0009 */
[----:B------:R-:W-:Y:S01]  /*0200*/  @P0 SHF.R.U32.HI R7, RZ, c[0x0][0x250], R2 ;  /* 0x00009400ff070a19 */ /* 0x000fe20000011602 */
[----:B---3--:R-:W-:Y:S01]  /*0210*/  IMAD R5, R229, R0, c[0x0][0x198] ;  /* 0x00006600e5057624 */ /* 0x008fe200078e0200 */
[----:B------:R-:W-:Y:S01]  /*0220*/  SHF.R.S32.HI R214, RZ, 0x3, R13 ;  /* 0x00000003ffd67819 */ /* 0x000fe2000001140d */
[----:B------:R-:W-:Y:S01]  /*0230*/  IMAD.IADD R14, R212, 0x1, -R11 ;  /* 0x00000001d40e7824 */ /* 0x000fe200078e0a0b */
[----:B------:R-:W-:Y:S01]  /*0240*/  SHF.R.S32.HI R0, RZ, 0x1f, R7 ;  /* 0x0000001fff007819 */ /* 0x000fe20000011407 */
[----:B------:R-:W-:Y:S01]  /*0250*/  UIMAD UR4, UR9, UR4, URZ ;  /* 0x00000004090472a4 */ /* 0x000fe2000f8e023f */
[----:B------:R-:W-:Y:S01]  /*0260*/  SHF.R.S32.HI R215, RZ, 0x1f, R214 ;  /* 0x0000001fffd77819 */ /* 0x000fe200000114d6 */
[----:B------:R-:W-:Y:S01]  /*0270*/  IMAD.SHL.U32 R220, R14, 0x8, RZ ;  /* 0x000000080edc7824 */ /* 0x000fe200078e00ff */
[----:B------:R-:W-:Y:S01]  /*0280*/  UIMAD UR6, UR10, UR7, UR6 ;  /* 0x000000070a0672a4 */ /* 0x000fe2000f8e0206 */
[C---:B------:R-:W-:Y:S01]  /*0290*/  IMAD R2, R0.reuse, c[0x0][0x1e0], RZ ;  /* 0x0000780000027a24 */ /* 0x040fe200078e02ff */
[----:B------:R-:W-:Y:S01]  /*02a0*/  UIADD3 UR7, UR15, UR8, URZ ;  /* 0x000000080f077290 */ /* 0x000fe2000fffe03f */
[----:B------:R-:W-:Y:S01]  /*02b0*/  IMAD R0, R0, c[0x0][0x1b0], RZ ;  /* 0x00006c0000007a24 */ /* 0x000fe200078e02ff */
[----:B------:R-:W-:Y:S01]  /*02c0*/  SHF.R.S32.HI R221, RZ, 0x1f, R220 ;  /* 0x0000001fffdd7819 */ /* 0x000fe200000114dc */
[C---:B------:R-:W-:Y:S01]  /*02d0*/  IMAD R2, R7.reuse, c[0x0][0x1e4], R2 ;  /* 0x0000790007027a24 */ /* 0x040fe200078e0202 */
[----:B------:R-:W-:Y:S01]  /*02e0*/  UIMAD UR4, UR10, UR5, UR4 ;  /* 0x000000050a0472a4 */ /* 0x000fe2000f8e0204 */
[C---:B------:R-:W-:Y:S01]  /*02f0*/  IMAD R0, R7.reuse, c[0x0][0x1b4], R0 ;  /* 0x00006d0007007a24 */ /* 0x040fe200078e0200 */
[----:B------:R-:W-:Y:S01]  /*0300*/  UIADD3 UR8, UR13, UR6, URZ ;  /* 0x000000060d087290 */ /* 0x000fe2000fffe03f */
[--C-:B------:R-:W-:Y:S01]  /*0310*/  IMAD.WIDE.U32 R10, R7, c[0x0][0x1e0], R220.reuse ;  /* 0x00007800070a7a25 */ /* 0x100fe200078e00dc */
[----:B------:R-:W-:Y:S01]  /*0320*/  ULDC.64 UR18, c[0x0][0x118] ;  /* 0x0000460000127ab9 */ /* 0x000fe20000000a00 */
[----:B------:R-:W-:Y:S01]  /*0330*/  LEA.HI R12, R3, R212, RZ, 0x2 ;  /* 0x000000d4030c7211 */ /* 0x000fe200078f10ff */
[----:B------:R-:W-:Y:S01]  /*0340*/  UMOV UR24, 0x5 ;  /* 0x0000000500187882 */ /* 0x000fe20000000000 */
[----:B------:R-:W-:-:S02]  /*0350*/  IMAD.WIDE.U32 R6, R7, c[0x0][0x1b0], R220 ;  /* 0x00006c0007067a25 */ /* 0x000fc400078e00dc */
[----:B------:R-:W-:Y:S02]  /*0360*/  SHF.R.S32.HI R210, RZ, 0x1f, R12 ;  /* 0x0000001fffd27819 */ /* 0x000fe4000001140c */
[----:B------:R-:W-:Y:S02]  /*0370*/  IMAD.IADD R11, R11, 0x1, R2 ;  /* 0x000000010b0b7824 */ /* 0x000fe400078e0202 */
[----:B------:R-:W-:Y:S02]  /*0380*/  IMAD.U32 R2, RZ, RZ, UR10 ;  /* 0x0000000aff027e24 */ /* 0x000fe4000f8e00ff */
[----:B------:R-:W-:Y:S02]  /*0390*/  IMAD.IADD R7, R7, 0x1, R0 ;  /* 0x0000000107077824 */ /* 0x000fe400078e0200 */
[----:B------:R-:W-:-:S04]  /*03a0*/  IMAD.WIDE.U32 R16, R2, c[0x0][0x1e8], R10 ;  /* 0x00007a0002107a25 */ /* 0x000fc800078e000a */
[----:B------:R-:W-:Y:S01]  /*03b0*/  IMAD.WIDE.U32 R22, R22, c[0x0][0x1b8], R6 ;  /* 0x00006e0016167a25 */ /* 0x000fe200078e0006 */
[----:B------:R-:W-:Y:S02]  /*03c0*/  SHF.R.S32.HI R7, RZ, 0x1f, R9 ;  /* 0x0000001fff077819 */ /* 0x000fe40000011409 */
[----:B------:R-:W-:Y:S01]  /*03d0*/  IADD3 R17, R17, UR11, RZ ;  /* 0x0000000b11117c10 */ /* 0x000fe2000fffe0ff */
[--C-:B------:R-:W-:Y:S01]  /*03e0*/  IMAD.IADD R4, R5, 0x1, -R214.reuse ;  /* 0x0000000105047824 */ /* 0x100fe200078e0ad6 */
[----:B------:R-:W-:Y:S01]  /*03f0*/  IADD3 R23, R23, UR4, RZ ;  /* 0x0000000417177c10 */ /* 0x000fe2000fffe0ff */
[----:B------:R-:W-:Y:S01]  /*0400*/  IMAD.WIDE R228, R229, 0x80, R214 ;  /* 0x00000080e5e47825 */ /* 0x000fe200078e02d6 */
[----:B------:R-:W-:Y:S02]  /*0410*/  ULDC.64 UR4, c[0x0][0x188] ;  /* 0x0000620000047ab9 */ /* 0x000fe40000000a00 */
[C---:B------:R-:W-:Y:S01]  /*0420*/  ISETP.GE.AND P6, PT, R4.reuse, 0x1, PT ;  /* 0x000000010400780c */ /* 0x040fe20003fc6270 */
[----:B------:R-:W-:Y:S01]  /*0430*/  IMAD R11, R229, c[0x0][0x1d8], RZ ;  /* 0x00007600e50b7a24 */ /* 0x000fe200078e02ff */
[C---:B------:R-:W-:Y:S01]  /*0440*/  ISETP.GE.AND P5, PT, R4.reuse, 0x21, PT ;  /* 0x000000210400780c */ /* 0x040fe20003fa6270 */
[----:B------:R-:W-:Y:S01]  /*0450*/  IMAD R0, R7, c[0x0][0x270], RZ ;  /* 0x00009c0007007a24 */ /* 0x000fe200078e02ff */
[C---:B------:R-:W-:Y:S01]  /*0460*/  ISETP.GE.AND P4, PT, R4.reuse, 0x41, PT ;  /* 0x000000410400780c */ /* 0x040fe20003f86270 */
[----:B------:R-:W-:Y:S01]  /*0470*/  IMAD.WIDE.U32 R20, R9, c[0x0][0x270], R216 ;  /* 0x00009c0009147a25 */ /* 0x000fe200078e00d8 */
[----:B------:R-:W-:Y:S01]  /*0480*/  ISETP.GE.AND P3, PT, R4, 0x61, PT ;  /* 0x000000610400780c */ /* 0x000fe20003f66270 */
[----:B------:R-:W-:-:S02]  /*0490*/  UIMAD UR6, UR9, UR4, URZ ;  /* 0x00000004090672a4 */ /* 0x000fc4000f8e023f */
[----:B------:R-:W-:Y:S01]  /*04a0*/  IMAD R4, R7, c[0x0][0x288], RZ ;  /* 0x0000a20007047a24 */ /* 0x000fe200078e02ff */
[----:B------:R-:W-:Y:S01]  /*04b0*/  UIMAD.WIDE.U32 UR16, UR10, UR4, URZ ;  /* 0x000000040a1072a5 */ /* 0x000fe2000f8e003f */
[C---:B------:R-:W-:Y:S01]  /*04c0*/  IMAD.WIDE.U32 R18, R9.reuse, c[0x0][0x288], R216 ;  /* 0x0000a20009127a25 */ /* 0x040fe200078e00d8 */
[----:B------:R-:W-:Y:S02]  /*04d0*/  UIMAD UR5, UR10, UR5, UR6 ;  /* 0x000000050a0572a4 */ /* 0x000fe4000f8e0206 */
[----:B------:R-:W-:Y:S01]  /*04e0*/  UMOV UR11, 0x6 ;  /* 0x00000006000b7882 */ /* 0x000fe20000000000 */
[----:B------:R-:W-:Y:S01]  /*04f0*/  IMAD R2, R228, c[0x0][0x1dc], R11 ;  /* 0x00007700e4027a24 */ /* 0x000fe200078e020b */
[----:B------:R-:W-:Y:S01]  /*0500*/  IADD3 R18, P1, R18, UR12, RZ ;  /* 0x0000000c12127c10 */ /* 0x000fe2000ff3e0ff */
[----:B------:R-:W-:Y:S01]  /*0510*/  IMAD R0, R9, c[0x0][0x274], R0 ;  /* 0x00009d0009007a24 */ /* 0x000fe200078e0200 */
[----:B------:R-:W-:Y:S01]  /*0520*/  UIADD3 UR6, UR17, UR5, URZ ;  /* 0x0000000511067290 */ /* 0x000fe2000fffe03f */
[----:B------:R-:W-:Y:S01]  /*0530*/  IMAD.WIDE.U32 R10, R228, c[0x0][0x1d8], R16 ;  /* 0x00007600e40a7a25 */ /* 0x000fe200078e0010 */
[----:B------:R-:W-:Y:S01]  /*0540*/  IADD3 R17, P2, R20, UR14, RZ ;  /* 0x0000000e14117c10 */ /* 0x000fe2000ff5e0ff */
[----:B------:R-:W-:-:S02]  /*0550*/  ULDC.64 UR4, c[0x0][0x1d8] ;  /* 0x0000760000047ab9 */ /* 0x000fc40000000a00 */
[----:B------:R-:W-:Y:S01]  /*0560*/  IMAD R15, R9, c[0x0][0x28c], R4 ;  /* 0x0000a300090f7a24 */ /* 0x000fe200078e0204 */
[----:B------:R-:W-:Y:S01]  /*0570*/  LEA R30, P0, R10, c[0x0][0x1c0], 0x1 ;  /* 0x000070000a1e7a11 */ /* 0x000fe200078008ff */
[----:B------:R-:W-:Y:S01]  /*0580*/  IMAD.IADD R2, R11, 0x1, R2 ;  /* 0x000000010b027824 */ /* 0x000fe200078e0202 */
[----:B------:R-:W-:Y:S01]  /*0590*/  IADD3.X R0, R21, UR7, R0, P2, !PT ;  /* 0x0000000715007c10 */ /* 0x000fe200097fe400 */
[----:B------:R-:W-:Y:S01]  /*05a0*/  IMAD R21, R229, c[0x0][0x1a8], RZ ;  /* 0x00006a00e5157a24 */ /* 0x000fe200078e02ff */
[----:B------:R-:W-:Y:S01]  /*05b0*/  IADD3.X R15, R19, UR8, R15, P1, !PT ;  /* 0x00000008130f7c10 */ /* 0x000fe20008ffe40f */
[----:B------:R-:W-:Y:S01]  /*05c0*/  IMAD.SHL.U32 R19, R214, 0x40, RZ ;  /* 0x00000040d6137824 */ /* 0x000fe200078e00ff */
[-C--:B------:R-:W-:Y:S01]  /*05d0*/  LEA.HI R11, R3, R212.reuse, RZ, 0x6 ;  /* 0x000000d4030b7211 */ /* 0x080fe200078f30ff */
[----:B------:R-:W-:Y:S01]  /*05e0*/  IMAD R25, R215, c[0x0][0x178], RZ ;  /* 0x00005e00d7197a24 */ /* 0x000fe200078e02ff */
[----:B------:R-:W-:Y:S01]  /*05f0*/  LEA.HI.X R31, R10, c[0x0][0x1c4], R2, 0x1, P0 ;  /* 0x000071000a1f7a11 */ /* 0x000fe200000f0c02 */
[C---:B------:R-:W-:Y:S01]  /*0600*/  IMAD R2, R228.reuse, c[0x0][0x1ac], R21 ;  /* 0x00006b00e4027a24 */ /* 0x040fe200078e0215 */
[----:B------:R-:W-:Y:S01]  /*0610*/  SHF.R.S32.HI R11, RZ, 0x6, R11 ;  /* 0x00000006ff0b7819 */ /* 0x000fe2000001140b */
[----:B------:R-:W-:Y:S01]  /*0620*/  IMAD.WIDE.U32 R20, R228, c[0x0][0x1a8], R22 ;  /* 0x00006a00e4147a25 */ /* 0x000fe200078e0016 */
[----:B------:R-:W-:Y:S01]  /*0630*/  LOP3.LUT R19, R19, 0x1c0, RZ, 0xc0, !PT ;  /* 0x000001c013137812 */ /* 0x000fe200078ec0ff */
[----:B------:R-:W-:Y:S01]  /*0640*/  USHF.L.U32 UR20, UR4, 0x6, URZ ;  /* 0x0000000604147899 */ /* 0x000fe2000800063f */
[----:B------:R-:W-:Y:S01]  /*0650*/  ISETP.GE.OR P1, PT, R220, c[0x0][0x1cc], !P6 ;  /* 0x00007300dc007a0c */ /* 0x000fe20007726670 */
[----:B------:R-:W-:Y:S01]  /*0660*/  IMAD.SHL.U32 R27, R11, 0x200, RZ ;  /* 0x000002000b1b7824 */ /* 0x000fe200078e00ff */
[----:B------:R-:W-:Y:S01]  /*0670*/  LOP3.LUT R4, R19, 0x38, R220, 0xf8, !PT ;  /* 0x0000003813047812 */ /* 0x000fe200078ef8dc */
[----:B------:R-:W-:Y:S01]  /*0680*/  IMAD.IADD R2, R21, 0x1, R2 ;  /* 0x0000000115027824 */ /* 0x000fe200078e0202 */
[----:B------:R-:W-:Y:S01]  /*0690*/  SHF.R.U32.HI R208, RZ, 0x3, R19 ;  /* 0x00000003ffd07819 */ /* 0x000fe20000011613 */
[----:B------:R-:W-:Y:S01]  /*06a0*/  IMAD.WIDE.U32 R222, R214, c[0x0][0x178], RZ ;  /* 0x00005e00d6de7a25 */ /* 0x000fe200078e00ff */
[----:B------:R-:W-:Y:S01]  /*06b0*/  LEA R28, P0, R20, c[0x0][0x190], 0x1 ;  /* 0x00006400141c7a11 */ /* 0x000fe200078008ff */
[----:B------:R-:W-:Y:S01]  /*06c0*/  USHF.L.U64.HI UR5, UR4, UR11, UR5 ;  /* 0x0000000b04057299 */ /* 0x000fe20008010205 */
[----:B------:R-:W-:Y:S01]  /*06d0*/  LEA.HI R19, R3, R212, RZ, 0x4 ;  /* 0x000000d403137211 */ /* 0x000fe200078f20ff */
[----:B------:R-:W-:Y:S01]  /*06e0*/  IMAD R25, R214, c[0x0][0x17c], R25 ;  /* 0x00005f00d6197a24 */ /* 0x000fe200078e0219 */
[----:B------:R-:W-:Y:S01]  /*06f0*/  LOP3.LUT R208, R27, R4, R208, 0xf6, !PT ;  /* 0x000000041bd07212 */ /* 0x000fe200078ef6d0 */
[----:B------:R-:W-:Y:S01]  /*0700*/  IMAD R4, R7, c[0x0][0x180], RZ ;  /* 0x0000600007047a24 */ /* 0x000fe200078e02ff */
[----:B------:R-:W-:Y:S01]  /*0710*/  LEA.HI.X R29, R20, c[0x0][0x194], R2, 0x1, P0 ;  /* 0x00006500141d7a11 */ /* 0x000fe200000f0c02 */
[----:B------:R-:W-:Y:S01]  /*0720*/  IMAD.WIDE.U32 R20, R9, c[0x0][0x180], R220 ;  /* 0x0000600009147a25 */ /* 0x000fe200078e00dc */
[----:B------:R-:W-:-:S02]  /*0730*/  SHF.R.S32.HI R2, RZ, 0x4, R19 ;  /* 0x00000004ff027819 */ /* 0x000fc40000011413 */
[----:B------:R-:W-:Y:S01]  /*0740*/  ISETP.GE.OR P2, PT, R220, c[0x0][0x1cc], !P5 ;  /* 0x00007300dc007a0c */ /* 0x000fe20006f46670 */
[----:B------:R-:W-:Y:S01]  /*0750*/  IMAD.SHL.U32 R208, R208, 0x2, RZ ;  /* 0x00000002d0d07824 */ /* 0x000fe200078e00ff */
[----:B------:R-:W-:Y:S01]  /*0760*/  LEA.HI R198, R19, R2, RZ, 0x1 ;  /* 0x0000000213c67211 */ /* 0x000fe200078f08ff */
[----:B------:R-:W-:Y:S01]  /*0770*/  IMAD R23, R9, c[0x0][0x184], R4 ;  /* 0x0000610009177a24 */ /* 0x000fe200078e0204 */
[----:B------:R-:W-:Y:S01]  /*0780*/  ISETP.GE.OR P6, PT, R220, c[0x0][0x19c], !P6 ;  /* 0x00006700dc007a0c */ /* 0x000fe200077c6670 */
[----:B------:R-:W-:Y:S01]  /*0790*/  IMAD.IADD R206, R223, 0x1, R25 ;  /* 0x00000001dfce7824 */ /* 0x000fe200078e0219 */
[----:B------:R-:W-:Y:S01]  /*07a0*/  LOP3.LUT R198, R198, 0xfffffffe, RZ, 0xc0, !PT ;  /* 0xfffffffec6c67812 */ /* 0x000fe200078ec0ff */
[----:B------:R1:W-:Y:S01]  /*07b0*/  LDGSTS.E.BYPASS.LTC128B.128 [R208+0x4080], [R30.64], !P1 ;  /* 0x040800001ed07fae */ /* 0x0003e2000c901d52 */
[----:B------:R-:W-:Y:S01]  /*07c0*/  IMAD.IADD R23, R21, 0x1, R23 ;  /* 0x0000000115177824 */ /* 0x000fe200078e0217 */
[----:B------:R-:W-:Y:S01]  /*07d0*/  IADD3 R21, P1, P0, R222, UR16, R20 ;  /* 0x00000010de157c10 */ /* 0x000fe2000f83e014 */
[----:B------:R-:W-:Y:S01]  /*07e0*/  IMAD R6, R7, c[0x0][0x210], RZ ;  /* 0x0000840007067a24 */ /* 0x000fe200078e02ff */
[----:B------:R-:W-:Y:S01]  /*07f0*/  ISETP.GE.OR P5, PT, R220, c[0x0][0x19c], !P5 ;  /* 0x00006700dc007a0c */ /* 0x000fe20006fa6670 */
[----:B------:R-:W-:Y:S01]  /*0800*/  IMAD.IADD R198, R2, 0x1, -R198 ;  /* 0x0000000102c67824 */ /* 0x000fe200078e0ac6 */
[----:B------:R-:W-:Y:S01]  /*0810*/  IADD3.X R2, R206, UR6, R23, P1, P0 ;  /* 0x00000006ce027c10 */ /* 0x000fe20008fe0417 */
[----:B------:R-:W-:Y:S01]  /*0820*/  IMAD R207, R215, c[0x0][0x208], RZ ;  /* 0x00008200d7cf7a24 */ /* 0x000fe200078e02ff */
[----:B------:R-:W-:Y:S01]  /*0830*/  IADD3 R24, P1, R30, UR20, RZ ;  /* 0x000000141e187c10 */ /* 0x000fe2000ff3e0ff */
[----:B------:R-:W-:Y:S01]  /*0840*/  IMAD R6, R9, c[0x0][0x214], R6 ;  /* 0x0000850009067a24 */ /* 0x000fe200078e0206 */
[----:B------:R-:W-:Y:S01]  /*0850*/  LEA R20, P0, R21, c[0x0][0x160], 0x1 ;  /* 0x0000580015147a11 */ /* 0x000fe200078008ff */
[----:B------:R-:W-:Y:S01]  /*0860*/  IMAD.WIDE.U32 R218, R214, c[0x0][0x208], RZ ;  /* 0x00008200d6da7a25 */ /* 0x000fe200078e00ff */
[----:B------:R-:W-:-:S02]  /*0870*/  IADD3.X R25, R31, UR5, RZ, P1, !PT ;  /* 0x000000051f197c10 */ /* 0x000fc40008ffe4ff */
[----:B------:R-:W-:Y:S01]  /*0880*/  LEA.HI.X R21, R21, c[0x0][0x164], R2, 0x1, P0 ;  /* 0x0000590015157a11 */ /* 0x000fe200000f0c02 */
[----:B------:R-:W-:Y:S01]  /*0890*/  IMAD R207, R214, c[0x0][0x20c], R207 ;  /* 0x00008300d6cf7a24 */ /* 0x000fe200078e02cf */
[----:B------:R-:W-:Y:S01]  /*08a0*/  IADD3 R32, P0, R24, UR20, RZ ;  /* 0x0000001418207c10 */ /* 0x000fe2000ff1e0ff */
[----:B------:R2:W-:Y:S01]  /*08b0*/  LDGSTS.E.BYPASS.LTC128B.128 [R208+0x5080], [R24.64], !P2 ;  /* 0x0508000018d07fae */ /* 0x0005e2000d101d52 */
[C---:B------:R-:W-:Y:S01]  /*08c0*/  ISETP.GE.OR P2, PT, R220.reuse, c[0x0][0x1cc], !P4 ;  /* 0x00007300dc007a0c */ /* 0x040fe20006746670 */
[----:B------:R-:W-:Y:S01]  /*08d0*/  IMAD.IADD R207, R219, 0x1, R207 ;  /* 0x00000001dbcf7824 */ /* 0x000fe200078e02cf */
[----:B------:R-:W-:Y:S02]  /*08e0*/  IADD3.X R33, R25, UR5, RZ, P0, !PT ;  /* 0x0000000519217c10 */ /* 0x000fe400087fe4ff */
[----:B------:R-:W-:Y:S02]  /*08f0*/  SHF.R.S32.HI R23, RZ, 0x2, R12 ;  /* 0x00000002ff177819 */ /* 0x000fe4000001140c */
[----:B------:R-:W-:-:S02]  /*0900*/  ISETP.GE.OR P1, PT, R220, c[0x0][0x1cc], !P3 ;  /* 0x00007300dc007a0c */ /* 0x000fc40005f26670 */
[----:B------:R-:W-:Y:S02]  /*0910*/  LEA.HI R210, R210, R23, RZ, 0x3 ;  /* 0x00000017d2d27211 */ /* 0x000fe400078f18ff */
[----:B-1----:R-:W-:Y:S02]  /*0920*/  IADD3 R30, P0, R32, UR20, RZ ;  /* 0x00000014201e7c10 */ /* 0x002fe4000ff1e0ff */
[----:B------:R-:W-:Y:S01]  /*0930*/  LOP3.LUT R210, R210, 0xfffffff8, RZ, 0xc0, !PT ;  /* 0xfffffff8d2d27812 */ /* 0x000fe200078ec0ff */
[----:B------:R1:W-:Y:S01]  /*0940*/  LDGSTS.E.BYPASS.LTC128B.128 [R208+0x6080], [R32.64], !P2 ;  /* 0x0608000020d07fae */ /* 0x0003e2000d101d52 */
[----:B------:R-:W-:Y:S01]  /*0950*/  IADD3.X R31, R33, UR5, RZ, P0, !PT ;  /* 0x00000005211f7c10 */ /* 0x000fe200087fe4ff */
[----:B------:R-:W-:Y:S01]  /*0960*/  ULDC.64 UR4, c[0x0][0x1a8] ;  /* 0x00006a0000047ab9 */ /* 0x000fe20000000a00 */
[C---:B------:R-:W-:Y:S01]  /*0970*/  ISETP.GE.OR P4, PT, R220.reuse, c[0x0][0x19c], !P4 ;  /* 0x00006700dc007a0c */ /* 0x040fe20006786670 */
[----:B------:R-:W-:Y:S01]  /*0980*/  USHF.L.U32 UR21, UR4, 0x6, URZ ;  /* 0x0000000604157899 */ /* 0x000fe2000800063f */
[----:B------:R-:W-:Y:S01]  /*0990*/  ISETP.GE.OR P3, PT, R220, c[0x0][0x19c], !P3 ;  /* 0x00006700dc007a0c */ /* 0x000fe20005f66670 */
[----:B------:R-:W-:Y:S01]  /*09a0*/  USHF.L.U64.HI UR20, UR4, UR11, UR5 ;  /* 0x0000000b04147299 */ /* 0x000fe20008010205 */
[----:B------:R-:W-:Y:S01]  /*09b0*/  IMAD.IADD R210, R23, 0x1, -R210 ;  /* 0x0000000117d27824 */ /* 0x000fe200078e0ad2 */
[----:B------:R3:W-:Y:S01]  /*09c0*/  LDGSTS.E.BYPASS.LTC128B.128 [R208+0x7080], [R30.64], !P1 ;  /* 0x070800001ed07fae */ /* 0x0007e2000c901d52 */
[----:B------:R-:W-:Y:S01]  /*09d0*/  LEA.HI R10, R3, R212, RZ, 0x5 ;  /* 0x000000d4030a7211 */ /* 0x000fe200078f28ff */
[----:B------:R-:W-:Y:S01]  /*09e0*/  ULDC.64 UR4, c[0x0][0x218] ;  /* 0x0000860000047ab9 */ /* 0x000fe20000000a00 */
[----:B------:R-:W-:Y:S01]  /*09f0*/  IADD3 R4, -R214, c[0x0][0x168], RZ ;  /* 0x00005a00d6047a10 */ /* 0x000fe20007ffe1ff */
[----:B------:R-:W0:Y:S01]  /*0a00*/  LDGDEPBAR ;  /* 0x00000000000079af */ /* 0x000e220000000000 */
[C---:B--2---:R-:W-:Y:S01]  /*0a10*/  LEA R24, P0, R17.reuse, c[0x0][0x258], 0x2 ;  /* 0x0000960011187a11 */ /* 0x044fe200078010ff */
[----:B------:R-:W-:Y:S01]  /*0a20*/  UIMAD.WIDE.U32 UR22, UR10, UR4, URZ ;  /* 0x000000040a1672a5 */ /* 0x000fe2000f8e003f */
[----:B------:R-:W-:Y:S01]  /*0a30*/  SHF.R.S32.HI R2, RZ, 0x5, R10 ;  /* 0x00000005ff027819 */ /* 0x000fe2000001140a */
[----:B------:R2:W-:Y:S01]  /*0a40*/  LDGSTS.E.BYPASS.LTC128B.128 [R208+0x80], [R28.64], !P6 ;  /* 0x000800001cd07fae */ /* 0x0005e2000f101d52 */
[----:B------:R-:W-:Y:S01]  /*0a50*/  LEA.HI.X R25, R17, c[0x0][0x25c], R0, 0x2, P0 ;  /* 0x0000970011197a11 */ /* 0x000fe200000f1400 */
[----:B------:R-:W-:Y:S01]  /*0a60*/  UIMAD UR4, UR9, UR4, URZ ;  /* 0x00000004090472a4 */ /* 0x000fe2000f8e023f */
[----:B------:R-:W-:Y:S01]  /*0a70*/  SHF.R.S32.HI R209, RZ, 0x1f, R10 ;  /* 0x0000001fffd17819 */ /* 0x000fe2000001140a */
[----:B------:R-:W-:Y:S01]  /*0a80*/  IMAD.WIDE.U32 R16, R9, c[0x0][0x210], R220 ;  /* 0x0000840009107a25 */ /* 0x000fe200078e00dc */
[-C--:B------:R-:W-:Y:S01]  /*0a90*/  LEA.HI R211, R10, R2.reuse, RZ, 0x1 ;  /* 0x000000020ad37211 */ /* 0x080fe200078f08ff */
[----:B------:R-:W-:Y:S01]  /*0aa0*/  UIMAD UR4, UR10, UR5, UR4 ;  /* 0x000000050a0472a4 */ /* 0x000fe2000f8e0204 */
[----:B------:R-:W-:Y:S01]  /*0ab0*/  LEA.HI R209, R209, R2, RZ, 0x2 ;  /* 0x00000002d1d17211 */ /* 0x000fe200078f10ff */
[----:B------:R-:W-:Y:S01]  /*0ac0*/  IMAD.IADD R6, R17, 0x1, R6 ;  /* 0x0000000111067824 */ /* 0x000fe200078e0206 */
[----:B------:R-:W-:-:S02]  /*0ad0*/  LOP3.LUT R211, R211, 0xfffffffe, RZ, 0xc0, !PT ;  /* 0xfffffffed3d37812 */ /* 0x000fc400078ec0ff */
[----:B-1----:R-:W-:Y:S02]  /*0ae0*/  IADD3 R32, P0, R28, UR21, RZ ;  /* 0x000000151c207c10 */ /* 0x002fe4000ff1e0ff */
[----:B------:R-:W-:Y:S01]  /*0af0*/  LOP3.LUT R209, R209, 0xfffffffc, RZ, 0xc0, !PT ;  /* 0xfffffffcd1d17812 */ /* 0x000fe200078ec0ff */
[----:B------:R-:W-:Y:S01]  /*0b00*/  IMAD.IADD R211, R2, 0x1, -R211 ;  /* 0x0000000102d37824 */ /* 0x000fe200078e0ad3 */
[----:B------:R-:W-:Y:S02]  /*0b10*/  IADD3.X R33, R29, UR20, RZ, P0, !PT ;  /* 0x000000141d217c10 */ /* 0x000fe400087fe4ff */
[----:B------:R-:W-:Y:S01]  /*0b20*/  IADD3 R22, P0, R32, UR21, RZ ;  /* 0x0000001520167c10 */ /* 0x000fe2000ff1e0ff */
[----:B------:R-:W-:Y:S01]  /*0b30*/  IMAD.IADD R209, R2, 0x1, -R209 ;  /* 0x0000000102d17824 */ /* 0x000fe200078e0ad1 */
[----:B------:R-:W-:Y:S01]  /*0b40*/  LOP3.LUT R19, R19, 0xfffffff0, RZ, 0xc0, !PT ;  /* 0xfffffff013137812 */ /* 0x000fe200078ec0ff */
[----:B------:R1:W-:Y:S01]  /*0b50*/  LDGSTS.E.BYPASS.LTC128B.128 [R208+0x1080], [R32.64], !P5 ;  /* 0x0108000020d07fae */ /* 0x0003e2000e901d52 */
[----:B------:R-:W-:Y:S01]  /*0b60*/  IADD3.X R23, R33, UR20, RZ, P0, !PT ;  /* 0x0000001421177c10 */ /* 0x000fe200087fe4ff */
[----:B------:R-:W-:Y:S01]  /*0b70*/  IMAD.SHL.U32 R203, R211, 0x400, RZ ;  /* 0x00000400d3cb7824 */ /* 0x000fe200078e00ff */
[----:B---3--:R-:W-:Y:S01]  /*0b80*/  IADD3 R30, P2, R22, UR21, RZ ;  /* 0x00000015161e7c10 */ /* 0x008fe2000ff5e0ff */
[----:B------:R-:W-:Y:S01]  /*0b90*/  IMAD.IADD R19, R212, 0x1, -R19 ;  /* 0x00000001d4137824 */ /* 0x000fe200078e0a13 */
[----:B------:R-:W-:Y:S01]  /*0ba0*/  IADD3 R17, P1, P0, R218, UR22, R16 ;  /* 0x00000016da117c10 */ /* 0x000fe2000f83e010 */
[----:B------:R3:W-:Y:S01]  /*0bb0*/  LDGSTS.E.BYPASS.LTC128B.128 [R208+0x2080], [R22.64], !P4 ;  /* 0x0208000016d07fae */ /* 0x0007e2000e101d52 */
[----:B------:R-:W-:Y:S01]  /*0bc0*/  IADD3.X R31, R23, UR20, RZ, P2, !PT ;  /* 0x00000014171f7c10 */ /* 0x000fe200097fe4ff */
[----:B------:R-:W-:Y:S01]  /*0bd0*/  UIADD3 UR20, UR23, UR4, URZ ;  /* 0x0000000417147290 */ /* 0x000fe2000fffe03f */
[----:B------:R-:W-:Y:S01]  /*0be0*/  LOP3.LUT P5, RZ, R14, 0x4, RZ, 0xc0, !PT ;  /* 0x000000040eff7812 */ /* 0x000fe200078ac0ff */
[----:B------:R-:W-:Y:S01]  /*0bf0*/  IMAD R16, R198, 0x800, R27 ;  /* 0x00000800c6107824 */ /* 0x000fe200078e021b */
[C---:B------:R-:W-:Y:S01]  /*0c00*/  LOP3.LUT P2, RZ, R14.reuse, 0x2, RZ, 0xc0, !PT ;  /* 0x000000020eff7812 */ /* 0x040fe2000784c0ff */
[----:B------:R4:W-:Y:S01]  /*0c10*/  LDGSTS.E.BYPASS.LTC128B.128 [R208+0x3080], [R30.64], !P3 ;  /* 0x030800001ed07fae */ /* 0x0009e2000d901d52 */
[----:B------:R-:W-:Y:S01]  /*0c20*/  IMAD.SHL.U32 R14, R14, 0x40, RZ ;  /* 0x000000400e0e7824 */ /* 0x000fe200078e00ff */
[C---:B------:R-:W-:Y:S01]  /*0c30*/  ISETP.GE.AND P3, PT, R220.reuse, c[0x0][0x16c], PT ;  /* 0x00005b00dc007a0c */ /* 0x040fe20003f66270 */
[----:B------:R-:W-:Y:S01]  /*0c40*/  ULDC.64 UR4, c[0x0][0x178] ;  /* 0x00005e0000047ab9 */ /* 0x000fe20000000a00 */
[----:B------:R-:W0:Y:S01]  /*0c50*/  LDGDEPBAR ;  /* 0x00000000000079af */ /* 0x000e220000000000 */
[----:B------:R-:W-:Y:S01]  /*0c60*/  ISETP.GE.AND P4, PT, R220, c[0x0][0x1fc], PT ;  /* 0x00007f00dc007a0c */ /* 0x000fe20003f86270 */
[----:B------:R-:W-:Y:S01]  /*0c70*/  USHF.L.U32 UR21, UR4, 0x6, URZ ;  /* 0x0000000604157899 */ /* 0x000fe2000800063f */
[----:B------:R-:W-:Y:S01]  /*0c80*/  SEL R2, R192, 0xffffffc0, !P5 ;  /* 0xffffffc0c0027807 */ /* 0x000fe20006800000 */
[----:B------:R-:W-:Y:S01]  /*0c90*/  USHF.L.U64.HI UR11, UR4, UR11, UR5 ;  /* 0x0000000b040b7299 */ /* 0x000fe20008010205 */
[----:B------:R-:W-:-:S02]  /*0ca0*/  SEL R0, R193, 0xffffffe0, !P2 ;  /* 0xffffffe0c1007807 */ /* 0x000fc40005000000 */
[----:B------:R-:W-:Y:S01]  /*0cb0*/  IADD3.X R6, R207, UR20, R6, P1, P0 ;  /* 0x00000014cf067c10 */ /* 0x000fe20008fe0406 */
[----:B------:R-:W-:Y:S01]  /*0cc0*/  ULDC.64 UR4, c[0x0][0x208] ;  /* 0x0000820000047ab9 */ /* 0x000fe20000000a00 */
[C---:B------:R-:W-:Y:S01]  /*0cd0*/  ISETP.LT.OR P6, PT, R4.reuse, 0x1, P3 ;  /* 0x000000010400780c */ /* 0x040fe20001fc1670 */
[----:B------:R-:W-:Y:S01]  /*0ce0*/  USHF.L.U64.HI UR5, UR4, UR24, UR5 ;  /* 0x0000001804057299 */ /* 0x000fe20008010205 */
[C---:B------:R-:W-:Y:S01]  /*0cf0*/  ISETP.LT.OR P5, PT, R4.reuse, 0x21, P3 ;  /* 0x000000210400780c */ /* 0x040fe20001fa1670 */
[----:B------:R-:W-:Y:S01]  /*0d00*/  USHF.L.U32 UR4, UR4, 0x5, URZ ;  /* 0x0000000504047899 */ /* 0x000fe2000800063f */
[C---:B------:R-:W-:Y:S02]  /*0d10*/  ISETP.LT.OR P2, PT, R4.reuse, 0x1, P4 ;  /* 0x000000010400780c */ /* 0x040fe40002741670 */
[----:B------:R-:W-:Y:S01]  /*0d20*/  ISETP.LT.OR P1, PT, R4, 0x21, P4 ;  /* 0x000000210400780c */ /* 0x000fe20002721670 */
[----:B------:R-:W-:Y:S01]  /*0d30*/  USHF.L.U32 UR24, UR4, 0x1, URZ ;  /* 0x0000000104187899 */ /* 0x000fe2000800063f */
[----:B---3--:R-:W-:Y:S01]  /*0d40*/  LEA R22, P0, R17, c[0x0][0x1f0], 0x1 ;  /* 0x00007c0011167a11 */ /* 0x008fe200078008ff */
[----:B------:R-:W-:Y:S01]  /*0d50*/  USHF.L.U64.HI UR5, UR4, 0x1, UR5 ;  /* 0x0000000104057899 */ /* 0x000fe20008010205 */
[----:B------:R-:W-:-:S02]  /*0d60*/  LOP3.LUT R4, R14, 0x1c0, RZ, 0xc0, !PT ;  /* 0x000001c00e047812 */ /* 0x000fc400078ec0ff */
[----:B------:R-:W-:Y:S02]  /*0d70*/  LEA.HI.X R23, R17, c[0x0][0x1f4], R6, 0x1, P0 ;  /* 0x00007d0011177a11 */ /* 0x000fe400000f0c06 */
[----:B------:R-:W-:Y:S01]  /*0d80*/  LOP3.LUT R26, R4, 0x8, R13, 0xf8, !PT ;  /* 0x00000008041a7812 */ /* 0x000fe200078ef80d */
[----:B------:R-:W-:-:S04]  /*0d90*/  DEPBAR.LE SB0, 0x1 ;  /* 0x000080400000791a */ /* 0x000fc80000000000 */
[----:B------:R-:W-:Y:S01]  /*0da0*/  SHF.R.U32.HI R17, RZ, 0x3, R4 ;  /* 0x00000003ff117819 */ /* 0x000fe20000011604 */
[----:B------:R-:W-:Y:S01]  /*0db0*/  BAR.SYNC.DEFER_BLOCKING 0x0 ;  /* 0x0000000000007b1d */ /* 0x000fe20000010000 */
[----:B------:R-:W-:Y:S02]  /*0dc0*/  LEA R14, P0, R18, c[0x0][0x280], 0x2 ;  /* 0x0000a000120e7a11 */ /* 0x000fe400078010ff */
[----:B------:R-:W-:Y:S02]  /*0dd0*/  LOP3.LUT R199, R26, R17, RZ, 0x3c, !PT ;  /* 0x000000111ac77212 */ /* 0x000fe400078e3cff */
[----:B------:R-:W-:Y:S01]  /*0de0*/  LEA.HI.X R15, R18, c[0x0][0x284], R15, 0x2, P0 ;  /* 0x0000a100120f7a11 */ /* 0x000fe200000f140f */
[----:B------:R-:W-:Y:S01]  /*0df0*/  IMAD.SHL.U32 R18, R209, 0x10, RZ ;  /* 0x00000010d1127824 */ /* 0x000fe200078e00ff */
[----:B------:R-:W-:Y:S01]  /*0e00*/  SHF.R.S32.HI R8, RZ, 0x1f, R19 ;  /* 0x0000001fff087819 */ /* 0x000fe20000011413 */
[----:B------:R-:W-:Y:S01]  /*0e10*/  IMAD.IADD R199, R16, 0x1, R199 ;  /* 0x0000000110c77824 */ /* 0x000fe200078e02c7 */
[----:B------:R-:W-:Y:S01]  /*0e20*/  IADD3 R26, P0, R20, UR21, RZ ;  /* 0x00000015141a7c10 */ /* 0x000fe2000ff1e0ff */
[----:B------:R-:W-:Y:S01]  /*0e30*/  IMAD.SHL.U32 R16, R11, 0x8, RZ ;  /* 0x000000080b107824 */ /* 0x000fe200078e00ff */
[----:B------:R-:W-:Y:S01]  /*0e40*/  LOP3.LUT R18, R4, 0x30, R18, 0xf8, !PT ;  /* 0x0000003004127812 */ /* 0x000fe200078ef812 */
[----:B------:R-:W-:Y:S01]  /*0e50*/  IMAD.SHL.U32 R199, R199, 0x2, RZ ;  /* 0x00000002c7c77824 */ /* 0x000fe200078e00ff */
[----:B------:R-:W-:-:S02]  /*0e60*/  LEA.HI R4, R3, R212, RZ, 0x7 ;  /* 0x000000d403047211 */ /* 0x000fc400078f38ff */
[----:B------:R-:W-:Y:S01]  /*0e70*/  LEA.HI R6, R8, R19, RZ, 0x3 ;  /* 0x0000001308067211 */ /* 0x000fe200078f18ff */
[C---:B------:R-:W-:Y:S01]  /*0e80*/  IMAD.IADD R2, R199.reuse, 0x1, R2 ;  /* 0x00000001c7027824 */ /* 0x040fe200078e0202 */
[----:B------:R-:W-:Y:S01]  /*0e90*/  SHF.R.U32.HI R4, RZ, 0x4, R4 ;  /* 0x00000004ff047819 */ /* 0x000fe20000011604 */
[----:B------:R-:W-:Y:S01]  /*0ea0*/  IMAD.IADD R3, R199, 0x1, R0 ;  /* 0x00000001c7037824 */ /* 0x000fe200078e0200 */
[----:B------:R-:W-:Y:S01]  /*0eb0*/  LOP3.LUT R8, R6, 0xfffffff8, RZ, 0xc0, !PT ;  /* 0xfffffff806087812 */ /* 0x000fe200078ec0ff */
[----:B------:R-:W-:Y:S01]  /*0ec0*/  IMAD.IADD R0, R0, 0x1, R2 ;  /* 0x0000000100007824 */ /* 0x000fe200078e0202 */
[----:B------:R-:W-:Y:S01]  /*0ed0*/  IADD3.X R27, R21, UR11, RZ, P0, !PT ;  /* 0x0000000b151b7c10 */ /* 0x000fe200087fe4ff */
[----:B------:R-:W-:Y:S01]  /*0ee0*/  IMAD.SHL.U32 R197, R6, 0x40, RZ ;  /* 0x0000004006c57824 */ /* 0x000fe200078e00ff */
[----:B------:R-:W-:Y:S01]  /*0ef0*/  ISETP.GT.AND P0, PT, R212, 0xf, PT ;  /* 0x0000000fd400780c */ /* 0x000fe20003f04270 */
[----:B------:R1:W3:Y:S01]  /*0f00*/  LDSM.16.M88.4 R144, [R199+0x4080] ;  /* 0x00408000c790783b */ /* 0x0002e20000000200 */
[----:B------:R-:W-:Y:S01]  /*0f10*/  IMAD.IADD R8, R19, 0x1, -R8 ;  /* 0x0000000113087824 */ /* 0x000fe200078e0a08 */
[----:B----4-:R-:W-:Y:S01]  /*0f20*/  LOP3.LUT R31, R12, 0x7ffffffc, RZ, 0xc0, !PT ;  /* 0x7ffffffc0c1f7812 */ /* 0x010fe200078ec0ff */
[----:B------:R-:W-:Y:S01]  /*0f30*/  IMAD.SHL.U32 R19, R198, 0x10, RZ ;  /* 0x00000010c6137824 */ /* 0x000fe200078e00ff */
[----:B------:R1:W4:Y:S01]  /*0f40*/  LDSM.16.M88.4 R148, [R199+0x6080] ;  /* 0x00608000c794783b */ /* 0x0003220000000200 */
[----:B------:R-:W-:-:S02]  /*0f50*/  LOP3.LUT R16, R16, 0x18, RZ, 0xc0, !PT ;  /* 0x0000001810107812 */ /* 0x000fc400078ec0ff */
[----:B------:R-:W-:Y:S01]  /*0f60*/  IMAD.IADD R12, R212, 0x1, -R31 ;  /* 0x00000001d40c7824 */ /* 0x000fe200078e0a1f */
[----:B------:R1:W5:Y:S01]  /*0f70*/  LDSM.16.M88.4 R152, [R3+0x4080] ;  /* 0x004080000398783b */ /* 0x0003620000000200 */
[----:B------:R-:W-:Y:S02]  /*0f80*/  LOP3.LUT R19, R19, 0x10, RZ, 0xc0, !PT ;  /* 0x0000001013137812 */ /* 0x000fe400078ec0ff */
[----:B------:R-:W-:Y:S01]  /*0f90*/  LOP3.LUT R18, R18, 0x8, R13, 0xf8, !PT ;  /* 0x0000000812127812 */ /* 0x000fe200078ef80d */
[----:B------:R1:W1:Y:S01]  /*0fa0*/  LDSM.16.M88.4 R160, [R3+0x6080] ;  /* 0x0060800003a0783b */ /* 0x0002620000000200 */
[----:B------:R-:W-:Y:S01]  /*0fb0*/  LOP3.LUT R4, R19, 0x8, R4, 0xf8, !PT ;  /* 0x0000000813047812 */ /* 0x000fe200078ef804 */
[----:B------:R-:W-:Y:S01]  /*0fc0*/  IMAD.SHL.U32 R19, R210, 0x40, RZ ;  /* 0x00000040d2137824 */ /* 0x000fe200078e00ff */
[----:B------:R-:W-:Y:S01]  /*0fd0*/  LOP3.LUT R17, R18, R17, RZ, 0x3c, !PT ;  /* 0x0000001112117212 */ /* 0x000fe200078e3cff */
[----:B------:R1:W1:Y:S01]  /*0fe0*/  LDSM.16.M88.4 R164, [R2+0x4080] ;  /* 0x0040800002a4783b */ /* 0x0002620000000200 */
[----:B------:R-:W-:Y:S01]  /*0ff0*/  IMAD R12, R12, 0x2, R203 ;  /* 0x000000020c0c7824 */ /* 0x000fe200078e02cb */
[----:B------:R-:W-:Y:S01]  /*1000*/  LOP3.LUT R197, R197, 0xfffffe00, RZ, 0xc0, !PT ;  /* 0xfffffe00c5c57812 */ /* 0x000fe200078ec0ff */
[----:B------:R-:W-:Y:S01]  /*1010*/  IMAD.SHL.U32 R18, R198, 0x8, RZ ;  /* 0x00000008c6127824 */ /* 0x000fe200078e00ff */
[----:B------:R1:W1:Y:S01]  /*1020*/  LDSM.16.M88.4 R168, [R2+0x6080] ;  /* 0x0060800002a8783b */ /* 0x0002620000000200 */
[----:B------:R-:W-:Y:S01]  /*1030*/  LOP3.LUT R19, R19, 0x1c0, RZ, 0xc0, !PT ;  /* 0x000001c013137812 */ /* 0x000fe200078ec0ff */
[----:B--2---:R-:W-:Y:S01]  /*1040*/  @!P0 IMAD.SHL.U32 R29, R212, 0x10, RZ ;  /* 0x00000010d41d8824 */ /* 0x004fe200078e00ff */
[----:B------:R-:W-:Y:S01]  /*1050*/  IADD3 R227, R208, 0x4080, RZ ;  /* 0x00004080d0e37810 */ /* 0x000fe20007ffe0ff */
[----:B------:R2:W1:Y:S01]  /*1060*/  LDSM.16.M88.4 R172, [R0+0x4080] ;  /* 0x0040800000ac783b */ /* 0x0004620000000200 */
[----:B------:R-:W-:-:S02]  /*1070*/  SHF.R.U32.HI R225, RZ, 0x3, R19 ;  /* 0x00000003ffe17819 */ /* 0x000fc40000011613 */
[----:B------:R-:W-:Y:S01]  /*1080*/  IADD3 R226, R208, 0x8080, RZ ;  /* 0x00008080d0e27810 */ /* 0x000fe20007ffe0ff */
[----:B------:R2:W1:Y:S01]  /*1090*/  LDSM.16.M88.4 R176, [R0+0x6080] ;  /* 0x0060800000b0783b */ /* 0x0004620000000200 */
[----:B------:R-:W-:Y:S01]  /*10a0*/  LOP3.LUT R225, R225, R19, R16, 0x1e, !PT ;  /* 0x00000013e1e17212 */ /* 0x000fe200078e1e10 */
[----:B------:R-:W-:Y:S02]  /*10b0*/  IMAD.SHL.U32 R19, R8, 0x40, RZ ;  /* 0x0000004008137824 */ /* 0x000fe400078e00ff */
[----:B------:R-:W-:Y:S02]  /*10c0*/  BAR.SYNC.DEFER_BLOCKING 0x0 ;  /* 0x0000000000007b1d */ /* 0x000fe40000010000 */
[----:B------:R-:W-:Y:S01]  /*10d0*/  IMAD.IADD R225, R12, 0x1, R225 ;  /* 0x000000010ce17824 */ /* 0x000fe200078e02e1 */
[----:B------:R-:W-:Y:S01]  /*10e0*/  LOP3.LUT R19, R19, 0x1c0, RZ, 0xc0, !PT ;  /* 0x000001c013137812 */ /* 0x000fe200078ec0ff */
[----:B------:R-:W-:Y:S02]  /*10f0*/  IMAD.MOV.U32 R12, RZ, RZ, c[0x0][0x168] ;  /* 0x00005a00ff0c7624 */ /* 0x000fe400078e00ff */
[----:B------:R-:W-:Y:S01]  /*1100*/  @!PT LDS RZ, [RZ] ;  /* 0x00000000fffff984 */ /* 0x000fe20000000800 */
[----:B------:R-:W-:Y:S01]  /*1110*/  @!PT LDS RZ, [RZ] ;  /* 0x00000000fffff984 */ /* 0x000fe20000000800 */
[----:B------:R-:W-:Y:S01]  /*1120*/  @!PT LDS RZ, [RZ] ;  /* 0x00000000fffff984 */ /* 0x000fe20000000800 */
[----:B------:R1:W-:Y:S04]  /*1130*/  LDGSTS.E.BYPASS.LTC128B.128 [R208+0x4080], [R20.64], !P6 ;  /* 0x0408000014d07fae */ /* 0x0003e8000f101d52 */
[----:B------:R2:W-:Y:S01]  /*1140*/  LDGSTS.E.BYPASS.LTC128B.128 [R208+0x5080], [R26.64], !P5 ;  /* 0x050800001ad07fae */ /* 0x0005e2000e901d52 */
[----:B-1----:R-:W-:Y:S01]  /*1150*/  IMAD.SHL.U32 R21, R198, 0x20, RZ ;  /* 0x00000020c6157824 */ /* 0x002fe200078e00ff */
[----:B------:R-:W-:Y:S01]  /*1160*/  IADD3 R20, P5, R22, UR24, RZ ;  /* 0x0000001816147c10 */ /* 0x000fe2000ffbe0ff */
[----:B------:R-:W-:-:S03]  /*1170*/  IMAD R198, R198, 0x200, R17 ;  /* 0x00000200c6c67824 */ /* 0x000fc600078e0211 */
[----:B------:R-:W-:Y:S01]  /*1180*/  LOP3.LUT R13, R16, 0x20, R21, 0xf8, !PT ;  /* 0x00000020100d7812 */ /* 0x000fe200078ef815 */
[----:B------:R-:W-:Y:S01]  /*1190*/  @!P0 IMAD.SHL.U32 R16, R212, 0x10, RZ ;  /* 0x00000010d4108824 */ /* 0x000fe200078e00ff */
[----:B------:R-:W-:-:S04]  /*11a0*/  IADD3.X R21, R23, UR5, RZ, P5, !PT ;  /* 0x0000000517157c10 */ /* 0x000fc8000affe4ff */
[----:B------:R1:W-:Y:S04]  /*11b0*/  @!P0 LDGSTS.E.BYPASS.LTC128B.128 [R16+0xc080], [R24.64] ;  /* 0x0c08000018108fae */ /* 0x0003e8000b901d52 */
[----:B------:R-:W0:Y:S04]  /*11c0*/  LDGDEPBAR ;  /* 0x00000000000079af */ /* 0x000e280000000000 */
[----:B------:R2:W-:Y:S04]  /*11d0*/  LDGSTS.E.BYPASS.LTC128B.128 [R208+0x8080], [R22.64], !P2 ;  /* 0x0808000016d07fae */ /* 0x0005e8000d101d52 */
[----:B------:R3:W-:Y:S01]  /*11e0*/  LDGSTS.E.BYPASS.LTC128B.128 [R208+0x9080], [R20.64], !P1 ;  /* 0x0908000014d07fae */ /* 0x0007e2000c901d52 */
[----:B------:R-:W-:-:S03]  /*11f0*/  ISETP.GE.AND P1, PT, R12, 0x41, PT ;  /* 0x000000410c00780c */ /* 0x000fc60003f26270 */
[----:B------:R3:W-:Y:S04]  /*1200*/  @!P0 LDGSTS.E.BYPASS.LTC128B.128 [R29+0xc280], [R14.64] ;  /* 0x0c2800000e1d8fae */ /* 0x0007e8000b901d52 */
[----:B------:R-:W0:Y:S04]  /*1210*/  LDGDEPBAR ;  /* 0x00000000000079af */ /* 0x000e280000000000 */
[----:B------:R-:W0:Y:S01]  /*1220*/  LDGDEPBAR ;  /* 0x00000000000079af */ /* 0x000e220000000000 */
[----:B-1----:R-:W-:-:S04]  /*1230*/  SHF.R.U32.HI R16, RZ, 0x3, R19 ;  /* 0x00000003ff107819 */ /* 0x002fc80000011613 */
[--C-:B------:R-:W-:Y:S02]  /*1240*/  LOP3.LUT R4, R16, R4, R19.reuse, 0x1e, !PT ;  /* 0x0000000410047212 */ /* 0x100fe400078e1e13 */
[----:B--2---:R-:W-:Y:S02]  /*1250*/  LOP3.LUT R23, R19, 0x8, R18, 0xf8, !PT ;  /* 0x0000000813177812 */ /* 0x004fe400078ef812 */
[----:B------:R-:W-:Y:S02]  /*1260*/  LOP3.LUT R201, R4, R197, RZ, 0xfc, !PT ;  /* 0x000000c504c97212 */ /* 0x000fe400078efcff */
[----:B------:R-:W-:Y:S02]  /*1270*/  LOP3.LUT R6, R23, R16, RZ, 0x3c, !PT ;  /* 0x0000001017067212 */ /* 0x000fe400078e3cff */
[----:B------:R-:W-:Y:S02]  /*1280*/  LOP3.LUT R16, R16, R13, R19, 0x1e, !PT ;  /* 0x0000000d10107212 */ /* 0x000fe400078e1e13 */
[----:B------:R-:W-:-:S03]  /*1290*/  IADD3 R203, R6, R197, R203 ;  /* 0x000000c506cb7210 */ /* 0x000fc60007ffe0cb */
[----:B------:R-:W-:Y:S01]  /*12a0*/  IMAD.IADD R197, R197, 0x1, R16 ;  /* 0x00000001c5c57824 */ /* 0x000fe200078e0210 */
[----:B------:R-:W-:Y:S05]  /*12b0*/  @!P1 BRA `(.L_x_0) ;  /* 0x000000f000009947 */ /* 0x000fea0003800000 */
[----:B---345:R-:W-:Y:S01]  /*12c0*/  IMAD.MOV.U32 R13, RZ, RZ, 0x40 ;  /* 0x00000040ff0d7424 */ /* 0x038fe200078e00ff */
[----:B------:R-:W-:Y:S01]  /*12d0*/  IADD3 R16, P1, R20, UR24, RZ ;  /* 0x0000001814107c10 */ /* 0x000fe2000ff3e0ff */
[----:B------:R-:W-:Y:S03]  /*12e0*/  BSSY B0, `(.L_x_0) ;  /* 0x000000c000007945 */ /* 0x000fe60003800000 */
[----:B------:R-:W-:Y:S02]  /*12f0*/  IADD3 R13, -R214, c[0x0][0x168], -R13 ;  /* 0x00005a00d60d7a10 */ /* 0x000fe40007ffe90d */
[----:B------:R-:W-:Y:S02]  /*1300*/  IADD3.X R17, R21, UR5, RZ, P1, !PT ;  /* 0x0000000515117c10 */ /* 0x000fe40008ffe4ff */
[----:B------:R-:W-:-:S02]  /*1310*/  ISETP.LT.OR P2, PT, R13, 0x1, P4 ;  /* 0x000000010d00780c */ /* 0x000fc40002741670 */
[----:B------:R-:W-:Y:S02]  /*1320*/  ISETP.LT.OR P4, PT, R13, 0x21, P4 ;  /* 0x000000210d00780c */ /* 0x000fe40002781670 */
[----:B------:R-:W-:-:S04]  /*1330*/  IADD3 R18, P1, R16, UR24, RZ ;  /* 0x0000001810127c10 */ /* 0x000fc8000ff3e0ff */
[----:B------:R-:W-:-:S05]  /*1340*/  IADD3.X R19, R17, UR5, RZ, P1, !PT ;  /* 0x0000000511137c10 */ /* 0x000fca0008ffe4ff */
[----:B------:R1:W-:Y:S04]  /*1350*/  LDGSTS.E.BYPASS.LTC128B.128 [R208+0xa080], [R16.64], !P2 ;  /* 0x0a08000010d07fae */ /* 0x0003e8000d101d52 */
[----:B------:R1:W-:Y:S01]  /*1360*/  LDGSTS.E.BYPASS.LTC128B.128 [R208+0xb080], [R18.64], !P4 ;  /* 0x0b08000012d07fae */ /* 0x0003e2000e101d52 */
[----:B------:R-:W-:Y:S05]  /*1370*/  @P0 BRA `(.L_x_1) ;  /* 0x0000002000000947 */ /* 0x000fea0003800000 */
[----:B------:R-:W-:-:S05]  /*1380*/  SHF.L.U32 R13, R212, 0x4, RZ ;  /* 0x00000004d40d7819 */ /* 0x000fca00000006ff */
[----:B------:R2:W-:Y:S02]  /*1390*/  LDGSTS.E.BYPASS.LTC128B.128 [R13+0xc380], [R14.64+0x100] ;  /* 0x0c3801000e0d7fae */ /* 0x0005e4000b901d52 */
.L_x_1:
[----:B------:R-:W-:Y:S05]  /*13a0*/  BSYNC B0 ;  /* 0x0000000000007941 */ /* 0x000fea0003800000 */
.L_x_0:
[----:B---345:R-:W-:Y:S01]  /*13b0*/  ISETP.LT.AND P1, PT, RZ, c[0x0][0x168], PT ;  /* 0x00005a00ff007a0c */ /* 0x038fe20003f21270 */
[----:B------:R-:W0:-:S12]  /*13c0*/  LDGDEPBAR ;  /* 0x00000000000079af */ /* 0x000e180000000000 */
[----:B------:R-:W-:Y:S05]  /*13d0*/  @P1 BRA `(.L_x_2) ;  /* 0x0000021000001947 */ /* 0x000fea0003800000 */
[----:B------:R-:W-:Y:S01]  /*13e0*/  CS2R R126, SRZ ;  /* 0x00000000007e7805 */ /* 0x000fe2000001ff00 */
        /* <DEDUP_REMOVED lines=31> */
[----:B------:R-:W-:Y:S05]  /*15e0*/  BRA `(.L_x_3) ;  /* 0x00002cc000007947 */ /* 0x000fea0003800000 */
.L_x_2:
[----:B------:R-:W-:Y:S01]  /*15f0*/  SHF.R.S32.HI R4, RZ, 0x1f, R11 ;  /* 0x0000001fff047819 */ /* 0x000fe2000001140b */
[----:B------:R-:W-:Y:S01]  /*1600*/  IMAD R6, R7, c[0x0][0x238], RZ ;  /* 0x00008e0007067a24 */ /* 0x000fe200078e02ff */
[----:B--2---:R-:W-:Y:S01]  /*1610*/  LOP3.LUT R13, R10, 0xffffffe0, RZ, 0xc0, !PT ;  /* 0xffffffe00a0d7812 */ /* 0x004fe200078ec0ff */
[----:B------:R-:W-:Y:S01]  /*1620*/  ULDC.64 UR4, c[0x0][0x240] ;  /* 0x0000900000047ab9 */ /* 0x000fe20000000a00 */
[----:B------:R-:W-:Y:S01]  /*1630*/  LEA.HI R4, R4, R11, RZ, 0x2 ;  /* 0x0000000b04047211 */ /* 0x000fe200078f10ff */
[C---:B------:R-:W-:Y:S01]  /*1640*/  IMAD R6, R9.reuse, c[0x0][0x23c], R6 ;  /* 0x00008f0009067a24 */ /* 0x040fe200078e0206 */
[--C-:B------:R-:W-:Y:S01]  /*1650*/  SHF.R.S32.HI R213, RZ, 0x1f, R212.reuse ;  /* 0x0000001fffd57819 */ /* 0x100fe200000114d4 */
[----:B------:R-:W-:Y:S01]  /*1660*/  UIMAD UR4, UR9, UR4, URZ ;  /* 0x00000004090472a4 */ /* 0x000fe2000f8e023f */
[----:B------:R-:W-:Y:S01]  /*1670*/  LOP3.LUT R10, R4, 0xfffffffc, RZ, 0xc0, !PT ;  /* 0xfffffffc040a7812 */ /* 0x000fe200078ec0ff */
[----:B------:R-:W-:Y:S01]  /*1680*/  IMAD.IADD R4, R212, 0x1, -R13 ;  /* 0x00000001d4047824 */ /* 0x000fe200078e0a0d */
[----:B------:R-:W-:Y:S01]  /*1690*/  IADD3 R12, R12, 0x3f, RZ ;  /* 0x0000003f0c0c7810 */ /* 0x000fe20007ffe0ff */
[----:B------:R-:W-:Y:S01]  /*16a0*/  IMAD.WIDE.U32 R14, R9, c[0x0][0x238], R212 ;  /* 0x00008e00090e7a25 */ /* 0x000fe200078e00d4 */
[----:B------:R-:W-:Y:S01]  /*16b0*/  R2P PR, R8, 0x6 ;  /* 0x0000000608007804 */ /* 0x000fe20000000000 */
[----:B------:R-:W-:Y:S01]  /*16c0*/  UIMAD UR4, UR10, UR5, UR4 ;  /* 0x000000050a0472a4 */ /* 0x000fe2000f8e0204 */
[----:B------:R-:W-:Y:S01]  /*16d0*/  SHF.R.S32.HI R7, RZ, 0x1f, R4 ;  /* 0x0000001fff077819 */ /* 0x000fe20000011404 */
[----:B------:R-:W-:Y:S01]  /*16e0*/  IMAD.IADD R15, R15, 0x1, R6 ;  /* 0x000000010f0f7824 */ /* 0x000fe200078e0206 */
[----:B------:R-:W-:Y:S01]  /*16f0*/  SHF.R.S32.HI R233, RZ, 0x1f, R12 ;  /* 0x0000001fffe97819 */ /* 0x000fe2000001140c */
[----:B------:R-:W-:Y:S01]  /*1700*/  IMAD.U32 R234, RZ, RZ, UR10 ;  /* 0x0000000affea7e24 */ /* 0x000fe2000f8e00ff */
[----:B------:R-:W-:Y:S01]  /*1710*/  LEA.HI R7, R7, R4, RZ, 0x2 ;  /* 0x0000000407077211 */ /* 0x000fe200078f10ff */
[----:B------:R-:W-:Y:S01]  /*1720*/  IMAD.IADD R10, R11, 0x1, -R10 ;  /* 0x000000010b0a7824 */ /* 0x000fe200078e0a0a */
[----:B------:R-:W-:Y:S01]  /*1730*/  SEL R196, R193, 0xffffffe0, !P2 ;  /* 0xffffffe0c1c47807 */ /* 0x000fe20005000000 */
[----:B------:R-:W-:Y:S01]  /*1740*/  IMAD.WIDE.U32 R234, R234, c[0x0][0x240], R14 ;  /* 0x00009000eaea7a25 */ /* 0x000fe200078e000e */
[----:B------:R-:W-:Y:S01]  /*1750*/  LOP3.LUT R9, R7, 0xfffffffc, RZ, 0xc0, !PT ;  /* 0xfffffffc07097812 */ /* 0x000fe200078ec0ff */
[----:B------:R-:W-:Y:S01]  /*1760*/  CS2R R126, SRZ ;  /* 0x00000000007e7805 */ /* 0x000fe2000001ff00 */
[----:B------:R-:W-:Y:S01]  /*1770*/  LEA.HI R233, R233, R12, RZ, 0x6 ;  /* 0x0000000ce9e97211 */ /* 0x000fe200078f30ff */
[----:B------:R-:W-:Y:S01]  /*1780*/  IMAD R10, R10, -0x8, R5 ;  /* 0xfffffff80a0a7824 */ /* 0x000fe200078e0205 */
[----:B------:R-:W-:Y:S01]  /*1790*/  LEA R225, R225, 0xc480, 0x1 ;  /* 0x0000c480e1e17811 */ /* 0x000fe200078e08ff */
[----:B------:R-:W-:Y:S01]  /*17a0*/  IMAD.IADD R9, R4, 0x1, -R9 ;  /* 0x0000000104097824 */ /* 0x000fe200078e0a09 */
[----:B------:R-:W-:Y:S01]  /*17b0*/  SHF.R.S32.HI R4, RZ, 0x2, R7 ;  /* 0x00000002ff047819 */ /* 0x000fe20000011407 */
[----:B------:R-:W-:Y:S01]  /*17c0*/  IMAD.SHL.U32 R198, R198, 0x2, RZ ;  /* 0x00000002c6c67824 */ /* 0x000fe200078e00ff */
[----:B------:R-:W-:Y:S01]  /*17d0*/  LEA R197, R197, 0x80, 0x1 ;  /* 0x00000080c5c57811 */ /* 0x000fe200078e08ff */
[----:B------:R-:W-:Y:S01]  /*17e0*/  IMAD R224, R9, -0x2, R10 ;  /* 0xfffffffe09e07824 */ /* 0x000fe200078e020a */
[----:B------:R-:W-:Y:S01]  /*17f0*/  CS2R R124, SRZ ;  /* 0x00000000007c7805 */ /* 0x000fe2000001ff00 */
[----:B------:R-:W-:Y:S01]  /*1800*/  IMAD R211, R211, 0x10, R4 ;  /* 0x00000010d3d37824 */ /* 0x000fe200078e0204 */
[----:B------:R-:W-:Y:S01]  /*1810*/  CS2R R130, SRZ ;  /* 0x0000000000827805 */ /* 0x000fe2000001ff00 */
[----:B------:R-:W-:Y:S01]  /*1820*/  IMAD.MOV.U32 R230, RZ, RZ, 0x1 ;  /* 0x00000001ffe67424 */ /* 0x000fe200078e00ff */
[----:B------:R-:W-:Y:S01]  /*1830*/  CS2R R128, SRZ ;  /* 0x0000000000807805 */ /* 0x000fe2000001ff00 */
[----:B------:R-:W-:Y:S01]  /*1840*/  IMAD.MOV.U32 R237, RZ, RZ, RZ ;  /* 0x000000ffffed7224 */ /* 0x000fe200078e00ff */
[----:B------:R-:W-:Y:S01]  /*1850*/  CS2R R122, SRZ ;  /* 0x00000000007a7805 */ /* 0x000fe2000001ff00 */
[----:B------:R-:W-:Y:S01]  /*1860*/  IMAD.MOV.U32 R231, RZ, RZ, RZ ;  /* 0x000000ffffe77224 */ /* 0x000fe200078e00ff */
[----:B------:R-:W-:Y:S01]  /*1870*/  CS2R R120, SRZ ;  /* 0x0000000000787805 */ /* 0x000fe2000001ff00 */
[----:B------:R-:W-:Y:S01]  /*1880*/  IMAD.MOV.U32 R194, RZ, RZ, RZ ;  /* 0x000000ffffc27224 */ /* 0x000fe200078e00ff */
        /* <DEDUP_REMOVED lines=26> */
[----:B------:R-:W-:Y:S01]  /*1a30*/  SEL R193, R193, 0xffffffe0, !P1 ;  /* 0xffffffe0c1c17807 */ /* 0x000fe20004800000 */
[----:B------:R-:W-:Y:S01]  /*1a40*/  IMAD.IADD R195, R201, 0x1, R196 ;  /* 0x00000001c9c37824 */ /* 0x000fe200078e02c4 */
[----:B------:R-:W-:-:S02]  /*1a50*/  SEL R192, R192, 0xffffffc0, !P2 ;  /* 0xffffffc0c0c07807 */ /* 0x000fc40005000000 */
[----:B------:R-:W-:Y:S02]  /*1a60*/  SHF.R.S32.HI R233, RZ, 0x6, R233 ;  /* 0x00000006ffe97819 */ /* 0x000fe400000114e9 */
[----:B------:R-:W-:Y:S02]  /*1a70*/  IADD3 R232, R235, UR4, RZ ;  /* 0x00000004ebe87c10 */ /* 0x000fe4000fffe0ff */
.L_x_6:
[----:B------:R-:W-:Y:S04]  /*1a80*/  DEPBAR.LE SB0, 0x1 ;  /* 0x000080400000791a */ /* 0x000fe80000000000 */
[----:B------:R-:W-:Y:S01]  /*1a90*/  BAR.SYNC.DEFER_BLOCKING 0x0 ;  /* 0x0000000000007b1d */ /* 0x000fe20000010000 */
[C---:B------:R-:W-:Y:S01]  /*1aa0*/  IMAD.U32 R36, R194.reuse, 0x1000, R203 ;  /* 0x00001000c2247824 */ /* 0x040fe200078e00cb */
[----:B------:R-:W-:Y:S02]  /*1ab0*/  LEA R180, R194, R211, 0x6 ;  /* 0x000000d3c2b47211 */ /* 0x000fe400078e30ff */
[----:B------:R-:W-:Y:S02]  /*1ac0*/  IADD3 R236, R237, 0x1, RZ ;  /* 0x00000001edec7810 */ /* 0x000fe40007ffe0ff */
[----:B------:R-:W-:Y:S01]  /*1ad0*/  SHF.L.U32 R181, R36, 0x1, RZ ;  /* 0x0000000124b57819 */ /* 0x000fe200000006ff */
[----:B------:R-:W-:Y:S01]  /*1ae0*/  IMAD.SHL.U32 R182, R180, 0x4, RZ ;  /* 0x00000004b4b67824 */ /* 0x000fe200078e00ff */
[----:B------:R-:W-:Y:S02]  /*1af0*/  ISETP.GE.AND P1, PT, R236, R233, PT ;  /* 0x000000e9ec00720c */ /* 0x000fe40003f26270 */
[C---:B------:R-:W-:Y:S01]  /*1b00*/  IADD3 R156, R181.reuse, R192, RZ ;  /* 0x000000c0b59c7210 */ /* 0x040fe20007ffe0ff */
[----:B------:R-:W-:Y:S01]  /*1b10*/  IMAD.IADD R183, R181, 0x1, R193 ;  /* 0x00000001b5b77824 */ /* 0x000fe200078e02c1 */
[----:B------:R-:W-:Y:S04]  /*1b20*/  LDSM.16.M88.4 R36, [R181+0x4080] ;  /* 0x00408000b524783b */ /* 0x000fe80000000200 */
[----:B------:R-:W2:Y:S04]  /*1b30*/  LDSM.16.M88.4 R40, [R199+0x80] ;  /* 0x00008000c728783b */ /* 0x000ea80000000200 */
[----:B------:R-:W3:Y:S04]  /*1b40*/  LDSM.16.M88.4 R44, [R181+0x5080] ;  /* 0x00508000b52c783b */ /* 0x000ee80000000200 */
[----:B------:R-:W4:Y:S04]  /*1b50*/  LDSM.16.M88.4 R48, [R199+0x2080] ;  /* 0x00208000c730783b */ /* 0x000f280000000200 */
[----:B------:R-:W-:Y:S04]  /*1b60*/  LDSM.16.M88.4 R56, [R3+0x80] ;  /* 0x000080000338783b */ /* 0x000fe80000000200 */
[----:B------:R-:W5:Y:S04]  /*1b70*/  LDSM.16.M88.4 R52, [R183+0x4080] ;  /* 0x00408000b734783b */ /* 0x000f680000000200 */
[----:B------:R-:W1:Y:S04]  /*1b80*/  LDSM.16.M88.4 R60, [R183+0x5080] ;  /* 0x00508000b73c783b */ /* 0x000e680000000200 */
[----:B------:R-:W1:Y:S04]  /*1b90*/  LDSM.16.M88.4 R64, [R3+0x2080] ;  /* 0x002080000340783b */ /* 0x000e680000000200 */
[----:B------:R-:W-:Y:S04]  /*1ba0*/  LDSM.16.M88.4 R132, [R2+0x80] ;  /* 0x000080000284783b */ /* 0x000fe80000000200 */
[----:B------:R-:W-:Y:S04]  /*1bb0*/  LDSM.16.M88.4 R136, [R156+0x5080] ;  /* 0x005080009c88783b */ /* 0x000fe80000000200 */
[----:B------:R-:W-:Y:S01]  /*1bc0*/  LDSM.16.M88.4 R140, [R2+0x2080] ;  /* 0x00208000028c783b */ /* 0x000fe20000000200 */
[-C--:B--2---:R-:W-:Y:S03]  /*1bd0*/  HMMA.16816.F32 R4, R36, R40.reuse, RZ ;  /* 0x000000282404723c */ /* 0x084fe600000018ff */
[----:B------:R-:W-:Y:S04]  /*1be0*/  LDS R240, [R182+0xc080] ;  /* 0x00c08000b6f07984 */ /* 0x000fe80000000800 */
[----:B------:R-:W-:Y:S01]  /*1bf0*/  LDS R186, [R182+0xc0a0] ;  /* 0x00c0a000b6ba7984 */ /* 0x000fe20000000800 */
[C---:B---3--:R-:W-:Y:S03]  /*1c00*/  HMMA.16816.F32 R8, R44.reuse, R40, RZ ;  /* 0x000000282c08723c */ /* 0x048fe600000018ff */
[----:B------:R-:W-:Y:S04]  /*1c10*/  LDS R185, [R182+0xc100] ;  /* 0x00c10000b6b97984 */ /* 0x000fe80000000800 */
[----:B------:R-:W-:Y:S01]  /*1c20*/  LDS R184, [R182+0xc120] ;  /* 0x00c12000b6b87984 */ /* 0x000fe20000000800 */
[-C--:B------:R-:W-:Y:S08]  /*1c30*/  HMMA.16816.F32 R12, R44, R42.reuse, RZ ;  /* 0x0000002a2c0c723c */ /* 0x080ff000000018ff */
[C---:B-1----:R-:W-:Y:S01]  /*1c40*/  HMMA.16816.F32 R16, R36.reuse, R42, RZ ;  /* 0x0000002a2410723c */ /* 0x042fe200000018ff */
[----:B------:R-:W1:Y:S07]  /*1c50*/  LDSM.16.M88.4 R40, [R156+0x4080] ;  /* 0x004080009c28783b */ /* 0x000e6e0000000200 */
[-C--:B----4-:R-:W-:Y:S08]  /*1c60*/  HMMA.16816.F32 R20, R36, R48.reuse, RZ ;  /* 0x000000302414723c */ /* 0x090ff000000018ff */
[C---:B------:R-:W-:Y:S08]  /*1c70*/  HMMA.16816.F32 R24, R44.reuse, R48, RZ ;  /* 0x000000302c18723c */ /* 0x040ff000000018ff */
[-C--:B------:R-:W-:Y:S01]  /*1c80*/  HMMA.16816.F32 R28, R44, R50.reuse, RZ ;  /* 0x000000322c1c723c */ /* 0x080fe200000018ff */
[----:B------:R-:W-:Y:S07]  /*1c90*/  LDSM.16.M88.4 R44, [R0+0x80] ;  /* 0x00008000002c783b */ /* 0x000fee0000000200 */
[----:B------:R-:W-:Y:S08]  /*1ca0*/  HMMA.16816.F32 R32, R36, R50, RZ ;  /* 0x000000322420723c */ /* 0x000ff000000018ff */
[-C--:B-----5:R-:W-:Y:S08]  /*1cb0*/  HMMA.16816.F32 R4, R52, R56.reuse, R4 ;  /* 0x000000383404723c */ /* 0x0a0ff00000001804 */
[C---:B------:R-:W-:Y:S07]  /*1cc0*/  HMMA.16816.F32 R8, R60.reuse, R56, R8 ;  /* 0x000000383c08723c */ /* 0x040fee0000001808 */
[----:B------:R-:W-:Y:S01]  /*1cd0*/  IMAD.IADD R56, R192, 0x1, R183 ;  /* 0x00000001c0387824 */ /* 0x000fe200078e02b7 */
[-C--:B------:R-:W-:Y:S04]  /*1ce0*/  HMMA.16816.F32 R12, R60, R58.reuse, R12 ;  /* 0x0000003a3c0c723c */ /* 0x080fe8000000180c */
[----:B------:R-:W2:Y:S04]  /*1cf0*/  LDSM.16.M88.4 R36, [R56+0x4080] ;  /* 0x004080003824783b */ /* 0x000ea80000000200 */
[C---:B------:R-:W-:Y:S01]  /*1d00*/  HMMA.16816.F32 R16, R52.reuse, R58, R16 ;  /* 0x0000003a3410723c */ /* 0x040fe20000001810 */
[----:B------:R-:W3:Y:S07]  /*1d10*/  LDSM.16.M88.4 R48, [R56+0x5080] ;  /* 0x005080003830783b */ /* 0x000eee0000000200 */
[-C--:B------:R-:W-:Y:S08]  /*1d20*/  HMMA.16816.F32 R20, R52, R64.reuse, R20 ;  /* 0x000000403414723c */ /* 0x080ff00000001814 */
[C---:B------:R-:W-:Y:S08]  /*1d30*/  HMMA.16816.F32 R24, R60.reuse, R64, R24 ;  /* 0x000000403c18723c */ /* 0x040ff00000001818 */
[-C--:B------:R-:W-:Y:S08]  /*1d40*/  HMMA.16816.F32 R28, R60, R66.reuse, R28 ;  /* 0x000000423c1c723c */ /* 0x080ff0000000181c */
[----:B------:R-:W-:Y:S01]  /*1d50*/  HMMA.16816.F32 R32, R52, R66, R32 ;  /* 0x000000423420723c */ /* 0x000fe20000001820 */
[----:B------:R-:W4:Y:S01]  /*1d60*/  LDSM.16.M88.4 R52, [R0+0x2080] ;  /* 0x002080000034783b */ /* 0x000f220000000200 */
[----:B------:R-:W-:Y:S04]  /*1d70*/  DEPBAR.LE SB0, 0x1 ;  /* 0x000080400000791a */ /* 0x000fe80000000000 */
[----:B------:R-:W-:Y:S02]  /*1d80*/  BAR.SYNC.DEFER_BLOCKING 0x0 ;  /* 0x0000000000007b1d */ /* 0x000fe40000010000 */
[-C--:B-1----:R-:W-:Y:S08]  /*1d90*/  HMMA.16816.F32 R4, R40, R132.reuse, R4 ;  /* 0x000000842804723c */ /* 0x082ff00000001804 */
[C---:B------:R-:W-:Y:S08]  /*1da0*/  HMMA.16816.F32 R8, R136.reuse, R132, R8 ;  /* 0x000000848808723c */ /* 0x040ff00000001808 */
[-C--:B------:R-:W-:Y:S08]  /*1db0*/  HMMA.16816.F32 R12, R136, R134.reuse, R12 ;  /* 0x00000086880c723c */ /* 0x080ff0000000180c */
[C---:B------:R-:W-:Y:S08]  /*1dc0*/  HMMA.16816.F32 R16, R40.reuse, R134, R16 ;  /* 0x000000862810723c */ /* 0x040ff00000001810 */
[-C--:B------:R-:W-:Y:S08]  /*1dd0*/  HMMA.16816.F32 R20, R40, R140.reuse, R20 ;  /* 0x0000008c2814723c */ /* 0x080ff00000001814 */
[C---:B------:R-:W-:Y:S01]  /*1de0*/  HMMA.16816.F32 R24, R136.reuse, R140, R24 ;  /* 0x0000008c8818723c */ /* 0x040fe20000001818 */
[----:B------:R1:W5:Y:S04]  /*1df0*/  LDSM.16.M88.4 R156, [R183+0x9080] ;  /* 0x00908000b79c783b */ /* 0x0003680000000200 */
[----:B------:R1:W1:Y:S03]  /*1e00*/  LDSM.16.M88.4 R132, [R181+0x8080] ;  /* 0x00808000b584783b */ /* 0x0002660000000200 */
[-C--:B------:R-:W-:Y:S01]  /*1e10*/  HMMA.16816.F32 R28, R136, R142.reuse, R28 ;  /* 0x0000008e881c723c */ /* 0x080fe2000000181c */
[----:B------:R1:W1:Y:S07]  /*1e20*/  LDSM.16.M88.4 R136, [R181+0x9080] ;  /* 0x00908000b588783b */ /* 0x00026e0000000200 */
[----:B------:R-:W-:Y:S01]  /*1e30*/  HMMA.16816.F32 R32, R40, R142, R32 ;  /* 0x0000008e2820723c */ /* 0x000fe20000001820 */
[----:B------:R1:W1:Y:S07]  /*1e40*/  LDSM.16.M88.4 R140, [R183+0x8080] ;  /* 0x00808000b78c783b */ /* 0x00026e0000000200 */
[-C--:B--2---:R-:W-:Y:S08]  /*1e50*/  HMMA.16816.F32 R4, R36, R44.reuse, R4 ;  /* 0x0000002c2404723c */ /* 0x084ff00000001804 */
[C---:B---3--:R-:W-:Y:S08]  /*1e60*/  HMMA.16816.F32 R8, R48.reuse, R44, R8 ;  /* 0x0000002c3008723c */ /* 0x048ff00000001808 */
[-C--:B------:R-:W-:Y:S08]  /*1e70*/  HMMA.16816.F32 R12, R48, R46.reuse, R12 ;  /* 0x0000002e300c723c */ /* 0x080ff0000000180c */
[C---:B------:R-:W-:Y:S08]  /*1e80*/  HMMA.16816.F32 R16, R36.reuse, R46, R16 ;  /* 0x0000002e2410723c */ /* 0x040ff00000001810 */
[-C--:B----4-:R-:W-:Y:S08]  /*1e90*/  HMMA.16816.F32 R20, R36, R52.reuse, R20 ;  /* 0x000000342414723c */ /* 0x090ff00000001814 */
[C---:B------:R-:W-:Y:S08]  /*1ea0*/  HMMA.16816.F32 R24, R48.reuse, R52, R24 ;  /* 0x000000343018723c */ /* 0x040ff00000001818 */
[-C--:B------:R-:W-:Y:S08]  /*1eb0*/  HMMA.16816.F32 R28, R48, R54.reuse, R28 ;  /* 0x00000036301c723c */ /* 0x080ff0000000181c */
[----:B------:R-:W-:Y:S01]  /*1ec0*/  HMMA.16816.F32 R32, R36, R54, R32 ;  /* 0x000000362420723c */ /* 0x000fe20000001820 */
[----:B------:R-:W-:-:S07]  /*1ed0*/  @P1 BRA `(.L_x_4) ;  /* 0x000002c000001947 */ /* 0x000fce0003800000 */
[----:B-1---5:R-:W-:Y:S01]  /*1ee0*/  IMAD.MOV.U32 R37, RZ, RZ, c[0x0][0x168] ;  /* 0x00005a00ff257624 */ /* 0x022fe200078e00ff */
[----:B------:R-:W-:Y:S01]  /*1ef0*/  SHF.R.S32.HI R41, RZ, 0x1f, R236 ;  /* 0x0000001fff297819 */ /* 0x000fe200000114ec */
[----:B------:R-:W1:Y:S02]  /*1f00*/  S2R R43, SR_CTAID.Y ;  /* 0x00000000002b7919 */ /* 0x000e640000002600 */
[C---:B------:R-:W-:Y:S02]  /*1f10*/  IMAD R37, R236.reuse, -0x40, R37 ;  /* 0xffffffc0ec257824 */ /* 0x040fe400078e0225 */
[----:B------:R-:W-:Y:S02]  /*1f20*/  IMAD R41, R41, c[0x0][0x178], RZ ;  /* 0x00005e0029297a24 */ /* 0x000fe400078e02ff */
[----:B------:R-:W-:Y:S02]  /*1f30*/  IMAD.IADD R38, R37, 0x1, -R214 ;  /* 0x0000000125267824 */ /* 0x000fe400078e0ad6 */
[----:B------:R-:W-:Y:S03]  /*1f40*/  IMAD R41, R236, c[0x0][0x17c], R41 ;  /* 0x00005f00ec297a24 */ /* 0x000fe600078e0229 */
[C---:B------:R-:W-:Y:S02]  /*1f50*/  ISETP.LT.OR P6, PT, R38.reuse, 0x1, P3 ;  /* 0x000000012600780c */ /* 0x040fe40001fc1670 */
[----:B------:R-:W-:Y:S02]  /*1f60*/  ISETP.LT.OR P5, PT, R38, 0x21, P3 ;  /* 0x000000212600780c */ /* 0x000fe40001fa1670 */
[----:B-1----:R-:W-:Y:S01]  /*1f70*/  SHF.R.S32.HI R36, RZ, 0x1f, R43 ;  /* 0x0000001fff247819 */ /* 0x002fe2000001142b */
[C---:B------:R-:W-:Y:S04]  /*1f80*/  IMAD.WIDE.U32 R46, R43.reuse, c[0x0][0x180], R220 ;  /* 0x000060002b2e7a25 */ /* 0x040fe800078e00dc */
[----:B------:R-:W-:Y:S01]  /*1f90*/  IMAD R39, R36, c[0x0][0x180], RZ ;  /* 0x0000600024277a24 */ /* 0x000fe200078e02ff */
[----:B------:R-:W-:Y:S01]  /*1fa0*/  IADD3 R40, P4, P2, R222, UR16, R46 ;  /* 0x00000010de287c10 */ /* 0x000fe2000fa9e02e */
[----:B------:R-:W-:Y:S02]  /*1fb0*/  @!P0 IMAD R36, R36, c[0x0][0x270], RZ ;  /* 0x00009c0024248a24 */ /* 0x000fe400078e02ff */
[C---:B------:R-:W-:Y:S02]  /*1fc0*/  IMAD R39, R43.reuse, c[0x0][0x184], R39 ;  /* 0x000061002b277a24 */ /* 0x040fe400078e0227 */
[C---:B------:R-:W-:Y:S04]  /*1fd0*/  @!P0 IMAD.WIDE.U32 R44, R43.reuse, c[0x0][0x270], R216 ;  /* 0x00009c002b2c8a25 */ /* 0x040fe800078e00d8 */
[----:B------:R-:W-:Y:S01]  /*1fe0*/  @!P0 IMAD R36, R43, c[0x0][0x274], R36 ;  /* 0x00009d002b248a24 */ /* 0x000fe200078e0224 */
[----:B------:R-:W-:Y:S01]  /*1ff0*/  @!P0 IADD3 R37, P1, R44, UR14, RZ ;  /* 0x0000000e2c258c10 */ /* 0x000fe2000ff3e0ff */
[----:B------:R-:W-:Y:S03]  /*2000*/  IMAD.WIDE.U32 R42, R236, c[0x0][0x178], RZ ;  /* 0x00005e00ec2a7a25 */ /* 0x000fe600078e00ff */
[----:B------:R-:W-:Y:S01]  /*2010*/  @!P0 IADD3.X R36, R45, UR7, R36, P1, !PT ;  /* 0x000000072d248c10 */ /* 0x000fe20008ffe424 */
[----:B------:R-:W-:Y:S01]  /*2020*/  IMAD.IADD R39, R47, 0x1, R39 ;  /* 0x000000012f277824 */ /* 0x000fe200078e0227 */
[----:B------:R-:W-:Y:S01]  /*2030*/  IADD3 R41, R43, R41, RZ ;  /* 0x000000292b297210 */ /* 0x000fe20007ffe0ff */
[----:B------:R-:W-:Y:S01]  /*2040*/  IMAD.SHL.U32 R43, R42, 0x80, RZ ;  /* 0x000000802a2b7824 */ /* 0x000fe200078e00ff */
[----:B------:R-:W-:Y:S02]  /*2050*/  @!P0 LEA R44, P1, R37, c[0x0][0x258], 0x2 ;  /* 0x00009600252c8a11 */ /* 0x000fe400078210ff */
[----:B------:R-:W-:Y:S02]  /*2060*/  IADD3.X R39, R206, UR6, R39, P4, P2 ;  /* 0x00000006ce277c10 */ /* 0x000fe4000a7e4427 */
[----:B------:R-:W-:Y:S02]  /*2070*/  LEA R38, P2, R40, c[0x0][0x160], 0x1 ;  /* 0x0000580028267a11 */ /* 0x000fe400078408ff */
[----:B------:R-:W-:Y:S02]  /*2080*/  SHF.L.U64.HI R41, R42, 0x7, R41 ;  /* 0x000000072a297819 */ /* 0x000fe40000010229 */
[----:B------:R-:W-:Y:S02]  /*2090*/  IADD3 R42, P4, R43, R38, RZ ;  /* 0x000000262b2a7210 */ /* 0x000fe40007f9e0ff */
[----:B------:R-:W-:Y:S02]  /*20a0*/  LEA.HI.X R40, R40, c[0x0][0x164], R39, 0x1, P2 ;  /* 0x0000590028287a11 */ /* 0x000fe400010f0c27 */
[----:B------:R-:W-:Y:S02]  /*20b0*/  @!P0 LEA.HI.X R45, R37, c[0x0][0x25c], R36, 0x2, P1 ;  /* 0x00009700252d8a11 */ /* 0x000fe400008f1424 */
[----:B------:R-:W-:Y:S01]  /*20c0*/  IADD3 R46, P2, P1, R43, UR21, R38 ;  /* 0x000000152b2e7c10 */ /* 0x000fe2000f95e026 */
[--C-:B------:R-:W-:Y:S01]  /*20d0*/  IMAD.X R43, R41, 0x1, R40.reuse, P4 ;  /* 0x00000001292b7824 */ /* 0x100fe200020e0628 */
[----:B------:R-:W-:Y:S01]  /*20e0*/  @!P0 LEA R37, R237, 0x40, 0x6 ;  /* 0x00000040ed258811 */ /* 0x000fe200078e30ff */
[C---:B------:R-:W-:Y:S01]  /*20f0*/  IMAD R38, R230.reuse, 0x2000, R227 ;  /* 0x00002000e6267824 */ /* 0x040fe200078e02e3 */
[----:B------:R-:W-:Y:S02]  /*2100*/  IADD3.X R47, R41, UR11, R40, P2, P1 ;  /* 0x0000000b292f7c10 */ /* 0x000fe400097e2428 */
[----:B------:R-:W-:Y:S01]  /*2110*/  @!P0 LEA R36, R230, R216, 0x6 ;  /* 0x000000d8e6248211 */ /* 0x000fe200078e30ff */
[----:B------:R-:W-:Y:S01]  /*2120*/  @!P0 IMAD.WIDE R44, R37, 0x4, R44 ;  /* 0x00000004252c8825 */ /* 0x000fe200078e022c */
[----:B------:R-:W-:Y:S01]  /*2130*/  @!PT LDS RZ, [RZ] ;  /* 0x00000000fffff984 */ /* 0x000fe20000000800 */
[----:B------:R-:W-:Y:S01]  /*2140*/  @!PT LDS RZ, [RZ] ;  /* 0x00000000fffff984 */ /* 0x000fe20000000800 */
[----:B------:R-:W-:Y:S01]  /*2150*/  @!PT LDS RZ, [RZ] ;  /* 0x00000000fffff984 */ /* 0x000fe20000000800 */
[----:B------:R1:W-:Y:S02]  /*2160*/  LDGSTS.E.BYPASS.LTC128B.128 [R38], [R42.64], !P6 ;  /* 0x000000002a267fae */ /* 0x0003e4000f101d52 */
[----:B------:R-:W-:Y:S06]  /*2170*/  @!P0 SHF.L.U32 R39, R36, 0x2, RZ ;  /* 0x0000000224278819 */ /* 0x000fec00000006ff */
[----:B------:R1:W-:Y:S08]  /*2180*/  LDGSTS.E.BYPASS.LTC128B.128 [R38+0x1000], [R46.64], !P5 ;  /* 0x010000002e267fae */ /* 0x0003f0000e901d52 */
[----:B------:R1:W-:Y:S02]  /*2190*/  @!P0 LDGSTS.E.BYPASS.LTC128B.128 [R39+0xc080], [R44.64] ;  /* 0x0c0800002c278fae */ /* 0x0003e4000b901d52 */
.L_x_4:
[-C--:B-1---5:R-:W-:Y:S01]  /*21a0*/  HMMA.16816.F32 R36, R132, R144.reuse, RZ ;  /* 0x000000908424723c */ /* 0x0a2fe200000018ff */
[----:B------:R-:W0:Y:S02]  /*21b0*/  LDGDEPBAR ;  /* 0x00000000000079af */ /* 0x000e240000000000 */
[----:B------:R-:W-:Y:S02]  /*21c0*/  ISETP.GT.AND P5, PT, R224, 0x40, PT ;  /* 0x00000040e000780c */ /* 0x000fe40003fa4270 */
[----:B------:R-:W-:Y:S02]  /*21d0*/  SHF.L.U32 R202, R196, 0x1, RZ ;  /* 0x00000001c4ca7819 */ /* 0x000fe400000006ff */
[----:B------:R-:W-:Y:S01]  /*21e0*/  FSEL R191, R20, -INF , P5 ;  /* 0xff80000014bf7808 */ /* 0x000fe20002800000 */
[C---:B------:R-:W-:Y:S02]  /*21f0*/  HMMA.16816.F32 R40, R136.reuse, R144, RZ ;  /* 0x000000908828723c */ /* 0x040fe400000018ff */
[----:B------:R-:W-:Y:S02]  /*2200*/  ISETP.GT.AND P6, PT, R224, 0x21, PT ;  /* 0x00000021e000780c */ /* 0x000fe40003fc4270 */
[----:B------:R-:W-:Y:S01]  /*2210*/  FFMA.FTZ R180, R191, c[0x0][0x29c], -R240 ;  /* 0x0000a700bfb47a23 */ /* 0x000fe200000108f0 */
[----:B------:R-:W-:Y:S02]  /*2220*/  FSEL R24, R24, -INF , P5 ;  /* 0xff80000018187808 */ /* 0x000fe40002800000 */
[----:B------:R-:W-:Y:S01]  /*2230*/  FSEL R19, R19, -INF , P6 ;  /* 0xff80000013137808 */ /* 0x000fe20003000000 */
[-C--:B------:R-:W-:Y:S01]  /*2240*/  HMMA.16816.F32 R44, R136, R146.reuse, RZ ;  /* 0x00000092882c723c */ /* 0x080fe200000018ff */
[----:B------:R1:W-:Y:S01]  /*2250*/  MUFU.EX2 R191, R180 ;  /* 0x000000b400bf7308 */ /* 0x0003e20000000800 */
[C---:B------:R-:W-:Y:S02]  /*2260*/  ISETP.GT.AND P2, PT, R224.reuse, 0x1, PT ;  /* 0x00000001e000780c */ /* 0x040fe40003f44270 */
[C---:B------:R-:W-:Y:S02]  /*2270*/  ISETP.GT.AND P4, PT, R224.reuse, RZ, PT ;  /* 0x000000ffe000720c */ /* 0x040fe40003f84270 */
[----:B------:R-:W-:Y:S02]  /*2280*/  FSEL R205, R11, -INF , P2 ;  /* 0xff8000000bcd7808 */ /* 0x000fe40001000000 */
[C---:B------:R-:W-:Y:S02]  /*2290*/  HMMA.16816.F32 R48, R132.reuse, R146, RZ ;  /* 0x000000928430723c */ /* 0x040fe400000018ff */
[----:B------:R-:W-:Y:S02]  /*22a0*/  ISETP.GT.AND P1, PT, R224, 0x20, PT ;  /* 0x00000020e000780c */ /* 0x000fe40003f24270 */
[----:B------:R-:W-:Y:S01]  /*22b0*/  FFMA.FTZ R205, R205, c[0x0][0x29c], -R184 ;  /* 0x0000a700cdcd7a23 */ /* 0x000fe200000108b8 */
[----:B------:R-:W-:Y:S02]  /*22c0*/  FSEL R187, R4, -INF , P4 ;  /* 0xff80000004bb7808 */ /* 0x000fe40002000000 */
[----:B------:R-:W-:Y:S01]  /*22d0*/  FSEL R204, R8, -INF , P4 ;  /* 0xff80000008cc7808 */ /* 0x000fe20002000000 */
[-C--:B------:R-:W-:Y:S01]  /*22e0*/  HMMA.16816.F32 R52, R132, R148.reuse, RZ ;  /* 0x000000948434723c */ /* 0x080fe200000018ff */
[----:B------:R-:W-:Y:S03]  /*22f0*/  FSEL R189, R5, -INF , P2 ;  /* 0xff80000005bd7808 */ /* 0x000fe60001000000 */
[--C-:B------:R-:W-:Y:S01]  /*2300*/  FFMA.FTZ R183, R187, c[0x0][0x29c], -R240.reuse ;  /* 0x0000a700bbb77a23 */ /* 0x100fe200000108f0 */
[----:B------:R-:W-:Y:S01]  /*2310*/  FSEL R241, R6, -INF , P4 ;  /* 0xff80000006f17808 */ /* 0x000fe20002000000 */
[--C-:B------:R-:W-:Y:S01]  /*2320*/  FFMA.FTZ R188, R189, c[0x0][0x29c], -R240.reuse ;  /* 0x0000a700bdbc7a23 */ /* 0x100fe200000108f0 */
[----:B------:R-:W-:Y:S01]  /*2330*/  FSEL R189, R16, -INF , P1 ;  /* 0xff80000010bd7808 */ /* 0x000fe20000800000 */
[C---:B------:R-:W-:Y:S02]  /*2340*/  HMMA.16816.F32 R56, R136.reuse, R148, RZ ;  /* 0x000000948838723c */ /* 0x040fe400000018ff */
[----:B------:R-:W-:Y:S02]  /*2350*/  MUFU.EX2 R183, R183 ;  /* 0x000000b700b77308 */ /* 0x000fe40000000800 */
[----:B-1----:R-:W-:Y:S01]  /*2360*/  IADD3 R180, R181, R202, RZ ;  /* 0x000000cab5b47210 */ /* 0x002fe20007ffe0ff */
[--C-:B------:R-:W-:Y:S01]  /*2370*/  FFMA.FTZ R187, R189, c[0x0][0x29c], -R240.reuse ;  /* 0x0000a700bdbb7a23 */ /* 0x100fe200000108f0 */
[----:B------:R-:W-:Y:S02]  /*2380*/  IADD3 R181, R202, R181, R193 ;  /* 0x000000b5cab57210 */ /* 0x000fe40007ffe0c1 */
[-C--:B------:R-:W-:Y:S01]  /*2390*/  HMMA.16816.F32 R60, R136, R150.reuse, RZ ;  /* 0x00000096883c723c */ /* 0x080fe200000018ff */
[----:B------:R-:W-:Y:S03]  /*23a0*/  LDSM.16.M88.4 R136, [R180+0x9080] ;  /* 0x00908000b488783b */ /* 0x000fe60000000200 */
[----:B------:R-:W-:Y:S01]  /*23b0*/  MUFU.EX2 R188, R188 ;  /* 0x000000bc00bc7308 */ /* 0x000fe20000000800 */
[----:B------:R-:W-:Y:S02]  /*23c0*/  FSEL R189, R17, -INF , P6 ;  /* 0xff80000011bd7808 */ /* 0x000fe40003000000 */
[----:B------:R-:W-:Y:S01]  /*23d0*/  FSEL R243, R7, -INF , P2 ;  /* 0xff80000007f37808 */ /* 0x000fe20001000000 */
[----:B------:R-:W-:Y:S01]  /*23e0*/  HMMA.16816.F32 R64, R132, R150, RZ ;  /* 0x000000968440723c */ /* 0x000fe200000018ff */
[----:B------:R1:W2:Y:S03]  /*23f0*/  LDSM.16.M88.4 R132, [R180+0x8080] ;  /* 0x00808000b484783b */ /* 0x0002a60000000200 */
[----:B------:R-:W-:Y:S01]  /*2400*/  FFMA.FTZ R190, R189, c[0x0][0x29c], -R240 ;  /* 0x0000a700bdbe7a23 */ /* 0x000fe200000108f0 */
[----:B------:R-:W-:Y:S01]  /*2410*/  FSEL R189, R10, -INF , P4 ;  /* 0xff8000000abd7808 */ /* 0x000fe20002000000 */
[----:B------:R-:W-:Y:S01]  /*2420*/  MUFU.EX2 R187, R187 ;  /* 0x000000bb00bb7308 */ /* 0x000fe20000000800 */
[C---:B------:R-:W-:Y:S01]  /*2430*/  ISETP.GT.AND P4, PT, R224.reuse, 0x41, PT ;  /* 0x00000041e000780c */ /* 0x040fe20003f84270 */
[-C--:B------:R-:W-:Y:S05]  /*2440*/  HMMA.16816.F32 R36, R140, R152.reuse, R36 ;  /* 0x000000988c24723c */ /* 0x080fea0000001824 */
[----:B------:R-:W-:Y:S01]  /*2450*/  FSEL R27, R27, -INF , P4 ;  /* 0xff8000001b1b7808 */ /* 0x000fe20002000000 */
[--C-:B------:R-:W-:Y:S01]  /*2460*/  FFMA.FTZ R189, R189, c[0x0][0x29c], -R184.reuse ;  /* 0x0000a700bdbd7a23 */ /* 0x100fe200000108b8 */
[----:B------:R-:W-:Y:S01]  /*2470*/  FSEL R23, R23, -INF , P4 ;  /* 0xff80000017177808 */ /* 0x000fe20002000000 */
[C---:B------:R-:W-:Y:S01]  /*2480*/  HMMA.16816.F32 R40, R156.reuse, R152, R40 ;  /* 0x000000989c28723c */ /* 0x040fe20000001828 */
[----:B------:R-:W-:Y:S03]  /*2490*/  MUFU.EX2 R190, R190 ;  /* 0x000000be00be7308 */ /* 0x000fe60000000800 */
[----:B------:R-:W-:Y:S01]  /*24a0*/  FFMA.FTZ R27, R27, c[0x0][0x29c], -R184 ;  /* 0x0000a7001b1b7a23 */ /* 0x000fe200000108b8 */
[----:B------:R-:W-:Y:S02]  /*24b0*/  FSEL R239, R21, -INF , P4 ;  /* 0xff80000015ef7808 */ /* 0x000fe40002000000 */
[----:B------:R-:W-:Y:S01]  /*24c0*/  FSEL R238, R9, -INF , P2 ;  /* 0xff80000009ee7808 */ /* 0x000fe20001000000 */
[-C--:B------:R-:W-:Y:S03]  /*24d0*/  HMMA.16816.F32 R44, R156, R154.reuse, R44 ;  /* 0x0000009a9c2c723c */ /* 0x080fe6000000182c */
[----:B------:R-:W-:Y:S01]  /*24e0*/  MUFU.EX2 R189, R189 ;  /* 0x000000bd00bd7308 */ /* 0x000fe20000000800 */
[----:B------:R-:W-:Y:S01]  /*24f0*/  ISETP.GT.AND P2, PT, R224, 0x60, PT ;  /* 0x00000060e000780c */ /* 0x000fe20003f44270 */
[----:B------:R-:W-:Y:S01]  /*2500*/  FFMA.FTZ R200, R239, c[0x0][0x29c], -R240 ;  /* 0x0000a700efc87a23 */ /* 0x000fe200000108f0 */
[----:B------:R-:W-:Y:S02]  /*2510*/  FSEL R245, R18, -INF , P1 ;  /* 0xff80000012f57808 */ /* 0x000fe40000800000 */
[C---:B------:R-:W-:Y:S04]  /*2520*/  HMMA.16816.F32 R48, R140.reuse, R154, R48 ;  /* 0x0000009a8c30723c */ /* 0x040fe80000001830 */
[--C-:B-1----:R-:W-:Y:S01]  /*2530*/  FFMA.FTZ R180, R245, c[0x0][0x29c], -R186.reuse ;  /* 0x0000a700f5b47a23 */ /* 0x102fe200000108ba */
[----:B------:R-:W-:Y:S01]  /*2540*/  MUFU.EX2 R250, R27 ;  /* 0x0000001b00fa7308 */ /* 0x000fe20000000800 */
[----:B------:R-:W-:Y:S02]  /*2550*/  FSEL R242, R12, -INF , P1 ;  /* 0xff8000000cf27808 */ /* 0x000fe40000800000 */
[-C--:B------:R-:W-:Y:S04]  /*2560*/  HMMA.16816.F32 R52, R140, R160.reuse, R52 ;  /* 0x000000a08c34723c */ /* 0x080fe80000001834 */
[----:B------:R-:W-:Y:S01]  /*2570*/  FSEL R239, R14, -INF , P1 ;  /* 0xff8000000eef7808 */ /* 0x000fe20000800000 */
[--C-:B------:R-:W-:Y:S01]  /*2580*/  FFMA.FTZ R14, R241, c[0x0][0x29c], -R186.reuse ;  /* 0x0000a700f10e7a23 */ /* 0x100fe200000108ba */
[----:B------:R-:W-:Y:S01]  /*2590*/  ISETP.GT.AND P1, PT, R224, 0x61, PT ;  /* 0x00000061e000780c */ /* 0x000fe20003f24270 */
[----:B------:R-:W-:Y:S01]  /*25a0*/  MUFU.EX2 R200, R200 ;  /* 0x000000c800c87308 */ /* 0x000fe20000000800 */
[C---:B------:R-:W-:Y:S04]  /*25b0*/  HMMA.16816.F32 R56, R156.reuse, R160, R56 ;  /* 0x000000a09c38723c */ /* 0x040fe80000001838 */
[----:B------:R-:W-:Y:S01]  /*25c0*/  FSEL R33, R33, -INF , P1 ;  /* 0xff80000021217808 */ /* 0x000fe20000800000 */
[--C-:B------:R-:W-:Y:S01]  /*25d0*/  FFMA.FTZ R241, R243, c[0x0][0x29c], -R186.reuse ;  /* 0x0000a700f3f17a23 */ /* 0x100fe200000108ba */
[----:B------:R-:W-:Y:S01]  /*25e0*/  FSEL R35, R35, -INF , P1 ;  /* 0xff80000023237808 */ /* 0x000fe20000800000 */
[----:B------:R-:W-:Y:S01]  /*25f0*/  FFMA.FTZ R243, R19, c[0x0][0x29c], -R186 ;  /* 0x0000a70013f37a23 */ /* 0x000fe200000108ba */
[-C--:B------:R-:W-:Y:S01]  /*2600*/  HMMA.16816.F32 R60, R156, R162.reuse, R60 ;  /* 0x000000a29c3c723c */ /* 0x080fe2000000183c */
[----:B------:R-:W-:Y:S03]  /*2610*/  MUFU.EX2 R14, R14 ;  /* 0x0000000e000e7308 */ /* 0x000fe60000000800 */
[----:B------:R-:W-:Y:S01]  /*2620*/  FSEL R31, R31, -INF , P1 ;  /* 0xff8000001f1f7808 */ /* 0x000fe20000800000 */
[----:B------:R-:W-:Y:S01]  /*2630*/  FFMA.FTZ R239, R239, c[0x0][0x29c], -R184 ;  /* 0x0000a700efef7a23 */ /* 0x000fe200000108b8 */
[----:B------:R-:W-:Y:S02]  /*2640*/  FSEL R247, R32, -INF , P2 ;  /* 0xff80000020f77808 */ /* 0x000fe40001000000 */
[----:B------:R-:W-:Y:S01]  /*2650*/  HMMA.16816.F32 R64, R140, R162, R64 ;  /* 0x000000a28c40723c */ /* 0x000fe20000001840 */
[----:B------:R-:W1:Y:S02]  /*2660*/  LDSM.16.M88.4 R140, [R181+0x8080] ;  /* 0x00808000b58c783b */ /* 0x000e640000000200 */
[----:B------:R3:W-:Y:S01]  /*2670*/  MUFU.EX2 R19, R243 ;  /* 0x000000f300137308 */ /* 0x0007e20000000800 */
[----:B------:R-:W-:Y:S01]  /*2680*/  FSEL R157, R22, -INF , P5 ;  /* 0xff800000169d7808 */ /* 0x000fe20002800000 */
[--C-:B------:R-:W-:Y:S01]  /*2690*/  FFMA.FTZ R12, R247, c[0x0][0x29c], -R240.reuse ;  /* 0x0000a700f70c7a23 */ /* 0x100fe200000108f0 */
[----:B------:R-:W-:Y:S01]  /*26a0*/  FSEL R15, R15, -INF , P6 ;  /* 0xff8000000f0f7808 */ /* 0x000fe20003000000 */
[----:B------:R-:W-:Y:S01]  /*26b0*/  FFMA.FTZ R240, R33, c[0x0][0x29c], -R240 ;  /* 0x0000a70021f07a23 */ /* 0x000fe200000108f0 */
[-C--:B--2---:R-:W-:Y:S05]  /*26c0*/  HMMA.16816.F32 R36, R132, R164.reuse, R36 ;  /* 0x000000a48424723c */ /* 0x084fea0000001824 */
[----:B------:R-:W-:Y:S01]  /*26d0*/  FFMA.FTZ R22, R157, c[0x0][0x29c], -R186 ;  /* 0x0000a7009d167a23 */ /* 0x000fe200000108ba */
[----:B------:R2:W-:Y:S01]  /*26e0*/  MUFU.EX2 R33, R240 ;  /* 0x000000f000217308 */ /* 0x0005e20000000800 */
[----:B------:R4:W5:Y:S01]  /*26f0*/  LDSM.16.M88.4 R156, [R181+0x9080] ;  /* 0x00908000b59c783b */ /* 0x0009620000000200 */
[C---:B------:R-:W-:Y:S04]  /*2700*/  HMMA.16816.F32 R40, R136.reuse, R164, R40 ;  /* 0x000000a48828723c */ /* 0x040fe80000001828 */
[----:B------:R-:W-:Y:S04]  /*2710*/  FFMA.FTZ R15, R15, c[0x0][0x29c], -R184 ;  /* 0x0000a7000f0f7a23 */ /* 0x000fe800000108b8 */
[-C--:B------:R-:W-:Y:S01]  /*2720*/  HMMA.16816.F32 R44, R136, R166.reuse, R44 ;  /* 0x000000a6882c723c */ /* 0x080fe2000000182c */
[----:B------:R-:W-:Y:S03]  /*2730*/  MUFU.EX2 R241, R241 ;  /* 0x000000f100f17308 */ /* 0x000fe60000000800 */
[----:B---3--:R-:W-:Y:S04]  /*2740*/  FSEL R243, R34, -INF , P2 ;  /* 0xff80000022f37808 */ /* 0x008fe80001000000 */
[C---:B------:R-:W-:Y:S03]  /*2750*/  HMMA.16816.F32 R48, R132.reuse, R166, R48 ;  /* 0x000000a68430723c */ /* 0x040fe60000001830 */
[----:B------:R-:W-:Y:S01]  /*2760*/  MUFU.EX2 R12, R12 ;  /* 0x0000000c000c7308 */ /* 0x000fe20000000800 */
[--C-:B------:R-:W-:Y:S02]  /*2770*/  FFMA.FTZ R34, R243, c[0x0][0x29c], -R186.reuse ;  /* 0x0000a700f3227a23 */ /* 0x100fe400000108ba */
[--C-:B----4-:R-:W-:Y:S02]  /*2780*/  FFMA.FTZ R181, R204, c[0x0][0x29c], -R185.reuse ;  /* 0x0000a700ccb57a23 */ /* 0x110fe400000108b9 */
[-C--:B------:R-:W-:Y:S04]  /*2790*/  HMMA.16816.F32 R52, R132, R168.reuse, R52 ;  /* 0x000000a88434723c */ /* 0x080fe80000001834 */
[--C-:B--2---:R-:W-:Y:S01]  /*27a0*/  FFMA.FTZ R240, R23, c[0x0][0x29c], -R186.reuse ;  /* 0x0000a70017f07a23 */ /* 0x104fe200000108ba */
[----:B------:R-:W-:Y:S01]  /*27b0*/  MUFU.EX2 R181, R181 ;  /* 0x000000b500b57308 */ /* 0x000fe20000000800 */
[----:B------:R-:W-:Y:S02]  /*27c0*/  FFMA.FTZ R186, R35, c[0x0][0x29c], -R186 ;  /* 0x0000a70023ba7a23 */ /* 0x000fe400000108ba */
[C---:B------:R-:W-:Y:S04]  /*27d0*/  HMMA.16816.F32 R56, R136.reuse, R168, R56 ;  /* 0x000000a88838723c */ /* 0x040fe80000001838 */
[--C-:B------:R-:W-:Y:S02]  /*27e0*/  FFMA.FTZ R204, R238, c[0x0][0x29c], -R185.reuse ;  /* 0x0000a700eecc7a23 */ /* 0x100fe400000108b9 */
[--C-:B------:R-:W-:Y:S01]  /*27f0*/  FFMA.FTZ R238, R242, c[0x0][0x29c], -R185.reuse ;  /* 0x0000a700f2ee7a23 */ /* 0x100fe200000108b9 */
[----:B------:R2:W-:Y:S01]  /*2800*/  MUFU.EX2 R35, R186 ;  /* 0x000000ba00237308 */ /* 0x0005e20000000800 */
[-C--:B------:R-:W-:Y:S08]  /*2810*/  HMMA.16816.F32 R60, R136, R170.reuse, R60 ;  /* 0x000000aa883c723c */ /* 0x080ff0000000183c */
[----:B------:R-:W-:Y:S01]  /*2820*/  HMMA.16816.F32 R64, R132, R170, R64 ;  /* 0x000000aa8440723c */ /* 0x000fe20000001840 */
[----:B------:R3:W-:Y:S07]  /*2830*/  MUFU.EX2 R23, R240 ;  /* 0x000000f000177308 */ /* 0x0007ee0000000800 */
[-C--:B-1----:R-:W-:Y:S03]  /*2840*/  HMMA.16816.F32 R36, R140, R172.reuse, R36 ;  /* 0x000000ac8c24723c */ /* 0x082fe60000001824 */
[----:B------:R-:W-:Y:S02]  /*2850*/  MUFU.EX2 R180, R180 ;  /* 0x000000b400b47308 */ /* 0x000fe40000000800 */
[----:B--2---:R-:W-:Y:S03]  /*2860*/  FSEL R186, R13, -INF , P6 ;  /* 0xff8000000dba7808 */ /* 0x004fe60003000000 */
[C---:B-----5:R-:W-:Y:S01]  /*2870*/  HMMA.16816.F32 R40, R156.reuse, R172, R40 ;  /* 0x000000ac9c28723c */ /* 0x060fe20000001828 */
[----:B------:R-:W1:Y:S03]  /*2880*/  LDS R13, [R182+0xc280] ;  /* 0x00c28000b60d7984 */ /* 0x000e660000000800 */
[--C-:B------:R-:W-:Y:S01]  /*2890*/  FFMA.FTZ R243, R186, c[0x0][0x29c], -R185.reuse ;  /* 0x0000a700baf37a23 */ /* 0x100fe200000108b9 */
[----:B------:R-:W-:Y:S01]  /*28a0*/  FSEL R186, R25, -INF , P4 ;  /* 0xff80000019ba7808 */ /* 0x000fe20002000000 */
[----:B------:R-:W-:Y:S02]  /*28b0*/  MUFU.EX2 R22, R22 ;  /* 0x0000001600167308 */ /* 0x000fe40000000800 */
[-C--:B------:R-:W-:Y:S04]  /*28c0*/  HMMA.16816.F32 R44, R156, R174.reuse, R44 ;  /* 0x000000ae9c2c723c */ /* 0x080fe8000000182c */
[--C-:B------:R-:W-:Y:S02]  /*28d0*/  FFMA.FTZ R25, R186, c[0x0][0x29c], -R185.reuse ;  /* 0x0000a700ba197a23 */ /* 0x100fe400000108b9 */
[----:B---3--:R-:W-:Y:S02]  /*28e0*/  FFMA.FTZ R240, R24, c[0x0][0x29c], -R185 ;  /* 0x0000a70018f07a23 */ /* 0x008fe400000108b9 */
[C---:B------:R-:W-:Y:S01]  /*28f0*/  HMMA.16816.F32 R48, R140.reuse, R174, R48 ;  /* 0x000000ae8c30723c */ /* 0x040fe20000001830 */
[----:B------:R-:W2:Y:S07]  /*2900*/  MUFU.EX2 R204, R204 ;  /* 0x000000cc00cc7308 */ /* 0x000eae0000000800 */
[-C--:B------:R-:W-:Y:S03]  /*2910*/  HMMA.16816.F32 R52, R140, R176.reuse, R52 ;  /* 0x000000b08c34723c */ /* 0x080fe60000001834 */
[----:B------:R3:W-:Y:S05]  /*2920*/  MUFU.EX2 R24, R240 ;  /* 0x000000f000187308 */ /* 0x0007ea0000000800 */
[C---:B------:R-:W-:Y:S05]  /*2930*/  HMMA.16816.F32 R56, R156.reuse, R176, R56 ;  /* 0x000000b09c38723c */ /* 0x040fea0000001838 */
[----:B------:R-:W-:Y:S03]  /*2940*/  MUFU.EX2 R25, R25 ;  /* 0x0000001900197308 */ /* 0x000fe60000000800 */
[-C--:B------:R-:W-:Y:S01]  /*2950*/  HMMA.16816.F32 R60, R156, R178.reuse, R60 ;  /* 0x000000b29c3c723c */ /* 0x080fe2000000183c */
[----:B------:R-:W4:Y:S03]  /*2960*/  LDS R156, [R182+0xc2a0] ;  /* 0x00c2a000b69c7984 */ /* 0x000f260000000800 */
[----:B--2---:R-:W-:Y:S03]  /*2970*/  F2FP.PACK_AB R248, R204, R181 ;  /* 0x000000b5ccf8723e */ /* 0x004fe600000000ff */
[----:B------:R-:W-:Y:S01]  /*2980*/  FSEL R158, R28, -INF , P2 ;  /* 0xff8000001c9e7808 */ /* 0x000fe20001000000 */
[----:B------:R-:W-:Y:S01]  /*2990*/  HMMA.16816.F32 R64, R140, R178, R64 ;  /* 0x000000b28c40723c */ /* 0x000fe20000001840 */
[----:B------:R-:W-:Y:S03]  /*29a0*/  MUFU.EX2 R246, R15 ;  /* 0x0000000f00f67308 */ /* 0x000fe60000000800 */
[----:B------:R-:W-:Y:S01]  /*29b0*/  FSEL R28, R29, -INF , P1 ;  /* 0xff8000001d1c7808 */ /* 0x000fe20000800000 */
[----:B-1----:R-:W-:Y:S01]  /*29c0*/  FADD.FTZ R159, R49, -R13 ;  /* 0x8000000d319f7221 */ /* 0x002fe20000010000 */
[----:B------:R-:W-:Y:S01]  /*29d0*/  FSEL R29, R26, -INF , P5 ;  /* 0xff8000001a1d7808 */ /* 0x000fe20002800000 */
[--C-:B------:R-:W-:Y:S01]  /*29e0*/  FFMA.FTZ R26, R158, c[0x0][0x29c], -R185.reuse ;  /* 0x0000a7009e1a7a23 */ /* 0x100fe200000108b9 */
[----:B------:R-:W-:Y:S01]  /*29f0*/  F2FP.PACK_AB R158, R188, R183 ;  /* 0x000000b7bc9e723e */ /* 0x000fe200000000ff */
[----:B------:R-:W-:Y:S01]  /*2a00*/  FFMA.FTZ R185, R28, c[0x0][0x29c], -R185 ;  /* 0x0000a7001cb97a23 */ /* 0x000fe200000108b9 */
[----:B------:R-:W-:Y:S01]  /*2a10*/  LOP3.LUT P1, RZ, R210, 0x4, RZ, 0xc0, !PT ;  /* 0x00000004d2ff7812 */ /* 0x000fe2000782c0ff */
[----:B------:R-:W-:Y:S01]  /*2a20*/  MUFU.EX2 R238, R238 ;  /* 0x000000ee00ee7308 */ /* 0x000fe20000000800 */
[--C-:B------:R-:W-:Y:S01]  /*2a30*/  FADD.FTZ R28, R36, -R13.reuse ;  /* 0x8000000d241c7221 */ /* 0x100fe20000010000 */
[----:B------:R-:W-:Y:S01]  /*2a40*/  FSEL R157, R30, -INF , P2 ;  /* 0xff8000001e9d7808 */ /* 0x000fe20001000000 */
[--C-:B------:R-:W-:Y:S02]  /*2a50*/  FFMA.FTZ R29, R29, c[0x0][0x29c], -R184.reuse ;  /* 0x0000a7001d1d7a23 */ /* 0x100fe400000108b8 */
[----:B------:R-:W-:Y:S02]  /*2a60*/  FMUL.FTZ R28, R183, R28 ;  /* 0x0000001cb71c7220 */ /* 0x000fe40000410000 */
[----:B------:R-:W1:Y:S01]  /*2a70*/  LDS R183, [R182+0xc300] ;  /* 0x00c30000b6b77984 */ /* 0x000e620000000800 */
[--C-:B------:R-:W-:Y:S02]  /*2a80*/  FFMA.FTZ R157, R157, c[0x0][0x29c], -R184.reuse ;  /* 0x0000a7009d9d7a23 */ /* 0x100fe400000108b8 */
[----:B------:R-:W-:Y:S01]  /*2a90*/  FFMA.FTZ R184, R31, c[0x0][0x29c], -R184 ;  /* 0x0000a7001fb87a23 */ /* 0x000fe200000108b8 */
[----:B------:R-:W2:Y:S01]  /*2aa0*/  LDS R182, [R182+0xc320] ;  /* 0x00c32000b6b67984 */ /* 0x000ea20000000800 */
[--C-:B------:R-:W-:Y:S01]  /*2ab0*/  FADD.FTZ R31, R37, -R13.reuse ;  /* 0x8000000d251f7221 */ /* 0x100fe20000010000 */
[----:B------:R-:W-:Y:S01]  /*2ac0*/  MUFU.EX2 R243, R243 ;  /* 0x000000f300f37308 */ /* 0x000fe20000000800 */
[--C-:B------:R-:W-:Y:S01]  /*2ad0*/  FADD.FTZ R30, R48, -R13.reuse ;  /* 0x8000000d301e7221 */ /* 0x100fe20000010000 */
[----:B------:R-:W-:Y:S01]  /*2ae0*/  STS [R225], R158 ;  /* 0x0000009ee1007388 */ /* 0x000fe20000000800 */
[----:B------:R-:W-:Y:S01]  /*2af0*/  FMUL.FTZ R31, R188, R31 ;  /* 0x0000001fbc1f7220 */ /* 0x000fe20000410000 */
[----:B------:R-:W-:Y:S01]  /*2b00*/  F2FP.PACK_AB R188, R200, R191 ;  /* 0x000000bfc8bc723e */ /* 0x000fe200000000ff */
[C---:B------:R-:W-:Y:S02]  /*2b10*/  FMUL.FTZ R159, R190.reuse, R159 ;  /* 0x0000009fbe9f7220 */ /* 0x040fe40000410000 */
[----:B------:R-:W-:Y:S01]  /*2b20*/  FMUL.FTZ R30, R187, R30 ;  /* 0x0000001ebb1e7220 */ /* 0x000fe20000410000 */
[----:B------:R-:W-:Y:S01]  /*2b30*/  F2FP.PACK_AB R187, R190, R187 ;  /* 0x000000bbbebb723e */ /* 0x000fe200000000ff */
[--C-:B------:R-:W-:Y:S01]  /*2b40*/  FADD.FTZ R186, R52, -R13.reuse ;  /* 0x8000000d34ba7221 */ /* 0x100fe20000010000 */
[----:B------:R-:W-:Y:S01]  /*2b50*/  F2FP.PACK_AB R28, R31, R28 ;  /* 0x0000001c1f1c723e */ /* 0x000fe200000000ff */
[--C-:B------:R-:W-:Y:S01]  /*2b60*/  FADD.FTZ R31, R64, -R13.reuse ;  /* 0x8000000d401f7221 */ /* 0x100fe20000010000 */
[----:B------:R-:W-:Y:S01]  /*2b70*/  MUFU.EX2 R239, R239 ;  /* 0x000000ef00ef7308 */ /* 0x000fe20000000800 */
[--C-:B------:R-:W-:Y:S01]  /*2b80*/  FADD.FTZ R245, R53, -R13.reuse ;  /* 0x8000000d35f57221 */ /* 0x100fe20000010000 */
[----:B------:R-:W-:Y:S01]  /*2b90*/  F2FP.PACK_AB R30, R159, R30 ;  /* 0x0000001e9f1e723e */ /* 0x000fe200000000ff */
[----:B------:R-:W-:Y:S02]  /*2ba0*/  FADD.FTZ R190, R65, -R13 ;  /* 0x8000000d41be7221 */ /* 0x000fe40000010000 */
[--C-:B----4-:R-:W-:Y:S02]  /*2bb0*/  FADD.FTZ R13, R38, -R156.reuse ;  /* 0x8000009c260d7221 */ /* 0x110fe40000010000 */
[--C-:B---3--:R-:W-:Y:S02]  /*2bc0*/  FADD.FTZ R240, R39, -R156.reuse ;  /* 0x8000009c27f07221 */ /* 0x108fe40000010000 */
[----:B------:R-:W-:Y:S01]  /*2bd0*/  FMUL.FTZ R13, R14, R13 ;  /* 0x0000000d0e0d7220 */ /* 0x000fe20000410000 */
[C---:B------:R-:W-:Y:S01]  /*2be0*/  F2FP.PACK_AB R14, R241.reuse, R14 ;  /* 0x0000000ef10e723e */ /* 0x040fe200000000ff */
[----:B------:R-:W-:Y:S01]  /*2bf0*/  FMUL.FTZ R240, R241, R240 ;  /* 0x000000f0f1f07220 */ /* 0x000fe20000410000 */
[----:B------:R-:W-:Y:S01]  /*2c00*/  MUFU.EX2 R34, R34 ;  /* 0x0000002200227308 */ /* 0x000fe20000000800 */
[----:B------:R-:W-:Y:S01]  /*2c10*/  FMUL.FTZ R31, R12, R31 ;  /* 0x0000001f0c1f7220 */ /* 0x000fe20000410000 */
[C---:B------:R-:W-:Y:S01]  /*2c20*/  F2FP.PACK_AB R12, R33.reuse, R12 ;  /* 0x0000000c210c723e */ /* 0x040fe200000000ff */
[----:B------:R3:W-:Y:S01]  /*2c30*/  STS [R225+0x400], R14 ;  /* 0x0004000ee1007388 */ /* 0x0007e20000000800 */
[----:B------:R-:W-:Y:S01]  /*2c40*/  F2FP.PACK_AB R240, R240, R13 ;  /* 0x0000000df0f0723e */ /* 0x000fe200000000ff */
[----:B------:R-:W-:Y:S02]  /*2c50*/  FMUL.FTZ R190, R33, R190 ;  /* 0x000000be21be7220 */ /* 0x000fe40000410000 */
[--C-:B------:R-:W-:Y:S02]  /*2c60*/  FADD.FTZ R33, R50, -R156.reuse ;  /* 0x8000009c32217221 */ /* 0x100fe40000010000 */
[--C-:B------:R-:W-:Y:S01]  /*2c70*/  FADD.FTZ R242, R51, -R156.reuse ;  /* 0x8000009c33f27221 */ /* 0x100fe20000010000 */
[----:B------:R-:W3:Y:S01]  /*2c80*/  MUFU.EX2 R29, R29 ;  /* 0x0000001d001d7308 */ /* 0x000ee20000000800 */
[--C-:B------:R-:W-:Y:S01]  /*2c90*/  FADD.FTZ R13, R54, -R156.reuse ;  /* 0x8000009c360d7221 */ /* 0x100fe20000010000 */
[----:B------:R-:W-:Y:S01]  /*2ca0*/  F2FP.PACK_AB R190, R190, R31 ;  /* 0x0000001fbebe723e */ /* 0x000fe200000000ff */
[----:B------:R-:W-:Y:S02]  /*2cb0*/  FADD.FTZ R244, R55, -R156 ;  /* 0x8000009c37f47221 */ /* 0x000fe40000010000 */
[----:B------:R-:W-:Y:S02]  /*2cc0*/  FMUL.FTZ R245, R200, R245 ;  /* 0x000000f5c8f57220 */ /* 0x000fe40000410000 */
[----:B------:R-:W-:Y:S01]  /*2cd0*/  FMUL.FTZ R33, R180, R33 ;  /* 0x00000021b4217220 */ /* 0x000fe20000410000 */
[C---:B------:R-:W-:Y:S01]  /*2ce0*/  F2FP.PACK_AB R180, R19.reuse, R180 ;  /* 0x000000b413b4723e */ /* 0x040fe200000000ff */
[----:B------:R-:W-:Y:S01]  /*2cf0*/  FMUL.FTZ R242, R19, R242 ;  /* 0x000000f213f27220 */ /* 0x000fe20000410000 */
[----:B------:R-:W4:Y:S01]  /*2d00*/  MUFU.EX2 R200, R205 ;  /* 0x000000cd00c87308 */ /* 0x000f220000000800 */
[----:B------:R-:W-:Y:S01]  /*2d10*/  FMUL.FTZ R13, R22, R13 ;  /* 0x0000000d160d7220 */ /* 0x000fe20000410000 */
[C---:B------:R-:W-:Y:S01]  /*2d20*/  F2FP.PACK_AB R22, R23.reuse, R22 ;  /* 0x000000161716723e */ /* 0x040fe200000000ff */
[----:B------:R-:W-:Y:S01]  /*2d30*/  FMUL.FTZ R244, R23, R244 ;  /* 0x000000f417f47220 */ /* 0x000fe20000410000 */
[----:B------:R-:W-:Y:S01]  /*2d40*/  F2FP.PACK_AB R33, R242, R33 ;  /* 0x00000021f221723e */ /* 0x000fe200000000ff */
[--C-:B-1----:R-:W-:Y:S01]  /*2d50*/  FADD.FTZ R242, R40, -R183.reuse ;  /* 0x800000b728f27221 */ /* 0x102fe20000010000 */
[----:B------:R-:W-:Y:S01]  /*2d60*/  IADD3 R23, R225, 0x40, RZ ;  /* 0x00000040e1177810 */ /* 0x000fe20007ffe0ff */
[--C-:B------:R-:W-:Y:S01]  /*2d70*/  FADD.FTZ R252, R57, -R183.reuse ;  /* 0x800000b739fc7221 */ /* 0x100fe20000010000 */
[----:B------:R-:W-:Y:S01]  /*2d80*/  F2FP.PACK_AB R244, R244, R13 ;  /* 0x0000000df4f4723e */ /* 0x000fe200000000ff */
[--C-:B------:R-:W-:Y:S01]  /*2d90*/  FADD.FTZ R13, R41, -R183.reuse ;  /* 0x800000b7290d7221 */ /* 0x100fe20000010000 */
[----:B------:R-:W-:Y:S01]  /*2da0*/  @P1 IADD3 R23, R225, -0x40, RZ ;  /* 0xffffffc0e1171810 */ /* 0x000fe20007ffe0ff */
[----:B------:R-:W-:Y:S01]  /*2db0*/  FMUL.FTZ R242, R181, R242 ;  /* 0x000000f2b5f27220 */ /* 0x000fe20000410000 */
[----:B------:R-:W-:Y:S01]  /*2dc0*/  MUFU.EX2 R185, R185 ;  /* 0x000000b900b97308 */ /* 0x000fe20000000800 */
[----:B------:R-:W-:Y:S01]  /*2dd0*/  FMUL.FTZ R13, R204, R13 ;  /* 0x0000000dcc0d7220 */ /* 0x000fe20000410000 */
[----:B---3--:R-:W-:Y:S01]  /*2de0*/  F2FP.PACK_AB R14, R250, R29 ;  /* 0x0000001dfa0e723e */ /* 0x008fe200000000ff */
[----:B------:R-:W-:Y:S01]  /*2df0*/  STS [R23+0x400], R180 ;  /* 0x000400b417007388 */ /* 0x000fe20000000800 */
[----:B------:R-:W-:Y:S02]  /*2e00*/  FMUL.FTZ R252, R25, R252 ;  /* 0x000000fc19fc7220 */ /* 0x000fe40000410000 */
[----:B------:R-:W-:Y:S01]  /*2e10*/  F2FP.PACK_AB R242, R13, R242 ;  /* 0x000000f20df2723e */ /* 0x000fe200000000ff */
[----:B------:R-:W-:Y:S01]  /*2e20*/  STS [R23], R187 ;  /* 0x000000bb17007388 */ /* 0x000fe20000000800 */
[--C-:B------:R-:W-:Y:S02]  /*2e30*/  FADD.FTZ R13, R56, -R183.reuse ;  /* 0x800000b7380d7221 */ /* 0x100fe40000010000 */
[--C-:B------:R-:W-:Y:S01]  /*2e40*/  FADD.FTZ R15, R44, -R183.reuse ;  /* 0x800000b72c0f7221 */ /* 0x100fe20000010000 */
[----:B------:R-:W-:Y:S01]  /*2e50*/  STS [R225+0x1000], R248 ;  /* 0x001000f8e1007388 */ /* 0x000fe20000000800 */
[----:B------:R-:W-:Y:S01]  /*2e60*/  FMUL.FTZ R13, R24, R13 ;  /* 0x0000000d180d7220 */ /* 0x000fe20000410000 */
[----:B------:R-:W-:Y:S01]  /*2e70*/  MUFU.EX2 R157, R157 ;  /* 0x0000009d009d7308 */ /* 0x000fe20000000800 */
[--C-:B------:R-:W-:Y:S01]  /*2e80*/  FADD.FTZ R204, R45, -R183.reuse ;  /* 0x800000b72dcc7221 */ /* 0x100fe20000010000 */
[----:B------:R-:W-:Y:S01]  /*2e90*/  F2FP.PACK_AB R24, R25, R24 ;  /* 0x000000181918723e */ /* 0x000fe200000000ff */
[----:B------:R-:W-:Y:S01]  /*2ea0*/  FMUL.FTZ R15, R238, R15 ;  /* 0x0000000fee0f7220 */ /* 0x000fe20000410000 */
[----:B------:R-:W-:Y:S01]  /*2eb0*/  F2FP.PACK_AB R252, R252, R13 ;  /* 0x0000000dfcfc723e */ /* 0x000fe200000000ff */
[C---:B------:R-:W-:Y:S01]  /*2ec0*/  FMUL.FTZ R204, R243.reuse, R204 ;  /* 0x000000ccf3cc7220 */ /* 0x040fe20000410000 */
[----:B----4-:R-:W-:Y:S01]  /*2ed0*/  F2FP.PACK_AB R13, R200, R189 ;  /* 0x000000bdc80d723e */ /* 0x010fe200000000ff */
[----:B--2---:R-:W-:Y:S01]  /*2ee0*/  FADD.FTZ R158, R42, -R182 ;  /* 0x800000b62a9e7221 */ /* 0x004fe20000010000 */
[----:B------:R-:W-:Y:S01]  /*2ef0*/  F2FP.PACK_AB R238, R243, R238 ;  /* 0x000000eef3ee723e */ /* 0x000fe200000000ff */
[----:B------:R-:W-:Y:S01]  /*2f00*/  FMUL.FTZ R186, R191, R186 ;  /* 0x000000babfba7220 */ /* 0x000fe20000410000 */
[----:B------:R-:W1:Y:S01]  /*2f10*/  MUFU.EX2 R26, R26 ;  /* 0x0000001a001a7308 */ /* 0x000e620000000800 */
[----:B------:R2:W-:Y:S01]  /*2f20*/  STS [R225+0x1400], R13 ;  /* 0x0014000de1007388 */ /* 0x0005e20000000800 */
[----:B------:R-:W-:Y:S01]  /*2f30*/  F2FP.PACK_AB R204, R204, R15 ;  /* 0x0000000fcccc723e */ /* 0x000fe200000000ff */
[--C-:B------:R-:W-:Y:S01]  /*2f40*/  FADD.FTZ R19, R66, -R156.reuse ;  /* 0x8000009c42137221 */ /* 0x100fe20000010000 */
[----:B------:R-:W-:Y:S01]  /*2f50*/  F2FP.PACK_AB R15, R246, R239 ;  /* 0x000000eff60f723e */ /* 0x000fe200000000ff */
[----:B------:R-:W-:Y:S01]  /*2f60*/  STS [R23+0x1000], R238 ;  /* 0x001000ee17007388 */ /* 0x000fe20000000800 */
[----:B------:R-:W-:Y:S01]  /*2f70*/  FADD.FTZ R156, R67, -R156 ;  /* 0x8000009c439c7221 */ /* 0x000fe20000010000 */
[----:B------:R-:W-:Y:S01]  /*2f80*/  F2FP.PACK_AB R186, R245, R186 ;  /* 0x000000baf5ba723e */ /* 0x000fe200000000ff */
[----:B------:R-:W-:Y:S01]  /*2f90*/  FMUL.FTZ R158, R189, R158 ;  /* 0x0000009ebd9e7220 */ /* 0x000fe20000410000 */
[----:B------:R3:W-:Y:S01]  /*2fa0*/  STS [R23+0x1400], R15 ;  /* 0x0014000f17007388 */ /* 0x0007e20000000800 */
[----:B------:R-:W4:Y:S01]  /*2fb0*/  MUFU.EX2 R184, R184 ;  /* 0x000000b800b87308 */ /* 0x000f220000000800 */
[----:B------:R-:W-:Y:S01]  /*2fc0*/  FMUL.FTZ R19, R34, R19 ;  /* 0x0000001322137220 */ /* 0x000fe20000410000 */
[C---:B------:R-:W-:Y:S01]  /*2fd0*/  F2FP.PACK_AB R34, R35.reuse, R34 ;  /* 0x000000222322723e */ /* 0x040fe200000000ff */
[----:B------:R-:W-:Y:S01]  /*2fe0*/  STS [R225+0x2000], R188 ;  /* 0x002000bce1007388 */ /* 0x000fe20000000800 */
[----:B------:R-:W-:Y:S03]  /*2ff0*/  FMUL.FTZ R156, R35, R156 ;  /* 0x0000009c239c7220 */ /* 0x000fe60000410000 */
[----:B------:R5:W-:Y:S02]  /*3000*/  STS [R225+0x2400], R22 ;  /* 0x00240016e1007388 */ /* 0x000be40000000800 */
[----:B------:R-:W-:Y:S01]  /*3010*/  F2FP.PACK_AB R156, R156, R19 ;  /* 0x000000139c9c723e */ /* 0x000fe200000000ff */
[--C-:B------:R-:W-:Y:S01]  /*3020*/  FADD.FTZ R19, R60, -R183.reuse ;  /* 0x800000b73c137221 */ /* 0x100fe20000010000 */
[----:B------:R5:W-:Y:S01]  /*3030*/  STS [R23+0x2000], R12 ;  /* 0x0020000c17007388 */ /* 0x000be20000000800 */
[----:B------:R-:W-:Y:S02]  /*3040*/  FADD.FTZ R183, R61, -R183 ;  /* 0x800000b73db77221 */ /* 0x000fe40000010000 */
[----:B-1----:R-:W-:Y:S01]  /*3050*/  FMUL.FTZ R19, R26, R19 ;  /* 0x000000131a137220 */ /* 0x002fe20000410000 */
[----:B------:R-:W-:Y:S01]  /*3060*/  STS [R23+0x2400], R34 ;  /* 0x0024002217007388 */ /* 0x000fe20000000800 */
[C---:B------:R-:W-:Y:S01]  /*3070*/  F2FP.PACK_AB R26, R185.reuse, R26 ;  /* 0x0000001ab91a723e */ /* 0x040fe200000000ff */
[----:B------:R-:W-:Y:S02]  /*3080*/  FMUL.FTZ R183, R185, R183 ;  /* 0x000000b7b9b77220 */ /* 0x000fe40000410000 */
[----:B------:R-:W-:Y:S01]  /*3090*/  STS [R225+0x3000], R24 ;  /* 0x00300018e1007388 */ /* 0x000fe20000000800 */
[--C-:B--2---:R-:W-:Y:S02]  /*30a0*/  FADD.FTZ R13, R47, -R182.reuse ;  /* 0x800000b62f0d7221 */ /* 0x104fe40000010000 */
[----:B------:R-:W-:Y:S01]  /*30b0*/  F2FP.PACK_AB R35, R183, R19 ;  /* 0x00000013b723723e */ /* 0x000fe200000000ff */
[----:B------:R1:W-:Y:S01]  /*30c0*/  STS [R225+0x3400], R14 ;  /* 0x0034000ee1007388 */ /* 0x0003e20000000800 */
[----:B----4-:R-:W-:Y:S01]  /*30d0*/  F2FP.PACK_AB R180, R184, R157 ;  /* 0x0000009db8b4723e */ /* 0x010fe200000000ff */
[--C-:B------:R-:W-:Y:S02]  /*30e0*/  FADD.FTZ R19, R43, -R182.reuse ;  /* 0x800000b62b137221 */ /* 0x100fe40000010000 */
[----:B------:R-:W-:Y:S01]  /*30f0*/  STS [R23+0x3000], R26 ;  /* 0x0030001a17007388 */ /* 0x000fe20000000800 */
[--C-:B---3--:R-:W-:Y:S02]  /*3100*/  FADD.FTZ R15, R63, -R182.reuse ;  /* 0x800000b63f0f7221 */ /* 0x108fe40000010000 */
[----:B------:R-:W-:Y:S01]  /*3110*/  FMUL.FTZ R19, R200, R19 ;  /* 0x00000013c8137220 */ /* 0x000fe20000410000 */
[----:B------:R-:W-:Y:S01]  /*3120*/  STS [R23+0x3400], R180 ;  /* 0x003400b417007388 */ /* 0x000fe20000000800 */
[--C-:B-----5:R-:W-:Y:S01]  /*3130*/  FADD.FTZ R22, R46, -R182.reuse ;  /* 0x800000b62e167221 */ /* 0x120fe20000010000 */
[----:B------:R-:W-:Y:S01]  /*3140*/  LEA R200, R194, R201, 0xc ;  /* 0x000000c9c2c87211 */ /* 0x000fe200078e60ff */
[----:B------:R-:W-:Y:S01]  /*3150*/  FMUL.FTZ R13, R246, R13 ;  /* 0x0000000df60d7220 */ /* 0x000fe20000410000 */
[----:B------:R-:W-:Y:S01]  /*3160*/  BAR.SYNC.DEFER_BLOCKING 0x0 ;  /* 0x0000000000007b1d */ /* 0x000fe20000010000 */
[----:B------:R-:W-:Y:S01]  /*3170*/  FMUL.FTZ R22, R239, R22 ;  /* 0x00000016ef167220 */ /* 0x000fe20000410000 */
[----:B------:R-:W-:Y:S01]  /*3180*/  F2FP.PACK_AB R158, R19, R158 ;  /* 0x0000009e139e723e */ /* 0x000fe200000000ff */
[--C-:B------:R-:W-:Y:S01]  /*3190*/  FADD.FTZ R12, R58, -R182.reuse ;  /* 0x800000b63a0c7221 */ /* 0x100fe20000010000 */
[----:B------:R-:W-:Y:S01]  /*31a0*/  SHF.L.U32 R200, R200, 0x1, RZ ;  /* 0x00000001c8c87819 */ /* 0x000fe200000006ff */
[----:B------:R-:W-:Y:S01]  /*31b0*/  FMUL.FTZ R15, R184, R15 ;  /* 0x0000000fb80f7220 */ /* 0x000fe20000410000 */
[----:B------:R-:W-:Y:S01]  /*31c0*/  F2FP.PACK_AB R22, R13, R22 ;  /* 0x000000160d16723e */ /* 0x000fe200000000ff */
[--C-:B------:R-:W-:Y:S01]  /*31d0*/  FADD.FTZ R13, R59, -R182.reuse ;  /* 0x800000b63b0d7221 */ /* 0x100fe20000010000 */
[----:B------:R-:W-:Y:S01]  /*31e0*/  IADD3 R19, R202, R200, RZ ;  /* 0x000000c8ca137210 */ /* 0x000fe20007ffe0ff */
[----:B------:R-:W-:Y:S02]  /*31f0*/  FMUL.FTZ R12, R29, R12 ;  /* 0x0000000c1d0c7220 */ /* 0x000fe40000410000 */
[----:B------:R-:W-:Y:S02]  /*3200*/  FMUL.FTZ R13, R250, R13 ;  /* 0x0000000dfa0d7220 */ /* 0x000fe40000410000 */
[----:B-1----:R-:W-:Y:S03]  /*3210*/  FADD.FTZ R14, R62, -R182 ;  /* 0x800000b63e0e7221 */ /* 0x002fe60000010000 */
[----:B------:R-:W-:Y:S01]  /*3220*/  F2FP.PACK_AB R34, R13, R12 ;  /* 0x0000000c0d22723e */ /* 0x000fe200000000ff */
[----:B------:R-:W-:Y:S05]  /*3230*/  FMUL.FTZ R14, R157, R14 ;  /* 0x0000000e9d0e7220 */ /* 0x000fea0000410000 */
[----:B------:R-:W-:Y:S01]  /*3240*/  F2FP.PACK_AB R184, R15, R14 ;  /* 0x0000000e0fb8723e */ /* 0x000fe200000000ff */
[----:B------:R-:W-:Y:S04]  /*3250*/  STS [R225+0x4000], R28 ;  /* 0x0040001ce1007388 */ /* 0x000fe80000000800 */
[----:B------:R-:W-:Y:S04]  /*3260*/  STS [R225+0x4400], R240 ;  /* 0x004400f0e1007388 */ /* 0x000fe80000000800 */
[----:B------:R-:W-:Y:S04]  /*3270*/  STS [R23+0x4000], R30 ;  /* 0x0040001e17007388 */ /* 0x000fe80000000800 */
[----:B------:R-:W-:Y:S04]  /*3280*/  STS [R23+0x4400], R33 ;  /* 0x0044002117007388 */ /* 0x000fe80000000800 */
[----:B------:R-:W-:Y:S04]  /*3290*/  STS [R225+0x5000], R242 ;  /* 0x005000f2e1007388 */ /* 0x000fe80000000800 */
[----:B------:R-:W-:Y:S04]  /*32a0*/  STS [R225+0x5400], R158 ;  /* 0x0054009ee1007388 */ /* 0x000fe80000000800 */
[----:B------:R1:W-:Y:S04]  /*32b0*/  STS [R23+0x5000], R204 ;  /* 0x005000cc17007388 */ /* 0x0003e80000000800 */
[----:B------:R-:W-:Y:S04]  /*32c0*/  STS [R23+0x5400], R22 ;  /* 0x0054001617007388 */ /* 0x000fe80000000800 */
[----:B------:R-:W-:Y:S04]  /*32d0*/  STS [R225+0x6000], R186 ;  /* 0x006000bae1007388 */ /* 0x000fe80000000800 */
[----:B------:R-:W-:Y:S04]  /*32e0*/  STS [R225+0x6400], R244 ;  /* 0x006400f4e1007388 */ /* 0x000fe80000000800 */
[----:B------:R-:W-:Y:S04]  /*32f0*/  STS [R23+0x6000], R190 ;  /* 0x006000be17007388 */ /* 0x000fe80000000800 */
[----:B------:R-:W-:Y:S04]  /*3300*/  STS [R23+0x6400], R156 ;  /* 0x0064009c17007388 */ /* 0x000fe80000000800 */
[----:B------:R-:W-:Y:S01]  /*3310*/  STS [R225+0x7000], R252 ;  /* 0x007000fce1007388 */ /* 0x000fe20000000800 */
[----:B-1----:R-:W-:Y:S03]  /*3320*/  SHF.L.U32 R204, R203, 0x1, RZ ;  /* 0x00000001cbcc7819 */ /* 0x002fe600000006ff */
[----:B------:R-:W-:Y:S01]  /*3330*/  STS [R225+0x7400], R34 ;  /* 0x00740022e1007388 */ /* 0x000fe20000000800 */
[----:B------:R-:W-:Y:S03]  /*3340*/  IADD3 R205, R193, R204, RZ ;  /* 0x000000ccc1cd7210 */ /* 0x000fe60007ffe0ff */
[----:B------:R-:W-:Y:S04]  /*3350*/  STS [R23+0x7000], R35 ;  /* 0x0070002317007388 */ /* 0x000fe80000000800 */
[----:B------:R-:W-:Y:S04]  /*3360*/  STS [R23+0x7400], R184 ;  /* 0x007400b817007388 */ /* 0x000fe80000000800 */
[----:B------:R-:W-:Y:S08]  /*3370*/  LDSM.16.MT88.4 R12, [R198+0xc480] ;  /* 0x00c48000c60c783b */ /* 0x000ff00000004200 */
[----:B------:R-:W1:Y:S08]  /*3380*/  LDSM.16.MT88.4 R24, [R200+0x8080] ;  /* 0x00808000c818783b */ /* 0x000e700000004200 */
[----:B------:R-:W2:Y:S08]  /*3390*/  LDSM.16.MT88.4 R28, [R198+0xe480] ;  /* 0x00e48000c61c783b */ /* 0x000eb00000004200 */
[----:B------:R-:W3:Y:S08]  /*33a0*/  LDSM.16.MT88.4 R132, [R19+0x8080] ;  /* 0x008080001384783b */ /* 0x000ef00000004200 */
[----:B------:R-:W-:Y:S08]  /*33b0*/  LDSM.16.MT88.4 R136, [R198+0xcc80] ;  /* 0x00cc8000c688783b */ /* 0x000ff00000004200 */
[----:B------:R-:W4:Y:S01]  /*33c0*/  LDSM.16.MT88.4 R140, [R200+0x8880] ;  /* 0x00888000c88c783b */ /* 0x000f220000004200 */
[-C--:B-1----:R-:W-:Y:S07]  /*33d0*/  HMMA.16816.F32 R68, R12, R24.reuse, R68 ;  /* 0x000000180c44723c */ /* 0x082fee0000001844 */
[----:B------:R-:W1:Y:S01]  /*33e0*/  LDSM.16.MT88.4 R156, [R198+0xec80] ;  /* 0x00ec8000c69c783b */ /* 0x000e620000004200 */
[C---:B--2---:R-:W-:Y:S07]  /*33f0*/  HMMA.16816.F32 R72, R28.reuse, R24, R72 ;  /* 0x000000181c48723c */ /* 0x044fee0000001848 */
[----:B------:R-:W2:Y:S01]  /*3400*/  LDSM.16.MT88.4 R180, [R19+0x8880] ;  /* 0x0088800013b4783b */ /* 0x000ea20000004200 */
[-C--:B------:R-:W-:Y:S08]  /*3410*/  HMMA.16816.F32 R76, R28, R26.reuse, R76 ;  /* 0x0000001a1c4c723c */ /* 0x080ff0000000184c */
[C---:B------:R-:W-:Y:S01]  /*3420*/  HMMA.16816.F32 R80, R12.reuse, R26, R80 ;  /* 0x0000001a0c50723c */ /* 0x040fe20000001850 */
[----:B------:R-:W-:Y:S07]  /*3430*/  LDSM.16.MT88.4 R24, [R200+0x9080] ;  /* 0x00908000c818783b */ /* 0x000fee0000004200 */
[-C--:B---3--:R-:W-:Y:S08]  /*3440*/  HMMA.16816.F32 R84, R12, R132.reuse, R84 ;  /* 0x000000840c54723c */ /* 0x088ff00000001854 */
[C---:B------:R-:W-:Y:S08]  /*3450*/  HMMA.16816.F32 R88, R28.reuse, R132, R88 ;  /* 0x000000841c58723c */ /* 0x040ff00000001858 */
[-C--:B------:R-:W-:Y:S01]  /*3460*/  HMMA.16816.F32 R92, R28, R134.reuse, R92 ;  /* 0x000000861c5c723c */ /* 0x080fe2000000185c */
[----:B------:R-:W-:Y:S07]  /*3470*/  LDSM.16.MT88.4 R28, [R198+0xf480] ;  /* 0x00f48000c61c783b */ /* 0x000fee0000004200 */
[----:B------:R-:W-:Y:S01]  /*3480*/  HMMA.16816.F32 R96, R12, R134, R96 ;  /* 0x000000860c60723c */ /* 0x000fe20000001860 */
[----:B------:R-:W3:Y:S07]  /*3490*/  LDSM.16.MT88.4 R12, [R198+0xd480] ;  /* 0x00d48000c60c783b */ /* 0x000eee0000004200 */
[-C--:B----4-:R-:W-:Y:S01]  /*34a0*/  HMMA.16816.F32 R68, R136, R140.reuse, R68 ;  /* 0x0000008c8844723c */ /* 0x090fe20000001844 */
[----:B------:R-:W4:Y:S07]  /*34b0*/  LDSM.16.MT88.4 R132, [R19+0x9080] ;  /* 0x009080001384783b */ /* 0x000f2e0000004200 */
[C---:B-1----:R-:W-:Y:S08]  /*34c0*/  HMMA.16816.F32 R72, R156.reuse, R140, R72 ;  /* 0x0000008c9c48723c */ /* 0x042ff00000001848 */
[-C--:B------:R-:W-:Y:S08]  /*34d0*/  HMMA.16816.F32 R76, R156, R142.reuse, R76 ;  /* 0x0000008e9c4c723c */ /* 0x080ff0000000184c */
[C---:B------:R-:W-:Y:S01]  /*34e0*/  HMMA.16816.F32 R80, R136.reuse, R142, R80 ;  /* 0x0000008e8850723c */ /* 0x040fe20000001850 */
[----:B------:R-:W-:Y:S07]  /*34f0*/  LDSM.16.MT88.4 R140, [R200+0x9880] ;  /* 0x00988000c88c783b */ /* 0x000fee0000004200 */
[-C--:B--2---:R-:W-:Y:S08]  /*3500*/  HMMA.16816.F32 R84, R136, R180.reuse, R84 ;  /* 0x000000b48854723c */ /* 0x084ff00000001854 */
[C---:B------:R-:W-:Y:S08]  /*3510*/  HMMA.16816.F32 R88, R156.reuse, R180, R88 ;  /* 0x000000b49c58723c */ /* 0x040ff00000001858 */
[-C--:B------:R-:W-:Y:S01]  /*3520*/  HMMA.16816.F32 R92, R156, R182.reuse, R92 ;  /* 0x000000b69c5c723c */ /* 0x080fe2000000185c */
[----:B------:R-:W-:Y:S07]  /*3530*/  LDSM.16.MT88.4 R156, [R198+0xfc80] ;  /* 0x00fc8000c69c783b */ /* 0x000fee0000004200 */
[----:B------:R-:W-:Y:S01]  /*3540*/  HMMA.16816.F32 R96, R136, R182, R96 ;  /* 0x000000b68860723c */ /* 0x000fe20000001860 */
[----:B------:R-:W1:Y:S07]  /*3550*/  LDSM.16.MT88.4 R136, [R198+0xdc80] ;  /* 0x00dc8000c688783b */ /* 0x000e6e0000004200 */
[-C--:B---3--:R-:W-:Y:S01]  /*3560*/  HMMA.16816.F32 R68, R12, R24.reuse, R68 ;  /* 0x000000180c44723c */ /* 0x088fe20000001844 */
[----:B------:R2:W3:Y:S07]  /*3570*/  LDSM.16.MT88.4 R180, [R19+0x9880] ;  /* 0x0098800013b4783b */ /* 0x0004ee0000004200 */
[C---:B------:R-:W-:Y:S01]  /*3580*/  HMMA.16816.F32 R72, R28.reuse, R24, R72 ;  /* 0x000000181c48723c */ /* 0x040fe20000001848 */
[----:B------:R-:W-:Y:S07]  /*3590*/  BAR.SYNC.DEFER_BLOCKING 0x0 ;  /* 0x0000000000007b1d */ /* 0x000fee0000010000 */
[-C--:B------:R-:W-:Y:S08]  /*35a0*/  HMMA.16816.F32 R76, R28, R26.reuse, R76 ;  /* 0x0000001a1c4c723c */ /* 0x080ff0000000184c */
[C---:B------:R-:W-:Y:S04]  /*35b0*/  HMMA.16816.F32 R80, R12.reuse, R26, R80 ;  /* 0x0000001a0c50723c */ /* 0x040fe80000001850 */
[----:B--2---:R-:W-:Y:S04]  /*35c0*/  IADD3 R19, R237, 0x2, RZ ;  /* 0x00000002ed137810 */ /* 0x004fe80007ffe0ff */
[-C--:B----4-:R-:W-:Y:S01]  /*35d0*/  HMMA.16816.F32 R84, R12, R132.reuse, R84 ;  /* 0x000000840c54723c */ /* 0x090fe20000001854 */
[----:B------:R2:W4:Y:S02]  /*35e0*/  LDSM.16.M88.4 R24, [R204+0x10480] ;  /* 0x01048000cc18783b */ /* 0x0005240000000200 */
[----:B------:R-:W-:Y:S05]  /*35f0*/  ISETP.GE.AND P1, PT, R19, R233, PT ;  /* 0x000000e91300720c */ /* 0x000fea0003f26270 */
[C---:B------:R-:W-:Y:S01]  /*3600*/  HMMA.16816.F32 R88, R28.reuse, R132, R88 ;  /* 0x000000841c58723c */ /* 0x040fe20000001858 */
[----:B------:R2:W5:Y:S07]  /*3610*/  LDSM.16.M88.4 R188, [R205+0x11480] ;  /* 0x01148000cdbc783b */ /* 0x00056e0000000200 */
[-C--:B------:R-:W-:Y:S01]  /*3620*/  HMMA.16816.F32 R92, R28, R134.reuse, R92 ;  /* 0x000000861c5c723c */ /* 0x080fe2000000185c */
[----:B------:R2:W2:Y:S07]  /*3630*/  LDSM.16.MT88.4 R28, [R197] ;  /* 0x00000000c51c783b */ /* 0x0004ae0000004200 */
[----:B------:R-:W-:Y:S01]  /*3640*/  HMMA.16816.F32 R96, R12, R134, R96 ;  /* 0x000000860c60723c */ /* 0x000fe20000001860 */
[----:B------:R2:W2:Y:S07]  /*3650*/  LDSM.16.M88.4 R12, [R204+0x11480] ;  /* 0x01148000cc0c783b */ /* 0x0004ae0000000200 */
[-C--:B-1----:R-:W-:Y:S01]  /*3660*/  HMMA.16816.F32 R68, R136, R140.reuse, R68 ;  /* 0x0000008c8844723c */ /* 0x082fe20000001844 */
[----:B------:R1:W1:Y:S07]  /*3670*/  LDSM.16.M88.4 R132, [R205+0x10480] ;  /* 0x01048000cd84783b */ /* 0x00026e0000000200 */
[C---:B------:R-:W-:Y:S01]  /*3680*/  HMMA.16816.F32 R72, R156.reuse, R140, R72 ;  /* 0x0000008c9c48723c */ /* 0x040fe20000001848 */
[----:B------:R1:W1:Y:S07]  /*3690*/  LDSM.16.MT88.4 R184, [R197+0x800] ;  /* 0x00080000c5b8783b */ /* 0x00026e0000004200 */
[-C--:B------:R-:W-:Y:S08]  /*36a0*/  HMMA.16816.F32 R76, R156, R142.reuse, R76 ;  /* 0x0000008e9c4c723c */ /* 0x080ff0000000184c */
[C---:B------:R-:W-:Y:S08]  /*36b0*/  HMMA.16816.F32 R80, R136.reuse, R142, R80 ;  /* 0x0000008e8850723c */ /* 0x040ff00000001850 */
[-C--:B---3--:R-:W-:Y:S08]  /*36c0*/  HMMA.16816.F32 R84, R136, R180.reuse, R84 ;  /* 0x000000b48854723c */ /* 0x088ff00000001854 */
[C---:B------:R-:W-:Y:S08]  /*36d0*/  HMMA.16816.F32 R88, R156.reuse, R180, R88 ;  /* 0x000000b49c58723c */ /* 0x040ff00000001858 */
[-C--:B------:R-:W-:Y:S08]  /*36e0*/  HMMA.16816.F32 R92, R156, R182.reuse, R92 ;  /* 0x000000b69c5c723c */ /* 0x080ff0000000185c */
[----:B------:R-:W-:Y:S01]  /*36f0*/  HMMA.16816.F32 R96, R136, R182, R96 ;  /* 0x000000b68860723c */ /* 0x000fe20000001860 */
[----:B------:R-:W-:-:S07]  /*3700*/  @P1 BRA `(.L_x_5) ;  /* 0x0000030000001947 */ /* 0x000fce0003800000 */
[C---:B-12-45:R-:W-:Y:S01]  /*3710*/  IMAD.SHL.U32 R17, R19.reuse, 0x40, RZ ;  /* 0x0000004013117824 */ /* 0x076fe200078e00ff */
[----:B------:R-:W1:Y:S01]  /*3720*/  S2R R5, SR_CTAID.Y ;  /* 0x0000000000057919 */ /* 0x000e620000002600 */
[----:B------:R-:W-:Y:S02]  /*3730*/  ISETP.GE.AND P5, PT, R220, c[0x0][0x1fc], PT ;  /* 0x00007f00dc007a0c */ /* 0x000fe40003fa6270 */
[----:B------:R-:W-:Y:S02]  /*3740*/  SHF.R.S32.HI R10, RZ, 0x1f, R19 ;  /* 0x0000001fff0a7819 */ /* 0x000fe40000011413 */
[----:B------:R-:W-:Y:S03]  /*3750*/  IADD3 R6, -R214, c[0x0][0x168], -R17 ;  /* 0x00005a00d6067a10 */ /* 0x000fe60007ffe911 */
[----:B------:R-:W-:Y:S01]  /*3760*/  IMAD R10, R10, c[0x0][0x208], RZ ;  /* 0x000082000a0a7a24 */ /* 0x000fe200078e02ff */
[C---:B------:R-:W-:Y:S02]  /*3770*/  ISETP.LT.OR P6, PT, R6.reuse, 0x1, P5 ;  /* 0x000000010600780c */ /* 0x040fe40002fc1670 */
[----:B------:R-:W-:Y:S01]  /*3780*/  ISETP.LT.OR P5, PT, R6, 0x21, P5 ;  /* 0x000000210600780c */ /* 0x000fe20002fa1670 */
[C---:B------:R-:W-:Y:S02]  /*3790*/  IMAD R10, R19.reuse, c[0x0][0x20c], R10 ;  /* 0x00008300130a7a24 */ /* 0x040fe400078e020a */
[----:B------:R-:W-:Y:S04]  /*37a0*/  IMAD.WIDE.U32 R18, R19, c[0x0][0x208], RZ ;  /* 0x0000820013127a25 */ /* 0x000fe800078e00ff */
[----:B------:R-:W-:Y:S05]  /*37b0*/  IMAD.IADD R10, R19, 0x1, R10 ;  /* 0x00000001130a7824 */ /* 0x000fea00078e020a */
[----:B------:R-:W-:Y:S01]  /*37c0*/  SHF.L.U64.HI R10, R18, 0x7, R10 ;  /* 0x00000007120a7819 */ /* 0x000fe2000001020a */
[C---:B-1----:R-:W-:Y:S01]  /*37d0*/  IMAD.WIDE.U32 R6, R5.reuse, c[0x0][0x288], R216 ;  /* 0x0000a20005067a25 */ /* 0x042fe200078e00d8 */
[----:B------:R-:W-:Y:S03]  /*37e0*/  SHF.R.S32.HI R4, RZ, 0x1f, R5 ;  /* 0x0000001fff047819 */ /* 0x000fe60000011405 */
[C---:B------:R-:W-:Y:S04]  /*37f0*/  IMAD.WIDE.U32 R8, R5.reuse, c[0x0][0x210], R220 ;  /* 0x0000840005087a25 */ /* 0x040fe800078e00dc */
[----:B------:R-:W-:Y:S01]  /*3800*/  IMAD R16, R4, c[0x0][0x210], RZ ;  /* 0x0000840004107a24 */ /* 0x000fe200078e02ff */
[----:B------:R-:W-:Y:S01]  /*3810*/  IADD3 R8, P4, P2, R218, UR22, R8 ;  /* 0x00000016da087c10 */ /* 0x000fe2000fa9e008 */
[----:B------:R-:W-:Y:S02]  /*3820*/  IMAD R4, R4, c[0x0][0x288], RZ ;  /* 0x0000a20004047a24 */ /* 0x000fe400078e02ff */
[C---:B------:R-:W-:Y:S02]  /*3830*/  IMAD R16, R5.reuse, c[0x0][0x214], R16 ;  /* 0x0000850005107a24 */ /* 0x040fe400078e0210 */
[----:B------:R-:W-:Y:S01]  /*3840*/  IMAD R4, R5, c[0x0][0x28c], R4 ;  /* 0x0000a30005047a24 */ /* 0x000fe200078e0204 */
[----:B------:R-:W-:Y:S01]  /*3850*/  IADD3 R5, P1, R6, UR12, RZ ;  /* 0x0000000c06057c10 */ /* 0x000fe2000ff3e0ff */
[----:B------:R-:W-:Y:S02]  /*3860*/  IMAD.IADD R16, R9, 0x1, R16 ;  /* 0x0000000109107824 */ /* 0x000fe400078e0210 */
[----:B------:R-:W-:Y:S01]  /*3870*/  IMAD.MOV.U32 R6, RZ, RZ, c[0x0][0x208] ;  /* 0x00008200ff067624 */ /* 0x000fe200078e00ff */
[----:B------:R-:W-:Y:S02]  /*3880*/  IADD3.X R4, R7, UR8, R4, P1, !PT ;  /* 0x0000000807047c10 */ /* 0x000fe40008ffe404 */
[----:B------:R-:W-:Y:S01]  /*3890*/  IADD3.X R7, R207, UR20, R16, P4, P2 ;  /* 0x00000014cf077c10 */ /* 0x000fe2000a7e4410 */
[----:B------:R-:W-:Y:S01]  /*38a0*/  IMAD.SHL.U32 R16, R18, 0x80, RZ ;  /* 0x0000008012107824 */ /* 0x000fe200078e00ff */
[----:B------:R-:W-:Y:S02]  /*38b0*/  LEA R9, P1, R8, c[0x0][0x1f0], 0x1 ;  /* 0x00007c0008097a11 */ /* 0x000fe400078208ff */
[C---:B------:R-:W-:Y:S02]  /*38c0*/  LEA R18, P2, R5.reuse, c[0x0][0x280], 0x2 ;  /* 0x0000a00005127a11 */ /* 0x040fe400078410ff */
[-C--:B------:R-:W-:Y:S02]  /*38d0*/  IADD3 R20, P4, R16, R9.reuse, RZ ;  /* 0x0000000910147210 */ /* 0x080fe40007f9e0ff */
[----:B------:R-:W-:Y:S01]  /*38e0*/  LEA.HI.X R7, R8, c[0x0][0x1f4], R7, 0x1, P1 ;  /* 0x00007d0008077a11 */ /* 0x000fe200008f0c07 */
[----:B------:R-:W-:Y:S01]  /*38f0*/  IMAD.MOV.U32 R8, RZ, RZ, c[0x0][0x20c] ;  /* 0x00008300ff087624 */ /* 0x000fe200078e00ff */
[----:B------:R-:W-:Y:S02]  /*3900*/  LEA R11, P1, R6, R9, 0x6 ;  /* 0x00000009060b7211 */ /* 0x000fe400078230ff */
[----:B------:R-:W-:Y:S01]  /*3910*/  LEA.HI.X R19, R5, c[0x0][0x284], R4, 0x2, P2 ;  /* 0x0000a10005137a11 */ /* 0x000fe200010f1404 */
[----:B------:R-:W-:Y:S01]  /*3920*/  IMAD.X R21, R10, 0x1, R7, P4 ;  /* 0x000000010a157824 */ /* 0x000fe200020e0607 */
[----:B------:R-:W-:Y:S01]  /*3930*/  LEA.HI.X R5, R6, R7, R8, 0x6, P1 ;  /* 0x0000000706057211 */ /* 0x000fe200008f3408 */
[----:B------:R-:W-:Y:S01]  /*3940*/  IMAD R6, R231, 0x2000, R226 ;  /* 0x00002000e7067824 */ /* 0x000fe200078e02e2 */
[----:B------:R-:W-:Y:S01]  /*3950*/  IADD3 R22, P2, R11, R16, RZ ;  /* 0x000000100b167210 */ /* 0x000fe20007f5e0ff */
[----:B------:R-:W-:Y:S01]  /*3960*/  @!P0 IMAD R4, R231, 0x40, R216 ;  /* 0x00000040e7048824 */ /* 0x000fe200078e02d8 */
[----:B------:R-:W-:Y:S02]  /*3970*/  LEA R8, P1, R17, R18, 0x2 ;  /* 0x0000001211087211 */ /* 0x000fe400078210ff */
[----:B------:R-:W-:Y:S01]  /*3980*/  @!PT LDS RZ, [RZ] ;  /* 0x00000000fffff984 */ /* 0x000fe20000000800 */
[----:B------:R-:W-:Y:S01]  /*3990*/  @!PT LDS RZ, [RZ] ;  /* 0x00000000fffff984 */ /* 0x000fe20000000800 */
[----:B------:R-:W-:Y:S01]  /*39a0*/  @!PT LDS RZ, [RZ] ;  /* 0x00000000fffff984 */ /* 0x000fe20000000800 */
[----:B------:R1:W-:Y:S01]  /*39b0*/  LDGSTS.E.BYPASS.LTC128B.128 [R6], [R20.64], !P6 ;  /* 0x0000000014067fae */ /* 0x0003e2000f101d52 */
[----:B------:R-:W-:Y:S01]  /*39c0*/  IMAD.X R23, R5, 0x1, R10, P2 ;  /* 0x0000000105177824 */ /* 0x000fe200010e060a */
[----:B------:R-:W-:Y:S01]  /*39d0*/  LEA.HI.X.SX32 R9, R17, R19, 0x2, P1 ;  /* 0x0000001311097211 */ /* 0x000fe200008f16ff */
[----:B------:R-:W-:Y:S05]  /*39e0*/  @!P0 IMAD.SHL.U32 R7, R4, 0x4, RZ ;  /* 0x0000000404078824 */ /* 0x000fea00078e00ff */
[----:B------:R1:W-:Y:S08]  /*39f0*/  LDGSTS.E.BYPASS.LTC128B.128 [R6+0x1000], [R22.64], !P5 ;  /* 0x0100000016067fae */ /* 0x0003f0000e901d52 */
[----:B------:R1:W-:Y:S02]  /*3a00*/  @!P0 LDGSTS.E.BYPASS.LTC128B.128 [R7+0xc280], [R8.64] ;  /* 0x0c28000008078fae */ /* 0x0003e4000b901d52 */
.L_x_5:
[-C--:B-12-45:R-:W-:Y:S01]  /*3a10*/  HMMA.16816.F32 R4, R24, R28.reuse, RZ ;  /* 0x0000001c1804723c */ /* 0x0b6fe200000018ff */
[----:B------:R-:W-:Y:S02]  /*3a20*/  LDSM.16.MT88.4 R36, [R197+0x1800] ;  /* 0x00180000c524783b */ /* 0x000fe40000004200 */
[----:B------:R-:W-:Y:S01]  /*3a30*/  ISETP.GE.AND P5, PT, R194, 0x1, PT ;  /* 0x00000001c200780c */ /* 0x000fe20003fa6270 */
[----:B------:R-:W-:Y:S01]  /*3a40*/  IMAD.IADD R44, R192, 0x1, R204 ;  /* 0x00000001c02c7824 */ /* 0x000fe200078e02cc */
[----:B------:R-:W0:Y:S01]  /*3a50*/  LDGDEPBAR ;  /* 0x00000000000079af */ /* 0x000e220000000000 */
[--C-:B------:R-:W-:Y:S01]  /*3a60*/  IMAD.IADD R202, R202, 0x1, R205.reuse ;  /* 0x00000001caca7824 */ /* 0x100fe200078e02cd */
[C---:B------:R-:W-:Y:S01]  /*3a70*/  ISETP.GE.AND P4, PT, R230.reuse, 0x1, PT ;  /* 0x00000001e600780c */ /* 0x040fe20003f86270 */
[C---:B------:R-:W-:Y:S01]  /*3a80*/  HMMA.16816.F32 R8, R12.reuse, R28, RZ ;  /* 0x0000001c0c08723c */ /* 0x040fe200000018ff */
[----:B------:R-:W-:Y:S01]  /*3a90*/  LDSM.16.M88.4 R20, [R44+0x10480] ;  /* 0x010480002c14783b */ /* 0x000fe20000000200 */
[----:B------:R-:W-:Y:S02]  /*3aa0*/  ISETP.GE.AND P2, PT, R231, 0x1, PT ;  /* 0x00000001e700780c */ /* 0x000fe40003f46270 */
[----:B------:R-:W-:Y:S01]  /*3ab0*/  IMAD.SHL.U32 R237, R237, 0x1000, RZ ;  /* 0x00001000eded7824 */ /* 0x000fe200078e00ff */
[----:B------:R-:W-:Y:S01]  /*3ac0*/  LDSM.16.M88.4 R32, [R202+0x10480] ;  /* 0x01048000ca20783b */ /* 0x000fe20000000200 */
[----:B------:R-:W-:Y:S02]  /*3ad0*/  IADD3 R230, R230, 0x1, RZ ;  /* 0x00000001e6e67810 */ /* 0x000fe40007ffe0ff */
[-C--:B------:R-:W-:Y:S01]  /*3ae0*/  HMMA.16816.F32 R12, R12, R30.reuse, RZ ;  /* 0x0000001e0c0c723c */ /* 0x080fe200000018ff */
[----:B------:R-:W-:Y:S03]  /*3af0*/  LDSM.16.M88.4 R40, [R202+0x11480] ;  /* 0x01148000ca28783b */ /* 0x000fe60000000200 */
[----:B------:R-:W-:Y:S02]  /*3b00*/  IADD3 R231, R231, 0x1, RZ ;  /* 0x00000001e7e77810 */ /* 0x000fe40007ffe0ff */
[----:B------:R-:W-:Y:S02]  /*3b10*/  SEL R230, R230, RZ, !P4 ;  /* 0x000000ffe6e67207 */ /* 0x000fe40006000000 */
[----:B------:R-:W-:Y:S01]  /*3b20*/  HMMA.16816.F32 R16, R24, R30, RZ ;  /* 0x0000001e1810723c */ /* 0x000fe200000018ff */
[----:B------:R-:W1:Y:S03]  /*3b30*/  LDSM.16.MT88.4 R24, [R197+0x1000] ;  /* 0x00100000c518783b */ /* 0x000e660000004200 */
[----:B------:R-:W-:Y:S01]  /*3b40*/  SEL R231, R231, RZ, !P2 ;  /* 0x000000ffe7e77207 */ /* 0x000fe20005000000 */
[----:B------:R-:W2:Y:S03]  /*3b50*/  LDSM.16.M88.4 R28, [R44+0x11480] ;  /* 0x011480002c1c783b */ /* 0x000ea60000000200 */
[-C--:B------:R-:W-:Y:S08]  /*3b60*/  HMMA.16816.F32 R4, R132, R184.reuse, R4 ;  /* 0x000000b88404723c */ /* 0x080ff00000001804 */
[C---:B------:R-:W-:Y:S08]  /*3b70*/  HMMA.16816.F32 R8, R188.reuse, R184, R8 ;  /* 0x000000b8bc08723c */ /* 0x040ff00000001808 */
[-C--:B------:R-:W-:Y:S08]  /*3b80*/  HMMA.16816.F32 R12, R188, R186.reuse, R12 ;  /* 0x000000babc0c723c */ /* 0x080ff0000000180c */
[----:B------:R-:W-:Y:S08]  /*3b90*/  HMMA.16816.F32 R16, R132, R186, R16 ;  /* 0x000000ba8410723c */ /* 0x000ff00000001810 */
[-C--:B-1----:R-:W-:Y:S08]  /*3ba0*/  HMMA.16816.F32 R4, R20, R24.reuse, R4 ;  /* 0x000000181404723c */ /* 0x082ff00000001804 */
[C---:B--2---:R-:W-:Y:S08]  /*3bb0*/  HMMA.16816.F32 R8, R28.reuse, R24, R8 ;  /* 0x000000181c08723c */ /* 0x044ff00000001808 */
[-C--:B------:R-:W-:Y:S01]  /*3bc0*/  HMMA.16816.F32 R12, R28, R26.reuse, R12 ;  /* 0x0000001a1c0c723c */ /* 0x080fe2000000180c */
[----:B------:R-:W-:Y:S07]  /*3bd0*/  LDSM.16.M88.4 R28, [R204+0x13480] ;  /* 0x01348000cc1c783b */ /* 0x000fee0000000200 */
[----:B------:R-:W-:Y:S01]  /*3be0*/  HMMA.16816.F32 R16, R20, R26, R16 ;  /* 0x0000001a1410723c */ /* 0x000fe20000001810 */
[----:B------:R-:W-:Y:S04]  /*3bf0*/  LDSM.16.M88.4 R20, [R204+0x12480] ;  /* 0x01248000cc14783b */ /* 0x000fe80000000200 */
[----:B------:R-:W1:Y:S03]  /*3c00*/  LDSM.16.MT88.4 R24, [R197+0x2000] ;  /* 0x00200000c518783b */ /* 0x000e660000004200 */
[-C--:B------:R-:W-:Y:S08]  /*3c10*/  HMMA.16816.F32 R4, R32, R36.reuse, R4 ;  /* 0x000000242004723c */ /* 0x080ff00000001804 */
[C---:B------:R-:W-:Y:S08]  /*3c20*/  HMMA.16816.F32 R8, R40.reuse, R36, R8 ;  /* 0x000000242808723c */ /* 0x040ff00000001808 */
[-C--:B------:R-:W-:Y:S01]  /*3c30*/  HMMA.16816.F32 R12, R40, R38.reuse, R12 ;  /* 0x00000026280c723c */ /* 0x080fe2000000180c */
[----:B------:R-:W-:Y:S07]  /*3c40*/  LDSM.16.M88.4 R40, [R205+0x13480] ;  /* 0x01348000cd28783b */ /* 0x000fee0000000200 */
[----:B------:R-:W-:Y:S01]  /*3c50*/  HMMA.16816.F32 R16, R32, R38, R16 ;  /* 0x000000262010723c */ /* 0x000fe20000001810 */
[----:B------:R2:W-:Y:S04]  /*3c60*/  LDSM.16.M88.4 R32, [R205+0x12480] ;  /* 0x01248000cd20783b */ /* 0x0005e80000000200 */
[----:B------:R-:W3:Y:S03]  /*3c70*/  LDSM.16.MT88.4 R36, [R197+0x2800] ;  /* 0x00280000c524783b */ /* 0x000ee60000004200 */
[-C--:B-1----:R-:W-:Y:S08]  /*3c80*/  HMMA.16816.F32 R4, R20, R24.reuse, R4 ;  /* 0x000000181404723c */ /* 0x082ff00000001804 */
[C---:B------:R-:W-:Y:S04]  /*3c90*/  HMMA.16816.F32 R8, R28.reuse, R24, R8 ;  /* 0x000000181c08723c */ /* 0x040fe80000001808 */
[----:B--2---:R-:W-:Y:S04]  /*3ca0*/  IMAD.IADD R205, R192, 0x1, R205 ;  /* 0x00000001c0cd7824 */ /* 0x004fe800078e02cd */
[-C--:B------:R-:W-:Y:S01]  /*3cb0*/  HMMA.16816.F32 R12, R28, R26.reuse, R12 ;  /* 0x0000001a1c0c723c */ /* 0x080fe2000000180c */
[----:B------:R-:W-:Y:S07]  /*3cc0*/  LDSM.16.M88.4 R28, [R44+0x13480] ;  /* 0x013480002c1c783b */ /* 0x000fee0000000200 */
[----:B------:R-:W-:Y:S01]  /*3cd0*/  HMMA.16816.F32 R16, R20, R26, R16 ;  /* 0x0000001a1410723c */ /* 0x000fe20000001810 */
[----:B------:R-:W-:Y:S04]  /*3ce0*/  LDSM.16.MT88.4 R24, [R197+0x3000] ;  /* 0x00300000c518783b */ /* 0x000fe80000004200 */
[----:B------:R-:W1:Y:S03]  /*3cf0*/  LDSM.16.M88.4 R20, [R44+0x12480] ;  /* 0x012480002c14783b */ /* 0x000e660000000200 */
[-C--:B---3--:R-:W-:Y:S08]  /*3d00*/  HMMA.16816.F32 R4, R32, R36.reuse, R4 ;  /* 0x000000242004723c */ /* 0x088ff00000001804 */
[C---:B------:R-:W-:Y:S08]  /*3d10*/  HMMA.16816.F32 R8, R40.reuse, R36, R8 ;  /* 0x000000242808723c */ /* 0x040ff00000001808 */
[-C--:B------:R-:W-:Y:S07]  /*3d20*/  HMMA.16816.F32 R12, R40, R38.reuse, R12 ;  /* 0x00000026280c723c */ /* 0x080fee000000180c */
[----:B------:R-:W-:Y:S01]  /*3d30*/  IMAD.IADD R40, R193, 0x1, R44 ;  /* 0x00000001c1287824 */ /* 0x000fe200078e022c */
[----:B------:R-:W-:Y:S01]  /*3d40*/  HMMA.16816.F32 R16, R32, R38, R16 ;  /* 0x000000262010723c */ /* 0x000fe20000001810 */
[----:B------:R-:W-:Y:S04]  /*3d50*/  LDSM.16.MT88.4 R36, [R197+0x3800] ;  /* 0x00380000c524783b */ /* 0x000fe80000004200 */
[----:B------:R-:W2:Y:S04]  /*3d60*/  LDSM.16.M88.4 R32, [R205+0x12480] ;  /* 0x01248000cd20783b */ /* 0x000ea80000000200 */
[----:B------:R-:W3:Y:S01]  /*3d70*/  LDSM.16.M88.4 R40, [R40+0x13480] ;  /* 0x013480002828783b */ /* 0x000ee20000000200 */
[-C--:B-1----:R-:W-:Y:S08]  /*3d80*/  HMMA.16816.F32 R4, R20, R24.reuse, R4 ;  /* 0x000000181404723c */ /* 0x082ff00000001804 */
[C---:B------:R-:W-:Y:S08]  /*3d90*/  HMMA.16816.F32 R8, R28.reuse, R24, R8 ;  /* 0x000000181c08723c */ /* 0x040ff00000001808 */
[-C--:B------:R-:W-:Y:S08]  /*3da0*/  HMMA.16816.F32 R12, R28, R26.reuse, R12 ;  /* 0x0000001a1c0c723c */ /* 0x080ff0000000180c */
[----:B------:R-:W-:Y:S01]  /*3db0*/  HMMA.16816.F32 R16, R20, R26, R16 ;  /* 0x0000001a1410723c */ /* 0x000fe20000001810 */
[----:B------:R-:W-:Y:S06]  /*3dc0*/  LDSM.16.MT88.4 R24, [R198+0x12480] ;  /* 0x01248000c618783b */ /* 0x000fec0000004200 */
[C---:B------:R-:W-:Y:S01]  /*3dd0*/  IADD3 R20, P1, R237.reuse, R234, RZ ;  /* 0x000000eaed147210 */ /* 0x040fe20007f3e0ff */
[-C--:B--2---:R-:W-:Y:S05]  /*3de0*/  HMMA.16816.F32 R4, R32, R36.reuse, R4 ;  /* 0x000000242004723c */ /* 0x084fea0000001804 */
[----:B------:R-:W-:Y:S02]  /*3df0*/  LEA.HI.X.SX32 R237, R237, R232, 0x1, P1 ;  /* 0x000000e8eded7211 */ /* 0x000fe400008f0eff */
[C---:B------:R-:W-:Y:S01]  /*3e00*/  LEA R46, P1, R20.reuse, c[0x0][0x220], 0x2 ;  /* 0x00008800142e7a11 */ /* 0x040fe200078210ff */
[C---:B---3--:R-:W-:Y:S04]  /*3e10*/  HMMA.16816.F32 R8, R40.reuse, R36, R8 ;  /* 0x000000242808723c */ /* 0x048fe80000001808 */
[----:B------:R-:W-:Y:S01]  /*3e20*/  LEA.HI.X R47, R20, c[0x0][0x224], R237, 0x2, P1 ;  /* 0x00008900142f7a11 */ /* 0x000fe200008f14ed */
[----:B------:R-:W-:Y:S01]  /*3e30*/  IMAD.MOV.U32 R237, RZ, RZ, R236 ;  /* 0x000000ffffed7224 */ /* 0x000fe200078e00ec */
[----:B------:R-:W-:Y:S01]  /*3e40*/  LDSM.16.MT88.4 R20, [R198+0x10480] ;  /* 0x01048000c614783b */ /* 0x000fe20000004200 */
[----:B------:R-:W-:Y:S01]  /*3e50*/  ISETP.GE.AND P1, PT, R236, R233, PT ;  /* 0x000000e9ec00720c */ /* 0x000fe20003f26270 */
[-C--:B------:R-:W-:Y:S07]  /*3e60*/  HMMA.16816.F32 R12, R40, R38.reuse, R12 ;  /* 0x00000026280c723c */ /* 0x080fee000000180c */
[----:B------:R-:W-:Y:S01]  /*3e70*/  RED.E.ADD.F32.FTZ.RN.STRONG.GPU [R46.64], R4 ;  /* 0x000000042e00798e */ /* 0x000fe2000c10e792 */
[----:B------:R-:W-:Y:S03]  /*3e80*/  HMMA.16816.F32 R16, R32, R38, R16 ;  /* 0x000000262010723c */ /* 0x000fe60000001810 */
[----:B------:R-:W-:Y:S04]  /*3e90*/  RED.E.ADD.F32.FTZ.RN.STRONG.GPU [R46.64+0x400], R5 ;  /* 0x000400052e00798e */ /* 0x000fe8000c10e792 */
[----:B------:R-:W-:Y:S04]  /*3ea0*/  RED.E.ADD.F32.FTZ.RN.STRONG.GPU [R46.64+0x800], R6 ;  /* 0x000800062e00798e */ /* 0x000fe8000c10e792 */
[----:B------:R-:W-:Y:S04]  /*3eb0*/  RED.E.ADD.F32.FTZ.RN.STRONG.GPU [R46.64+0xc00], R7 ;  /* 0x000c00072e00798e */ /* 0x000fe8000c10e792 */
[----:B------:R1:W-:Y:S04]  /*3ec0*/  RED.E.ADD.F32.FTZ.RN.STRONG.GPU [R46.64+0x1000], R8 ;  /* 0x001000082e00798e */ /* 0x0003e8000c10e792 */
[----:B------:R-:W-:Y:S04]  /*3ed0*/  RED.E.ADD.F32.FTZ.RN.STRONG.GPU [R46.64+0x1400], R9 ;  /* 0x001400092e00798e */ /* 0x000fe8000c10e792 */
[----:B------:R-:W-:Y:S04]  /*3ee0*/  RED.E.ADD.F32.FTZ.RN.STRONG.GPU [R46.64+0x1800], R10 ;  /* 0x0018000a2e00798e */ /* 0x000fe8000c10e792 */
[----:B------:R-:W-:Y:S04]  /*3ef0*/  RED.E.ADD.F32.FTZ.RN.STRONG.GPU [R46.64+0x1c00], R11 ;  /* 0x001c000b2e00798e */ /* 0x000fe8000c10e792 */
[----:B------:R-:W-:Y:S04]  /*3f00*/  RED.E.ADD.F32.FTZ.RN.STRONG.GPU [R46.64+0x2000], R16 ;  /* 0x002000102e00798e */ /* 0x000fe8000c10e792 */
[----:B------:R-:W-:Y:S04]  /*3f10*/  RED.E.ADD.F32.FTZ.RN.STRONG.GPU [R46.64+0x2400], R17 ;  /* 0x002400112e00798e */ /* 0x000fe8000c10e792 */
[----:B------:R-:W-:Y:S01]  /*3f20*/  RED.E.ADD.F32.FTZ.RN.STRONG.GPU [R46.64+0x2800], R18 ;  /* 0x002800122e00798e */ /* 0x000fe2000c10e792 */
[C---:B-1----:R-:W-:Y:S03]  /*3f30*/  IMAD R8, R194.reuse, 0x1000, R195 ;  /* 0x00001000c2087824 */ /* 0x042fe600078e02c3 */
[----:B------:R-:W-:Y:S01]  /*3f40*/  RED.E.ADD.F32.FTZ.RN.STRONG.GPU [R46.64+0x2c00], R19 ;  /* 0x002c00132e00798e */ /* 0x000fe2000c10e792 */
[----:B------:R-:W-:Y:S01]  /*3f50*/  IADD3 R194, R194, 0x1, RZ ;  /* 0x00000001c2c27810 */ /* 0x000fe20007ffe0ff */
[----:B------:R-:W-:Y:S02]  /*3f60*/  IMAD.SHL.U32 R44, R8, 0x2, RZ ;  /* 0x00000002082c7824 */ /* 0x000fe400078e00ff */
[----:B------:R-:W-:Y:S01]  /*3f70*/  RED.E.ADD.F32.FTZ.RN.STRONG.GPU [R46.64+0x3000], R12 ;  /* 0x0030000c2e00798e */ /* 0x000fe2000c10e792 */
[----:B------:R-:W-:Y:S03]  /*3f80*/  SEL R194, R194, RZ, !P5 ;  /* 0x000000ffc2c27207 */ /* 0x000fe60006800000 */
[----:B------:R-:W1:Y:S04]  /*3f90*/  LDSM.16.MT88.4 R8, [R200+0x4080] ;  /* 0x00408000c808783b */ /* 0x000e680000004200 */
[----:B------:R-:W-:Y:S04]  /*3fa0*/  RED.E.ADD.F32.FTZ.RN.STRONG.GPU [R46.64+0x3400], R13 ;  /* 0x0034000d2e00798e */ /* 0x000fe8000c10e792 */
[----:B------:R-:W-:Y:S04]  /*3fb0*/  RED.E.ADD.F32.FTZ.RN.STRONG.GPU [R46.64+0x3800], R14 ;  /* 0x0038000e2e00798e */ /* 0x000fe8000c10e792 */
[----:B------:R-:W-:Y:S04]  /*3fc0*/  RED.E.ADD.F32.FTZ.RN.STRONG.GPU [R46.64+0x3c00], R15 ;  /* 0x003c000f2e00798e */ /* 0x000fe8000c10e792 */
[----:B------:R-:W2:Y:S04]  /*3fd0*/  LDSM.16.MT88.4 R28, [R44+0x4080] ;  /* 0x004080002c1c783b */ /* 0x000ea80000004200 */
[----:B------:R-:W-:Y:S04]  /*3fe0*/  LDSM.16.MT88.4 R16, [R198+0x10c80] ;  /* 0x010c8000c610783b */ /* 0x000fe80000004200 */
[----:B------:R-:W3:Y:S04]  /*3ff0*/  LDSM.16.MT88.4 R32, [R200+0x4880] ;  /* 0x00488000c820783b */ /* 0x000ee80000004200 */
[----:B------:R-:W4:Y:S04]  /*4000*/  LDSM.16.MT88.4 R36, [R198+0x12c80] ;  /* 0x012c8000c624783b */ /* 0x000f280000004200 */
[----:B------:R-:W5:Y:S04]  /*4010*/  LDSM.16.MT88.4 R40, [R44+0x4880] ;  /* 0x004880002c28783b */ /* 0x000f680000004200 */
[----:B------:R-:W-:Y:S01]  /*4020*/  LDSM.16.MT88.4 R12, [R200+0x5080] ;  /* 0x00508000c80c783b */ /* 0x000fe20000004200 */
[-C--:B-1----:R-:W-:Y:S08]  /*4030*/  HMMA.16816.F32 R100, R20, R8.reuse, R100 ;  /* 0x000000081464723c */ /* 0x082ff00000001864 */
[C---:B------:R-:W-:Y:S08]  /*4040*/  HMMA.16816.F32 R104, R24.reuse, R8, R104 ;  /* 0x000000081868723c */ /* 0x040ff00000001868 */
[-C--:B------:R-:W-:Y:S08]  /*4050*/  HMMA.16816.F32 R108, R24, R10.reuse, R108 ;  /* 0x0000000a186c723c */ /* 0x080ff0000000186c */
[C---:B------:R-:W-:Y:S01]  /*4060*/  HMMA.16816.F32 R112, R20.reuse, R10, R112 ;  /* 0x0000000a1470723c */ /* 0x040fe20000001870 */
[----:B------:R-:W1:Y:S07]  /*4070*/  LDSM.16.MT88.4 R8, [R198+0x11480] ;  /* 0x01148000c608783b */ /* 0x000e6e0000004200 */
[-C--:B--2---:R-:W-:Y:S08]  /*4080*/  HMMA.16816.F32 R116, R20, R28.reuse, R116 ;  /* 0x0000001c1474723c */ /* 0x084ff00000001874 */
[C---:B------:R-:W-:Y:S08]  /*4090*/  HMMA.16816.F32 R120, R24.reuse, R28, R120 ;  /* 0x0000001c1878723c */ /* 0x040ff00000001878 */
[-C--:B------:R-:W-:Y:S01]  /*40a0*/  HMMA.16816.F32 R124, R24, R30.reuse, R124 ;  /* 0x0000001e187c723c */ /* 0x080fe2000000187c */
[----:B------:R-:W-:Y:S07]  /*40b0*/  LDSM.16.MT88.4 R24, [R44+0x5080] ;  /* 0x005080002c18783b */ /* 0x000fee0000004200 */
[----:B------:R-:W-:Y:S01]  /*40c0*/  HMMA.16816.F32 R128, R20, R30, R128 ;  /* 0x0000001e1480723c */ /* 0x000fe20000001880 */
[----:B------:R-:W2:Y:S04]  /*40d0*/  LDSM.16.MT88.4 R20, [R198+0x13480] ;  /* 0x01348000c614783b */ /* 0x000ea80000004200 */
[----:B------:R-:W-:Y:S03]  /*40e0*/  LDSM.16.MT88.4 R28, [R200+0x5880] ;  /* 0x00588000c81c783b */ /* 0x000fe60000004200 */
[-C--:B---3--:R-:W-:Y:S08]  /*40f0*/  HMMA.16816.F32 R100, R16, R32.reuse, R100 ;  /* 0x000000201064723c */ /* 0x088ff00000001864 */
[C---:B----4-:R-:W-:Y:S08]  /*4100*/  HMMA.16816.F32 R104, R36.reuse, R32, R104 ;  /* 0x000000202468723c */ /* 0x050ff00000001868 */
[-C--:B------:R-:W-:Y:S08]  /*4110*/  HMMA.16816.F32 R108, R36, R34.reuse, R108 ;  /* 0x00000022246c723c */ /* 0x080ff0000000186c */
[C---:B------:R-:W-:Y:S01]  /*4120*/  HMMA.16816.F32 R112, R16.reuse, R34, R112 ;  /* 0x000000221070723c */ /* 0x040fe20000001870 */
[----:B------:R-:W-:Y:S07]  /*4130*/  LDSM.16.MT88.4 R32, [R198+0x13c80] ;  /* 0x013c8000c620783b */ /* 0x000fee0000004200 */
[-C--:B-----5:R-:W-:Y:S08]  /*4140*/  HMMA.16816.F32 R116, R16, R40.reuse, R116 ;  /* 0x000000281074723c */ /* 0x0a0ff00000001874 */
[C---:B------:R-:W-:Y:S08]  /*4150*/  HMMA.16816.F32 R120, R36.reuse, R40, R120 ;  /* 0x000000282478723c */ /* 0x040ff00000001878 */
[-C--:B------:R-:W-:Y:S01]  /*4160*/  HMMA.16816.F32 R124, R36, R42.reuse, R124 ;  /* 0x0000002a247c723c */ /* 0x080fe2000000187c */
[----:B------:R-:W-:Y:S07]  /*4170*/  LDSM.16.MT88.4 R36, [R44+0x5880] ;  /* 0x005880002c24783b */ /* 0x000fee0000004200 */
[----:B------:R-:W-:Y:S01]  /*4180*/  HMMA.16816.F32 R128, R16, R42, R128 ;  /* 0x0000002a1080723c */ /* 0x000fe20000001880 */
[----:B------:R-:W3:Y:S07]  /*4190*/  LDSM.16.MT88.4 R16, [R198+0x11c80] ;  /* 0x011c8000c610783b */ /* 0x000eee0000004200 */
[-C--:B-1----:R-:W-:Y:S08]  /*41a0*/  HMMA.16816.F32 R100, R8, R12.reuse, R100 ;  /* 0x0000000c0864723c */ /* 0x082ff00000001864 */
[C---:B--2---:R-:W-:Y:S08]  /*41b0*/  HMMA.16816.F32 R104, R20.reuse, R12, R104 ;  /* 0x0000000c1468723c */ /* 0x044ff00000001868 */
[-C--:B------:R-:W-:Y:S08]  /*41c0*/  HMMA.16816.F32 R108, R20, R14.reuse, R108 ;  /* 0x0000000e146c723c */ /* 0x080ff0000000186c */
[C---:B------:R-:W-:Y:S08]  /*41d0*/  HMMA.16816.F32 R112, R8.reuse, R14, R112 ;  /* 0x0000000e0870723c */ /* 0x040ff00000001870 */
[-C--:B------:R-:W-:Y:S08]  /*41e0*/  HMMA.16816.F32 R116, R8, R24.reuse, R116 ;  /* 0x000000180874723c */ /* 0x080ff00000001874 */
[C---:B------:R-:W-:Y:S08]  /*41f0*/  HMMA.16816.F32 R120, R20.reuse, R24, R120 ;  /* 0x000000181478723c */ /* 0x040ff00000001878 */
[-C--:B------:R-:W-:Y:S08]  /*4200*/  HMMA.16816.F32 R124, R20, R26.reuse, R124 ;  /* 0x0000001a147c723c */ /* 0x080ff0000000187c */
[----:B------:R-:W-:Y:S08]  /*4210*/  HMMA.16816.F32 R128, R8, R26, R128 ;  /* 0x0000001a0880723c */ /* 0x000ff00000001880 */
[-C--:B---3--:R-:W-:Y:S08]  /*4220*/  HMMA.16816.F32 R100, R16, R28.reuse, R100 ;  /* 0x0000001c1064723c */ /* 0x088ff00000001864 */
[C---:B------:R-:W-:Y:S08]  /*4230*/  HMMA.16816.F32 R104, R32.reuse, R28, R104 ;  /* 0x0000001c2068723c */ /* 0x040ff00000001868 */
[-C--:B------:R-:W-:Y:S08]  /*4240*/  HMMA.16816.F32 R108, R32, R30.reuse, R108 ;  /* 0x0000001e206c723c */ /* 0x080ff0000000186c */
[C---:B------:R-:W-:Y:S08]  /*4250*/  HMMA.16816.F32 R112, R16.reuse, R30, R112 ;  /* 0x0000001e1070723c */ /* 0x040ff00000001870 */
[-C--:B------:R-:W-:Y:S08]  /*4260*/  HMMA.16816.F32 R116, R16, R36.reuse, R116 ;  /* 0x000000241074723c */ /* 0x080ff00000001874 */
[C---:B------:R-:W-:Y:S08]  /*4270*/  HMMA.16816.F32 R120, R32.reuse, R36, R120 ;  /* 0x000000242078723c */ /* 0x040ff00000001878 */
[-C--:B------:R-:W-:Y:S08]  /*4280*/  HMMA.16816.F32 R124, R32, R38.reuse, R124 ;  /* 0x00000026207c723c */ /* 0x080ff0000000187c */
[----:B------:R-:W-:Y:S01]  /*4290*/  HMMA.16816.F32 R128, R16, R38, R128 ;  /* 0x000000261080723c */ /* 0x000fe20000001880 */
[----:B------:R-:W-:-:S07]  /*42a0*/  @!P1 BRA `(.L_x_6) ;  /* 0xffffd7d000009947 */ /* 0x000fce000383ffff */
.L_x_3:
[----:B------:R-:W-:Y:S01]  /*42b0*/  SHF.R.S32.HI R3, RZ, 0x1f, R212 ;  /* 0x0000001fff037819 */ /* 0x000fe200000114d4 */
[----:B------:R-:W-:Y:S01]  /*42c0*/  BAR.SYNC.DEFER_BLOCKING 0x1, 0x100 ;  /* 0x0044000000007b1d */ /* 0x000fe20000010000 */
[C---:B------:R-:W-:Y:S01]  /*42d0*/  R2P PR, R210.reuse, 0x6 ;  /* 0x00000006d2007804 */ /* 0x040fe20000000000 */
[----:B------:R-:W-:Y:S01]  /*42e0*/  IMAD.SHL.U32 R210, R210, 0x40, RZ ;  /* 0x00000040d2d27824 */ /* 0x000fe200078e00ff */
[CC--:B------:R-:W-:Y:S01]  /*42f0*/  LEA.HI R0, R3.reuse, R212.reuse, RZ, 0x2 ;  /* 0x000000d403007211 */ /* 0x0c0fe200078f10ff */
[----:B------:R-:W-:Y:S01]  /*4300*/  FMUL.FTZ R100, R100, c[0x0][0x298] ;  /* 0x0000a60064647a20 */ /* 0x000fe20000410000 */
[----:B------:R-:W-:Y:S01]  /*4310*/  LEA.HI R3, R3, R212, RZ, 0x7 ;  /* 0x000000d403037211 */ /* 0x000fe200078f38ff */
[----:B------:R-:W-:Y:S01]  /*4320*/  FMUL.FTZ R101, R101, c[0x0][0x298] ;  /* 0x0000a60065657a20 */ /* 0x000fe20000410000 */
[----:B------:R-:W-:Y:S01]  /*4330*/  LOP3.LUT R210, R210, 0x1c0, RZ, 0xc0, !PT ;  /* 0x000001c0d2d27812 */ /* 0x000fe200078ec0ff */
[----:B------:R-:W-:Y:S01]  /*4340*/  FMUL.FTZ R102, R102, c[0x0][0x298] ;  /* 0x0000a60066667a20 */ /* 0x000fe20000410000 */
[----:B------:R-:W-:Y:S01]  /*4350*/  SHF.R.U32.HI R3, RZ, 0x4, R3 ;  /* 0x00000004ff037819 */ /* 0x000fe20000011603 */
[----:B------:R-:W-:Y:S01]  /*4360*/  FMUL.FTZ R103, R103, c[0x0][0x298] ;  /* 0x0000a60067677a20 */ /* 0x000fe20000410000 */
[----:B------:R-:W-:Y:S01]  /*4370*/  LOP3.LUT R5, R0, 0x7ffffffc, RZ, 0xc0, !PT ;  /* 0x7ffffffc00057812 */ /* 0x000fe200078ec0ff */
[----:B------:R-:W-:Y:S01]  /*4380*/  IMAD.MOV.U32 R0, RZ, RZ, 0x20 ;  /* 0x00000020ff007424 */ /* 0x000fe200078e00ff */
[----:B------:R-:W-:Y:S01]  /*4390*/  LOP3.LUT R3, R210, 0x8, R3, 0xf8, !PT ;  /* 0x00000008d2037812 */ /* 0x000fe200078ef803 */
[----:B------:R-:W-:Y:S01]  /*43a0*/  FMUL.FTZ R112, R112, c[0x0][0x298] ;  /* 0x0000a60070707a20 */ /* 0x000fe20000410000 */
[----:B------:R-:W-:Y:S01]  /*43b0*/  SHF.R.U32.HI R210, RZ, 0x3, R210 ;  /* 0x00000003ffd27819 */ /* 0x000fe200000116d2 */
[----:B------:R-:W-:Y:S01]  /*43c0*/  IMAD.IADD R212, R212, 0x1, -R5 ;  /* 0x00000001d4d47824 */ /* 0x000fe200078e0a05 */
[----:B------:R-:W-:Y:S01]  /*43d0*/  SEL R0, R0, 0xffffffe0, !P1 ;  /* 0xffffffe000007807 */ /* 0x000fe20004800000 */
[----:B------:R-:W-:Y:S01]  /*43e0*/  FMUL.FTZ R113, R113, c[0x0][0x298] ;  /* 0x0000a60071717a20 */ /* 0x000fe20000410000 */
[----:B------:R-:W-:Y:S01]  /*43f0*/  LOP3.LUT R3, R3, R210, RZ, 0x3c, !PT ;  /* 0x000000d203037212 */ /* 0x000fe200078e3cff */
[----:B------:R-:W-:Y:S01]  /*4400*/  IMAD R212, R209, 0x200, R212 ;  /* 0x00000200d1d47824 */ /* 0x000fe200078e02d4 */
[----:B------:R-:W-:Y:S01]  /*4410*/  F2FP.PACK_AB R68, R69, R68 ;  /* 0x000000444544723e */ /* 0x000fe200000000ff */
[----:B------:R-:W-:Y:S01]  /*4420*/  FMUL.FTZ R114, R114, c[0x0][0x298] ;  /* 0x0000a60072727a20 */ /* 0x000fe20000410000 */
[----:B------:R-:W-:Y:S01]  /*4430*/  F2FP.PACK_AB R70, R71, R70 ;  /* 0x000000464746723e */ /* 0x000fe200000000ff */
[----:B------:R-:W-:Y:S01]  /*4440*/  IMAD.U32 R3, R212, 0x2, R3 ;  /* 0x00000002d4037824 */ /* 0x000fe200078e0003 */
[----:B------:R-:W-:Y:S01]  /*4450*/  F2FP.PACK_AB R80, R81, R80 ;  /* 0x000000505150723e */ /* 0x000fe200000000ff */
[----:B------:R-:W-:Y:S01]  /*4460*/  FMUL.FTZ R115, R115, c[0x0][0x298] ;  /* 0x0000a60073737a20 */ /* 0x000fe20000410000 */
[----:B------:R-:W-:Y:S01]  /*4470*/  F2FP.PACK_AB R82, R83, R82 ;  /* 0x000000525352723e */ /* 0x000fe200000000ff */
[----:B------:R-:W-:Y:S01]  /*4480*/  IMAD.SHL.U32 R3, R3, 0x2, RZ ;  /* 0x0000000203037824 */ /* 0x000fe200078e00ff */
[----:B------:R-:W-:Y:S01]  /*4490*/  F2FP.PACK_AB R72, R73, R72 ;  /* 0x000000484948723e */ /* 0x000fe200000000ff */
[----:B------:R-:W-:Y:S01]  /*44a0*/  FMUL.FTZ R104, R104, c[0x0][0x298] ;  /* 0x0000a60068687a20 */ /* 0x000fe20000410000 */
[----:B------:R-:W-:Y:S01]  /*44b0*/  F2FP.PACK_AB R74, R75, R74 ;  /* 0x0000004a4b4a723e */ /* 0x000fe200000000ff */
[C---:B------:R-:W-:Y:S01]  /*44c0*/  IMAD.IADD R5, R3.reuse, 0x1, R0 ;  /* 0x0000000103057824 */ /* 0x040fe200078e0200 */
[C---:B------:R-:W-:Y:S01]  /*44d0*/  IADD3 R7, R3.reuse, 0x40, RZ ;  /* 0x0000004003077810 */ /* 0x040fe20007ffe0ff */
[----:B------:R-:W-:Y:S01]  /*44e0*/  STS [R3+0x4080], R68 ;  /* 0x0040804403007388 */ /* 0x000fe20000000800 */
[----:B------:R-:W-:Y:S01]  /*44f0*/  @P2 IADD3 R7, R3, -0x40, RZ ;  /* 0xffffffc003072810 */ /* 0x000fe20007ffe0ff */
[----:B------:R-:W-:Y:S01]  /*4500*/  FMUL.FTZ R105, R105, c[0x0][0x298] ;  /* 0x0000a60069697a20 */ /* 0x000fe20000410000 */
[C---:B------:R-:W-:Y:S01]  /*4510*/  IADD3 R9, R3.reuse, 0x440, RZ ;  /* 0x0000044003097810 */ /* 0x040fe20007ffe0ff */
[----:B------:R-:W-:Y:S01]  /*4520*/  STS [R3+0x4480], R70 ;  /* 0x0044804603007388 */ /* 0x000fe20000000800 */
[----:B------:R-:W-:Y:S01]  /*4530*/  @P2 IADD3 R9, R3, 0x3c0, RZ ;  /* 0x000003c003092810 */ /* 0x000fe20007ffe0ff */
[C---:B------:R-:W-:Y:S01]  /*4540*/  IMAD.IADD R37, R0.reuse, 0x1, R7 ;  /* 0x0000000100257824 */ /* 0x040fe200078e0207 */
[----:B------:R-:W-:Y:S01]  /*4550*/  F2FP.PACK_AB R76, R77, R76 ;  /* 0x0000004c4d4c723e */ /* 0x000fe200000000ff */
[----:B------:R-:W-:Y:S01]  /*4560*/  STS [R5+0x4080], R80 ;  /* 0x0040805005007388 */ /* 0x000fe20000000800 */
[----:B------:R-:W-:Y:S01]  /*4570*/  F2FP.PACK_AB R78, R79, R78 ;  /* 0x0000004e4f4e723e */ /* 0x000fe200000000ff */
[----:B------:R-:W-:Y:S01]  /*4580*/  IMAD.IADD R39, R0, 0x1, R9 ;  /* 0x0000000100277824 */ /* 0x000fe200078e0209 */
[----:B------:R-:W-:Y:S01]  /*4590*/  F2FP.PACK_AB R84, R85, R84 ;  /* 0x000000545554723e */ /* 0x000fe200000000ff */
[----:B------:R-:W-:Y:S01]  /*45a0*/  STS [R5+0x4480], R82 ;  /* 0x0044805205007388 */ /* 0x000fe20000000800 */
[----:B------:R-:W-:Y:S01]  /*45b0*/  F2FP.PACK_AB R86, R87, R86 ;  /* 0x000000565756723e */ /* 0x000fe200000000ff */
[----:B------:R-:W-:Y:S01]  /*45c0*/  FMUL.FTZ R106, R106, c[0x0][0x298] ;  /* 0x0000a6006a6a7a20 */ /* 0x000fe20000410000 */
[----:B------:R-:W-:Y:S01]  /*45d0*/  F2FP.PACK_AB R96, R97, R96 ;  /* 0x000000606160723e */ /* 0x000fe200000000ff */
[----:B------:R-:W-:Y:S01]  /*45e0*/  STS [R3+0x6080], R72 ;  /* 0x0060804803007388 */ /* 0x000fe20000000800 */
[----:B------:R-:W-:Y:S01]  /*45f0*/  F2FP.PACK_AB R98, R99, R98 ;  /* 0x000000626362723e */ /* 0x000fe200000000ff */
[----:B------:R-:W-:Y:S01]  /*4600*/  FMUL.FTZ R107, R107, c[0x0][0x298] ;  /* 0x0000a6006b6b7a20 */ /* 0x000fe20000410000 */
[----:B------:R-:W-:Y:S01]  /*4610*/  IADD3 R35, R3, 0x2040, RZ ;  /* 0x0000204003237810 */ /* 0x000fe20007ffe0ff */
[----:B------:R-:W-:Y:S01]  /*4620*/  STS [R3+0x6480], R74 ;  /* 0x0064804a03007388 */ /* 0x000fe20000000800 */
[----:B------:R-:W-:Y:S01]  /*4630*/  F2FP.PACK_AB R88, R89, R88 ;  /* 0x000000585958723e */ /* 0x000fe200000000ff */
[----:B------:R-:W-:Y:S01]  /*4640*/  FMUL.FTZ R108, R108, c[0x0][0x298] ;  /* 0x0000a6006c6c7a20 */ /* 0x000fe20000410000 */
[C---:B------:R-:W-:Y:S01]  /*4650*/  IADD3 R33, R3.reuse, 0x2440, RZ ;  /* 0x0000244003217810 */ /* 0x040fe20007ffe0ff */
[----:B------:R-:W-:Y:S01]  /*4660*/  STS [R5+0x6080], R76 ;  /* 0x0060804c05007388 */ /* 0x000fe20000000800 */
[----:B------:R-:W-:Y:S01]  /*4670*/  @P2 IADD3 R35, R3, 0x1fc0, RZ ;  /* 0x00001fc003232810 */ /* 0x000fe20007ffe0ff */
[----:B------:R-:W-:Y:S01]  /*4680*/  FMUL.FTZ R109, R109, c[0x0][0x298] ;  /* 0x0000a6006d6d7a20 */ /* 0x000fe20000410000 */
[----:B------:R-:W-:Y:S01]  /*4690*/  F2FP.PACK_AB R90, R91, R90 ;  /* 0x0000005a5b5a723e */ /* 0x000fe200000000ff */
[----:B------:R-:W-:Y:S01]  /*46a0*/  STS [R5+0x6480], R78 ;  /* 0x0064804e05007388 */ /* 0x000fe20000000800 */
[----:B------:R-:W-:Y:S01]  /*46b0*/  @P2 IADD3 R33, R3, 0x23c0, RZ ;  /* 0x000023c003212810 */ /* 0x000fe20007ffe0ff */
[----:B------:R-:W-:Y:S01]  /*46c0*/  FMUL.FTZ R110, R110, c[0x0][0x298] ;  /* 0x0000a6006e6e7a20 */ /* 0x000fe20000410000 */
[----:B------:R-:W-:Y:S01]  /*46d0*/  F2FP.PACK_AB R92, R93, R92 ;  /* 0x0000005c5d5c723e */ /* 0x000fe200000000ff */
[----:B------:R-:W-:Y:S01]  /*46e0*/  STS [R7+0x4080], R84 ;  /* 0x0040805407007388 */ /* 0x000fe20000000800 */
[----:B------:R-:W-:Y:S01]  /*46f0*/  FMUL.FTZ R111, R111, c[0x0][0x298] ;  /* 0x0000a6006f6f7a20 */ /* 0x000fe20000410000 */
[----:B------:R-:W-:Y:S01]  /*4700*/  F2FP.PACK_AB R94, R95, R94 ;  /* 0x0000005e5f5e723e */ /* 0x000fe200000000ff */
[----:B------:R-:W-:Y:S01]  /*4710*/  FMUL.FTZ R116, R116, c[0x0][0x298] ;  /* 0x0000a60074747a20 */ /* 0x000fe20000410000 */
        /* <DEDUP_REMOVED lines=12> */
[----:B------:R-:W-:Y:S01]  /*47e0*/  F2FP.PACK_AB R114, R115, R114 ;  /* 0x000000727372723e */ /* 0x000fe200000000ff */
        /* <DEDUP_REMOVED lines=21> */
[----:B------:R-:W3:Y:S01]  /*4940*/  S2UR UR6, SR_CTAID.X ;  /* 0x00000000000679c3 */ /* 0x000ee20000002500 */
[----:B------:R-:W-:Y:S01]  /*4950*/  STS [R3+0x480], R102 ;  /* 0x0004806603007388 */ /* 0x000fe20000000800 */
[----:B------:R-:W-:Y:S01]  /*4960*/  F2FP.PACK_AB R130, R131, R130 ;  /* 0x000000828382723e */ /* 0x000fe200000000ff */
[----:B------:R-:W-:Y:S01]  /*4970*/  UMOV UR5, 0xffffff80 ;  /* 0xffffff8000057882 */ /* 0x000fe20000000000 */
[----:B------:R-:W-:Y:S01]  /*4980*/  F2FP.PACK_AB R120, R121, R120 ;  /* 0x000000787978723e */ /* 0x000fe200000000ff */
[----:B------:R-:W-:Y:S01]  /*4990*/  STS [R5+0x80], R112 ;  /* 0x0000807005007388 */ /* 0x000fe20000000800 */
[----:B------:R-:W-:Y:S01]  /*49a0*/  F2FP.PACK_AB R122, R123, R122 ;  /* 0x0000007a7b7a723e */ /* 0x000fe200000000ff */
[----:B------:R-:W-:Y:S01]  /*49b0*/  ULDC UR4, c[0x0][0x2f0] ;  /* 0x0000bc0000047ab9 */ /* 0x000fe20000000800 */
[----:B------:R-:W-:Y:S01]  /*49c0*/  F2FP.PACK_AB R124, R125, R124 ;  /* 0x0000007c7d7c723e */ /* 0x000fe200000000ff */
[----:B------:R-:W-:Y:S01]  /*49d0*/  STS [R5+0x480], R114 ;  /* 0x0004807205007388 */ /* 0x000fe20000000800 */
[----:B------:R-:W-:Y:S01]  /*49e0*/  F2FP.PACK_AB R126, R127, R126 ;  /* 0x0000007e7f7e723e */ /* 0x000fe200000000ff */
[----:B------:R-:W-:Y:S01]  /*49f0*/  IMAD.MOV.U32 R34, RZ, RZ, R220 ;  /* 0x000000ffff227224 */ /* 0x000fe200078e00dc */
[----:B------:R-:W-:Y:S01]  /*4a00*/  BSSY B0, `(.L_x_7) ;  /* 0x0000031000007945 */ /* 0x000fe20003800000 */
[----:B------:R-:W-:Y:S04]  /*4a10*/  STS [R3+0x2080], R104 ;  /* 0x0020806803007388 */ /* 0x000fe80000000800 */
[----:B------:R-:W-:Y:S04]  /*4a20*/  STS [R3+0x2480], R106 ;  /* 0x0024806a03007388 */ /* 0x000fe80000000800 */
[----:B------:R-:W-:Y:S01]  /*4a30*/  STS [R5+0x2080], R108 ;  /* 0x0020806c05007388 */ /* 0x000fe20000000800 */
[----:B---3--:R-:W-:-:S03]  /*4a40*/  UIMAD UR6, UR6, UR5, UR4 ;  /* 0x00000005060672a4 */ /* 0x008fc6000f8e0204 */
[----:B------:R-:W-:Y:S01]  /*4a50*/  STS [R5+0x2480], R110 ;  /* 0x0024806e05007388 */ /* 0x000fe20000000800 */
[----:B------:R-:W-:-:S03]  /*4a60*/  ULDC.64 UR4, c[0x0][0x340] ;  /* 0x0000d00000047ab9 */ /* 0x000fc60000000a00 */
[----:B------:R-:W-:Y:S01]  /*4a70*/  STS [R7+0x80], R116 ;  /* 0x0000807407007388 */ /* 0x000fe20000000800 */
[----:B------:R-:W-:Y:S02]  /*4a80*/  UISETP.LT.AND UP0, UPT, UR6, 0x80, UPT ;  /* 0x000000800600788c */ /* 0x000fe4000bf01270 */
[----:B------:R-:W-:Y:S01]  /*4a90*/  UIMAD UR4, UR9, UR4, URZ ;  /* 0x00000004090472a4 */ /* 0x000fe2000f8e023f */
[----:B------:R-:W-:Y:S01]  /*4aa0*/  STS [R9+0x80], R118 ;  /* 0x0000807609007388 */ /* 0x000fe20000000800 */
[----:B------:R-:W-:Y:S02]  /*4ab0*/  USEL UR6, UR6, 0x80, UP0 ;  /* 0x0000008006067887 */ /* 0x000fe40008000000 */
[----:B------:R-:W-:Y:S01]  /*4ac0*/  UIMAD UR4, UR10, UR5, UR4 ;  /* 0x000000050a0472a4 */ /* 0x000fe2000f8e0204 */
[----:B------:R-:W-:Y:S03]  /*4ad0*/  STS [R37+0x80], R128 ;  /* 0x0000808025007388 */ /* 0x000fe60000000800 */
[----:B------:R-:W-:Y:S01]  /*4ae0*/  ISETP.GE.AND P4, PT, R214, UR6, PT ;  /* 0x00000006d6007c0c */ /* 0x000fe2000bf86270 */
[----:B------:R-:W-:Y:S03]  /*4af0*/  STS [R39+0x80], R130 ;  /* 0x0000808227007388 */ /* 0x000fe60000000800 */
[----:B------:R-:W-:Y:S01]  /*4b00*/  ISETP.GE.OR P0, PT, R220, c[0x0][0x324], P4 ;  /* 0x0000c900dc007a0c */ /* 0x000fe20002706670 */
[----:B------:R3:W-:Y:S04]  /*4b10*/  STS [R35+0x80], R120 ;  /* 0x0000807823007388 */ /* 0x0007e80000000800 */
[----:B------:R4:W-:Y:S04]  /*4b20*/  STS [R33+0x80], R122 ;  /* 0x0000807a21007388 */ /* 0x0009e80000000800 */
[----:B------:R-:W-:Y:S04]  /*4b30*/  STS [R37+0x2080], R124 ;  /* 0x0020807c25007388 */ /* 0x000fe80000000800 */
[----:B------:R5:W-:Y:S04]  /*4b40*/  STS [R39+0x2080], R126 ;  /* 0x0020807e27007388 */ /* 0x000be80000000800 */
[----:B------:R-:W-:Y:S06]  /*4b50*/  BAR.SYNC.DEFER_BLOCKING 0x1, 0x100 ;  /* 0x0044000000007b1d */ /* 0x000fec0000010000 */
[----:B------:R-:W1:Y:S01]  /*4b60*/  S2R R0, SR_CTAID.Y ;  /* 0x0000000000007919 */ /* 0x000e620000002600 */
[----:B---3--:R-:W-:-:S03]  /*4b70*/  IMAD.MOV.U32 R35, RZ, RZ, R221 ;  /* 0x000000ffff237224 */ /* 0x008fc600078e00dd */
[----:B------:R3:W2:Y:S04]  /*4b80*/  LDS.128 R28, [R208+0x5080] ;  /* 0x00508000d01c7984 */ /* 0x0006a80000000c00 */
[----:B------:R3:W2:Y:S01]  /*4b90*/  LDS.128 R24, [R208+0x6080] ;  /* 0x00608000d0187984 */ /* 0x0006a20000000c00 */
[----:B-1----:R-:W-:Y:S01]  /*4ba0*/  SHF.R.S32.HI R2, RZ, 0x1f, R0 ;  /* 0x0000001fff027819 */ /* 0x002fe20000011400 */
[----:B----4-:R-:W-:Y:S02]  /*4bb0*/  IMAD.WIDE.U32 R32, R0, c[0x0][0x338], R34 ;  /* 0x0000ce0000207a25 */ /* 0x010fe400078e0022 */
[----:B------:R3:W1:Y:S02]  /*4bc0*/  LDS.128 R20, [R208+0x7080] ;  /* 0x00708000d0147984 */ /* 0x0006640000000c00 */
[----:B------:R-:W-:-:S02]  /*4bd0*/  IMAD R3, R2, c[0x0][0x338], RZ ;  /* 0x0000ce0002037a24 */ /* 0x000fc400078e02ff */
[----:B------:R3:W4:Y:S02]  /*4be0*/  LDS.128 R16, [R208+0x80] ;  /* 0x00008000d0107984 */ /* 0x0007240000000c00 */
[----:B------:R-:W-:Y:S02]  /*4bf0*/  IMAD R3, R0, c[0x0][0x33c], R3 ;  /* 0x0000cf0000037a24 */ /* 0x000fe400078e0203 */
[----:B--2---:R3:W2:Y:S02]  /*4c00*/  LDS.128 R12, [R208+0x1080] ;  /* 0x00108000d00c7984 */ /* 0x0046a40000000c00 */
[----:B------:R-:W-:Y:S02]  /*4c10*/  IMAD.IADD R33, R33, 0x1, R3 ;  /* 0x0000000121217824 */ /* 0x000fe400078e0203 */
[----:B------:R3:W1:Y:S01]  /*4c20*/  LDS.128 R8, [R208+0x2080] ;  /* 0x00208000d0087984 */ /* 0x0006620000000c00 */
[----:B------:R-:W-:-:S03]  /*4c30*/  IMAD.U32 R3, RZ, RZ, UR10 ;  /* 0x0000000aff037e24 */ /* 0x000fc6000f8e00ff */
[----:B------:R3:W1:Y:S01]  /*4c40*/  LDS.128 R4, [R208+0x3080] ;  /* 0x00308000d0047984 */ /* 0x0006620000000c00 */
[----:B-----5:R-:W-:-:S05]  /*4c50*/  IMAD.WIDE.U32 R38, R3, c[0x0][0x340], R32 ;  /* 0x0000d00003267a25 */ /* 0x020fca00078e0020 */
[----:B------:R-:W-:Y:S01]  /*4c60*/  IADD3 R37, R39, UR4, RZ ;  /* 0x0000000427257c10 */ /* 0x000fe2000fffe0ff */
[----:B------:R-:W-:Y:S05]  /*4c70*/  @P0 BRA `(.L_x_8) ;  /* 0x0000009000000947 */ /* 0x000fea0003800000 */
[----:B---3--:R-:W3:Y:S01]  /*4c80*/  LDS.128 R208, [R208+0x4080] ;  /* 0x00408000d0d07984 */ /* 0x008ee20000000c00 */
[----:B------:R-:W-:Y:S01]  /*4c90*/  MOV R36, R38 ;  /* 0x0000002600247202 */ /* 0x000fe20000000f00 */
[----:B------:R-:W-:-:S04]  /*4ca0*/  IMAD R3, R229, c[0x0][0x330], RZ ;  /* 0x0000cc00e5037a24 */ /* 0x000fc800078e02ff */
[----:B------:R-:W-:-:S04]  /*4cb0*/  IMAD.WIDE.U32 R32, R228, c[0x0][0x330], R36 ;  /* 0x0000cc00e4207a25 */ /* 0x000fc800078e0024 */
[----:B------:R-:W-:Y:S01]  /*4cc0*/  IMAD R3, R228, c[0x0][0x334], R3 ;  /* 0x0000cd00e4037a24 */ /* 0x000fe200078e0203 */
[----:B------:R-:W-:-:S04]  /*4cd0*/  LEA R40, P0, R32, c[0x0][0x318], 0x1 ;  /* 0x0000c60020287a11 */ /* 0x000fc800078008ff */
[----:B------:R-:W-:-:S04]  /*4ce0*/  IADD3 R3, R33, R3, RZ ;  /* 0x0000000321037210 */ /* 0x000fc80007ffe0ff */
[----:B------:R-:W-:-:S05]  /*4cf0*/  LEA.HI.X R41, R32, c[0x0][0x31c], R3, 0x1, P0 ;  /* 0x0000c70020297a11 */ /* 0x000fca00000f0c03 */
[----:B---3--:R3:W-:Y:S02]  /*4d00*/  STG.E.128 [R40.64], R208 ;  /* 0x000000d028007986 */ /* 0x0087e4000c101d12 */
.L_x_8:
[----:B------:R-:W-:Y:S05]  /*4d10*/  BSYNC B0 ;  /* 0x0000000000007941 */ /* 0x000fea0003800000 */
.L_x_7:
[----:B------:R-:W-:Y:S01]  /*4d20*/  IADD3 R3, R214, 0x20, RZ ;  /* 0x00000020d6037810 */ /* 0x000fe20007ffe0ff */
[----:B------:R-:W-:Y:S03]  /*4d30*/  BSSY B0, `(.L_x_9) ;  /* 0x000000f000007945 */ /* 0x000fe60003800000 */
[----:B------:R-:W-:-:S04]  /*4d40*/  ISETP.GE.AND P3, PT, R3, UR6, PT ;  /* 0x0000000603007c0c */ /* 0x000fc8000bf66270 */
[----:B------:R-:W-:-:S13]  /*4d50*/  ISETP.GE.OR P0, PT, R220, c[0x0][0x324], P3 ;  /* 0x0000c900dc007a0c */ /* 0x000fda0001f06670 */
[----:B------:R-:W-:Y:S05]  /*4d60*/  @P0 BRA `(.L_x_10) ;  /* 0x000000b000000947 */ /* 0x000fea0003800000 */
[----:B------:R-:W-:Y:S01]  /*4d70*/  IADD3 R32, P0, R228, 0x20, RZ ;  /* 0x00000020e4207810 */ /* 0x000fe20007f1e0ff */
[----:B---3--:R-:W-:Y:S01]  /*4d80*/  IMAD.MOV.U32 R40, RZ, RZ, R38 ;  /* 0x000000ffff287224 */ /* 0x008fe200078e0026 */
[----:B------:R-:W-:-:S03]  /*4d90*/  MOV R41, R37 ;  /* 0x0000002500297202 */ /* 0x000fc60000000f00 */
[----:B------:R-:W-:Y:S02]  /*4da0*/  IMAD.X R3, RZ, RZ, R229, P0 ;  /* 0x000000ffff037224 */ /* 0x000fe400000e06e5 */
[----:B------:R-:W-:-:S04]  /*4db0*/  IMAD.WIDE.U32 R40, R32, c[0x0][0x330], R40 ;  /* 0x0000cc0020287a25 */ /* 0x000fc800078e0028 */
[----:B------:R-:W-:-:S04]  /*4dc0*/  IMAD R3, R3, c[0x0][0x330], RZ ;  /* 0x0000cc0003037a24 */ /* 0x000fc800078e02ff */
[----:B------:R-:W-:Y:S01]  /*4dd0*/  IMAD R3, R32, c[0x0][0x334], R3 ;  /* 0x0000cd0020037a24 */ /* 0x000fe200078e0203 */
[----:B------:R-:W-:-:S04]  /*4de0*/  LEA R32, P0, R40, c[0x0][0x318], 0x1 ;  /* 0x0000c60028207a11 */ /* 0x000fc800078008ff */
[----:B------:R-:W-:-:S04]  /*4df0*/  IADD3 R3, R41, R3, RZ ;  /* 0x0000000329037210 */ /* 0x000fc80007ffe0ff */
[----:B------:R-:W-:-:S05]  /*4e00*/  LEA.HI.X R33, R40, c[0x0][0x31c], R3, 0x1, P0 ;  /* 0x0000c70028217a11 */ /* 0x000fca00000f0c03 */
[----:B------:R3:W-:Y:S02]  /*4e10*/  STG.E.128 [R32.64], R28 ;  /* 0x0000001c20007986 */ /* 0x0007e4000c101d12 */
.L_x_10:
[----:B------:R-:W-:Y:S05]  /*4e20*/  BSYNC B0 ;  /* 0x0000000000007941 */ /* 0x000fea0003800000 */
.L_x_9:
[----:B------:R-:W-:Y:S01]  /*4e30*/  IADD3 R3, R214, 0x40, RZ ;  /* 0x00000040d6037810 */ /* 0x000fe20007ffe0ff */
[----:B------:R-:W-:Y:S03]  /*4e40*/  BSSY B0, `(.L_x_11) ;  /* 0x000000f000007945 */ /* 0x000fe60003800000 */
[----:B------:R-:W-:-:S04]  /*4e50*/  ISETP.GE.AND P2, PT, R3, UR6, PT ;  /* 0x0000000603007c0c */ /* 0x000fc8000bf46270 */
[----:B------:R-:W-:-:S13]  /*4e60*/  ISETP.GE.OR P0, PT, R220, c[0x0][0x324], P2 ;  /* 0x0000c900dc007a0c */ /* 0x000fda0001706670 */
[----:B------:R-:W-:Y:S05]  /*4e70*/  @P0 BRA `(.L_x_12) ;  /* 0x000000b000000947 */ /* 0x000fea0003800000 */
[----:B---3--:R-:W-:Y:S01]  /*4e80*/  IADD3 R28, P0, R228, 0x40, RZ ;  /* 0x00000040e41c7810 */ /* 0x008fe20007f1e0ff */
[----:B------:R-:W-:Y:S01]  /*4e90*/  IMAD.MOV.U32 R30, RZ, RZ, R38 ;  /* 0x000000ffff1e7224 */ /* 0x000fe200078e0026 */
        /* <DEDUP_REMOVED lines=9> */
.L_x_12:
[----:B------:R-:W-:Y:S05]  /*4f30*/  BSYNC B0 ;  /* 0x0000000000007941 */ /* 0x000fea0003800000 */
.L_x_11:
        /* <DEDUP_REMOVED lines=15> */
[----:B-1----:R1:W-:Y:S02]  /*5030*/  STG.E.128 [R24.64], R20 ;  /* 0x0000001418007986 */ /* 0x0023e4000c101d12 */
.L_x_14:
[----:B------:R-:W-:Y:S05]  /*5040*/  BSYNC B0 ;  /* 0x0000000000007941 */ /* 0x000fea0003800000 */
.L_x_13:
[----:B------:R-:W-:Y:S01]  /*5050*/  IMAD R3, R2, c[0x0][0x308], RZ ;  /* 0x0000c20002037a24 */ /* 0x000fe200078e02ff */
[----:B------:R-:W-:Y:S01]  /*5060*/  ULDC.64 UR4, c[0x0][0x310] ;  /* 0x0000c40000047ab9 */ /* 0x000fe20000000a00 */
[----:B------:R-:W-:Y:S01]  /*5070*/  IMAD.WIDE.U32 R34, R0, c[0x0][0x308], R34 ;  /* 0x0000c20000227a25 */ /* 0x000fe200078e0022 */
[----:B------:R-:W-:Y:S01]  /*5080*/  ISETP.GE.OR P4, PT, R220, c[0x0][0x2f4], P4 ;  /* 0x0000bd00dc007a0c */ /* 0x000fe20002786670 */
[----:B------:R-:W-:Y:S01]  /*5090*/  UIMAD UR4, UR9, UR4, URZ ;  /* 0x00000004090472a4 */ /* 0x000fe2000f8e023f */
[----:B------:R-:W-:Y:S01]  /*50a0*/  BSSY B0, `(.L_x_15) ;  /* 0x0000010000007945 */ /* 0x000fe20003800000 */
[----:B------:R-:W-:Y:S01]  /*50b0*/  IMAD R3, R0, c[0x0][0x30c], R3 ;  /* 0x0000c30000037a24 */ /* 0x000fe200078e0203 */
[----:B------:R-:W-:Y:S01]  /*50c0*/  MOV R0, UR10 ;  /* 0x0000000a00007c02 */ /* 0x000fe20008000f00 */
[----:B------:R-:W-:-:S03]  /*50d0*/  UIMAD UR4, UR10, UR5, UR4 ;  /* 0x000000050a0472a4 */ /* 0x000fc6000f8e0204 */
[----:B------:R-:W-:-:S05]  /*50e0*/  IADD3 R35, R35, R3, RZ ;  /* 0x0000000323237210 */ /* 0x000fca0007ffe0ff */
[----:B-1----:R-:W-:-:S05]  /*50f0*/  IMAD.WIDE.U32 R22, R0, c[0x0][0x310], R34 ;  /* 0x0000c40000167a25 */ /* 0x002fca00078e0022 */
[----:B------:R-:W-:Y:S01]  /*5100*/  IADD3 R21, R23, UR4, RZ ;  /* 0x0000000417157c10 */ /* 0x000fe2000fffe0ff */
[----:B------:R-:W-:Y:S05]  /*5110*/  @P4 BRA `(.L_x_16) ;  /* 0x0000008000004947 */ /* 0x000fea0003800000 */
[----:B------:R-:W-:Y:S01]  /*5120*/  MOV R20, R22 ;  /* 0x0000001600147202 */ /* 0x000fe20000000f00 */
[----:B------:R-:W-:-:S04]  /*5130*/  IMAD R3, R229, c[0x0][0x300], RZ ;  /* 0x0000c000e5037a24 */ /* 0x000fc800078e02ff */
[----:B---3--:R-:W-:-:S04]  /*5140*/  IMAD.WIDE.U32 R24, R228, c[0x0][0x300], R20 ;  /* 0x0000c000e4187a25 */ /* 0x008fc800078e0014 */
[----:B------:R-:W-:Y:S01]  /*5150*/  IMAD R0, R228, c[0x0][0x304], R3 ;  /* 0x0000c100e4007a24 */ /* 0x000fe200078e0203 */
[----:B------:R-:W-:-:S04]  /*5160*/  LEA R2, P0, R24, c[0x0][0x2e8], 0x1 ;  /* 0x0000ba0018027a11 */ /* 0x000fc800078008ff */
[----:B------:R-:W-:-:S04]  /*5170*/  IADD3 R0, R25, R0, RZ ;  /* 0x0000000019007210 */ /* 0x000fc80007ffe0ff */
[----:B------:R-:W-:-:S05]  /*5180*/  LEA.HI.X R3, R24, c[0x0][0x2ec], R0, 0x1, P0 ;  /* 0x0000bb0018037a11 */ /* 0x000fca00000f0c00 */
[----:B----4-:R1:W-:Y:S02]  /*5190*/  STG.E.128 [R2.64], R16 ;  /* 0x0000001002007986 */ /* 0x0103e4000c101d12 */
.L_x_16:
[----:B------:R-:W-:Y:S05]  /*51a0*/  BSYNC B0 ;  /* 0x0000000000007941 */ /* 0x000fea0003800000 */
.L_x_15:
[----:B------:R-:W-:Y:S01]  /*51b0*/  ISETP.GE.OR P3, PT, R220, c[0x0][0x2f4], P3 ;  /* 0x0000bd00dc007a0c */ /* 0x000fe20001f66670 */
[----:B------:R-:W-:-:S12]  /*51c0*/  BSSY B0, `(.L_x_17) ;  /* 0x000000d000007945 */ /* 0x000fd80003800000 */
[----:B------:R-:W-:Y:S05]  /*51d0*/  @P3 BRA `(.L_x_18) ;  /* 0x000000b000003947 */ /* 0x000fea0003800000 */
[----:B-1----:R-:W-:Y:S01]  /*51e0*/  IADD3 R2, P0, R228, 0x20, RZ ;  /* 0x00000020e4027810 */ /* 0x002fe20007f1e0ff */
[----:B----4-:R-:W-:Y:S01]  /*51f0*/  IMAD.MOV.U32 R16, RZ, RZ, R22 ;  /* 0x000000ffff107224 */ /* 0x010fe200078e0016 */
        /* <DEDUP_REMOVED lines=8> */
[----:B--2---:R1:W-:Y:S02]  /*5280*/  STG.E.128 [R2.64], R12 ;  /* 0x0000000c02007986 */ /* 0x0043e4000c101d12 */
.L_x_18:
[----:B------:R-:W-:Y:S05]  /*5290*/  BSYNC B0 ;  /* 0x0000000000007941 */ /* 0x000fea0003800000 */
.L_x_17:
[----:B------:R-:W-:Y:S01]  /*52a0*/  ISETP.GE.OR P2, PT, R220, c[0x0][0x2f4], P2 ;  /* 0x0000bd00dc007a0c */ /* 0x000fe20001746670 */
[----:B------:R-:W-:-:S12]  /*52b0*/  BSSY B0, `(.L_x_19) ;  /* 0x000000d000007945 */ /* 0x000fd80003800000 */
[----:B------:R-:W-:Y:S05]  /*52c0*/  @P2 BRA `(.L_x_20) ;  /* 0x000000b000002947 */ /* 0x000fea0003800000 */
[----:B-1----:R-:W-:Y:S01]  /*52d0*/  IADD3 R2, P0, R228, 0x40, RZ ;  /* 0x00000040e4027810 */ /* 0x002fe20007f1e0ff */
[----:B--2---:R-:W-:Y:S01]  /*52e0*/  IMAD.MOV.U32 R12, RZ, RZ, R22 ;  /* 0x000000ffff0c7224 */ /* 0x004fe200078e0016 */
        /* <DEDUP_REMOVED lines=9> */
.L_x_20:
[----:B------:R-:W-:Y:S05]  /*5380*/  BSYNC B0 ;  /* 0x0000000000007941 */ /* 0x000fea0003800000 */
.L_x_19:
[----:B------:R-:W-:-:S13]  /*5390*/  ISETP.GE.OR P1, PT, R220, c[0x0][0x2f4], P1 ;  /* 0x0000bd00dc007a0c */ /* 0x000fda0000f26670 */
[----:B------:R-:W-:Y:S05]  /*53a0*/  @P1 EXIT ;  /* 0x000000000000194d */ /* 0x000fea0003800000 */
[----:B------:R-:W-:Y:S01]  /*53b0*/  IADD3 R0, P0, R228, 0x60, RZ ;  /* 0x00000060e4007810 */ /* 0x000fe20007f1e0ff */
[----:B-1----:R-:W-:Y:S01]  /*53c0*/  IMAD.MOV.U32 R8, RZ, RZ, R22 ;  /* 0x000000ffff087224 */ /* 0x002fe200078e0016 */
[----:B------:R-:W-:-:S03]  /*53d0*/  MOV R9, R21 ;  /* 0x0000001500097202 */ /* 0x000fc60000000f00 */
[----:B------:R-:W-:Y:S02]  /*53e0*/  IMAD.X R228, RZ, RZ, R229, P0 ;  /* 0x000000ffffe47224 */ /* 0x000fe400000e06e5 */
[----:B------:R-:W-:-:S04]  /*53f0*/  IMAD.WIDE.U32 R8, R0, c[0x0][0x300], R8 ;  /* 0x0000c00000087a25 */ /* 0x000fc800078e0008 */
[----:B------:R-:W-:Y:S01]  /*5400*/  IMAD R3, R228, c[0x0][0x300], RZ ;  /* 0x0000c000e4037a24 */ /* 0x000fe200078e02ff */
[----:B------:R-:W-:-:S03]  /*5410*/  LEA R2, P0, R8, c[0x0][0x2e8], 0x1 ;  /* 0x0000ba0008027a11 */ /* 0x000fc600078008ff */
[----:B------:R-:W-:-:S05]  /*5420*/  IMAD R3, R0, c[0x0][0x304], R3 ;  /* 0x0000c10000037a24 */ /* 0x000fca00078e0203 */
[----:B------:R-:W-:-:S04]  /*5430*/  IADD3 R3, R9, R3, RZ ;  /* 0x0000000309037210 */ /* 0x000fc80007ffe0ff */
[----:B------:R-:W-:-:S05]  /*5440*/  LEA.HI.X R3, R8, c[0x0][0x2ec], R3, 0x1, P0 ;  /* 0x0000bb0008037a11 */ /* 0x000fca00000f0c03 */
[----:B------:R-:W-:Y:S01]  /*5450*/  STG.E.128 [R2.64], R4 ;  /* 0x0000000402007986 */ /* 0x000fe2000c101d12 */
[----:B------:R-:W-:Y:S05]  /*5460*/  EXIT ;  /* 0x000000000000794d */ /* 0x000fea0003800000 */
.L_x_21:
[----:B------:R-:W-:-:S00]  /*5470*/  BRA `(.L_x_21) ;  /* 0xfffffff000007947 */ /* 0x000fc0000383ffff */
[----:B------:R-:W-:-:S00]  /*5480*/  NOP ;  /* 0x0000000000007918 */ /* 0x000fc00000000000 */
[----:B------:R-:W-:-:S00]  /*5490*/  NOP ;  /* 0x0000000000007918 */ /* 0x000fc00000000000 */
[----:B------:R-:W-:-:S00]  /*54a0*/  NOP ;  /* 0x0000000000007918 */ /* 0x000fc00000000000 */
[----:B------:R-:W-:-:S00]  /*54b0*/  NOP ;  /* 0x0000000000007918 */ /* 0x000fc00000000000 */
[----:B------:R-:W-:-:S00]  /*54c0*/  NOP ;  /* 0x0000000000007918 */ /* 0x000fc00000000000 */
[----:B------:R-:W-:-:S00]  /*54d0*/  NOP ;  /* 0x0000000000007918 */ /* 0x000fc00000000000 */
[----:B------:R-:W-:-:S00]  /*54e0*/  NOP ;  /* 0x0000000000007918 */ /* 0x000fc00000000000 */
[----:B------:R-:W-:-:S00]  /*54f0*/  NOP ;  /* 0x0000000000007918 */ /* 0x000fc00000000000 */
.L_x_1792:


//--------------------- .text._ZN7cutlass13device_kernelIN5flash19enable_sm80_to_sm89INS1_16FlashAttnBwdSm80INS1_25CollectiveMainloopBwdSm80ILi2ELi2EN4cute5tupleIJNS5_1CILi64EEENS7_ILi128EEES8_EEENS_6half_tEfNS_4arch4Sm80ELb0ELb0ELb0ELb0ELb1ELb0ELb0ELb0ELi2ELi2ELi4ELi2ELb1EEENS1_21CollectiveEpilogueBwdISA_SB_SD_Li256ELb0ELb0ELi2EEENS1_19SingleTileSchedulerILb0ELb0ELb0ELi128EEEEEEEEEvNT_6ParamsE --------------------------
	.section	.text._ZN7cutlass13device_kernelIN5flash19enable_sm80_to_sm89INS1_16FlashAttnBwdSm80INS1_25CollectiveMainloopBwdSm80ILi2ELi2EN4cute5tupleIJNS5_1CILi64EEENS7_ILi128EEES8_EEENS_6half_tEfNS_4arch4Sm80ELb0ELb0ELb0ELb0ELb1ELb0ELb0ELb0ELi2ELi2ELi4ELi2ELb1EEENS1_21CollectiveEpilogueBwdISA_SB_SD_Li256ELb0ELb0ELi2EEENS1_19SingleTileSchedulerILb0ELb0ELb0ELi128EEEEEEEEEvNT_6ParamsE,"ax",@progbits
	.sectioninfo	@"SHI_REGISTERS=255"
	.align	128
.text._ZN7cutlass13device_kernelIN5flash19enable_sm80_to_sm89INS1_16FlashAttnBwdSm80INS1_25CollectiveMainloopBwdSm80ILi2ELi2EN4cute5tupleIJNS5_1CILi64EEENS7_ILi128EEES8_EEENS_6half_tEfNS_4arch4Sm80ELb0ELb0ELb0ELb0ELb1ELb0ELb0ELb0ELi2ELi2ELi4ELi2ELb1EEENS1_21CollectiveEpilogueBwdISA_SB_SD_Li256ELb0ELb0ELi2EEENS1_19SingleTileSchedulerILb0ELb0ELb0ELi128EEEEEEEEEvNT_6ParamsE:
        .type           _ZN7cutlass13device_kernelIN5flash19enable_sm80_to_sm89INS1_16FlashAttnBwdSm80INS1_25CollectiveMainloopBwdSm80ILi2ELi2EN4cute5tupleIJNS5_1CILi64EEENS7_ILi128EEES8_EEENS_6half_tEfNS_4arch4Sm80ELb0ELb0ELb0ELb0ELb1ELb0ELb0ELb0ELi2ELi2ELi4ELi2ELb1EEENS1_21CollectiveEpilogueBwdISA_SB_SD_Li256ELb0ELb0ELi2EEENS1_19SingleTileSchedulerILb0ELb0ELb0ELi128EEEEEEEEEvNT_6ParamsE,@function
        .size           _ZN7cutlass13device_kernelIN5flash19enable_sm80_to_sm89INS1_16FlashAttnBwdSm80INS1_25CollectiveMainloopBwdSm80ILi2ELi2EN4cute5tupleIJNS5_1CILi64EEENS7_ILi128EEES8_EEENS_6half_tEfNS_4arch4Sm80ELb0ELb0ELb0ELb0ELb1ELb0ELb0ELb0ELi2ELi2ELi4ELi2ELb1EEENS1_21CollectiveEpilogueBwdISA_SB_SD_Li256ELb0ELb0ELi2EEENS1_19SingleTileSchedulerILb0ELb0ELb0ELi128EEEEEEEEEvNT_6ParamsE,(.L_x_1793 - _ZN7cutlass13device_kernelIN5flash19enable_sm80_to_sm89INS1_16FlashAttnBwdSm80INS1_25CollectiveMainloopBwdSm80ILi2ELi2EN4cute5tupleIJNS5_1CILi64EEENS7_ILi128EEES8_EEENS_6half_tEfNS_4arch4Sm80ELb0ELb0ELb0ELb0ELb1ELb0ELb0ELb0ELi2ELi2ELi4ELi2ELb1EEENS1_21CollectiveEpilogueBwdISA_SB_SD_Li256ELb0ELb0ELi2EEENS1_19SingleTileSchedulerILb0ELb0ELb0ELi128EEEEEEEEEvNT_6ParamsE)
        .other          _ZN7cutlass13device_kernelIN5flash19enable_sm80_to_sm89INS1_16FlashAttnBwdSm80INS1_25CollectiveMainloopBwdSm80ILi2ELi2EN4cute5tupleIJNS5_1CILi64EEENS7_ILi128EEES8_EEENS_6half_tEfNS_4arch4Sm80ELb0ELb0ELb0ELb0ELb1ELb0ELb0ELb0ELi2ELi2ELi4ELi2ELb1EEENS1_21CollectiveEpilogueBwdISA_SB_SD_Li256ELb0ELb0ELi2EEENS1_19SingleTileSchedulerILb0ELb0ELb0ELi128EEEEEEEEEvNT_6ParamsE,@"STO_CUDA_ENTRY STV_DEFAULT"
_ZN7cutlass13device_kernelIN5flash19enable_sm80_to_sm89INS1_16FlashAttnBwdSm80INS1_25CollectiveMainloopBwdSm80ILi2ELi2EN4cute5tupleIJNS5_1CILi64EEENS7_ILi128EEES8_EEENS_6half_tEfNS_4arch4Sm80ELb0ELb0ELb0ELb0ELb1ELb0ELb0ELb0ELi2ELi2ELi4ELi2ELb1EEENS1_21CollectiveEpilogueBwdISA_SB_SD_Li256ELb0ELb0ELi2EEENS1_19SingleTileSchedulerILb0ELb0ELb0ELi128EEEEEEEEEvNT_6ParamsE:
        /* <DEDUP_REMOVED lines=314> */
.L_x_23:
[----:B------:R-:W-:Y:S05]  /*13a0*/  BSYNC B0 ;  /* 0x0000000000007941 */ /* 0x000fea0003800000 */
.L_x_22:
        /* <DEDUP_REMOVED lines=36> */
.L_x_24:
        /* <DEDUP_REMOVED lines=73> */
.L_x_28:
        /* <DEDUP_REMOVED lines=114> */
.L_x_26:
        /* <DEDUP_REMOVED lines=391> */
.L_x_27:
        /* <DEDUP_REMOVED lines=138> */
.L_x_25:
        /* <DEDUP_REMOVED lines=166> */
.L_x_30:
[----:B------:R-:W-:Y:S05]  /*4d10*/  BSYNC B0 ;  /* 0x0000000000007941 */ /* 0x000fea0003800000 */
.L_x_29:
        /* <DEDUP_REMOVED lines=16> */
.L_x_32:
[----:B------:R-:W-:Y:S05]  /*4e20*/  BSYNC B0 ;  /* 0x0000000000007941 */ /* 0x000fea0003800000 */
.L_x_31:
        /* <DEDUP_REMOVED lines=16> */
.L_x_34:
[----:B------:R-:W-:Y:S05]  /*4f30*/  BSYNC B0 ;  /* 0x0000000000007941 */ /* 0x000fea0003800000 */
.L_x_33:
        /* <DEDUP_REMOVED lines=16> */
.L_x_36:
[----:B------:R-:W-:Y:S05]  /*5040*/  BSYNC B0 ;  /* 0x0000000000007941 */ /* 0x000fea0003800000 */
.L_x_35:
        /* <DEDUP_REMOVED lines=21> */
.L_x_38:
[----:B------:R-:W-:Y:S05]  /*51a0*/  BSYNC B0 ;  /* 0x0000000000007941 */ /* 0x000fea0003800000 */
.L_x_37:
        /* <DEDUP_REMOVED lines=14> */
.L_x_40:
[----:B------:R-:W-:Y:S05]  /*5290*/  BSYNC B0 ;  /* 0x0000000000007941 */ /* 0x000fea0003800000 */
.L_x_39:
        /* <DEDUP_REMOVED lines=14> */
.L_x_42:
[----:B------:R-:W-:Y:S05]  /*5380*/  BSYNC B0 ;  /* 0x0000000000007941 */ /* 0x000fea0003800000 */
.L_x_41:
        /* <DEDUP_REMOVED lines=14> */
.L_x_43:
        /* <DEDUP_REMOVED lines=9> */
.L_x_1793:


//--------------------- .text._ZN7cutlass13device_kernelIN5flash19enable_sm80_to_sm89INS1_16FlashAttnBwdSm80INS1_25CollectiveMainloopBwdSm80ILi2ELi2EN4cute5tupleIJNS5_1CILi64EEENS7_ILi128EEES8_EEENS_6half_tEfNS_4arch4Sm80ELb0ELb0ELb0ELb0ELb0ELb0ELb0ELb0ELi2ELi2ELi4ELi2ELb1EEENS1_24CollectiveEpilogueBwdGQAISA_fSD_Li256ELb0ELb0EEENS1_19SingleTileSchedulerILb0ELb0ELb0ELi128EEEEEEEEEvNT_6ParamsE --------------------------
	.section	.text._ZN7cutlass13device_kernelIN5flash19enable_sm80_to_sm89INS1_16FlashAttnBwdSm80INS1_25CollectiveMainloopBwdSm80ILi2ELi2EN4cute5tupleIJNS5_1CILi64EEENS7_ILi128EEES8_EEENS_6half_tEfNS_4arch4Sm80ELb0ELb0ELb0ELb0ELb0ELb0ELb0ELb0ELi2ELi2ELi4ELi2ELb1EEENS1_24CollectiveEpilogueBwdGQAISA_fSD_Li256ELb0ELb0EEENS1_19SingleTileSchedulerILb0ELb0ELb0ELi128EEEEEEEEEvNT_6ParamsE,"ax",@progbits
	.sectioninfo	@"SHI_REGISTERS=254"
	.align	128
.text._ZN7cutlass13device_kernelIN5flash19enable_sm80_to_sm89INS1_16FlashAttnBwdSm80INS1_25CollectiveMainloopBwdSm80ILi2ELi2EN4cute5tupleIJNS5_1CILi64EEENS7_ILi128EEES8_EEENS_6half_tEfNS_4arch4Sm80ELb0ELb0ELb0ELb0ELb0ELb0ELb0ELb0ELi2ELi2ELi4ELi2ELb1EEENS1_24CollectiveEpilogueBwdGQAISA_fSD_Li256ELb0ELb0EEENS1_19SingleTileSchedulerILb0ELb0ELb0ELi128EEEEEEEEEvNT_6ParamsE:
        .type           _ZN7cutlass13device_kernelIN5flash19enable_sm80_to_sm89INS1_16FlashAttnBwdSm80INS1_25CollectiveMainloopBwdSm80ILi2ELi2EN4cute5tupleIJNS5_1CILi64EEENS7_ILi128EEES8_EEENS_6half_tEfNS_4arch4Sm80ELb0ELb0ELb0ELb0ELb0ELb0ELb0ELb0ELi2ELi2ELi4ELi2ELb1EEENS1_24CollectiveEpilogueBwdGQAISA_fSD_Li256ELb0ELb0EEENS1_19SingleTileSchedulerILb0ELb0ELb0ELi128EEEEEEEEEvNT_6ParamsE,@function
        .size           _ZN7cutlass13device_kernelIN5flash19enable_sm80_to_sm89INS1_16FlashAttnBwdSm80INS1_25CollectiveMainloopBwdSm80ILi2ELi2EN4cute5tupleIJNS5_1CILi64EEENS7_ILi128EEES8_EEENS_6half_tEfNS_4arch4Sm80ELb0ELb0ELb0ELb0ELb0ELb0ELb0ELb0ELi2ELi2ELi4ELi2ELb1EEENS1_24CollectiveEpilogueBwdGQAISA_fSD_Li256ELb0ELb0EEENS1_19SingleTileSchedulerILb0ELb0ELb0ELi128EEEEEEEEEvNT_6ParamsE,(.L_x_1794 - _ZN7cutlass13device_kernelIN5flash19enable_sm80_to_sm89INS1_16FlashAttnBwdSm80INS1_25CollectiveMainloopBwdSm80ILi2ELi2EN4cute5tupleIJNS5_1CILi64EEENS7_ILi128EEES8_EEENS_6half_tEfNS_4arch4Sm80ELb0ELb0ELb0ELb0ELb0ELb0ELb0ELb0ELi2ELi2ELi4ELi2ELb1EEENS1_24CollectiveEpilogueBwdGQAISA_fSD_Li256ELb0ELb0EEENS1_19SingleTileSchedulerILb0ELb0ELb0ELi128EEEEEEEEEvNT_6ParamsE)
        .other          _ZN7cutlass13device_kernelIN5flash19enable_sm80_to_sm89INS1_16FlashAttnBwdSm80INS1_25CollectiveMainloopBwdSm80ILi2ELi2EN4cute5tupleIJNS5_1CILi64EEENS7_ILi128EEES8_EEENS_6half_tEfNS_4arch4Sm80ELb0ELb0ELb0ELb0ELb0ELb0ELb0ELb0ELi2ELi2ELi4ELi2ELb1EEENS1_24CollectiveEpilogueBwdGQAISA_fSD_Li256ELb0ELb0EEENS1_19SingleTileSchedulerILb0ELb0ELb0ELi128EEEEEEEEEvNT_6ParamsE,@"STO_CUDA_ENTRY STV_DEFAULT"
_ZN7cutlass13device_kernelIN5flash19enable_sm80_to_sm89INS1_16FlashAttnBwdSm80INS1_25CollectiveMainloopBwdSm80ILi2ELi2EN4cute5tupleIJNS5_1CILi64EEENS7_ILi128EEES8_EEENS_6half_tEfNS_4arch4Sm80ELb0ELb0ELb0ELb0ELb0ELb0ELb0ELb0ELi2ELi2ELi4ELi2ELb1EEENS1_24CollectiveEpilogueBwdGQAISA_fSD_Li256ELb0ELb0EEENS1_19SingleTileSchedulerILb0ELb0ELb0ELi128EEEEEEEEEvNT_6ParamsE:
        /* <DEDUP_REMOVED lines=11> */
[----:B------:R-:W-:Y:S01]  /*00b0*/  UIMAD.WIDE.U32 UR16, UR12, UR4, URZ ;  /* 0x000000040c1072a5 */ /* 0x000fe2000f8e003f */
[----:B------:R-:W3:Y:S01]  /*00c0*/  S2R R29, SR_CTAID.X ;  /* 0x00000000001d7919 */ /* 0x000ee20000002500 */
[----:B------:R-:W-:Y:S01]  /*00d0*/  UIMAD UR4, UR11, UR4, URZ ;  /* 0x000000040b0472a4 */ /* 0x000fe2000f8e023f */
[----:B------:R-:W-:Y:S01]  /*00e0*/  IMAD.U32 R22, RZ, RZ, UR12 ;  /* 0x0000000cff167e24 */ /* 0x000fe2000f8e00ff */
[----:B------:R-:W-:Y:S01]  /*00f0*/  UMOV UR23, 0x6 ;  /* 0x0000000600177882 */ /* 0x000fe20000000000 */
[----:B------:R-:W-:Y:S01]  /*0100*/  IMAD.MOV.U32 R192, RZ, RZ, 0x40 ;  /* 0x00000040ffc07424 */ /* 0x000fe200078e00ff */
[----:B------:R-:W-:Y:S01]  /*0110*/  UIMAD UR4, UR12, UR5, UR4 ;  /* 0x000000050c0472a4 */ /* 0x000fe2000f8e0204 */
[----:B------:R-:W-:Y:S01]  /*0120*/  IMAD.MOV.U32 R193, RZ, RZ, 0x20 ;  /* 0x00000020ffc17424 */ /* 0x000fe200078e00ff */
[----:B------:R-:W-:-:S02]  /*0130*/  ULDC.64 UR20, c[0x0][0x118] ;  /* 0x0000460000147ab9 */ /* 0x000fc40000000a00 */
[----:B------:R-:W-:-:S03]  /*0140*/  UIADD3 UR9, UR17, UR4, URZ ;  /* 0x0000000411097290 */ /* 0x000fc6000fffe03f */
[----:B------:R-:W-:Y:S02]  /*0150*/  ULDC.64 UR4, c[0x0][0x1e8] ;  /* 0x00007a0000047ab9 */ /* 0x000fe40000000a00 */
[----:B------:R-:W-:Y:S01]  /*0160*/  UIMAD UR4, UR11, UR4, URZ ;  /* 0x000000040b0472a4 */ /* 0x000fe2000f8e023f */
[----:B-1----:R-:W-:Y:S01]  /*0170*/  SHF.R.S32.HI R3, RZ, 0x1f, R208 ;  /* 0x0000001fff037819 */ /* 0x002fe200000114d0 */
[C---:B------:R-:W-:Y:S02]  /*0180*/  IMAD.SHL.U32 R212, R208.reuse, 0x4, RZ ;  /* 0x00000004d0d47824 */ /* 0x040fe400078e00ff */
[----:B------:R-:W-:Y:S01]  /*0190*/  UIMAD UR6, UR12, UR5, UR4 ;  /* 0x000000050c0672a4 */ /* 0x000fe2000f8e0204 */
[----:B------:R-:W-:Y:S01]  /*01a0*/  LEA.HI R17, R3, R208, RZ, 0x3 ;  /* 0x000000d003117211 */ /* 0x000fe200078f18ff */
[----:B--2---:R-:W-:Y:S01]  /*01b0*/  @P0 IMAD.HI.U32 R0, R9, c[0x0][0x24c], RZ ;  /* 0x0000930009000a27 */ /* 0x004fe200078e00ff */
[----:B------:R-:W-:Y:S01]  /*01c0*/  SHF.R.S32.HI R213, RZ, 0x1f, R212 ;  /* 0x0000001fffd57819 */ /* 0x000fe200000114d4 */
[----:B------:R-:W-:Y:S01]  /*01d0*/  ULDC.64 UR4, c[0x0][0x1b8] ;  /* 0x00006e0000047ab9 */ /* 0x000fe20000000a00 */
[----:B------:R-:W-:Y:S01]  /*01e0*/  LOP3.LUT R11, R17, 0xfffffff8, RZ, 0xc0, !PT ;  /* 0xfffffff8110b7812 */ /* 0x000fe200078ec0ff */
[----:B------:R-:W-:Y:S01]  /*01f0*/  IMAD.MOV.U32 R5, RZ, RZ, R9 ;  /* 0x000000ffff057224 */ /* 0x000fe200078e0009 */
[----:B------:R-:W-:Y:S01]  /*0200*/  @P0 SHF.R.U32.HI R5, RZ, c[0x0][0x250], R0 ;  /* 0x00009400ff050a19 */ /* 0x000fe20000011600 */
[----:B------:R-:W-:Y:S01]  /*0210*/  IMAD.WIDE.U32 R14, R9, c[0x0][0x270], R212 ;  /* 0x00009c00090e7a25 */ /* 0x000fe200078e00d4 */
[----:B------:R-:W-:Y:S01]  /*0220*/  SHF.R.S32.HI R210, RZ, 0x3, R17 ;  /* 0x00000003ffd27819 */ /* 0x000fe20000011411 */
[----:B------:R-:W-:Y:S01]  /*0230*/  UIMAD UR4, UR11, UR4, URZ ;  /* 0x000000040b0472a4 */ /* 0x000fe2000f8e023f */
[----:B------:R-:W-:Y:S01]  /*0240*/  SHF.R.S32.HI R0, RZ, 0x1f, R5 ;  /* 0x0000001fff007819 */ /* 0x000fe20000011405 */
[----:B------:R-:W-:Y:S01]  /*0250*/  IMAD.IADD R18, R208, 0x1, -R11 ;  /* 0x00000001d0127824 */ /* 0x000fe200078e0a0b */
[----:B------:R-:W-:Y:S01]  /*0260*/  IADD3 R25, P0, R14, UR16, RZ ;  /* 0x000000100e197c10 */ /* 0x000fe2000ff1e0ff */
[----:B------:R-:W-:Y:S01]  /*0270*/  IMAD.SHL.U32 R11, R210, 0x40, RZ ;  /* 0x00000040d20b7824 */ /* 0x000fe200078e00ff */
[----:B------:R-:W-:Y:S01]  /*0280*/  SHF.R.S32.HI R211, RZ, 0x1f, R210 ;  /* 0x0000001fffd37819 */ /* 0x000fe200000114d2 */
[----:B------:R-:W-:Y:S01]  /*0290*/  IMAD.SHL.U32 R216, R18, 0x8, RZ ;  /* 0x0000000812d87824 */ /* 0x000fe200078e00ff */
[----:B------:R-:W-:Y:S01]  /*02a0*/  UIMAD UR4, UR12, UR5, UR4 ;  /* 0x000000050c0472a4 */ /* 0x000fe2000f8e0204 */
[C---:B------:R-:W-:Y:S01]  /*02b0*/  IMAD R2, R0.reuse, c[0x0][0x1e0], RZ ;  /* 0x0000780000027a24 */ /* 0x040fe200078e02ff */
[----:B------:R-:W-:Y:S01]  /*02c0*/  LOP3.LUT R11, R11, 0x1c0, RZ, 0xc0, !PT ;  /* 0x000001c00b0b7812 */ /* 0x000fe200078ec0ff */
[----:B------:R-:W-:Y:S01]  /*02d0*/  IMAD R0, R0, c[0x0][0x1b0], RZ ;  /* 0x00006c0000007a24 */ /* 0x000fe200078e02ff */
[----:B------:R-:W-:Y:S01]  /*02e0*/  SHF.R.S32.HI R217, RZ, 0x1f, R216 ;  /* 0x0000001fffd97819 */ /* 0x000fe200000114d8 */
[C---:B------:R-:W-:Y:S01]  /*02f0*/  IMAD R2, R5.reuse, c[0x0][0x1e4], R2 ;  /* 0x0000790005027a24 */ /* 0x040fe200078e0202 */
[----:B------:R-:W-:Y:S01]  /*0300*/  SHF.R.U32.HI R14, RZ, 0x3, R11 ;  /* 0x00000003ff0e7819 */ /* 0x000fe2000001160b */
[C---:B------:R-:W-:Y:S01]  /*0310*/  IMAD R0, R5.reuse, c[0x0][0x1b4], R0 ;  /* 0x00006d0005007a24 */ /* 0x040fe200078e0200 */
[----:B------:R-:W-:Y:S01]  /*0320*/  SHF.R.S32.HI R7, RZ, 0x1f, R9 ;  /* 0x0000001fff077819 */ /* 0x000fe20000011409 */
[----:B------:R-:W-:-:S04]  /*0330*/  IMAD.WIDE.U32 R12, R5, c[0x0][0x1e0], R216 ;  /* 0x00007800050c7a25 */ /* 0x000fc800078e00d8 */
[----:B------:R-:W-:Y:S02]  /*0340*/  IMAD.IADD R13, R13, 0x1, R2 ;  /* 0x000000010d0d7824 */ /* 0x000fe400078e0202 */
[----:B------:R-:W-:-:S04]  /*0350*/  IMAD.WIDE.U32 R4, R5, c[0x0][0x1b0], R216 ;  /* 0x00006c0005047a25 */ /* 0x000fc800078e00d8 */
[----:B------:R-:W-:Y:S01]  /*0360*/  IMAD.WIDE.U32 R20, R20, c[0x0][0x1e8], R12 ;  /* 0x00007a0014147a25 */ /* 0x000fe200078e000c */
[CC--:B------:R-:W-:Y:S02]  /*0370*/  LEA.HI R12, R3.reuse, R208.reuse, RZ, 0x6 ;  /* 0x000000d0030c7211 */ /* 0x0c0fe400078f30ff */
[----:B------:R-:W-:Y:S01]  /*0380*/  LEA.HI R13, R3, R208, RZ, 0x2 ;  /* 0x000000d0030d7211 */ /* 0x000fe200078f10ff */
[----:B------:R-:W-:Y:S01]  /*0390*/  IMAD.IADD R5, R5, 0x1, R0 ;  /* 0x0000000105057824 */ /* 0x000fe200078e0200 */
[----:B------:R-:W-:Y:S01]  /*03a0*/  SHF.R.S32.HI R12, RZ, 0x6, R12 ;  /* 0x00000006ff0c7819 */ /* 0x000fe2000001140c */
[----:B------:R-:W-:Y:S01]  /*03b0*/  IMAD.MOV.U32 R0, RZ, RZ, -0x80 ;  /* 0xffffff80ff007424 */ /* 0x000fe200078e00ff */
[----:B------:R-:W-:Y:S01]  /*03c0*/  IADD3 R21, R21, UR6, RZ ;  /* 0x0000000615157c10 */ /* 0x000fe2000fffe0ff */
[----:B------:R-:W-:-:S04]  /*03d0*/  IMAD.WIDE.U32 R22, R22, c[0x0][0x1b8], R4 ;  /* 0x00006e0016167a25 */ /* 0x000fc800078e0004 */
[----:B---3--:R-:W-:Y:S01]  /*03e0*/  IMAD R5, R29, R0, c[0x0][0x198] ;  /* 0x000066001d057624 */ /* 0x008fe200078e0200 */
[----:B------:R-:W-:Y:S01]  /*03f0*/  LOP3.LUT R0, R11, 0x38, R216, 0xf8, !PT ;  /* 0x000000380b007812 */ /* 0x000fe200078ef8d8 */
[----:B------:R-:W-:Y:S01]  /*0400*/  IMAD.SHL.U32 R27, R12, 0x200, RZ ;  /* 0x000002000c1b7824 */ /* 0x000fe200078e00ff */
[----:B------:R-:W-:Y:S01]  /*0410*/  IADD3 R23, R23, UR4, RZ ;  /* 0x0000000417177c10 */ /* 0x000fe2000fffe0ff */
[----:B------:R-:W-:Y:S01]  /*0420*/  IMAD.WIDE R28, R29, 0x80, R210 ;  /* 0x000000801d1c7825 */ /* 0x000fe200078e02d2 */
[----:B------:R-:W-:Y:S01]  /*0430*/  ULDC.64 UR4, c[0x0][0x1d8] ;  /* 0x0000760000047ab9 */ /* 0x000fe20000000a00 */
[----:B------:R-:W-:Y:S01]  /*0440*/  SHF.R.S32.HI R11, RZ, 0x2, R13 ;  /* 0x00000002ff0b7819 */ /* 0x000fe2000001140d */
[----:B------:R-:W-:Y:S01]  /*0450*/  USHF.L.U32 UR7, UR4, 0x6, URZ ;  /* 0x0000000604077899 */ /* 0x000fe2000800063f */
[----:B------:R-:W-:Y:S01]  /*0460*/  LOP3.LUT R14, R27, R0, R14, 0xf6, !PT ;  /* 0x000000001b0e7212 */ /* 0x000fe200078ef60e */
[----:B------:R-:W-:Y:S01]  /*0470*/  IMAD.IADD R0, R5, 0x1, -R210 ;  /* 0x0000000105007824 */ /* 0x000fe200078e0ad2 */
[----:B------:R-:W-:Y:S01]  /*0480*/  USHF.L.U64.HI UR6, UR4, UR23, UR5 ;  /* 0x0000001704067299 */ /* 0x000fe20008010205 */
[----:B------:R-:W-:-:S02]  /*0490*/  IMAD R2, R29, c[0x0][0x1d8], RZ ;  /* 0x000076001d027a24 */ /* 0x000fc400078e02ff */
[----:B------:R-:W-:Y:S01]  /*04a0*/  IMAD R10, R7, c[0x0][0x270], RZ ;  /* 0x00009c00070a7a24 */ /* 0x000fe200078e02ff */
[----:B------:R-:W-:Y:S01]  /*04b0*/  ISETP.GE.AND P1, PT, R0, 0x1, PT ;  /* 0x000000010000780c */ /* 0x000fe20003f26270 */
[----:B------:R-:W-:Y:S01]  /*04c0*/  IMAD R2, R28, c[0x0][0x1dc], R2 ;  /* 0x000077001c027a24 */ /* 0x000fe200078e0202 */
[----:B------:R-:W-:Y:S01]  /*04d0*/  ISETP.GE.AND P6, PT, R0, 0x21, PT ;  /* 0x000000210000780c */ /* 0x000fe20003fc6270 */
[----:B------:R-:W-:Y:S01]  /*04e0*/  IMAD.WIDE.U32 R20, R28, c[0x0][0x1d8], R20 ;  /* 0x000076001c147a25 */ /* 0x000fe200078e0014 */
[----:B------:R-:W-:Y:S01]  /*04f0*/  ISETP.GE.OR P3, PT, R216, c[0x0][0x1cc], !P1 ;  /* 0x00007300d8007a0c */ /* 0x000fe20004f66670 */
[----:B------:R-:W-:Y:S01]  /*0500*/  ULDC.64 UR4, c[0x0][0x290] ;  /* 0x0000a40000047ab9 */ /* 0x000fe20000000a00 */
[----:B------:R-:W-:Y:S01]  /*0510*/  ISETP.GE.AND P5, PT, R0, 0x41, PT ;  /* 0x000000410000780c */ /* 0x000fe20003fa6270 */
[----:B------:R-:W-:Y:S01]  /*0520*/  IMAD R4, R29, c[0x0][0x1a8], RZ ;  /* 0x00006a001d047a24 */ /* 0x000fe200078e02ff */
[----:B------:R-:W-:Y:S01]  /*0530*/  LEA R32, P2, R20, c[0x0][0x1c0], 0x1 ;  /* 0x0000700014207a11 */ /* 0x000fe200078408ff */
[----:B------:R-:W-:Y:S01]  /*0540*/  IMAD R10, R9, c[0x0][0x274], R10 ;  /* 0x00009d00090a7a24 */ /* 0x000fe200078e020a */
[----:B------:R-:W-:Y:S01]  /*0550*/  UIMAD UR8, UR11, UR4, URZ ;  /* 0x000000040b0872a4 */ /* 0x000fe2000f8e023f */
[----:B------:R-:W-:Y:S01]  /*0560*/  IMAD.IADD R2, R21, 0x1, R2 ;  /* 0x0000000115027824 */ /* 0x000fe200078e0202 */
[----:B------:R-:W-:Y:S01]  /*0570*/  ISETP.GE.AND P4, PT, R0, 0x61, PT ;  /* 0x000000610000780c */ /* 0x000fe20003f86270 */
[C---:B------:R-:W-:Y:S01]  /*0580*/  IMAD R4, R28.reuse, c[0x0][0x1ac], R4 ;  /* 0x00006b001c047a24 */ /* 0x040fe200078e0204 */
[----:B------:R-:W-:Y:S01]  /*0590*/  IADD3.X R10, R15, UR9, R10, P0, !PT ;  /* 0x000000090f0a7c10 */ /* 0x000fe200087fe40a */
[----:B------:R-:W-:Y:S01]  /*05a0*/  IMAD.WIDE.U32 R22, R28, c[0x0][0x1a8], R22 ;  /* 0x00006a001c167a25 */ /* 0x000fe200078e0016 */
[----:B------:R-:W-:Y:S01]  /*05b0*/  LEA.HI.X R33, R20, c[0x0][0x1c4], R2, 0x1, P2 ;  /* 0x0000710014217a11 */ /* 0x000fe200010f0c02 */
[----:B------:R-:W-:Y:S01]  /*05c0*/  UIMAD UR5, UR12, UR5, UR8 ;  /* 0x000000050c0572a4 */ /* 0x000fe2000f8e0208 */
[----:B------:R-:W-:Y:S01]  /*05d0*/  ISETP.GE.OR P2, PT, R216, c[0x0][0x1cc], !P5 ;  /* 0x00007300d8007a0c */ /* 0x000fe20006f46670 */
[----:B------:R-:W-:Y:S01]  /*05e0*/  IMAD.IADD R4, R23, 0x1, R4 ;  /* 0x0000000117047824 */ /* 0x000fe200078e0204 */
[----:B------:R-:W-:Y:S01]  /*05f0*/  LEA R28, P0, R22, c[0x0][0x190], 0x1 ;  /* 0x00006400161c7a11 */ /* 0x000fe200078008ff */
[----:B------:R-:W-:Y:S01]  /*0600*/  IMAD.SHL.U32 R14, R14, 0x2, RZ ;  /* 0x000000020e0e7824 */ /* 0x000fe200078e00ff */
[----:B------:R-:W-:Y:S01]  /*0610*/  SHF.R.S32.HI R0, RZ, 0x1f, R13 ;  /* 0x0000001fff007819 */ /* 0x000fe2000001140d */
[----:B------:R-:W-:Y:S01]  /*0620*/  UIMAD.WIDE.U32 UR14, UR12, UR4, URZ ;  /* 0x000000040c0e72a5 */ /* 0x000fe2000f8e003f */
[----:B------:R-:W-:Y:S01]  /*0630*/  LEA.HI.X R29, R22, c[0x0][0x194], R4, 0x1, P0 ;  /* 0x00006500161d7a11 */ /* 0x000fe200000f0c04 */
[----:B------:R-:W-:Y:S01]  /*0640*/  IMAD R4, R7, c[0x0][0x288], RZ ;  /* 0x0000a20007047a24 */ /* 0x000fe200078e02ff */
[----:B------:R1:W-:Y:S01]  /*0650*/  LDGSTS.E.BYPASS.LTC128B.128 [R14+0x4080], [R32.64], !P3 ;  /* 0x04080000200e7fae */ /* 0x0003e2000d901d54 */
[----:B------:R-:W-:Y:S01]  /*0660*/  IADD3 R22, P0, R32, UR7, RZ ;  /* 0x0000000720167c10 */ /* 0x000fe2000ff1e0ff */
[----:B------:R-:W-:Y:S01]  /*0670*/  IMAD.WIDE.U32 R30, R9, c[0x0][0x288], R212 ;  /* 0x0000a200091e7a25 */ /* 0x000fe200078e00d4 */
[----:B------:R-:W-:Y:S01]  /*0680*/  ISETP.GE.OR P3, PT, R216, c[0x0][0x1cc], !P6 ;  /* 0x00007300d8007a0c */ /* 0x000fe20007766670 */
[----:B------:R-:W-:Y:S01]  /*0690*/  UIADD3 UR10, UR15, UR5, URZ ;  /* 0x000000050f0a7290 */ /* 0x000fe2000fffe03f */
[----:B------:R-:W-:Y:S01]  /*06a0*/  IADD3.X R23, R33, UR6, RZ, P0, !PT ;  /* 0x0000000621177c10 */ /* 0x000fe200087fe4ff */
[----:B------:R-:W-:Y:S01]  /*06b0*/  IMAD R4, R9, c[0x0][0x28c], R4 ;  /* 0x0000a30009047a24 */ /* 0x000fe200078e0204 */
[----:B------:R-:W-:Y:S01]  /*06c0*/  IADD3 R20, P0, R22, UR7, RZ ;  /* 0x0000000716147c10 */ /* 0x000fe2000ff1e0ff */
[----:B------:R-:W-:Y:S01]  /*06d0*/  ULDC.64 UR4, c[0x0][0x188] ;  /* 0x0000620000047ab9 */ /* 0x000fe20000000a00 */
[-C--:B------:R-:W-:Y:S01]  /*06e0*/  LEA.HI R2, R3, R208.reuse, RZ, 0x4 ;  /* 0x000000d003027211 */ /* 0x080fe200078f20ff */
[----:B------:R-:W-:Y:S01]  /*06f0*/  UIMAD UR8, UR11, UR4, URZ ;  /* 0x000000040b0872a4 */ /* 0x000fe2000f8e023f */
[----:B------:R-:W-:Y:S01]  /*0700*/  IADD3.X R21, R23, UR6, RZ, P0, !PT ;  /* 0x0000000617157c10 */ /* 0x000fe200087fe4ff */
[----:B------:R-:W-:Y:S01]  /*0710*/  UIMAD.WIDE.U32 UR18, UR12, UR4, URZ ;  /* 0x000000040c1272a5 */ /* 0x000fe2000f8e003f */
[----:B------:R-:W-:Y:S01]  /*0720*/  LEA.HI R0, R0, R11, RZ, 0x3 ;  /* 0x0000000b00007211 */ /* 0x000fe200078f18ff */
[----:B------:R-:W-:Y:S01]  /*0730*/  UIMAD UR8, UR12, UR5, UR8 ;  /* 0x000000050c0872a4 */ /* 0x000fe2000f8e0208 */
[----:B------:R-:W-:Y:S01]  /*0740*/  SHF.R.S32.HI R15, RZ, 0x4, R2 ;  /* 0x00000004ff0f7819 */ /* 0x000fe20000011402 */
[----:B------:R2:W-:Y:S01]  /*0750*/  LDGSTS.E.BYPASS.LTC128B.128 [R14+0x5080], [R22.64], !P3 ;  /* 0x05080000160e7fae */ /* 0x0005e2000d901d54 */
[----:B------:R-:W-:Y:S01]  /*0760*/  IADD3 R19, P0, R30, UR14, RZ ;  /* 0x0000000e1e137c10 */ /* 0x000fe2000ff1e0ff */
[----:B------:R-:W-:Y:S01]  /*0770*/  ULDC.64 UR4, c[0x0][0x218] ;  /* 0x0000860000047ab9 */ /* 0x000fe20000000a00 */
[----:B------:R-:W-:Y:S01]  /*0780*/  LOP3.LUT R8, R0, 0xfffffff8, RZ, 0xc0, !PT ;  /* 0xfffffff800087812 */ /* 0x000fe200078ec0ff */
[----:B------:R3:W-:Y:S01]  /*0790*/  LDGSTS.E.BYPASS.LTC128B.128 [R14+0x6080], [R20.64], !P2 ;  /* 0x06080000140e7fae */ /* 0x0007e2000d101d54 */
[----:B------:R-:W-:Y:S01]  /*07a0*/  LEA.HI R6, R2, R15, RZ, 0x1 ;  /* 0x0000000f02067211 */ /* 0x000fe200078f08ff */
[----:B------:R-:W-:Y:S01]  /*07b0*/  IMAD R0, R7, c[0x0][0x180], RZ ;  /* 0x0000600007007a24 */ /* 0x000fe200078e02ff */
[----:B------:R-:W-:Y:S01]  /*07c0*/  ISETP.GE.OR P2, PT, R216, c[0x0][0x1cc], !P4 ;  /* 0x00007300d8007a0c */ /* 0x000fe20006746670 */
[----:B------:R-:W-:Y:S01]  /*07d0*/  IMAD.IADD R8, R11, 0x1, -R8 ;  /* 0x000000010b087824 */ /* 0x000fe200078e0a08 */
[----:B------:R-:W-:Y:S01]  /*07e0*/  IADD3.X R4, R31, UR10, R4, P0, !PT ;  /* 0x0000000a1f047c10 */ /* 0x000fe200087fe404 */
[----:B------:R-:W-:Y:S01]  /*07f0*/  IMAD R0, R9, c[0x0][0x184], R0 ;  /* 0x0000610009007a24 */ /* 0x000fe200078e0200 */
[----:B------:R-:W-:Y:S01]  /*0800*/  LOP3.LUT R6, R6, 0xfffffffe, RZ, 0xc0, !PT ;  /* 0xfffffffe06067812 */ /* 0x000fe200078ec0ff */
[----:B------:R-:W-:Y:S01]  /*0810*/  IMAD R11, R211, c[0x0][0x178], RZ ;  /* 0x00005e00d30b7a24 */ /* 0x000fe200078e02ff */
[----:B------:R-:W-:Y:S01]  /*0820*/  IADD3 R30, P0, R20, UR7, RZ ;  /* 0x00000007141e7c10 */ /* 0x000fe2000ff1e0ff */
[----:B------:R-:W-:Y:S01]  /*0830*/  UIMAD.WIDE.U32 UR24, UR12, UR4, URZ ;  /* 0x000000040c1872a5 */ /* 0x000fe2000f8e003f */
[C---:B------:R-:W-:Y:S01]  /*0840*/  IMAD.WIDE.U32 R218, R210.reuse, c[0x0][0x178], RZ ;  /* 0x00005e00d2da7a25 */ /* 0x040fe200078e00ff */
[----:B------:R-:W-:Y:S01]  /*0850*/  UIMAD UR4, UR11, UR4, URZ ;  /* 0x000000040b0472a4 */ /* 0x000fe2000f8e023f */
[----:B------:R-:W-:Y:S01]  /*0860*/  IADD3.X R31, R21, UR6, RZ, P0, !PT ;  /* 0x00000006151f7c10 */ /* 0x000fe200087fe4ff */
[----:B------:R-:W-:Y:S01]  /*0870*/  UIADD3 UR8, UR19, UR8, URZ ;  /* 0x0000000813087290 */ /* 0x000fe2000fffe03f */
[----:B------:R-:W-:Y:S01]  /*0880*/  IMAD.IADD R6, R15, 0x1, -R6 ;  /* 0x000000010f067824 */ /* 0x000fe200078e0a06 */
[----:B------:R-:W-:Y:S01]  /*0890*/  UIMAD UR4, UR12, UR5, UR4 ;  /* 0x000000050c0472a4 */ /* 0x000fe2000f8e0204 */
[----:B------:R-:W-:Y:S01]  /*08a0*/  IMAD R11, R210, c[0x0][0x17c], R11 ;  /* 0x00005f00d20b7a24 */ /* 0x000fe200078e020b */
[----:B------:R4:W-:Y:S01]  /*08b0*/  LDGSTS.E.BYPASS.LTC128B.128 [R14+0x7080], [R30.64], !P2 ;  /* 0x070800001e0e7fae */ /* 0x0009e2000d101d54 */
[----:B------:R-:W-:Y:S01]  /*08c0*/  IMAD R15, R211, c[0x0][0x208], RZ ;  /* 0x00008200d30f7a24 */ /* 0x000fe200078e02ff */
[----:B------:R-:W-:Y:S01]  /*08d0*/  ULDC.64 UR6, c[0x0][0x1a8] ;  /* 0x00006a0000067ab9 */ /* 0x000fe20000000a00 */
[----:B------:R-:W-:Y:S01]  /*08e0*/  IMAD.IADD R206, R219, 0x1, R11 ;  /* 0x00000001dbce7824 */ /* 0x000fe200078e020b */
[----:B------:R-:W-:Y:S01]  /*08f0*/  USHF.L.U64.HI UR7, UR6, UR23, UR7 ;  /* 0x0000001706077299 */ /* 0x000fe20008010207 */
[----:B--2---:R-:W-:Y:S01]  /*0900*/  IMAD.WIDE.U32 R22, R9, c[0x0][0x180], R216 ;  /* 0x0000600009167a25 */ /* 0x004fe200078e00d8 */
[----:B------:R-:W-:Y:S01]  /*0910*/  UIADD3 UR13, UR25, UR4, URZ ;  /* 0x00000004190d7290 */ /* 0x000fe2000fffe03f */
[----:B------:R-:W-:Y:S01]  /*0920*/  ISETP.GE.OR P1, PT, R216, c[0x0][0x19c], !P1 ;  /* 0x00006700d8007a0c */ /* 0x000fe20004f26670 */
[----:B------:R-:W-:Y:S01]  /*0930*/  USHF.L.U32 UR6, UR6, 0x6, URZ ;  /* 0x0000000606067899 */ /* 0x000fe2000800063f */
[----:B---3--:R-:W-:Y:S01]  /*0940*/  IMAD.IADD R21, R23, 0x1, R0 ;  /* 0x0000000117157824 */ /* 0x008fe200078e0200 */
[----:B------:R-:W-:Y:S01]  /*0950*/  IADD3 R22, P2, P0, R218, UR18, R22 ;  /* 0x00000012da167c10 */ /* 0x000fe2000f85e016 */
[----:B------:R-:W-:Y:S01]  /*0960*/  IMAD R0, R7, c[0x0][0x210], RZ ;  /* 0x0000840007007a24 */ /* 0x000fe200078e02ff */
[----:B------:R-:W-:Y:S01]  /*0970*/  LEA.HI R11, R3, R208, RZ, 0x5 ;  /* 0x000000d0030b7211 */ /* 0x000fe200078f28ff */
[----:B------:R-:W-:Y:S01]  /*0980*/  IMAD.WIDE.U32 R214, R210, c[0x0][0x208], RZ ;  /* 0x00008200d2d67a25 */ /* 0x000fe200078e00ff */
[----:B------:R-:W-:Y:S01]  /*0990*/  IADD3.X R21, R206, UR8, R21, P2, P0 ;  /* 0x00000008ce157c10 */ /* 0x000fe200097e0415 */
[----:B------:R-:W0:Y:S01]  /*09a0*/  LDGDEPBAR ;  /* 0x00000000000079af */ /* 0x000e220000000000 */
[----:B------:R-:W-:Y:S01]  /*09b0*/  SHF.R.S32.HI R16, RZ, 0x5, R11 ;  /* 0x00000005ff107819 */ /* 0x000fe2000001140b */
[----:B------:R-:W-:Y:S01]  /*09c0*/  IMAD R0, R9, c[0x0][0x214], R0 ;  /* 0x0000850009007a24 */ /* 0x000fe200078e0200 */
[----:B------:R-:W-:Y:S01]  /*09d0*/  ISETP.GE.OR P6, PT, R216, c[0x0][0x19c], !P6 ;  /* 0x00006700d8007a0c */ /* 0x000fe200077c6670 */
[----:B------:R-:W-:Y:S01]  /*09e0*/  IMAD R207, R210, c[0x0][0x20c], R15 ;  /* 0x00008300d2cf7a24 */ /* 0x000fe200078e020f */
[----:B------:R2:W-:Y:S01]  /*09f0*/  LDGSTS.E.BYPASS.LTC128B.128 [R14+0x80], [R28.64], !P1 ;  /* 0x000800001c0e7fae */ /* 0x0005e2000c901d54 */
[----:B------:R-:W-:Y:S01]  /*0a00*/  LEA.HI R24, R11, R16, RZ, 0x1 ;  /* 0x000000100b187211 */ /* 0x000fe200078f08ff */
[----:B------:R-:W-:Y:S01]  /*0a10*/  IMAD.SHL.U32 R15, R16, 0x10, RZ ;  /* 0x00000010100f7824 */ /* 0x000fe200078e00ff */
[C---:B------:R-:W-:Y:S01]  /*0a20*/  ISETP.GE.OR P5, PT, R216.reuse, c[0x0][0x19c], !P5 ;  /* 0x00006700d8007a0c */ /* 0x040fe20006fa6670 */
[----:B------:R-:W-:Y:S01]  /*0a30*/  IMAD.IADD R207, R215, 0x1, R207 ;  /* 0x00000001d7cf7824 */ /* 0x000fe200078e02cf */
[----:B------:R-:W-:Y:S01]  /*0a40*/  ISETP.GE.OR P4, PT, R216, c[0x0][0x19c], !P4 ;  /* 0x00006700d8007a0c */ /* 0x000fe20006786670 */
[----:B------:R-:W-:Y:S01]  /*0a50*/  ULDC.64 UR4, c[0x0][0x178] ;  /* 0x00005e0000047ab9 */ /* 0x000fe20000000a00 */
[----:B----4-:R-:W-:Y:S01]  /*0a60*/  IMAD.WIDE.U32 R30, R9, c[0x0][0x210], R216 ;  /* 0x00008400091e7a25 */ /* 0x010fe200078e00d8 */
[----:B------:R-:W-:Y:S01]  /*0a70*/  LOP3.LUT R221, R24, 0xfffffffe, RZ, 0xc0, !PT ;  /* 0xfffffffe18dd7812 */ /* 0x000fe200078ec0ff */
[----:B------:R-:W-:Y:S01]  /*0a80*/  USHF.L.U32 UR22, UR4, 0x6, URZ ;  /* 0x0000000604167899 */ /* 0x000fe2000800063f */
[----:B------:R-:W-:Y:S01]  /*0a90*/  LEA R20, P0, R22, c[0x0][0x160], 0x1 ;  /* 0x0000580016147a11 */ /* 0x000fe200078008ff */
[----:B------:R-:W-:Y:S01]  /*0aa0*/  IMAD.IADD R0, R31, 0x1, R0 ;  /* 0x000000011f007824 */ /* 0x000fe200078e0200 */
[----:B------:R-:W-:Y:S01]  /*0ab0*/  IADD3 R23, P3, P2, R214, UR24, R30 ;  /* 0x00000018d6177c10 */ /* 0x000fe2000fa7e01e */
[----:B------:R-:W-:Y:S01]  /*0ac0*/  IMAD.IADD R221, R16, 0x1, -R221 ;  /* 0x0000000110dd7824 */ /* 0x000fe200078e0add */
[----:B------:R-:W-:Y:S01]  /*0ad0*/  LEA.HI.X R21, R22, c[0x0][0x164], R21, 0x1, P0 ;  /* 0x0000590016157a11 */ /* 0x000fe200000f0c15 */
[----:B------:R-:W-:Y:S01]  /*0ae0*/  USHF.L.U64.HI UR23, UR4, UR23, UR5 ;  /* 0x0000001704177299 */ /* 0x000fe20008010205 */
[----:B------:R-:W-:Y:S01]  /*0af0*/  IADD3.X R0, R207, UR13, R0, P3, P2 ;  /* 0x0000000dcf007c10 */ /* 0x000fe20009fe4400 */
[----:B------:R-:W-:Y:S01]  /*0b00*/  IMAD.SHL.U32 R203, R221, 0x400, RZ ;  /* 0x00000400ddcb7824 */ /* 0x000fe200078e00ff */
[----:B-1----:R-:W-:Y:S01]  /*0b10*/  IADD3 R32, P2, R28, UR6, RZ ;  /* 0x000000061c207c10 */ /* 0x002fe2000ff5e0ff */
[----:B------:R-:W-:Y:S01]  /*0b20*/  ULDC.64 UR4, c[0x0][0x208] ;  /* 0x0000820000047ab9 */ /* 0x000fe20000000a00 */
[----:B------:R-:W-:-:S02]  /*0b30*/  LOP3.LUT P1, RZ, R18, 0x4, RZ, 0xc0, !PT ;  /* 0x0000000412ff7812 */ /* 0x000fc4000782c0ff */
[----:B------:R-:W-:Y:S02]  /*0b40*/  IADD3.X R33, R29, UR7, RZ, P2, !PT ;  /* 0x000000071d217c10 */ /* 0x000fe400097fe4ff */
[----:B------:R-:W-:Y:S02]  /*0b50*/  IADD3 R30, P2, R32, UR6, RZ ;  /* 0x00000006201e7c10 */ /* 0x000fe4000ff5e0ff */
[C---:B------:R-:W-:Y:S01]  /*0b60*/  LOP3.LUT P0, RZ, R18.reuse, 0x2, RZ, 0xc0, !PT ;  /* 0x0000000212ff7812 */ /* 0x040fe2000780c0ff */
[----:B------:R1:W-:Y:S01]  /*0b70*/  LDGSTS.E.BYPASS.LTC128B.128 [R14+0x1080], [R32.64], !P6 ;  /* 0x01080000200e7fae */ /* 0x0003e2000f101d54 */
[----:B------:R-:W-:Y:S01]  /*0b80*/  IADD3.X R31, R33, UR7, RZ, P2, !PT ;  /* 0x00000007211f7c10 */ /* 0x000fe200097fe4ff */
[----:B------:R-:W-:Y:S01]  /*0b90*/  IMAD.SHL.U32 R18, R18, 0x40, RZ ;  /* 0x0000004012127824 */ /* 0x000fe200078e00ff */
[----:B--2---:R-:W-:Y:S02]  /*0ba0*/  LEA R28, P2, R25, c[0x0][0x258], 0x2 ;  /* 0x00009600191c7a11 */ /* 0x004fe400078410ff */
[----:B------:R-:W-:Y:S01]  /*0bb0*/  LEA R26, P3, R23, c[0x0][0x1f0], 0x1 ;  /* 0x00007c00171a7a11 */ /* 0x000fe200078608ff */
[----:B------:R1:W-:Y:S01]  /*0bc0*/  LDGSTS.E.BYPASS.LTC128B.128 [R14+0x2080], [R30.64], !P5 ;  /* 0x020800001e0e7fae */ /* 0x0003e2000e901d54 */
[----:B------:R-:W-:-:S02]  /*0bd0*/  LEA.HI.X R29, R25, c[0x0][0x25c], R10, 0x2, P2 ;  /* 0x00009700191d7a11 */ /* 0x000fc400010f140a */
[----:B------:R-:W-:Y:S01]  /*0be0*/  IADD3 R24, P2, R30, UR6, RZ ;  /* 0x000000061e187c10 */ /* 0x000fe2000ff5e0ff */
[----:B------:R-:W-:Y:S01]  /*0bf0*/  UMOV UR6, 0x5 ;  /* 0x0000000500067882 */ /* 0x000fe20000000000 */
[----:B------:R-:W-:Y:S01]  /*0c00*/  LOP3.LUT R18, R18, 0x1c0, RZ, 0xc0, !PT ;  /* 0x000001c012127812 */ /* 0x000fe200078ec0ff */
[----:B------:R-:W-:Y:S01]  /*0c10*/  USHF.L.U64.HI UR5, UR4, UR6, UR5 ;  /* 0x0000000604057299 */ /* 0x000fe20008010205 */
[----:B------:R-:W-:Y:S01]  /*0c20*/  IADD3.X R25, R31, UR7, RZ, P2, !PT ;  /* 0x000000071f197c10 */ /* 0x000fe200097fe4ff */
[----:B------:R-:W-:Y:S01]  /*0c30*/  USHF.L.U32 UR4, UR4, 0x5, URZ ;  /* 0x0000000504047899 */ /* 0x000fe2000800063f */
[C---:B------:R-:W-:Y:S02]  /*0c40*/  LOP3.LUT R16, R18.reuse, 0x30, R15, 0xf8, !PT ;  /* 0x0000003012107812 */ /* 0x040fe400078ef80f */
[----:B------:R-:W-:Y:S01]  /*0c50*/  LOP3.LUT R22, R18, 0x8, R17, 0xf8, !PT ;  /* 0x0000000812167812 */ /* 0x000fe200078ef811 */
[----:B------:R2:W-:Y:S01]  /*0c60*/  LDGSTS.E.BYPASS.LTC128B.128 [R14+0x3080], [R24.64], !P4 ;  /* 0x03080000180e7fae */ /* 0x0005e2000e101d54 */
[----:B------:R-:W-:Y:S01]  /*0c70*/  SHF.R.U32.HI R15, RZ, 0x3, R18 ;  /* 0x00000003ff0f7819 */ /* 0x000fe20000011612 */
[----:B------:R-:W-:Y:S01]  /*0c80*/  IMAD R18, R6, 0x800, R27 ;  /* 0x0000080006127824 */ /* 0x000fe200078e021b */
[----:B------:R-:W-:Y:S01]  /*0c90*/  LEA.HI.X R27, R23, c[0x0][0x1f4], R0, 0x1, P3 ;  /* 0x00007d00171b7a11 */ /* 0x000fe200018f0c00 */
[----:B------:R-:W0:Y:S01]  /*0ca0*/  LDGDEPBAR ;  /* 0x00000000000079af */ /* 0x000e220000000000 */
[----:B------:R-:W-:Y:S01]  /*0cb0*/  LOP3.LUT R23, R2, 0xfffffff0, RZ, 0xc0, !PT ;  /* 0xfffffff002177812 */ /* 0x000fe200078ec0ff */
[----:B------:R-:W-:Y:S01]  /*0cc0*/  USHF.L.U32 UR6, UR4, 0x1, URZ ;  /* 0x0000000104067899 */ /* 0x000fe2000800063f */
[----:B------:R-:W-:Y:S01]  /*0cd0*/  LOP3.LUT R199, R22, R15, RZ, 0x3c, !PT ;  /* 0x0000000f16c77212 */ /* 0x000fe200078e3cff */
[----:B------:R-:W-:Y:S01]  /*0ce0*/  USHF.L.U64.HI UR5, UR4, 0x1, UR5 ;  /* 0x0000000104057899 */ /* 0x000fe20008010205 */
[----:B------:R-:W-:Y:S01]  /*0cf0*/  SEL R2, R192, 0xffffffc0, !P1 ;  /* 0xffffffc0c0027807 */ /* 0x000fe20004800000 */
[----:B------:R-:W-:Y:S01]  /*0d00*/  IMAD.IADD R23, R208, 0x1, -R23 ;  /* 0x00000001d0177824 */ /* 0x000fe200078e0a17 */
[----:B------:R-:W-:Y:S01]  /*0d10*/  IADD3 R10, -R210, c[0x0][0x168], RZ ;  /* 0x00005a00d20a7a10 */ /* 0x000fe20007ffe1ff */
[----:B------:R-:W-:Y:S01]  /*0d20*/  IMAD.IADD R199, R18, 0x1, R199 ;  /* 0x0000000112c77824 */ /* 0x000fe200078e02c7 */
[----:B------:R-:W-:-:S02]  /*0d30*/  ISETP.GE.AND P4, PT, R216, c[0x0][0x16c], PT ;  /* 0x00005b00d8007a0c */ /* 0x000fc40003f86270 */
[----:B------:R-:W-:Y:S01]  /*0d40*/  SHF.R.S32.HI R0, RZ, 0x1f, R23 ;  /* 0x0000001fff007819 */ /* 0x000fe20000011417 */
[----:B------:R-:W-:Y:S01]  /*0d50*/  IMAD.SHL.U32 R199, R199, 0x2, RZ ;  /* 0x00000002c7c77824 */ /* 0x000fe200078e00ff */
[----:B------:R-:W-:Y:S02]  /*0d60*/  ISETP.LT.OR P6, PT, R10, 0x1, P4 ;  /* 0x000000010a00780c */ /* 0x000fe400027c1670 */
[----:B------:R-:W-:Y:S01]  /*0d70*/  LEA.HI R197, R0, R23, RZ, 0x3 ;  /* 0x0000001700c57211 */ /* 0x000fe200078f18ff */
[----:B------:R-:W-:Y:S01]  /*0d80*/  IMAD.IADD R2, R199, 0x1, R2 ;  /* 0x00000001c7027824 */ /* 0x000fe200078e0202 */
[----:B------:R-:W-:Y:S02]  /*0d90*/  SEL R0, R193, 0xffffffe0, !P0 ;  /* 0xffffffe0c1007807 */ /* 0x000fe40004000000 */
[----:B------:R-:W-:Y:S02]  /*0da0*/  LEA R18, P0, R19, c[0x0][0x280], 0x2 ;  /* 0x0000a00013127a11 */ /* 0x000fe400078010ff */
[----:B------:R-:W-:-:S02]  /*0db0*/  ISETP.LT.OR P5, PT, R10, 0x21, P4 ;  /* 0x000000210a00780c */ /* 0x000fc400027a1670 */
[----:B------:R-:W-:Y:S01]  /*0dc0*/  LEA.HI.X R19, R19, c[0x0][0x284], R4, 0x2, P0 ;  /* 0x0000a10013137a11 */ /* 0x000fe200000f1404 */
[----:B------:R-:W-:-:S04]  /*0dd0*/  DEPBAR.LE SB0, 0x1 ;  /* 0x000080400000791a */ /* 0x000fc80000000000 */
[----:B------:R-:W-:Y:S01]  /*0de0*/  BAR.SYNC.DEFER_BLOCKING 0x0 ;  /* 0x0000000000007b1d */ /* 0x000fe20000010000 */
[----:B------:R-:W-:Y:S01]  /*0df0*/  LEA.HI R4, R3, R208, RZ, 0x7 ;  /* 0x000000d003047211 */ /* 0x000fe200078f38ff */
[----:B------:R-:W-:Y:S01]  /*0e00*/  IMAD.IADD R3, R199, 0x1, R0 ;  /* 0x00000001c7037824 */ /* 0x000fe200078e0200 */
[----:B--2---:R-:W-:Y:S01]  /*0e10*/  IADD3 R24, P0, R20, UR22, RZ ;  /* 0x0000001614187c10 */ /* 0x004fe2000ff1e0ff */
[----:B------:R-:W-:Y:S01]  /*0e20*/  IMAD.IADD R0, R0, 0x1, R2 ;  /* 0x0000000100007824 */ /* 0x000fe200078e0202 */
[----:B------:R-:W-:Y:S02]  /*0e30*/  ISETP.GE.AND P3, PT, R216, c[0x0][0x1fc], PT ;  /* 0x00007f00d8007a0c */ /* 0x000fe40003f66270 */
[----:B------:R-:W-:Y:S02]  /*0e40*/  IADD3.X R25, R21, UR23, RZ, P0, !PT ;  /* 0x0000001715197c10 */ /* 0x000fe400087fe4ff */
[C---:B------:R-:W-:Y:S01]  /*0e50*/  LOP3.LUT R22, R197.reuse, 0xfffffff8, RZ, 0xc0, !PT ;  /* 0xfffffff8c5167812 */ /* 0x040fe200078ec0ff */
[----:B------:R-:W-:Y:S01]  /*0e60*/  IMAD.SHL.U32 R197, R197, 0x40, RZ ;  /* 0x00000040c5c57824 */ /* 0x000fe200078e00ff */
[----:B------:R-:W-:-:S02]  /*0e70*/  ISETP.GT.AND P0, PT, R208, 0xf, PT ;  /* 0x0000000fd000780c */ /* 0x000fc40003f04270 */
[C---:B------:R-:W-:Y:S02]  /*0e80*/  ISETP.LT.OR P2, PT, R10.reuse, 0x1, P3 ;  /* 0x000000010a00780c */ /* 0x040fe40001f41670 */
[----:B------:R-:W-:Y:S01]  /*0e90*/  ISETP.LT.OR P1, PT, R10, 0x21, P3 ;  /* 0x000000210a00780c */ /* 0x000fe20001f21670 */
[----:B------:R-:W-:Y:S01]  /*0ea0*/  IMAD.IADD R10, R23, 0x1, -R22 ;  /* 0x00000001170a7824 */ /* 0x000fe200078e0a16 */
[----:B------:R-:W-:Y:S01]  /*0eb0*/  LOP3.LUT R16, R16, 0x8, R17, 0xf8, !PT ;  /* 0x0000000810107812 */ /* 0x000fe200078ef811 */
[----:B------:R-:W-:Y:S01]  /*0ec0*/  IMAD.SHL.U32 R17, R6, 0x10, RZ ;  /* 0x0000001006117824 */ /* 0x000fe200078e00ff */
[----:B------:R-:W-:Y:S02]  /*0ed0*/  LOP3.LUT R13, R13, 0x7ffffffc, RZ, 0xc0, !PT ;  /* 0x7ffffffc0d0d7812 */ /* 0x000fe400078ec0ff */
[----:B------:R-:W-:Y:S02]  /*0ee0*/  SHF.R.U32.HI R4, RZ, 0x4, R4 ;  /* 0x00000004ff047819 */ /* 0x000fe40000011604 */
[----:B------:R-:W-:Y:S01]  /*0ef0*/  LOP3.LUT R17, R17, 0x10, RZ, 0xc0, !PT ;  /* 0x0000001011117812 */ /* 0x000fe200078ec0ff */
[----:B------:R1:W2:Y:S01]  /*0f00*/  LDSM.16.M88.4 R144, [R199+0x4080] ;  /* 0x00408000c790783b */ /* 0x0002a20000000200 */
[----:B------:R-:W-:Y:S01]  /*0f10*/  LOP3.LUT R15, R16, R15, RZ, 0x3c, !PT ;  /* 0x0000000f100f7212 */ /* 0x000fe200078e3cff */
[----:B------:R-:W-:Y:S01]  /*0f20*/  IMAD.SHL.U32 R16, R6, 0x20, RZ ;  /* 0x0000002006107824 */ /* 0x000fe200078e00ff */
[----:B------:R-:W-:Y:S01]  /*0f30*/  LOP3.LUT R4, R17, 0x8, R4, 0xf8, !PT ;  /* 0x0000000811047812 */ /* 0x000fe200078ef804 */
[----:B------:R1:W3:Y:S01]  /*0f40*/  LDSM.16.M88.4 R148, [R199+0x6080] ;  /* 0x00608000c794783b */ /* 0x0002e20000000200 */
[----:B------:R-:W-:Y:S01]  /*0f50*/  @!P0 IMAD.SHL.U32 R17, R208, 0x10, RZ ;  /* 0x00000010d0118824 */ /* 0x000fe200078e00ff */
[----:B------:R-:W-:Y:S01]  /*0f60*/  LOP3.LUT R197, R197, 0xfffffe00, RZ, 0xc0, !PT ;  /* 0xfffffe00c5c57812 */ /* 0x000fe200078ec0ff */
[----:B------:R-:W-:Y:S01]  /*0f70*/  IMAD R198, R6, 0x200, R15 ;  /* 0x0000020006c67824 */ /* 0x000fe200078e020f */
[----:B------:R1:W4:Y:S01]  /*0f80*/  LDSM.16.M88.4 R152, [R3+0x4080] ;  /* 0x004080000398783b */ /* 0x0003220000000200 */
[----:B------:R-:W-:-:S02]  /*0f90*/  IADD3 R224, R14, 0x4080, RZ ;  /* 0x000040800ee07810 */ /* 0x000fc40007ffe0ff */
[----:B------:R-:W-:Y:S01]  /*0fa0*/  IADD3 R223, R14, 0x8080, RZ ;  /* 0x000080800edf7810 */ /* 0x000fe20007ffe0ff */
[----:B------:R1:W5:Y:S04]  /*0fb0*/  LDSM.16.M88.4 R160, [R3+0x6080] ;  /* 0x0060800003a0783b */ /* 0x0003680000000200 */
[----:B------:R1:W1:Y:S04]  /*0fc0*/  LDSM.16.M88.4 R164, [R2+0x4080] ;  /* 0x0040800002a4783b */ /* 0x0002680000000200 */
[----:B------:R1:W1:Y:S04]  /*0fd0*/  LDSM.16.M88.4 R168, [R2+0x6080] ;  /* 0x0060800002a8783b */ /* 0x0002680000000200 */
[----:B------:R1:W1:Y:S04]  /*0fe0*/  LDSM.16.M88.4 R172, [R0+0x4080] ;  /* 0x0040800000ac783b */ /* 0x0002680000000200 */
[----:B------:R1:W1:Y:S04]  /*0ff0*/  LDSM.16.M88.4 R176, [R0+0x6080] ;  /* 0x0060800000b0783b */ /* 0x0002680000000200 */
[----:B------:R-:W-:Y:S06]  /*1000*/  BAR.SYNC.DEFER_BLOCKING 0x0 ;  /* 0x0000000000007b1d */ /* 0x000fec0000010000 */
[----:B------:R-:W-:Y:S01]  /*1010*/  @!PT LDS RZ, [RZ] ;  /* 0x00000000fffff984 */ /* 0x000fe20000000800 */
[----:B------:R-:W-:Y:S01]  /*1020*/  @!PT LDS RZ, [RZ] ;  /* 0x00000000fffff984 */ /* 0x000fe20000000800 */
[----:B------:R-:W-:Y:S01]  /*1030*/  @!PT LDS RZ, [RZ] ;  /* 0x00000000fffff984 */ /* 0x000fe20000000800 */
[----:B------:R1:W-:Y:S04]  /*1040*/  LDGSTS.E.BYPASS.LTC128B.128 [R14+0x4080], [R20.64], !P6 ;  /* 0x04080000140e7fae */ /* 0x0003e8000f101d54 */
[----:B------:R2:W-:Y:S01]  /*1050*/  LDGSTS.E.BYPASS.LTC128B.128 [R14+0x5080], [R24.64], !P5 ;  /* 0x05080000180e7fae */ /* 0x0005e2000e901d54 */
[----:B------:R-:W-:-:S03]  /*1060*/  IADD3 R22, P5, R26, UR6, RZ ;  /* 0x000000061a167c10 */ /* 0x000fc6000ffbe0ff */
[----:B------:R3:W-:Y:S01]  /*1070*/  @!P0 LDGSTS.E.BYPASS.LTC128B.128 [R17+0xc080], [R28.64] ;  /* 0x0c0800001c118fae */ /* 0x0007e2000b901d54 */
[----:B------:R-:W-:-:S03]  /*1080*/  IADD3.X R23, R27, UR5, RZ, P5, !PT ;  /* 0x000000051b177c10 */ /* 0x000fc6000affe4ff */
[----:B------:R-:W0:Y:S04]  /*1090*/  LDGDEPBAR ;  /* 0x00000000000079af */ /* 0x000e280000000000 */
[----:B------:R3:W-:Y:S04]  /*10a0*/  LDGSTS.E.BYPASS.LTC128B.128 [R14+0x8080], [R26.64], !P2 ;  /* 0x080800001a0e7fae */ /* 0x0007e8000d101d54 */
[----:B------:R3:W-:Y:S01]  /*10b0*/  LDGSTS.E.BYPASS.LTC128B.128 [R14+0x9080], [R22.64], !P1 ;  /* 0x09080000160e7fae */ /* 0x0007e2000c901d54 */
[----:B-1----:R-:W-:Y:S02]  /*10c0*/  IMAD.SHL.U32 R20, R8, 0x40, RZ ;  /* 0x0000004008147824 */ /* 0x002fe400078e00ff */
[----:B------:R-:W-:-:S02]  /*10d0*/  IMAD.SHL.U32 R21, R12, 0x8, RZ ;  /* 0x000000080c157824 */ /* 0x000fc400078e00ff */
[----:B--2---:R-:W-:Y:S01]  /*10e0*/  IMAD.IADD R24, R208, 0x1, -R13 ;  /* 0x00000001d0187824 */ /* 0x004fe200078e0a0d */
[----:B------:R-:W-:Y:S01]  /*10f0*/  LOP3.LUT R20, R20, 0x1c0, RZ, 0xc0, !PT ;  /* 0x000001c014147812 */ /* 0x000fe200078ec0ff */
[----:B------:R-:W-:Y:S01]  /*1100*/  IMAD.SHL.U32 R13, R6, 0x8, RZ ;  /* 0x00000008060d7824 */ /* 0x000fe200078e00ff */
[----:B------:R-:W-:Y:S01]  /*1110*/  LOP3.LUT R21, R21, 0x18, RZ, 0xc0, !PT ;  /* 0x0000001815157812 */ /* 0x000fe200078ec0ff */
[----:B------:R-:W-:Y:S01]  /*1120*/  IMAD R15, R24, 0x2, R203 ;  /* 0x00000002180f7824 */ /* 0x000fe200078e02cb */
[----:B------:R-:W-:Y:S02]  /*1130*/  SHF.R.U32.HI R222, RZ, 0x3, R20 ;  /* 0x00000003ffde7819 */ /* 0x000fe40000011614 */
[----:B------:R-:W-:Y:S02]  /*1140*/  LOP3.LUT R16, R21, 0x20, R16, 0xf8, !PT ;  /* 0x0000002015107812 */ /* 0x000fe400078ef810 */
[----:B------:R-:W-:Y:S01]  /*1150*/  LOP3.LUT R222, R222, R20, R21, 0x1e, !PT ;  /* 0x00000014dede7212 */ /* 0x000fe200078e1e15 */
[----:B------:R-:W-:-:S02]  /*1160*/  IMAD.SHL.U32 R20, R10, 0x40, RZ ;  /* 0x000000400a147824 */ /* 0x000fc400078e00ff */
[----:B------:R-:W-:Y:S02]  /*1170*/  @!P0 IMAD.SHL.U32 R21, R208, 0x10, RZ ;  /* 0x00000010d0158824 */ /* 0x000fe400078e00ff */
[----:B------:R-:W-:Y:S01]  /*1180*/  IMAD.IADD R222, R15, 0x1, R222 ;  /* 0x000000010fde7824 */ /* 0x000fe200078e02de */
[----:B------:R-:W-:Y:S02]  /*1190*/  LOP3.LUT R20, R20, 0x1c0, RZ, 0xc0, !PT ;  /* 0x000001c014147812 */ /* 0x000fe400078ec0ff */
[----:B------:R1:W-:Y:S02]  /*11a0*/  @!P0 LDGSTS.E.BYPASS.LTC128B.128 [R21+0xc280], [R18.64] ;  /* 0x0c28000012158fae */ /* 0x0003e4000b901d54 */
[----:B------:R-:W-:Y:S01]  /*11b0*/  LOP3.LUT R6, R20, 0x8, R13, 0xf8, !PT ;  /* 0x0000000814067812 */ /* 0x000fe200078ef80d */
[----:B------:R-:W-:Y:S01]  /*11c0*/  IMAD.MOV.U32 R13, RZ, RZ, c[0x0][0x168] ;  /* 0x00005a00ff0d7624 */ /* 0x000fe200078e00ff */
[----:B---3--:R-:W-:Y:S01]  /*11d0*/  SHF.R.U32.HI R17, RZ, 0x3, R20 ;  /* 0x00000003ff117819 */ /* 0x008fe20000011614 */
[----:B------:R-:W0:Y:S03]  /*11e0*/  LDGDEPBAR ;  /* 0x00000000000079af */ /* 0x000e260000000000 */
[----:B------:R-:W-:Y:S01]  /*11f0*/  ISETP.GE.AND P1, PT, R13, 0x41, PT ;  /* 0x000000410d00780c */ /* 0x000fe20003f26270 */
[----:B------:R-:W0:Y:S01]  /*1200*/  LDGDEPBAR ;  /* 0x00000000000079af */ /* 0x000e220000000000 */
[----:B------:R-:W-:-:S02]  /*1210*/  LOP3.LUT R6, R6, R17, RZ, 0x3c, !PT ;  /* 0x0000001106067212 */ /* 0x000fc400078e3cff */
[C-C-:B------:R-:W-:Y:S02]  /*1220*/  LOP3.LUT R4, R17.reuse, R4, R20.reuse, 0x1e, !PT ;  /* 0x0000000411047212 */ /* 0x140fe400078e1e14 */
[----:B------:R-:W-:Y:S02]  /*1230*/  LOP3.LUT R16, R17, R16, R20, 0x1e, !PT ;  /* 0x0000001011107212 */ /* 0x000fe400078e1e14 */
[-C--:B------:R-:W-:Y:S02]  /*1240*/  IADD3 R203, R6, R197.reuse, R203 ;  /* 0x000000c506cb7210 */ /* 0x080fe40007ffe0cb */
[----:B------:R-:W-:Y:S01]  /*1250*/  LOP3.LUT R201, R4, R197, RZ, 0xfc, !PT ;  /* 0x000000c504c97212 */ /* 0x000fe200078efcff */
[----:B------:R-:W-:Y:S02]  /*1260*/  IMAD.IADD R197, R197, 0x1, R16 ;  /* 0x00000001c5c57824 */ /* 0x000fe400078e0210 */
[----:B------:R-:W-:Y:S05]  /*1270*/  @!P1 BRA `(.L_x_44) ;  /* 0x000000f000009947 */ /* 0x000fea0003800000 */
[----:B----45:R-:W-:Y:S01]  /*1280*/  IMAD.MOV.U32 R15, RZ, RZ, 0x40 ;  /* 0x00000040ff0f7424 */ /* 0x030fe200078e00ff */
[----:B------:R-:W-:Y:S01]  /*1290*/  IADD3 R16, P1, R22, UR6, RZ ;  /* 0x0000000616107c10 */ /* 0x000fe2000ff3e0ff */
[----:B------:R-:W-:Y:S03]  /*12a0*/  BSSY B0, `(.L_x_44) ;  /* 0x000000c000007945 */ /* 0x000fe60003800000 */
[----:B------:R-:W-:-:S02]  /*12b0*/  IADD3 R15, -R210, c[0x0][0x168], -R15 ;  /* 0x00005a00d20f7a10 */ /* 0x000fc40007ffe90f */
[----:B------:R-:W-:Y:S02]  /*12c0*/  IADD3.X R17, R23, UR5, RZ, P1, !PT ;  /* 0x0000000517117c10 */ /* 0x000fe40008ffe4ff */
[C---:B------:R-:W-:Y:S02]  /*12d0*/  ISETP.LT.OR P5, PT, R15.reuse, 0x1, P3 ;  /* 0x000000010f00780c */ /* 0x040fe40001fa1670 */
[----:B------:R-:W-:Y:S02]  /*12e0*/  ISETP.LT.OR P2, PT, R15, 0x21, P3 ;  /* 0x000000210f00780c */ /* 0x000fe40001f41670 */
[----:B------:R-:W-:-:S04]  /*12f0*/  IADD3 R20, P1, R16, UR6, RZ ;  /* 0x0000000610147c10 */ /* 0x000fc8000ff3e0ff */
[----:B-1----:R-:W-:-:S05]  /*1300*/  IADD3.X R21, R17, UR5, RZ, P1, !PT ;  /* 0x0000000511157c10 */ /* 0x002fca0008ffe4ff */
[----:B------:R1:W-:Y:S04]  /*1310*/  LDGSTS.E.BYPASS.LTC128B.128 [R14+0xa080], [R16.64], !P5 ;  /* 0x0a080000100e7fae */ /* 0x0003e8000e901d54 */
[----:B------:R1:W-:Y:S01]  /*1320*/  LDGSTS.E.BYPASS.LTC128B.128 [R14+0xb080], [R20.64], !P2 ;  /* 0x0b080000140e7fae */ /* 0x0003e2000d101d54 */
[----:B------:R-:W-:Y:S05]  /*1330*/  @P0 BRA `(.L_x_45) ;  /* 0x0000002000000947 */ /* 0x000fea0003800000 */
[----:B------:R-:W-:-:S05]  /*1340*/  SHF.L.U32 R15, R208, 0x4, RZ ;  /* 0x00000004d00f7819 */ /* 0x000fca00000006ff */
[----:B------:R2:W-:Y:S02]  /*1350*/  LDGSTS.E.BYPASS.LTC128B.128 [R15+0xc380], [R18.64+0x100] ;  /* 0x0c380100120f7fae */ /* 0x0005e4000b901d54 */
.L_x_45:
[----:B------:R-:W-:Y:S05]  /*1360*/  BSYNC B0 ;  /* 0x0000000000007941 */ /* 0x000fea0003800000 */
.L_x_44:
[----:B----45:R-:W-:Y:S01]  /*1370*/  ISETP.GE.AND P1, PT, R13, 0x1, PT ;  /* 0x000000010d00780c */ /* 0x030fe20003f26270 */
[----:B------:R-:W0:Y:S01]  /*1380*/  LDGDEPBAR ;  /* 0x00000000000079af */ /* 0x000e220000000000 */
        /* <DEDUP_REMOVED lines=32> */
[----:B------:R-:W-:Y:S05]  /*1590*/  @!P1 BRA `(.L_x_46) ;  /* 0x00002cb000009947 */ /* 0x000fea0003800000 */
[----:B--2---:R-:W-:Y:S01]  /*15a0*/  SHF.R.S32.HI R15, RZ, 0x1f, R12 ;  /* 0x0000001fff0f7819 */ /* 0x004fe2000001140c */
[----:B------:R-:W-:Y:S01]  /*15b0*/  ULDC.64 UR4, c[0x0][0x240] ;  /* 0x0000900000047ab9 */ /* 0x000fe20000000a00 */
[----:B------:R-:W-:Y:S01]  /*15c0*/  LOP3.LUT R11, R11, 0xffffffe0, RZ, 0xc0, !PT ;  /* 0xffffffe00b0b7812 */ /* 0x000fe200078ec0ff */
[----:B------:R-:W-:Y:S01]  /*15d0*/  UIMAD UR4, UR11, UR4, URZ ;  /* 0x000000040b0472a4 */ /* 0x000fe2000f8e023f */
[----:B------:R-:W-:Y:S01]  /*15e0*/  LEA.HI R4, R15, R12, RZ, 0x2 ;  /* 0x0000000c0f047211 */ /* 0x000fe200078f10ff */
[----:B------:R-:W-:Y:S01]  /*15f0*/  IMAD.U32 R230, RZ, RZ, UR12 ;  /* 0x0000000cffe67e24 */ /* 0x000fe2000f8e00ff */
[----:B------:R-:W-:Y:S01]  /*1600*/  SHF.R.S32.HI R209, RZ, 0x1f, R208 ;  /* 0x0000001fffd17819 */ /* 0x000fe200000114d0 */
[----:B------:R-:W-:Y:S01]  /*1610*/  IMAD.IADD R11, R208, 0x1, -R11 ;  /* 0x00000001d00b7824 */ /* 0x000fe200078e0a0b */
[----:B------:R-:W-:Y:S01]  /*1620*/  LOP3.LUT R15, R4, 0xfffffffc, RZ, 0xc0, !PT ;  /* 0xfffffffc040f7812 */ /* 0x000fe200078ec0ff */
[----:B------:R-:W-:Y:S01]  /*1630*/  IMAD R4, R7, c[0x0][0x238], RZ ;  /* 0x00008e0007047a24 */ /* 0x000fe200078e02ff */
[----:B------:R-:W-:Y:S01]  /*1640*/  LOP3.LUT P5, RZ, R8, 0x4, RZ, 0xc0, !PT ;  /* 0x0000000408ff7812 */ /* 0x000fe200078ac0ff */
[----:B------:R-:W-:Y:S01]  /*1650*/  UIMAD UR4, UR12, UR5, UR4 ;  /* 0x000000050c0472a4 */ /* 0x000fe2000f8e0204 */
[----:B------:R-:W-:Y:S01]  /*1660*/  SHF.R.S32.HI R6, RZ, 0x1f, R11 ;  /* 0x0000001fff067819 */ /* 0x000fe2000001140b */
[----:B------:R-:W-:Y:S01]  /*1670*/  IMAD.IADD R12, R12, 0x1, -R15 ;  /* 0x000000010c0c7824 */ /* 0x000fe200078e0a0f */
[----:B------:R-:W-:Y:S01]  /*1680*/  IADD3 R13, R13, 0x3f, RZ ;  /* 0x0000003f0d0d7810 */ /* 0x000fe20007ffe0ff */
[C---:B------:R-:W-:Y:S01]  /*1690*/  IMAD R4, R9.reuse, c[0x0][0x23c], R4 ;  /* 0x00008f0009047a24 */ /* 0x040fe200078e0204 */
[----:B------:R-:W-:Y:S01]  /*16a0*/  LEA.HI R6, R6, R11, RZ, 0x2 ;  /* 0x0000000b06067211 */ /* 0x000fe200078f10ff */
[----:B-1----:R-:W-:Y:S01]  /*16b0*/  IMAD.WIDE.U32 R14, R9, c[0x0][0x238], R208 ;  /* 0x00008e00090e7a25 */ /* 0x002fe200078e00d0 */
[----:B------:R-:W-:Y:S01]  /*16c0*/  R2P PR, R10, 0x6 ;  /* 0x000000060a007804 */ /* 0x000fe20000000000 */
[----:B------:R-:W-:Y:S01]  /*16d0*/  CS2R R126, SRZ ;  /* 0x00000000007e7805 */ /* 0x000fe2000001ff00 */
[----:B------:R-:W-:Y:S01]  /*16e0*/  LOP3.LUT R10, R6, 0xfffffffc, RZ, 0xc0, !PT ;  /* 0xfffffffc060a7812 */ /* 0x000fe200078ec0ff */
[----:B------:R-:W-:Y:S01]  /*16f0*/  IMAD.IADD R15, R15, 0x1, R4 ;  /* 0x000000010f0f7824 */ /* 0x000fe200078e0204 */
[----:B------:R-:W-:Y:S01]  /*1700*/  SHF.R.S32.HI R8, RZ, 0x1f, R13 ;  /* 0x0000001fff087819 */ /* 0x000fe2000001140d */
[----:B------:R-:W-:Y:S01]  /*1710*/  IMAD R12, R12, -0x8, R5 ;  /* 0xfffffff80c0c7824 */ /* 0x000fe200078e0205 */
[----:B------:R-:W-:Y:S01]  /*1720*/  SHF.R.S32.HI R6, RZ, 0x2, R6 ;  /* 0x00000002ff067819 */ /* 0x000fe20000011406 */
[----:B------:R-:W-:Y:S01]  /*1730*/  IMAD.WIDE.U32 R230, R230, c[0x0][0x240], R14 ;  /* 0x00009000e6e67a25 */ /* 0x000fe200078e000e */
[----:B------:R-:W-:Y:S01]  /*1740*/  LEA R222, R222, 0xc480, 0x1 ;  /* 0x0000c480dede7811 */ /* 0x000fe200078e08ff */
[----:B------:R-:W-:Y:S01]  /*1750*/  CS2R R124, SRZ ;  /* 0x00000000007c7805 */ /* 0x000fe2000001ff00 */
[----:B------:R-:W-:Y:S01]  /*1760*/  SEL R196, R193, 0xffffffe0, !P2 ;  /* 0xffffffe0c1c47807 */ /* 0x000fe20005000000 */
[----:B------:R-:W-:Y:S01]  /*1770*/  IMAD.IADD R11, R11, 0x1, -R10 ;  /* 0x000000010b0b7824 */ /* 0x000fe200078e0a0a */
[----:B------:R-:W-:Y:S01]  /*1780*/  LEA.HI R229, R8, R13, RZ, 0x6 ;  /* 0x0000000d08e57211 */ /* 0x000fe200078f30ff */
[----:B------:R-:W-:Y:S01]  /*1790*/  IMAD R221, R221, 0x10, R6 ;  /* 0x00000010dddd7824 */ /* 0x000fe200078e0206 */
[----:B------:R-:W-:Y:S01]  /*17a0*/  IADD3 R226, R222, 0x40, RZ ;  /* 0x00000040dee27810 */ /* 0x000fe20007ffe0ff */
[----:B------:R-:W-:Y:S01]  /*17b0*/  IMAD R220, R11, -0x2, R12 ;  /* 0xfffffffe0bdc7824 */ /* 0x000fe200078e020c */
[----:B------:R-:W-:Y:S01]  /*17c0*/  LEA R197, R197, 0x80, 0x1 ;  /* 0x00000080c5c57811 */ /* 0x000fe200078e08ff */
[----:B------:R-:W-:Y:S01]  /*17d0*/  IMAD.SHL.U32 R198, R198, 0x2, RZ ;  /* 0x00000002c6c67824 */ /* 0x000fe200078e00ff */
        /* <DEDUP_REMOVED lines=37> */
[----:B------:R-:W-:Y:S02]  /*1a30*/  @P5 IADD3 R226, R222, -0x40, RZ ;  /* 0xffffffc0dee25810 */ /* 0x000fe40007ffe0ff */
[----:B------:R-:W-:Y:S02]  /*1a40*/  SHF.R.S32.HI R229, RZ, 0x6, R229 ;  /* 0x00000006ffe57819 */ /* 0x000fe400000114e5 */
[----:B------:R-:W-:Y:S02]  /*1a50*/  IADD3 R228, R231, UR4, RZ ;  /* 0x00000004e7e47c10 */ /* 0x000fe4000fffe0ff */
.L_x_49:
        /* <DEDUP_REMOVED lines=11> */
[----:B------:R-:W1:Y:S04]  /*1b10*/  LDSM.16.M88.4 R40, [R199+0x80] ;  /* 0x00008000c728783b */ /* 0x000e680000000200 */
[----:B------:R-:W2:Y:S04]  /*1b20*/  LDSM.16.M88.4 R44, [R181+0x5080] ;  /* 0x00508000b52c783b */ /* 0x000ea80000000200 */
[----:B------:R-:W3:Y:S04]  /*1b30*/  LDSM.16.M88.4 R48, [R199+0x2080] ;  /* 0x00208000c730783b */ /* 0x000ee80000000200 */
[----:B------:R-:W-:Y:S04]  /*1b40*/  LDSM.16.M88.4 R56, [R3+0x80] ;  /* 0x000080000338783b */ /* 0x000fe80000000200 */
[----:B------:R-:W4:Y:S04]  /*1b50*/  LDSM.16.M88.4 R52, [R183+0x4080] ;  /* 0x00408000b734783b */ /* 0x000f280000000200 */
[----:B------:R-:W5:Y:S04]  /*1b60*/  LDSM.16.M88.4 R60, [R183+0x5080] ;  /* 0x00508000b73c783b */ /* 0x000f680000000200 */
[----:B------:R-:W3:Y:S04]  /*1b70*/  LDSM.16.M88.4 R64, [R3+0x2080] ;  /* 0x002080000340783b */ /* 0x000ee80000000200 */
[----:B------:R-:W-:Y:S04]  /*1b80*/  LDSM.16.M88.4 R132, [R2+0x80] ;  /* 0x000080000284783b */ /* 0x000fe80000000200 */
[----:B------:R-:W-:Y:S04]  /*1b90*/  LDSM.16.M88.4 R136, [R156+0x5080] ;  /* 0x005080009c88783b */ /* 0x000fe80000000200 */
[----:B------:R-:W-:Y:S01]  /*1ba0*/  LDSM.16.M88.4 R140, [R2+0x2080] ;  /* 0x00208000028c783b */ /* 0x000fe20000000200 */
[-C--:B-1----:R-:W-:Y:S03]  /*1bb0*/  HMMA.16816.F32 R4, R36, R40.reuse, RZ ;  /* 0x000000282404723c */ /* 0x082fe600000018ff */
[----:B------:R-:W-:Y:S04]  /*1bc0*/  LDS R200, [R180+0xc080] ;  /* 0x00c08000b4c87984 */ /* 0x000fe80000000800 */
[----:B------:R-:W-:Y:S01]  /*1bd0*/  LDS R185, [R180+0xc0a0] ;  /* 0x00c0a000b4b97984 */ /* 0x000fe20000000800 */
[C---:B--2---:R-:W-:Y:S03]  /*1be0*/  HMMA.16816.F32 R8, R44.reuse, R40, RZ ;  /* 0x000000282c08723c */ /* 0x044fe600000018ff */
[----:B------:R-:W-:Y:S04]  /*1bf0*/  LDS R184, [R180+0xc100] ;  /* 0x00c10000b4b87984 */ /* 0x000fe80000000800 */
[----:B------:R-:W-:Y:S01]  /*1c00*/  LDS R182, [R180+0xc120] ;  /* 0x00c12000b4b67984 */ /* 0x000fe20000000800 */
[-C--:B------:R-:W-:Y:S08]  /*1c10*/  HMMA.16816.F32 R12, R44, R42.reuse, RZ ;  /* 0x0000002a2c0c723c */ /* 0x080ff000000018ff */
[C---:B------:R-:W-:Y:S01]  /*1c20*/  HMMA.16816.F32 R16, R36.reuse, R42, RZ ;  /* 0x0000002a2410723c */ /* 0x040fe200000018ff */
[----:B------:R-:W1:Y:S07]  /*1c30*/  LDSM.16.M88.4 R40, [R156+0x4080] ;  /* 0x004080009c28783b */ /* 0x000e6e0000000200 */
[-C--:B---3--:R-:W-:Y:S08]  /*1c40*/  HMMA.16816.F32 R20, R36, R48.reuse, RZ ;  /* 0x000000302414723c */ /* 0x088ff000000018ff */
[C---:B------:R-:W-:Y:S08]  /*1c50*/  HMMA.16816.F32 R24, R44.reuse, R48, RZ ;  /* 0x000000302c18723c */ /* 0x040ff000000018ff */
[-C--:B------:R-:W-:Y:S01]  /*1c60*/  HMMA.16816.F32 R28, R44, R50.reuse, RZ ;  /* 0x000000322c1c723c */ /* 0x080fe200000018ff */
[----:B------:R-:W-:Y:S07]  /*1c70*/  LDSM.16.M88.4 R44, [R0+0x80] ;  /* 0x00008000002c783b */ /* 0x000fee0000000200 */
[----:B------:R-:W-:Y:S08]  /*1c80*/  HMMA.16816.F32 R32, R36, R50, RZ ;  /* 0x000000322420723c */ /* 0x000ff000000018ff */
[-C--:B----4-:R-:W-:Y:S08]  /*1c90*/  HMMA.16816.F32 R4, R52, R56.reuse, R4 ;  /* 0x000000383404723c */ /* 0x090ff00000001804 */
[C---:B-----5:R-:W-:Y:S07]  /*1ca0*/  HMMA.16816.F32 R8, R60.reuse, R56, R8 ;  /* 0x000000383c08723c */ /* 0x060fee0000001808 */
        /* <DEDUP_REMOVED lines=35> */
[C---:B------:R-:W-:Y:S01]  /*1ee0*/  IMAD.WIDE.U32 R42, R232.reuse, c[0x0][0x178], RZ ;  /* 0x00005e00e82a7a25 */ /* 0x040fe200078e00ff */
[----:B------:R-:W1:Y:S03]  /*1ef0*/  S2R R37, SR_CTAID.Y ;  /* 0x0000000000257919 */ /* 0x000e660000002600 */
[C---:B------:R-:W-:Y:S02]  /*1f00*/  IMAD R45, R232.reuse, -0x40, R45 ;  /* 0xffffffc0e82d7824 */ /* 0x040fe400078e022d */
[----:B------:R-:W-:Y:S02]  /*1f10*/  IMAD R41, R41, c[0x0][0x178], RZ ;  /* 0x00005e0029297a24 */ /* 0x000fe400078e02ff */
[----:B------:R-:W-:Y:S02]  /*1f20*/  IMAD.IADD R45, R45, 0x1, -R210 ;  /* 0x000000012d2d7824 */ /* 0x000fe400078e0ad2 */
[----:B------:R-:W-:Y:S03]  /*1f30*/  IMAD R41, R232, c[0x0][0x17c], R41 ;  /* 0x00005f00e8297a24 */ /* 0x000fe600078e0229 */
[----:B------:R-:W-:Y:S01]  /*1f40*/  ISETP.LT.OR P6, PT, R45, 0x1, P4 ;  /* 0x000000012d00780c */ /* 0x000fe200027c1670 */
[----:B------:R-:W-:Y:S01]  /*1f50*/  IMAD.IADD R41, R43, 0x1, R41 ;  /* 0x000000012b297824 */ /* 0x000fe200078e0229 */
[C---:B------:R-:W-:Y:S04]  /*1f60*/  SHF.L.U32 R43, R42.reuse, 0x7, RZ ;  /* 0x000000072a2b7819 */ /* 0x040fe800000006ff */
[----:B------:R-:W-:Y:S02]  /*1f70*/  SHF.L.U64.HI R41, R42, 0x7, R41 ;  /* 0x000000072a297819 */ /* 0x000fe40000010229 */
[----:B-1----:R-:W-:Y:S01]  /*1f80*/  SHF.R.S32.HI R36, RZ, 0x1f, R37 ;  /* 0x0000001fff247819 */ /* 0x002fe20000011425 */
[C---:B------:R-:W-:Y:S04]  /*1f90*/  @!P0 IMAD.WIDE.U32 R46, R37.reuse, c[0x0][0x270], R212 ;  /* 0x00009c00252e8a25 */ /* 0x040fe800078e00d4 */
[----:B------:R-:W-:Y:S02]  /*1fa0*/  IMAD R39, R36, c[0x0][0x180], RZ ;  /* 0x0000600024277a24 */ /* 0x000fe400078e02ff */
[C---:B------:R-:W-:Y:S04]  /*1fb0*/  IMAD.WIDE.U32 R48, R37.reuse, c[0x0][0x180], R216 ;  /* 0x0000600025307a25 */ /* 0x040fe800078e00d8 */
[----:B------:R-:W-:Y:S01]  /*1fc0*/  IMAD R39, R37, c[0x0][0x184], R39 ;  /* 0x0000610025277a24 */ /* 0x000fe200078e0227 */
[----:B------:R-:W-:Y:S01]  /*1fd0*/  IADD3 R40, P5, P2, R218, UR18, R48 ;  /* 0x00000012da287c10 */ /* 0x000fe2000fabe030 */
[----:B------:R-:W-:Y:S02]  /*1fe0*/  @!P0 IMAD R36, R36, c[0x0][0x270], RZ ;  /* 0x00009c0024248a24 */ /* 0x000fe400078e02ff */
[----:B------:R-:W-:Y:S02]  /*1ff0*/  IMAD.IADD R39, R49, 0x1, R39 ;  /* 0x0000000131277824 */ /* 0x000fe400078e0227 */
[----:B------:R-:W-:Y:S01]  /*2000*/  @!P0 IMAD R36, R37, c[0x0][0x274], R36 ;  /* 0x00009d0025248a24 */ /* 0x000fe200078e0224 */
[----:B------:R-:W-:Y:S02]  /*2010*/  @!P0 IADD3 R37, P1, R46, UR16, RZ ;  /* 0x000000102e258c10 */ /* 0x000fe4000ff3e0ff */
[----:B------:R-:W-:Y:S02]  /*2020*/  IADD3.X R39, R206, UR8, R39, P5, P2 ;  /* 0x00000008ce277c10 */ /* 0x000fe4000afe4427 */
[----:B------:R-:W-:Y:S02]  /*2030*/  @!P0 IADD3.X R36, R47, UR9, R36, P1, !PT ;  /* 0x000000092f248c10 */ /* 0x000fe40008ffe424 */
[C---:B------:R-:W-:Y:S02]  /*2040*/  LEA R38, P1, R40.reuse, c[0x0][0x160], 0x1 ;  /* 0x0000580028267a11 */ /* 0x040fe400078208ff */
[----:B------:R-:W-:Y:S02]  /*2050*/  ISETP.LT.OR P5, PT, R45, 0x21, P4 ;  /* 0x000000212d00780c */ /* 0x000fe400027a1670 */
[----:B------:R-:W-:Y:S02]  /*2060*/  IADD3 R46, P2, R43, R38, RZ ;  /* 0x000000262b2e7210 */ /* 0x000fe40007f5e0ff */
[----:B------:R-:W-:Y:S02]  /*2070*/  LEA.HI.X R40, R40, c[0x0][0x164], R39, 0x1, P1 ;  /* 0x0000590028287a11 */ /* 0x000fe400008f0c27 */
[----:B------:R-:W-:Y:S03]  /*2080*/  @!P0 LEA R44, P1, R37, c[0x0][0x258], 0x2 ;  /* 0x00009600252c8a11 */ /* 0x000fe600078210ff */
[----:B------:R-:W-:Y:S01]  /*2090*/  IMAD.X R47, R41, 0x1, R40, P2 ;  /* 0x00000001292f7824 */ /* 0x000fe200010e0628 */
[----:B------:R-:W-:Y:S02]  /*20a0*/  @!P0 LEA.HI.X R45, R37, c[0x0][0x25c], R36, 0x2, P1 ;  /* 0x00009700252d8a11 */ /* 0x000fe400008f1424 */
[----:B------:R-:W-:Y:S01]  /*20b0*/  IADD3 R42, P2, P1, R43, UR22, R38 ;  /* 0x000000162b2a7c10 */ /* 0x000fe2000f95e026 */
[----:B------:R-:W-:Y:S01]  /*20c0*/  IMAD R38, R227, 0x2000, R224 ;  /* 0x00002000e3267824 */ /* 0x000fe200078e02e0 */
[----:B------:R-:W-:Y:S02]  /*20d0*/  @!P0 LEA R36, R233, 0x40, 0x6 ;  /* 0x00000040e9248811 */ /* 0x000fe400078e30ff */
[----:B------:R-:W-:Y:S02]  /*20e0*/  IADD3.X R43, R41, UR23, R40, P2, P1 ;  /* 0x00000017292b7c10 */ /* 0x000fe400097e2428 */
[----:B------:R-:W-:Y:S01]  /*20f0*/  @!PT LDS RZ, [RZ] ;  /* 0x00000000fffff984 */ /* 0x000fe20000000800 */
[----:B------:R-:W-:Y:S01]  /*2100*/  @!PT LDS RZ, [RZ] ;  /* 0x00000000fffff984 */ /* 0x000fe20000000800 */
[----:B------:R-:W-:Y:S01]  /*2110*/  @!PT LDS RZ, [RZ] ;  /* 0x00000000fffff984 */ /* 0x000fe20000000800 */
[----:B------:R1:W-:Y:S01]  /*2120*/  LDGSTS.E.BYPASS.LTC128B.128 [R38], [R46.64], !P6 ;  /* 0x000000002e267fae */ /* 0x0003e2000f101d54 */
[----:B------:R-:W-:Y:S01]  /*2130*/  @!P0 LEA R37, R227, R212, 0x6 ;  /* 0x000000d4e3258211 */ /* 0x000fe200078e30ff */
[----:B------:R-:W-:Y:S03]  /*2140*/  @!P0 IMAD.WIDE R44, R36, 0x4, R44 ;  /* 0x00000004242c8825 */ /* 0x000fe600078e022c */
[----:B------:R-:W-:Y:S03]  /*2150*/  @!P0 SHF.L.U32 R39, R37, 0x2, RZ ;  /* 0x0000000225278819 */ /* 0x000fe600000006ff */
[----:B------:R1:W-:Y:S08]  /*2160*/  LDGSTS.E.BYPASS.LTC128B.128 [R38+0x1000], [R42.64], !P5 ;  /* 0x010000002a267fae */ /* 0x0003f0000e901d54 */
[----:B------:R1:W-:Y:S02]  /*2170*/  @!P0 LDGSTS.E.BYPASS.LTC128B.128 [R39+0xc080], [R44.64] ;  /* 0x0c0800002c278fae */ /* 0x0003e4000b901d54 */
.L_x_47:
[-C--:B-1---5:R-:W-:Y:S01]  /*2180*/  HMMA.16816.F32 R36, R132, R144.reuse, RZ ;  /* 0x000000908424723c */ /* 0x0a2fe200000018ff */
[----:B------:R-:W0:Y:S02]  /*2190*/  LDGDEPBAR ;  /* 0x00000000000079af */ /* 0x000e240000000000 */
[----:B------:R-:W-:Y:S02]  /*21a0*/  ISETP.GT.AND P1, PT, R220, 0x21, PT ;  /* 0x00000021dc00780c */ /* 0x000fe40003f24270 */
[----:B------:R-:W-:Y:S02]  /*21b0*/  SHF.L.U32 R202, R196, 0x1, RZ ;  /* 0x00000001c4ca7819 */ /* 0x000fe400000006ff */
[----:B------:R-:W-:Y:S01]  /*21c0*/  FSEL R243, R13, -INF , P1 ;  /* 0xff8000000df37808 */ /* 0x000fe20000800000 */
[C---:B------:R-:W-:Y:S02]  /*21d0*/  HMMA.16816.F32 R40, R136.reuse, R144, RZ ;  /* 0x000000908828723c */ /* 0x040fe400000018ff */
[----:B------:R-:W-:Y:S02]  /*21e0*/  ISETP.GT.AND P6, PT, R220, 0x1, PT ;  /* 0x00000001dc00780c */ /* 0x000fe40003fc4270 */
[----:B------:R-:W-:Y:S02]  /*21f0*/  IADD3 R13, R181, R202, RZ ;  /* 0x000000cab50d7210 */ /* 0x000fe40007ffe0ff */
[----:B------:R-:W-:Y:S02]  /*2200*/  IADD3 R181, R202, R181, R193 ;  /* 0x000000b5cab57210 */ /* 0x000fe40007ffe0c1 */
[-C--:B------:R-:W-:Y:S01]  /*2210*/  HMMA.16816.F32 R44, R136, R146.reuse, RZ ;  /* 0x00000092882c723c */ /* 0x080fe200000018ff */
[----:B------:R-:W-:Y:S02]  /*2220*/  FSEL R189, R5, -INF , P6 ;  /* 0xff80000005bd7808 */ /* 0x000fe40003000000 */
[C---:B------:R-:W-:Y:S02]  /*2230*/  ISETP.GT.AND P5, PT, R220.reuse, RZ, PT ;  /* 0x000000ffdc00720c */ /* 0x040fe40003fa4270 */
[----:B------:R-:W-:Y:S01]  /*2240*/  ISETP.GT.AND P2, PT, R220, 0x20, PT ;  /* 0x00000020dc00780c */ /* 0x000fe20003f44270 */
[--C-:B------:R-:W-:Y:S01]  /*2250*/  FFMA.FTZ R186, R189, c[0x0][0x29c], -R200.reuse ;  /* 0x0000a700bdba7a23 */ /* 0x100fe200000108c8 */
[----:B------:R-:W-:Y:S01]  /*2260*/  FSEL R239, R8, -INF , P5 ;  /* 0xff80000008ef7808 */ /* 0x000fe20002800000 */
[C---:B------:R-:W-:Y:S04]  /*2270*/  HMMA.16816.F32 R48, R132.reuse, R146, RZ ;  /* 0x000000928430723c */ /* 0x040fe800000018ff */
[----:B------:R-:W-:Y:S01]  /*2280*/  MUFU.EX2 R186, R186 ;  /* 0x000000ba00ba7308 */ /* 0x000fe20000000800 */
        /* <DEDUP_REMOVED lines=10> */
[----:B------:R-:W-:Y:S01]  /*2330*/  FFMA.FTZ R187, R189, c[0x0][0x29c], -R200 ;  /* 0x0000a700bdbb7a23 */ /* 0x000fe200000108c8 */
[----:B------:R-:W-:Y:S02]  /*2340*/  FSEL R189, R11, -INF , P6 ;  /* 0xff8000000bbd7808 */ /* 0x000fe40003000000 */
[----:B------:R-:W-:Y:S01]  /*2350*/  ISETP.GT.AND P6, PT, R220, 0x40, PT ;  /* 0x00000040dc00780c */ /* 0x000fe20003fc4270 */
[-C--:B------:R-:W-:Y:S01]  /*2360*/  HMMA.16816.F32 R60, R136, R150.reuse, RZ ;  /* 0x00000096883c723c */ /* 0x080fe200000018ff */
[----:B------:R-:W-:Y:S03]  /*2370*/  LDSM.16.M88.4 R136, [R13+0x9080] ;  /* 0x009080000d88783b */ /* 0x000fe60000000200 */
[----:B------:R-:W-:Y:S01]  /*2380*/  MUFU.EX2 R188, R188 ;  /* 0x000000bc00bc7308 */ /* 0x000fe20000000800 */
[--C-:B------:R-:W-:Y:S01]  /*2390*/  FFMA.FTZ R189, R189, c[0x0][0x29c], -R182.reuse ;  /* 0x0000a700bdbd7a23 */ /* 0x100fe200000108b6 */
[----:B------:R-:W-:Y:S02]  /*23a0*/  FSEL R234, R6, -INF , P5 ;  /* 0xff80000006ea7808 */ /* 0x000fe40002800000 */
[----:B------:R-:W-:Y:S01]  /*23b0*/  HMMA.16816.F32 R64, R132, R150, RZ ;  /* 0x000000968440723c */ /* 0x000fe200000018ff */
[----:B------:R1:W2:Y:S03]  /*23c0*/  LDSM.16.M88.4 R132, [R13+0x8080] ;  /* 0x008080000d84783b */ /* 0x0002a60000000200 */
[----:B------:R-:W-:Y:S01]  /*23d0*/  FSEL R191, R10, -INF , P5 ;  /* 0xff8000000abf7808 */ /* 0x000fe20002800000 */
[--C-:B------:R-:W-:Y:S01]  /*23e0*/  FFMA.FTZ R240, R234, c[0x0][0x29c], -R185.reuse ;  /* 0x0000a700eaf07a23 */ /* 0x100fe200000108b9 */
[----:B------:R-:W-:Y:S01]  /*23f0*/  MUFU.EX2 R189, R189 ;  /* 0x000000bd00bd7308 */ /* 0x000fe20000000800 */
[----:B------:R-:W-:Y:S01]  /*2400*/  ISETP.GT.AND P5, PT, R220, 0x41, PT ;  /* 0x00000041dc00780c */ /* 0x000fe20003fa4270 */
[-C--:B------:R-:W-:Y:S05]  /*2410*/  HMMA.16816.F32 R36, R140, R152.reuse, R36 ;  /* 0x000000988c24723c */ /* 0x080fea0000001824 */
[----:B------:R-:W-:Y:S01]  /*2420*/  FSEL R25, R25, -INF , P5 ;  /* 0xff80000019197808 */ /* 0x000fe20002800000 */
[----:B------:R-:W-:Y:S01]  /*2430*/  FFMA.FTZ R191, R191, c[0x0][0x29c], -R182 ;  /* 0x0000a700bfbf7a23 */ /* 0x000fe200000108b6 */
[----:B------:R-:W-:Y:S01]  /*2440*/  FSEL R205, R20, -INF , P6 ;  /* 0xff80000014cd7808 */ /* 0x000fe20003000000 */
[C---:B------:R-:W-:Y:S01]  /*2450*/  HMMA.16816.F32 R40, R156.reuse, R152, R40 ;  /* 0x000000989c28723c */ /* 0x040fe20000001828 */
[----:B------:R-:W-:Y:S03]  /*2460*/  MUFU.EX2 R187, R187 ;  /* 0x000000bb00bb7308 */ /* 0x000fe60000000800 */
[----:B------:R-:W-:Y:S01]  /*2470*/  FFMA.FTZ R190, R205, c[0x0][0x29c], -R200 ;  /* 0x0000a700cdbe7a23 */ /* 0x000fe200000108c8 */
[----:B------:R-:W-:Y:S01]  /*2480*/  FSEL R236, R18, -INF , P2 ;  /* 0xff80000012ec7808 */ /* 0x000fe20001000000 */
[--C-:B------:R-:W-:Y:S01]  /*2490*/  FFMA.FTZ R234, R204, c[0x0][0x29c], -R185.reuse ;  /* 0x0000a700ccea7a23 */ /* 0x100fe200000108b9 */
[----:B------:R-:W-:Y:S01]  /*24a0*/  FSEL R241, R12, -INF , P2 ;  /* 0xff8000000cf17808 */ /* 0x000fe20001000000 */
[-C--:B------:R-:W-:Y:S03]  /*24b0*/  HMMA.16816.F32 R44, R156, R154.reuse, R44 ;  /* 0x0000009a9c2c723c */ /* 0x080fe6000000182c */
[----:B------:R-:W-:Y:S01]  /*24c0*/  MUFU.EX2 R190, R190 ;  /* 0x000000be00be7308 */ /* 0x000fe20000000800 */
[----:B------:R-:W-:Y:S01]  /*24d0*/  FSEL R15, R15, -INF , P1 ;  /* 0xff8000000f0f7808 */ /* 0x000fe20000800000 */
[--C-:B------:R-:W-:Y:S01]  /*24e0*/  FFMA.FTZ R204, R236, c[0x0][0x29c], -R185.reuse ;  /* 0x0000a700eccc7a23 */ /* 0x100fe200000108b9 */
[----:B------:R-:W-:Y:S02]  /*24f0*/  FSEL R27, R27, -INF , P5 ;  /* 0xff8000001b1b7808 */ /* 0x000fe40002800000 */
[C---:B------:R-:W-:Y:S04]  /*2500*/  HMMA.16816.F32 R48, R140.reuse, R154, R48 ;  /* 0x0000009a8c30723c */ /* 0x040fe80000001830 */
[--C-:B------:R-:W-:Y:S01]  /*2510*/  FFMA.FTZ R15, R15, c[0x0][0x29c], -R182.reuse ;  /* 0x0000a7000f0f7a23 */ /* 0x100fe200000108b6 */
[----:B------:R-:W-:Y:S01]  /*2520*/  MUFU.EX2 R204, R204 ;  /* 0x000000cc00cc7308 */ /* 0x000fe20000000800 */
[----:B------:R-:W-:Y:S01]  /*2530*/  FFMA.FTZ R27, R27, c[0x0][0x29c], -R182 ;  /* 0x0000a7001b1b7a23 */ /* 0x000fe200000108b6 */
[----:B------:R-:W-:Y:S01]  /*2540*/  FSEL R205, R21, -INF , P5 ;  /* 0xff80000015cd7808 */ /* 0x000fe20002800000 */
[-C--:B------:R-:W-:Y:S04]  /*2550*/  HMMA.16816.F32 R52, R140, R160.reuse, R52 ;  /* 0x000000a08c34723c */ /* 0x080fe80000001834 */
[----:B------:R-:W-:Y:S01]  /*2560*/  FFMA.FTZ R235, R205, c[0x0][0x29c], -R200 ;  /* 0x0000a700cdeb7a23 */ /* 0x000fe200000108c8 */
[----:B------:R-:W-:Y:S02]  /*2570*/  FSEL R205, R14, -INF , P2 ;  /* 0xff8000000ecd7808 */ /* 0x000fe40001000000 */
[----:B------:R-:W-:Y:S01]  /*2580*/  ISETP.GT.AND P2, PT, R220, 0x60, PT ;  /* 0x00000060dc00780c */ /* 0x000fe20003f44270 */
[C---:B------:R-:W-:Y:S02]  /*2590*/  HMMA.16816.F32 R56, R156.reuse, R160, R56 ;  /* 0x000000a09c38723c */ /* 0x040fe40000001838 */
[----:B------:R-:W-:Y:S02]  /*25a0*/  MUFU.EX2 R235, R235 ;  /* 0x000000eb00eb7308 */ /* 0x000fe40000000800 */
[----:B------:R-:W-:Y:S01]  /*25b0*/  FSEL R34, R34, -INF , P2 ;  /* 0xff80000022227808 */ /* 0x000fe20001000000 */
[----:B------:R-:W-:Y:S01]  /*25c0*/  FFMA.FTZ R205, R205, c[0x0][0x29c], -R182 ;  /* 0x0000a700cdcd7a23 */ /* 0x000fe200000108b6 */
[----:B------:R-:W-:Y:S02]  /*25d0*/  FSEL R245, R32, -INF , P2 ;  /* 0xff80000020f57808 */ /* 0x000fe40001000000 */
[-C--:B------:R-:W-:Y:S04]  /*25e0*/  HMMA.16816.F32 R60, R156, R162.reuse, R60 ;  /* 0x000000a29c3c723c */ /* 0x080fe8000000183c */
[--C-:B------:R-:W-:Y:S01]  /*25f0*/  FFMA.FTZ R236, R34, c[0x0][0x29c], -R185.reuse ;  /* 0x0000a70022ec7a23 */ /* 0x100fe200000108b9 */
[----:B------:R-:W-:Y:S01]  /*2600*/  MUFU.EX2 R205, R205 ;  /* 0x000000cd00cd7308 */ /* 0x000fe20000000800 */
[----:B------:R-:W-:Y:S01]  /*2610*/  FSEL R238, R19, -INF , P1 ;  /* 0xff80000013ee7808 */ /* 0x000fe20000800000 */
[----:B------:R-:W-:Y:S01]  /*2620*/  FFMA.FTZ R19, R245, c[0x0][0x29c], -R200 ;  /* 0x0000a700f5137a23 */ /* 0x000fe200000108c8 */
[----:B------:R-:W-:Y:S01]  /*2630*/  HMMA.16816.F32 R64, R140, R162, R64 ;  /* 0x000000a28c40723c */ /* 0x000fe20000001840 */
[----:B------:R-:W3:Y:S03]  /*2640*/  LDSM.16.M88.4 R140, [R181+0x8080] ;  /* 0x00808000b58c783b */ /* 0x000ee60000000200 */
[----:B------:R-:W-:Y:S01]  /*2650*/  FSEL R156, R22, -INF , P6 ;  /* 0xff800000169c7808 */ /* 0x000fe20003000000 */
[--C-:B-1----:R-:W-:Y:S01]  /*2660*/  FFMA.FTZ R13, R238, c[0x0][0x29c], -R185.reuse ;  /* 0x0000a700ee0d7a23 */ /* 0x102fe200000108b9 */
[----:B------:R-:W-:Y:S01]  /*2670*/  ISETP.GT.AND P1, PT, R220, 0x61, PT ;  /* 0x00000061dc00780c */ /* 0x000fe20003f24270 */
[----:B------:R1:W-:Y:S01]  /*2680*/  MUFU.EX2 R34, R236 ;  /* 0x000000ec00227308 */ /* 0x0003e20000000800 */
[-C--:B--2---:R-:W-:Y:S05]  /*2690*/  HMMA.16816.F32 R36, R132, R164.reuse, R36 ;  /* 0x000000a48424723c */ /* 0x084fea0000001824 */
[--C-:B------:R-:W-:Y:S01]  /*26a0*/  FFMA.FTZ R22, R156, c[0x0][0x29c], -R185.reuse ;  /* 0x0000a7009c167a23 */ /* 0x100fe200000108b9 */
[----:B------:R-:W-:Y:S01]  /*26b0*/  FSEL R156, R23, -INF , P5 ;  /* 0xff800000179c7808 */ /* 0x000fe20002800000 */
[----:B------:R-:W-:Y:S01]  /*26c0*/  FFMA.FTZ R238, R237, c[0x0][0x29c], -R184 ;  /* 0x0000a700edee7a23 */ /* 0x000fe200000108b8 */
[C---:B------:R-:W-:Y:S01]  /*26d0*/  HMMA.16816.F32 R40, R136.reuse, R164, R40 ;  /* 0x000000a48828723c */ /* 0x040fe20000001828 */
[----:B------:R-:W-:Y:S03]  /*26e0*/  MUFU.EX2 R19, R19 ;  /* 0x0000001300137308 */ /* 0x000fe60000000800 */
[--C-:B------:R-:W-:Y:S01]  /*26f0*/  FFMA.FTZ R23, R156, c[0x0][0x29c], -R185.reuse ;  /* 0x0000a7009c177a23 */ /* 0x100fe200000108b9 */
[----:B------:R-:W-:Y:S01]  /*2700*/  FSEL R33, R33, -INF , P1 ;  /* 0xff80000021217808 */ /* 0x000fe20000800000 */
[----:B------:R2:W4:Y:S01]  /*2710*/  LDSM.16.M88.4 R156, [R181+0x9080] ;  /* 0x00908000b59c783b */ /* 0x0005220000000200 */
[----:B------:R-:W-:Y:S01]  /*2720*/  FSEL R29, R29, -INF , P1 ;  /* 0xff8000001d1d7808 */ /* 0x000fe20000800000 */
[-C--:B------:R-:W-:Y:S03]  /*2730*/  HMMA.16816.F32 R44, R136, R166.reuse, R44 ;  /* 0x000000a6882c723c */ /* 0x080fe6000000182c */
[----:B------:R-:W5:Y:S01]  /*2740*/  MUFU.EX2 R13, R13 ;  /* 0x0000000d000d7308 */ /* 0x000f620000000800 */
[----:B------:R-:W-:Y:S01]  /*2750*/  FFMA.FTZ R200, R33, c[0x0][0x29c], -R200 ;  /* 0x0000a70021c87a23 */ /* 0x000fe200000108c8 */
[----:B------:R-:W-:Y:S01]  /*2760*/  FSEL R31, R31, -INF , P1 ;  /* 0xff8000001f1f7808 */ /* 0x000fe20000800000 */
[--C-:B-1----:R-:W-:Y:S02]  /*2770*/  FFMA.FTZ R236, R243, c[0x0][0x29c], -R184.reuse ;  /* 0x0000a700f3ec7a23 */ /* 0x102fe400000108b8 */
[C---:B------:R-:W-:Y:S05]  /*2780*/  HMMA.16816.F32 R48, R132.reuse, R166, R48 ;  /* 0x000000a68430723c */ /* 0x040fea0000001830 */
[----:B------:R-:W-:Y:S03]  /*2790*/  MUFU.EX2 R32, R200 ;  /* 0x000000c800207308 */ /* 0x000fe60000000800 */
[-C--:B------:R-:W-:Y:S04]  /*27a0*/  HMMA.16816.F32 R52, R132, R168.reuse, R52 ;  /* 0x000000a88434723c */ /* 0x080fe80000001834 */
[--C-:B--2---:R-:W-:Y:S03]  /*27b0*/  FFMA.FTZ R181, R241, c[0x0][0x29c], -R184.reuse ;  /* 0x0000a700f1b57a23 */ /* 0x104fe600000108b8 */
[----:B------:R1:W2:Y:S01]  /*27c0*/  MUFU.EX2 R200, R234 ;  /* 0x000000ea00c87308 */ /* 0x0002a20000000800 */
[C---:B------:R-:W-:Y:S04]  /*27d0*/  HMMA.16816.F32 R56, R136.reuse, R168, R56 ;  /* 0x000000a88838723c */ /* 0x040fe80000001838 */
[----:B-----5:R-:W-:Y:S04]  /*27e0*/  F2FP.PACK_AB R247, R13, R204 ;  /* 0x000000cc0df7723e */ /* 0x020fe800000000ff */
[-C--:B------:R-:W-:Y:S01]  /*27f0*/  HMMA.16816.F32 R60, R136, R170.reuse, R60 ;  /* 0x000000aa883c723c */ /* 0x080fe2000000183c */
[----:B------:R-:W5:Y:S07]  /*2800*/  MUFU.EX2 R33, R240 ;  /* 0x000000f000217308 */ /* 0x000f6e0000000800 */
[----:B------:R-:W-:Y:S03]  /*2810*/  HMMA.16816.F32 R64, R132, R170, R64 ;  /* 0x000000aa8440723c */ /* 0x000fe60000001840 */
[----:B------:R-:W-:Y:S01]  /*2820*/  MUFU.EX2 R22, R22 ;  /* 0x0000001600167308 */ /* 0x000fe20000000800 */
[----:B-1----:R-:W-:Y:S04]  /*2830*/  FSEL R234, R35, -INF , P1 ;  /* 0xff80000023ea7808 */ /* 0x002fe80000800000 */
[-C--:B---3--:R-:W-:Y:S05]  /*2840*/  HMMA.16816.F32 R36, R140, R172.reuse, R36 ;  /* 0x000000ac8c24723c */ /* 0x088fea0000001824 */
[----:B------:R-:W-:Y:S01]  /*2850*/  FFMA.FTZ R185, R234, c[0x0][0x29c], -R185 ;  /* 0x0000a700eab97a23 */ /* 0x000fe200000108b9 */
[----:B------:R-:W-:Y:S01]  /*2860*/  MUFU.EX2 R23, R23 ;  /* 0x0000001700177308 */ /* 0x000fe20000000800 */
[--C-:B------:R-:W-:Y:S01]  /*2870*/  FFMA.FTZ R35, R239, c[0x0][0x29c], -R184.reuse ;  /* 0x0000a700ef237a23 */ /* 0x100fe200000108b8 */
[C---:B----4-:R-:W-:Y:S04]  /*2880*/  HMMA.16816.F32 R40, R156.reuse, R172, R40 ;  /* 0x000000ac9c28723c */ /* 0x050fe80000001828 */
[----:B------:R-:W-:Y:S02]  /*2890*/  FSEL R239, R24, -INF , P6 ;  /* 0xff80000018ef7808 */ /* 0x000fe40003000000 */
[----:B------:R-:W1:Y:S02]  /*28a0*/  LDS R24, [R180+0xc280] ;  /* 0x00c28000b4187984 */ /* 0x000e640000000800 */
[----:B------:R3:W-:Y:S01]  /*28b0*/  MUFU.EX2 R234, R238 ;  /* 0x000000ee00ea7308 */ /* 0x0007e20000000800 */
[-C--:B------:R-:W-:Y:S03]  /*28c0*/  HMMA.16816.F32 R44, R156, R174.reuse, R44 ;  /* 0x000000ae9c2c723c */ /* 0x080fe6000000182c */
[--C-:B------:R-:W-:Y:S05]  /*28d0*/  FFMA.FTZ R237, R239, c[0x0][0x29c], -R184.reuse ;  /* 0x0000a700efed7a23 */ /* 0x100fea00000108b8 */
[C---:B------:R-:W-:Y:S01]  /*28e0*/  HMMA.16816.F32 R48, R140.reuse, R174, R48 ;  /* 0x000000ae8c30723c */ /* 0x040fe20000001830 */
[----:B------:R-:W4:Y:S07]  /*28f0*/  MUFU.EX2 R185, R185 ;  /* 0x000000b900b97308 */ /* 0x000f2e0000000800 */
[-C--:B------:R-:W-:Y:S03]  /*2900*/  HMMA.16816.F32 R52, R140, R176.reuse, R52 ;  /* 0x000000b08c34723c */ /* 0x080fe60000001834 */
[----:B------:R-:W2:Y:S01]  /*2910*/  MUFU.EX2 R35, R35 ;  /* 0x0000002300237308 */ /* 0x000ea20000000800 */
[--C-:B---3--:R-:W-:Y:S01]  /*2920*/  FFMA.FTZ R238, R25, c[0x0][0x29c], -R184.reuse ;  /* 0x0000a70019ee7a23 */ /* 0x108fe200000108b8 */
[----:B------:R-:W-:Y:S03]  /*2930*/  FSEL R25, R28, -INF , P2 ;  /* 0xff8000001c197808 */ /* 0x000fe60001000000 */
[C---:B------:R-:W-:Y:S01]  /*2940*/  HMMA.16816.F32 R56, R156.reuse, R176, R56 ;  /* 0x000000b09c38723c */ /* 0x040fe20000001838 */
[----:B------:R-:W3:Y:S03]  /*2950*/  LDS R28, [R180+0xc2a0] ;  /* 0x00c2a000b41c7984 */ /* 0x000ee60000000800 */
[--C-:B------:R-:W-:Y:S01]  /*2960*/  FFMA.FTZ R239, R25, c[0x0][0x29c], -R184.reuse ;  /* 0x0000a70019ef7a23 */ /* 0x100fe200000108b8 */
[----:B------:R-:W2:Y:S01]  /*2970*/  MUFU.EX2 R237, R237 ;  /* 0x000000ed00ed7308 */ /* 0x000ea20000000800 */
[----:B------:R-:W-:Y:S01]  /*2980*/  FFMA.FTZ R184, R29, c[0x0][0x29c], -R184 ;  /* 0x0000a7001db87a23 */ /* 0x000fe200000108b8 */
[----:B------:R-:W-:Y:S01]  /*2990*/  FSEL R29, R26, -INF , P6 ;  /* 0xff8000001a1d7808 */ /* 0x000fe20003000000 */
[-C--:B------:R-:W-:Y:S04]  /*29a0*/  HMMA.16816.F32 R60, R156, R178.reuse, R60 ;  /* 0x000000b29c3c723c */ /* 0x080fe8000000183c */
[----:B-1----:R-:W-:Y:S02]  /*29b0*/  FADD.FTZ R26, R36, -R24 ;  /* 0x80000018241a7221 */ /* 0x002fe40000010000 */
[----:B------:R-:W-:Y:S01]  /*29c0*/  FFMA.FTZ R29, R29, c[0x0][0x29c], -R182 ;  /* 0x0000a7001d1d7a23 */ /* 0x000fe200000108b6 */
[----:B------:R1:W-:Y:S01]  /*29d0*/  MUFU.EX2 R156, R191 ;  /* 0x000000bf009c7308 */ /* 0x0003e20000000800 */
[----:B------:R-:W-:Y:S04]  /*29e0*/  HMMA.16816.F32 R64, R140, R178, R64 ;  /* 0x000000b28c40723c */ /* 0x000fe80000001840 */
[----:B------:R-:W-:Y:S01]  /*29f0*/  FADD.FTZ R159, R37, -R24 ;  /* 0x80000018259f7221 */ /* 0x000fe20000010000 */
[----:B------:R-:W-:Y:S01]  /*2a00*/  FSEL R157, R30, -INF , P2 ;  /* 0xff8000001e9d7808 */ /* 0x000fe20001000000 */
[----:B------:R-:W-:Y:S01]  /*2a10*/  FMUL.FTZ R26, R183, R26 ;  /* 0x0000001ab71a7220 */ /* 0x000fe20000410000 */
[----:B------:R-:W4:Y:S01]  /*2a20*/  LDS R30, [R180+0xc300] ;  /* 0x00c30000b41e7984 */ /* 0x000f220000000800 */
[C---:B------:R-:W-:Y:S01]  /*2a30*/  FMUL.FTZ R159, R186.reuse, R159 ;  /* 0x0000009fba9f7220 */ /* 0x040fe20000410000 */
[----:B------:R5:W-:Y:S02]  /*2a40*/  MUFU.EX2 R25, R239 ;  /* 0x000000ef00197308 */ /* 0x000be40000000800 */
[----:B------:R-:W4:Y:S01]  /*2a50*/  LDS R180, [R180+0xc320] ;  /* 0x00c32000b4b47984 */ /* 0x000f220000000800 */
[----:B------:R-:W-:Y:S01]  /*2a60*/  F2FP.PACK_AB R183, R186, R183 ;  /* 0x000000b7bab7723e */ /* 0x000fe200000000ff */
[--C-:B------:R-:W-:Y:S01]  /*2a70*/  FFMA.FTZ R157, R157, c[0x0][0x29c], -R182.reuse ;  /* 0x0000a7009d9d7a23 */ /* 0x100fe200000108b6 */
[----:B------:R-:W-:Y:S01]  /*2a80*/  F2FP.PACK_AB R159, R159, R26 ;  /* 0x0000001a9f9f723e */ /* 0x000fe200000000ff */
[----:B------:R-:W-:Y:S02]  /*2a90*/  FFMA.FTZ R182, R31, c[0x0][0x29c], -R182 ;  /* 0x0000a7001fb67a23 */ /* 0x000fe400000108b6 */
[----:B------:R-:W-:Y:S01]  /*2aa0*/  STS [R222], R183 ;  /* 0x000000b7de007388 */ /* 0x000fe20000000800 */
[--C-:B------:R-:W-:Y:S01]  /*2ab0*/  FADD.FTZ R31, R49, -R24.reuse ;  /* 0x80000018311f7221 */ /* 0x100fe20000010000 */
[----:B------:R-:W4:Y:S01]  /*2ac0*/  MUFU.EX2 R238, R238 ;  /* 0x000000ee00ee7308 */ /* 0x000f220000000800 */
[--C-:B------:R-:W-:Y:S02]  /*2ad0*/  FADD.FTZ R158, R48, -R24.reuse ;  /* 0x80000018309e7221 */ /* 0x100fe40000010000 */
[--C-:B------:R-:W-:Y:S02]  /*2ae0*/  FADD.FTZ R186, R53, -R24.reuse ;  /* 0x8000001835ba7221 */ /* 0x100fe40000010000 */
[--C-:B------:R-:W-:Y:S02]  /*2af0*/  FADD.FTZ R26, R64, -R24.reuse ;  /* 0x80000018401a7221 */ /* 0x100fe40000010000 */
[----:B-1----:R-:W-:Y:S02]  /*2b00*/  FADD.FTZ R191, R65, -R24 ;  /* 0x8000001841bf7221 */ /* 0x002fe40000010000 */
[----:B---3--:R-:W-:Y:S01]  /*2b10*/  FADD.FTZ R241, R39, -R28 ;  /* 0x8000001c27f17221 */ /* 0x008fe20000010000 */
[----:B------:R-:W-:Y:S01]  /*2b20*/  MUFU.EX2 R181, R181 ;  /* 0x000000b500b57308 */ /* 0x000fe20000000800 */
[----:B------:R-:W-:Y:S02]  /*2b30*/  FMUL.FTZ R31, R188, R31 ;  /* 0x0000001fbc1f7220 */ /* 0x000fe40000410000 */
[----:B--2---:R-:W-:Y:S02]  /*2b40*/  FMUL.FTZ R241, R200, R241 ;  /* 0x000000f1c8f17220 */ /* 0x004fe40000410000 */
[----:B-----5:R-:W-:Y:S02]  /*2b50*/  FADD.FTZ R239, R52, -R24 ;  /* 0x8000001834ef7221 */ /* 0x020fe40000010000 */
[--C-:B------:R-:W-:Y:S02]  /*2b60*/  FADD.FTZ R24, R38, -R28.reuse ;  /* 0x8000001c26187221 */ /* 0x100fe40000010000 */
[----:B------:R-:W-:Y:S01]  /*2b70*/  FMUL.FTZ R158, R187, R158 ;  /* 0x0000009ebb9e7220 */ /* 0x000fe20000410000 */
[----:B------:R-:W-:Y:S01]  /*2b80*/  MUFU.EX2 R236, R236 ;  /* 0x000000ec00ec7308 */ /* 0x000fe20000000800 */
[----:B------:R-:W-:Y:S01]  /*2b90*/  FMUL.FTZ R24, R33, R24 ;  /* 0x0000001821187220 */ /* 0x000fe20000410000 */
[----:B------:R-:W-:Y:S01]  /*2ba0*/  F2FP.PACK_AB R33, R200, R33 ;  /* 0x00000021c821723e */ /* 0x000fe200000000ff */
[----:B------:R-:W-:Y:S01]  /*2bb0*/  FMUL.FTZ R239, R190, R239 ;  /* 0x000000efbeef7220 */ /* 0x000fe20000410000 */
[----:B------:R-:W-:Y:S01]  /*2bc0*/  F2FP.PACK_AB R31, R31, R158 ;  /* 0x0000009e1f1f723e */ /* 0x000fe200000000ff */
[----:B------:R-:W-:Y:S01]  /*2bd0*/  FMUL.FTZ R186, R235, R186 ;  /* 0x000000baebba7220 */ /* 0x000fe20000410000 */
[----:B------:R-:W-:Y:S01]  /*2be0*/  F2FP.PACK_AB R241, R241, R24 ;  /* 0x00000018f1f1723e */ /* 0x000fe200000000ff */
[----:B------:R1:W-:Y:S01]  /*2bf0*/  STS [R222+0x400], R33 ;  /* 0x00040021de007388 */ /* 0x0003e20000000800 */
[----:B------:R-:W-:Y:S01]  /*2c00*/  FMUL.FTZ R26, R19, R26 ;  /* 0x0000001a131a7220 */ /* 0x000fe20000410000 */
[----:B------:R-:W-:Y:S01]  /*2c10*/  F2FP.PACK_AB R19, R32, R19 ;  /* 0x000000132013723e */ /* 0x000fe200000000ff */
[----:B------:R2:W-:Y:S01]  /*2c20*/  MUFU.EX2 R24, R27 ;  /* 0x0000001b00187308 */ /* 0x0005e20000000800 */
[----:B------:R-:W-:Y:S01]  /*2c30*/  STS [R226+0x400], R247 ;  /* 0x000400f7e2007388 */ /* 0x000fe20000000800 */
[----:B------:R-:W-:Y:S01]  /*2c40*/  F2FP.PACK_AB R239, R186, R239 ;  /* 0x000000efbaef723e */ /* 0x000fe200000000ff */
[----:B------:R-:W-:Y:S01]  /*2c50*/  FMUL.FTZ R191, R32, R191 ;  /* 0x000000bf20bf7220 */ /* 0x000fe20000410000 */
[----:B------:R-:W-:Y:S01]  /*2c60*/  F2FP.PACK_AB R187, R188, R187 ;  /* 0x000000bbbcbb723e */ /* 0x000fe200000000ff */
[--C-:B------:R-:W-:Y:S01]  /*2c70*/  FADD.FTZ R186, R55, -R28.reuse ;  /* 0x8000001c37ba7221 */ /* 0x100fe20000010000 */
[----:B------:R-:W-:Y:S01]  /*2c80*/  F2FP.PACK_AB R235, R235, R190 ;  /* 0x000000beebeb723e */ /* 0x000fe200000000ff */
[--C-:B------:R-:W-:Y:S01]  /*2c90*/  FADD.FTZ R249, R66, -R28.reuse ;  /* 0x8000001c42f97221 */ /* 0x100fe20000010000 */
[----:B------:R-:W-:Y:S01]  /*2ca0*/  F2FP.PACK_AB R191, R191, R26 ;  /* 0x0000001abfbf723e */ /* 0x000fe200000000ff */
[----:B------:R-:W-:Y:S01]  /*2cb0*/  STS [R226], R187 ;  /* 0x000000bbe2007388 */ /* 0x000fe20000000800 */
[----:B------:R3:W-:Y:S01]  /*2cc0*/  MUFU.EX2 R158, R15 ;  /* 0x0000000f009e7308 */ /* 0x0007e20000000800 */
[--C-:B------:R-:W-:Y:S01]  /*2cd0*/  FADD.FTZ R243, R50, -R28.reuse ;  /* 0x8000001c32f37221 */ /* 0x100fe20000010000 */
[----:B------:R-:W-:Y:S01]  /*2ce0*/  LEA R200, R194, R201, 0xc ;  /* 0x000000c9c2c87211 */ /* 0x000fe200078e60ff */
[--C-:B------:R-:W-:Y:S02]  /*2cf0*/  FADD.FTZ R32, R51, -R28.reuse ;  /* 0x8000001c33207221 */ /* 0x100fe40000010000 */
[--C-:B------:R-:W-:Y:S01]  /*2d00*/  FADD.FTZ R245, R54, -R28.reuse ;  /* 0x8000001c36f57221 */ /* 0x100fe20000010000 */
[----:B------:R-:W-:Y:S01]  /*2d10*/  SHF.L.U32 R200, R200, 0x1, RZ ;  /* 0x00000001c8c87819 */ /* 0x000fe200000006ff */
[----:B------:R-:W-:Y:S02]  /*2d20*/  FADD.FTZ R28, R67, -R28 ;  /* 0x8000001c431c7221 */ /* 0x000fe40000010000 */
[----:B------:R-:W-:Y:S01]  /*2d30*/  FMUL.FTZ R249, R34, R249 ;  /* 0x000000f922f97220 */ /* 0x000fe20000410000 */
[----:B------:R-:W1:Y:S01]  /*2d40*/  MUFU.EX2 R29, R29 ;  /* 0x0000001d001d7308 */ /* 0x000e620000000800 */
[----:B----4-:R-:W-:Y:S02]  /*2d50*/  FMUL.FTZ R28, R185, R28 ;  /* 0x0000001cb91c7220 */ /* 0x010fe40000410000 */
[----:B------:R-:W-:Y:S02]  /*2d60*/  FMUL.FTZ R186, R23, R186 ;  /* 0x000000ba17ba7220 */ /* 0x000fe40000410000 */
[--C-:B--2---:R-:W-:Y:S01]  /*2d70*/  FADD.FTZ R27, R57, -R30.reuse ;  /* 0x8000001e391b7221 */ /* 0x104fe20000010000 */
[----:B------:R-:W-:Y:S01]  /*2d80*/  F2FP.PACK_AB R249, R28, R249 ;  /* 0x000000f91cf9723e */ /* 0x000fe200000000ff */
[--C-:B------:R-:W-:Y:S02]  /*2d90*/  FADD.FTZ R28, R56, -R30.reuse ;  /* 0x8000001e381c7221 */ /* 0x100fe40000010000 */
[----:B------:R-:W-:Y:S01]  /*2da0*/  FMUL.FTZ R32, R13, R32 ;  /* 0x000000200d207220 */ /* 0x000fe20000410000 */
[----:B------:R-:W-:Y:S01]  /*2db0*/  F2FP.PACK_AB R13, R23, R22 ;  /* 0x00000016170d723e */ /* 0x000fe200000000ff */
[--C-:B------:R-:W-:Y:S01]  /*2dc0*/  FADD.FTZ R23, R41, -R30.reuse ;  /* 0x8000001e29177221 */ /* 0x100fe20000010000 */
[----:B------:R-:W2:Y:S01]  /*2dd0*/  MUFU.EX2 R184, R184 ;  /* 0x000000b800b87308 */ /* 0x000ea20000000800 */
[----:B------:R-:W-:Y:S01]  /*2de0*/  FMUL.FTZ R245, R22, R245 ;  /* 0x000000f516f57220 */ /* 0x000fe20000410000 */
[----:B---3--:R-:W-:Y:S01]  /*2df0*/  F2FP.PACK_AB R15, R185, R34 ;  /* 0x00000022b90f723e */ /* 0x008fe200000000ff */
[--C-:B------:R-:W-:Y:S02]  /*2e00*/  FADD.FTZ R22, R40, -R30.reuse ;  /* 0x8000001e28167221 */ /* 0x100fe40000010000 */
[----:B------:R-:W-:Y:S01]  /*2e10*/  FMUL.FTZ R23, R234, R23 ;  /* 0x00000017ea177220 */ /* 0x000fe20000410000 */
[----:B------:R-:W-:Y:S01]  /*2e20*/  F2FP.PACK_AB R245, R186, R245 ;  /* 0x000000f5baf5723e */ /* 0x000fe200000000ff */
[----:B------:R-:W-:Y:S01]  /*2e30*/  FMUL.FTZ R22, R35, R22 ;  /* 0x0000001623167220 */ /* 0x000fe20000410000 */
[----:B------:R-:W-:Y:S01]  /*2e40*/  F2FP.PACK_AB R35, R234, R35 ;  /* 0x00000023ea23723e */ /* 0x000fe200000000ff */
[----:B------:R-:W-:Y:S01]  /*2e50*/  FMUL.FTZ R28, R237, R28 ;  /* 0x0000001ced1c7220 */ /* 0x000fe20000410000 */
[----:B------:R-:W3:Y:S01]  /*2e60*/  MUFU.EX2 R157, R157 ;  /* 0x0000009d009d7308 */ /* 0x000ee20000000800 */
[----:B------:R-:W-:Y:S01]  /*2e70*/  FMUL.FTZ R27, R238, R27 ;  /* 0x0000001bee1b7220 */ /* 0x000fe20000410000 */
[----:B------:R-:W-:Y:S01]  /*2e80*/  F2FP.PACK_AB R23, R23, R22 ;  /* 0x000000161717723e */ /* 0x000fe200000000ff */
[----:B------:R-:W-:Y:S01]  /*2e90*/  STS [R222+0x1000], R35 ;  /* 0x00100023de007388 */ /* 0x000fe20000000800 */
[--C-:B------:R-:W-:Y:S01]  /*2ea0*/  FADD.FTZ R26, R44, -R30.reuse ;  /* 0x8000001e2c1a7221 */ /* 0x100fe20000010000 */
[----:B-1----:R-:W-:Y:S01]  /*2eb0*/  F2FP.PACK_AB R33, R24, R29 ;  /* 0x0000001d1821723e */ /* 0x002fe200000000ff */
[----:B------:R-:W-:Y:S01]  /*2ec0*/  FADD.FTZ R185, R45, -R30 ;  /* 0x8000001e2db97221 */ /* 0x000fe20000010000 */
[----:B------:R-:W-:Y:S01]  /*2ed0*/  F2FP.PACK_AB R22, R27, R28 ;  /* 0x0000001c1b16723e */ /* 0x000fe200000000ff */
[----:B------:R-:W-:Y:S01]  /*2ee0*/  FMUL.FTZ R26, R181, R26 ;  /* 0x0000001ab51a7220 */ /* 0x000fe20000410000 */
[----:B------:R-:W-:Y:S01]  /*2ef0*/  F2FP.PACK_AB R27, R189, R156 ;  /* 0x0000009cbd1b723e */ /* 0x000fe200000000ff */
[----:B------:R-:W1:Y:S01]  /*2f00*/  MUFU.EX2 R182, R182 ;  /* 0x000000b600b67308 */ /* 0x000e620000000800 */
[----:B------:R-:W-:Y:S01]  /*2f10*/  F2FP.PACK_AB R181, R236, R181 ;  /* 0x000000b5ecb5723e */ /* 0x000fe200000000ff */
[--C-:B------:R-:W-:Y:S01]  /*2f20*/  FADD.FTZ R183, R42, -R180.reuse ;  /* 0x800000b42ab77221 */ /* 0x100fe20000010000 */
[----:B------:R-:W-:Y:S01]  /*2f30*/  F2FP.PACK_AB R237, R238, R237 ;  /* 0x000000edeeed723e */ /* 0x000fe200000000ff */
[----:B------:R1:W-:Y:S01]  /*2f40*/  STS [R222+0x1400], R27 ;  /* 0x0014001bde007388 */ /* 0x0003e20000000800 */
[----:B------:R-:W-:Y:S02]  /*2f50*/  FMUL.FTZ R185, R236, R185 ;  /* 0x000000b9ecb97220 */ /* 0x000fe40000410000 */
[----:B------:R-:W-:Y:S01]  /*2f60*/  FADD.FTZ R28, R43, -R180 ;  /* 0x800000b42b1c7221 */ /* 0x000fe20000010000 */
[----:B------:R-:W-:Y:S01]  /*2f70*/  STS [R226+0x1000], R181 ;  /* 0x001000b5e2007388 */ /* 0x000fe20000000800 */
[----:B------:R-:W-:Y:S01]  /*2f80*/  FMUL.FTZ R243, R204, R243 ;  /* 0x000000f3ccf37220 */ /* 0x000fe20000410000 */
[----:B------:R-:W-:Y:S01]  /*2f90*/  F2FP.PACK_AB R185, R185, R26 ;  /* 0x0000001ab9b9723e */ /* 0x000fe200000000ff */
[----:B------:R-:W-:Y:S01]  /*2fa0*/  FMUL.FTZ R183, R156, R183 ;  /* 0x000000b79cb77220 */ /* 0x000fe20000410000 */
[----:B------:R-:W-:Y:S01]  /*2fb0*/  F2FP.PACK_AB R26, R158, R205 ;  /* 0x000000cd9e1a723e */ /* 0x000fe200000000ff */
[----:B------:R-:W-:Y:S01]  /*2fc0*/  FMUL.FTZ R28, R189, R28 ;  /* 0x0000001cbd1c7220 */ /* 0x000fe20000410000 */
[----:B------:R-:W-:Y:S01]  /*2fd0*/  F2FP.PACK_AB R243, R32, R243 ;  /* 0x000000f320f3723e */ /* 0x000fe200000000ff */
[--C-:B------:R-:W-:Y:S01]  /*2fe0*/  FADD.FTZ R32, R60, -R30.reuse ;  /* 0x8000001e3c207221 */ /* 0x100fe20000010000 */
[----:B------:R-:W-:Y:S01]  /*2ff0*/  SHF.L.U32 R204, R203, 0x1, RZ ;  /* 0x00000001cbcc7819 */ /* 0x000fe200000006ff */
[----:B------:R4:W-:Y:S01]  /*3000*/  STS [R226+0x1400], R26 ;  /* 0x0014001ae2007388 */ /* 0x0009e20000000800 */
[----:B------:R-:W-:Y:S01]  /*3010*/  F2FP.PACK_AB R183, R28, R183 ;  /* 0x000000b71cb7723e */ /* 0x000fe200000000ff */
[----:B------:R-:W-:Y:S01]  /*3020*/  FMUL.FTZ R32, R25, R32 ;  /* 0x0000002019207220 */ /* 0x000fe20000410000 */
[----:B--2---:R-:W-:Y:S01]  /*3030*/  F2FP.PACK_AB R25, R184, R25 ;  /* 0x00000019b819723e */ /* 0x004fe200000000ff */
[----:B------:R-:W-:Y:S01]  /*3040*/  STS [R222+0x2000], R235 ;  /* 0x002000ebde007388 */ /* 0x000fe20000000800 */
[----:B------:R-:W-:Y:S02]  /*3050*/  FADD.FTZ R251, R61, -R30 ;  /* 0x8000001e3dfb7221 */ /* 0x000fe40000010000 */
[--C-:B------:R-:W-:Y:S01]  /*3060*/  FADD.FTZ R28, R62, -R180.reuse ;  /* 0x800000b43e1c7221 */ /* 0x100fe20000010000 */
[----:B------:R2:W-:Y:S01]  /*3070*/  STS [R222+0x2400], R13 ;  /* 0x0024000dde007388 */ /* 0x0005e20000000800 */
[----:B------:R-:W-:Y:S02]  /*3080*/  FMUL.FTZ R251, R184, R251 ;  /* 0x000000fbb8fb7220 */ /* 0x000fe40000410000 */
[----:B---3--:R-:W-:Y:S01]  /*3090*/  FMUL.FTZ R28, R157, R28 ;  /* 0x0000001c9d1c7220 */ /* 0x008fe20000410000 */
[----:B------:R3:W-:Y:S01]  /*30a0*/  STS [R226+0x2000], R19 ;  /* 0x00200013e2007388 */ /* 0x0007e20000000800 */
[----:B-1----:R-:W-:Y:S02]  /*30b0*/  F2FP.PACK_AB R27, R182, R157 ;  /* 0x0000009db61b723e */ /* 0x002fe400000000ff */
[----:B------:R-:W-:Y:S01]  /*30c0*/  F2FP.PACK_AB R251, R251, R32 ;  /* 0x00000020fbfb723e */ /* 0x000fe200000000ff */
[----:B------:R1:W-:Y:S04]  /*30d0*/  STS [R226+0x2400], R15 ;  /* 0x0024000fe2007388 */ /* 0x0003e80000000800 */
[----:B------:R-:W-:Y:S04]  /*30e0*/  STS [R222+0x3000], R237 ;  /* 0x003000edde007388 */ /* 0x000fe80000000800 */
[----:B------:R-:W-:Y:S01]  /*30f0*/  STS [R222+0x3400], R33 ;  /* 0x00340021de007388 */ /* 0x000fe20000000800 */
[--C-:B----4-:R-:W-:Y:S03]  /*3100*/  FADD.FTZ R26, R46, -R180.reuse ;  /* 0x800000b42e1a7221 */ /* 0x110fe60000010000 */
[----:B------:R-:W-:Y:S01]  /*3110*/  STS [R226+0x3000], R25 ;  /* 0x00300019e2007388 */ /* 0x000fe20000000800 */
[----:B------:R-:W-:Y:S01]  /*3120*/  FMUL.FTZ R26, R205, R26 ;  /* 0x0000001acd1a7220 */ /* 0x000fe20000410000 */
[----:B------:R-:W-:Y:S02]  /*3130*/  IADD3 R205, R193, R204, RZ ;  /* 0x000000ccc1cd7210 */ /* 0x000fe40007ffe0ff */
[----:B------:R-:W-:Y:S01]  /*3140*/  STS [R226+0x3400], R27 ;  /* 0x0034001be2007388 */ /* 0x000fe20000000800 */
[--C-:B--2---:R-:W-:Y:S03]  /*3150*/  FADD.FTZ R13, R47, -R180.reuse ;  /* 0x800000b42f0d7221 */ /* 0x104fe60000010000 */
[----:B------:R-:W-:Y:S01]  /*3160*/  BAR.SYNC.DEFER_BLOCKING 0x0 ;  /* 0x0000000000007b1d */ /* 0x000fe20000010000 */
[----:B------:R-:W-:Y:S02]  /*3170*/  FMUL.FTZ R13, R158, R13 ;  /* 0x0000000d9e0d7220 */ /* 0x000fe40000410000 */
[--C-:B---3--:R-:W-:Y:S03]  /*3180*/  FADD.FTZ R19, R63, -R180.reuse ;  /* 0x800000b43f137221 */ /* 0x108fe60000010000 */
[----:B-1----:R-:W-:Y:S01]  /*3190*/  F2FP.PACK_AB R15, R13, R26 ;  /* 0x0000001a0d0f723e */ /* 0x002fe200000000ff */
[--C-:B------:R-:W-:Y:S02]  /*31a0*/  FADD.FTZ R26, R58, -R180.reuse ;  /* 0x800000b43a1a7221 */ /* 0x100fe40000010000 */
[----:B------:R-:W-:Y:S02]  /*31b0*/  FADD.FTZ R13, R59, -R180 ;  /* 0x800000b43b0d7221 */ /* 0x000fe40000010000 */
[----:B------:R-:W-:Y:S02]  /*31c0*/  FMUL.FTZ R26, R29, R26 ;  /* 0x0000001a1d1a7220 */ /* 0x000fe40000410000 */
[----:B------:R-:W-:Y:S02]  /*31d0*/  FMUL.FTZ R13, R24, R13 ;  /* 0x0000000d180d7220 */ /* 0x000fe40000410000 */
[----:B------:R-:W-:Y:S03]  /*31e0*/  FMUL.FTZ R19, R182, R19 ;  /* 0x00000013b6137220 */ /* 0x000fe60000410000 */
[----:B------:R-:W-:Y:S02]  /*31f0*/  F2FP.PACK_AB R181, R13, R26 ;  /* 0x0000001a0db5723e */ /* 0x000fe400000000ff */
[----:B------:R-:W-:Y:S02]  /*3200*/  F2FP.PACK_AB R19, R19, R28 ;  /* 0x0000001c1313723e */ /* 0x000fe400000000ff */
[----:B------:R-:W-:Y:S01]  /*3210*/  IADD3 R13, R202, R200, RZ ;  /* 0x000000c8ca0d7210 */ /* 0x000fe20007ffe0ff */
[----:B------:R-:W-:Y:S04]  /*3220*/  STS [R222+0x4000], R159 ;  /* 0x0040009fde007388 */ /* 0x000fe80000000800 */
        /* <DEDUP_REMOVED lines=13> */
[----:B-1----:R-:W-:Y:S03]  /*3300*/  IADD3 R15, R233, 0x2, RZ ;  /* 0x00000002e90f7810 */ /* 0x002fe60007ffe0ff */
[----:B------:R-:W-:Y:S01]  /*3310*/  STS [R226+0x7000], R251 ;  /* 0x007000fbe2007388 */ /* 0x000fe20000000800 */
[----:B------:R-:W-:Y:S03]  /*3320*/  ISETP.GE.AND P1, PT, R15, R229, PT ;  /* 0x000000e50f00720c */ /* 0x000fe60003f26270 */
        /* <DEDUP_REMOVED lines=33> */
[----:B------:R-:W2:Y:S07]  /*3540*/  LDSM.16.MT88.4 R180, [R13+0x9880] ;  /* 0x009880000db4783b */ /* 0x000eae0000004200 */
[C---:B------:R-:W-:Y:S01]  /*3550*/  HMMA.16816.F32 R72, R32.reuse, R28, R72 ;  /* 0x0000001c2048723c */ /* 0x040fe20000001848 */
[----:B------:R-:W-:Y:S07]  /*3560*/  BAR.SYNC.DEFER_BLOCKING 0x0 ;  /* 0x0000000000007b1d */ /* 0x000fee0000010000 */
[-C--:B------:R-:W-:Y:S08]  /*3570*/  HMMA.16816.F32 R76, R32, R30.reuse, R76 ;  /* 0x0000001e204c723c */ /* 0x080ff0000000184c */
[C---:B------:R-:W-:Y:S08]  /*3580*/  HMMA.16816.F32 R80, R24.reuse, R30, R80 ;  /* 0x0000001e1850723c */ /* 0x040ff00000001850 */
[-C--:B----4-:R-:W-:Y:S01]  /*3590*/  HMMA.16816.F32 R84, R24, R132.reuse, R84 ;  /* 0x000000841854723c */ /* 0x090fe20000001854 */
[----:B------:R3:W4:Y:S07]  /*35a0*/  LDSM.16.MT88.4 R28, [R197] ;  /* 0x00000000c51c783b */ /* 0x00072e0000004200 */
[C---:B------:R-:W-:Y:S01]  /*35b0*/  HMMA.16816.F32 R88, R32.reuse, R132, R88 ;  /* 0x000000842058723c */ /* 0x040fe20000001858 */
[----:B------:R3:W5:Y:S07]  /*35c0*/  LDSM.16.M88.4 R188, [R205+0x11480] ;  /* 0x01148000cdbc783b */ /* 0x00076e0000000200 */
[-C--:B------:R-:W-:Y:S01]  /*35d0*/  HMMA.16816.F32 R92, R32, R134.reuse, R92 ;  /* 0x00000086205c723c */ /* 0x080fe2000000185c */
[----:B------:R3:W2:Y:S07]  /*35e0*/  LDSM.16.M88.4 R32, [R204+0x11480] ;  /* 0x01148000cc20783b */ /* 0x0006ae0000000200 */
[----:B------:R-:W-:Y:S01]  /*35f0*/  HMMA.16816.F32 R96, R24, R134, R96 ;  /* 0x000000861860723c */ /* 0x000fe20000001860 */
[----:B------:R3:W3:Y:S07]  /*3600*/  LDSM.16.M88.4 R24, [R204+0x10480] ;  /* 0x01048000cc18783b */ /* 0x0006ee0000000200 */
[-C--:B-1----:R-:W-:Y:S01]  /*3610*/  HMMA.16816.F32 R68, R136, R140.reuse, R68 ;  /* 0x0000008c8844723c */ /* 0x082fe20000001844 */
[----:B------:R1:W1:Y:S07]  /*3620*/  LDSM.16.M88.4 R132, [R205+0x10480] ;  /* 0x01048000cd84783b */ /* 0x00026e0000000200 */
[C---:B------:R-:W-:Y:S01]  /*3630*/  HMMA.16816.F32 R72, R156.reuse, R140, R72 ;  /* 0x0000008c9c48723c */ /* 0x040fe20000001848 */
[----:B------:R1:W1:Y:S07]  /*3640*/  LDSM.16.MT88.4 R184, [R197+0x800] ;  /* 0x00080000c5b8783b */ /* 0x00026e0000004200 */
[-C--:B------:R-:W-:Y:S08]  /*3650*/  HMMA.16816.F32 R76, R156, R142.reuse, R76 ;  /* 0x0000008e9c4c723c */ /* 0x080ff0000000184c */
[C---:B------:R-:W-:Y:S08]  /*3660*/  HMMA.16816.F32 R80, R136.reuse, R142, R80 ;  /* 0x0000008e8850723c */ /* 0x040ff00000001850 */
[-C--:B--2---:R-:W-:Y:S08]  /*3670*/  HMMA.16816.F32 R84, R136, R180.reuse, R84 ;  /* 0x000000b48854723c */ /* 0x084ff00000001854 */
[C---:B------:R-:W-:Y:S08]  /*3680*/  HMMA.16816.F32 R88, R156.reuse, R180, R88 ;  /* 0x000000b49c58723c */ /* 0x040ff00000001858 */
[-C--:B------:R-:W-:Y:S08]  /*3690*/  HMMA.16816.F32 R92, R156, R182.reuse, R92 ;  /* 0x000000b69c5c723c */ /* 0x080ff0000000185c */
[----:B------:R-:W-:Y:S01]  /*36a0*/  HMMA.16816.F32 R96, R136, R182, R96 ;  /* 0x000000b68860723c */ /* 0x000fe20000001860 */
[----:B------:R-:W-:-:S07]  /*36b0*/  @P1 BRA `(.L_x_48) ;  /* 0x000002f000001947 */ /* 0x000fce0003800000 */
[C---:B-1-345:R-:W-:Y:S01]  /*36c0*/  IMAD.SHL.U32 R13, R15.reuse, 0x40, RZ ;  /* 0x000000400f0d7824 */ /* 0x07afe200078e00ff */
[----:B------:R-:W1:Y:S01]  /*36d0*/  S2R R5, SR_CTAID.Y ;  /* 0x0000000000057919 */ /* 0x000e620000002600 */
[----:B------:R-:W-:Y:S03]  /*36e0*/  SHF.R.S32.HI R10, RZ, 0x1f, R15 ;  /* 0x0000001fff0a7819 */ /* 0x000fe6000001140f */
[----:B------:R-:W-:Y:S02]  /*36f0*/  IADD3 R8, -R210, c[0x0][0x168], -R13 ;  /* 0x00005a00d2087a10 */ /* 0x000fe40007ffe90d */
[----:B------:R-:W-:Y:S02]  /*3700*/  IMAD R10, R10, c[0x0][0x208], RZ ;  /* 0x000082000a0a7a24 */ /* 0x000fe400078e02ff */
[----:B------:R-:W-:Y:S02]  /*3710*/  ISETP.LT.OR P6, PT, R8, 0x1, P3 ;  /* 0x000000010800780c */ /* 0x000fe40001fc1670 */
[C---:B------:R-:W-:Y:S02]  /*3720*/  IMAD R10, R15.reuse, c[0x0][0x20c], R10 ;  /* 0x000083000f0a7a24 */ /* 0x040fe400078e020a */
[----:B------:R-:W-:Y:S04]  /*3730*/  IMAD.WIDE.U32 R14, R15, c[0x0][0x208], RZ ;  /* 0x000082000f0e7a25 */ /* 0x000fe800078e00ff */
[----:B------:R-:W-:Y:S05]  /*3740*/  IMAD.IADD R10, R15, 0x1, R10 ;  /* 0x000000010f0a7824 */ /* 0x000fea00078e020a */
[----:B------:R-:W-:Y:S01]  /*3750*/  SHF.L.U64.HI R10, R14, 0x7, R10 ;  /* 0x000000070e0a7819 */ /* 0x000fe2000001020a */
[C---:B-1----:R-:W-:Y:S01]  /*3760*/  IMAD.WIDE.U32 R6, R5.reuse, c[0x0][0x210], R216 ;  /* 0x0000840005067a25 */ /* 0x042fe200078e00d8 */
[----:B------:R-:W-:Y:S03]  /*3770*/  SHF.R.S32.HI R4, RZ, 0x1f, R5 ;  /* 0x0000001fff047819 */ /* 0x000fe60000011405 */
[C---:B------:R-:W-:Y:S01]  /*3780*/  IMAD.WIDE.U32 R16, R5.reuse, c[0x0][0x288], R212 ;  /* 0x0000a20005107a25 */ /* 0x040fe200078e00d4 */
[----:B------:R-:W-:Y:S03]  /*3790*/  IADD3 R6, P5, P2, R214, UR24, R6 ;  /* 0x00000018d6067c10 */ /* 0x000fe6000fabe006 */
[C---:B------:R-:W-:Y:S02]  /*37a0*/  IMAD R12, R4.reuse, c[0x0][0x210], RZ ;  /* 0x00008400040c7a24 */ /* 0x040fe400078e02ff */
[----:B------:R-:W-:Y:S02]  /*37b0*/  IMAD R4, R4, c[0x0][0x288], RZ ;  /* 0x0000a20004047a24 */ /* 0x000fe400078e02ff */
[C---:B------:R-:W-:Y:S02]  /*37c0*/  IMAD R12, R5.reuse, c[0x0][0x214], R12 ;  /* 0x00008500050c7a24 */ /* 0x040fe400078e020c */
[----:B------:R-:W-:Y:S01]  /*37d0*/  IMAD R4, R5, c[0x0][0x28c], R4 ;  /* 0x0000a30005047a24 */ /* 0x000fe200078e0204 */
[----:B------:R-:W-:Y:S01]  /*37e0*/  IADD3 R5, P1, R16, UR14, RZ ;  /* 0x0000000e10057c10 */ /* 0x000fe2000ff3e0ff */
[----:B------:R-:W-:Y:S03]  /*37f0*/  IMAD.IADD R12, R7, 0x1, R12 ;  /* 0x00000001070c7824 */ /* 0x000fe600078e020c */
[----:B------:R-:W-:Y:S02]  /*3800*/  IADD3.X R4, R17, UR10, R4, P1, !PT ;  /* 0x0000000a11047c10 */ /* 0x000fe40008ffe404 */
[----:B------:R-:W-:Y:S01]  /*3810*/  IADD3.X R7, R207, UR13, R12, P5, P2 ;  /* 0x0000000dcf077c10 */ /* 0x000fe2000afe440c */
[----:B------:R-:W-:Y:S01]  /*3820*/  IMAD.SHL.U32 R12, R14, 0x80, RZ ;  /* 0x000000800e0c7824 */ /* 0x000fe200078e00ff */
[C---:B------:R-:W-:Y:S02]  /*3830*/  LEA R9, P2, R6.reuse, c[0x0][0x1f0], 0x1 ;  /* 0x00007c0006097a11 */ /* 0x040fe400078408ff */
[C---:B------:R-:W-:Y:S02]  /*3840*/  LEA R16, P1, R5.reuse, c[0x0][0x280], 0x2 ;  /* 0x0000a00005107a11 */ /* 0x040fe400078210ff */
[----:B------:R-:W-:Y:S01]  /*3850*/  LEA.HI.X R7, R6, c[0x0][0x1f4], R7, 0x1, P2 ;  /* 0x00007d0006077a11 */ /* 0x000fe200010f0c07 */
[----:B------:R-:W-:Y:S01]  /*3860*/  IMAD.MOV.U32 R6, RZ, RZ, c[0x0][0x208] ;  /* 0x00008200ff067624 */ /* 0x000fe200078e00ff */
[----:B------:R-:W-:Y:S01]  /*3870*/  ISETP.LT.OR P5, PT, R8, 0x21, P3 ;  /* 0x000000210800780c */ /* 0x000fe20001fa1670 */
[----:B------:R-:W-:Y:S01]  /*3880*/  IMAD.MOV.U32 R8, RZ, RZ, c[0x0][0x20c] ;  /* 0x00008300ff087624 */ /* 0x000fe200078e00ff */
[----:B------:R-:W-:Y:S01]  /*3890*/  LEA.HI.X R17, R5, c[0x0][0x284], R4, 0x2, P1 ;  /* 0x0000a10005117a11 */ /* 0x000fe200008f1404 */
[C---:B------:R-:W-:Y:S01]  /*38a0*/  @!P0 IMAD R4, R225.reuse, 0x40, R212 ;  /* 0x00000040e1048824 */ /* 0x040fe200078e02d4 */
[-C--:B------:R-:W-:Y:S02]  /*38b0*/  IADD3 R14, P1, R12, R9.reuse, RZ ;  /* 0x000000090c0e7210 */ /* 0x080fe40007f3e0ff */
[----:B------:R-:W-:Y:S03]  /*38c0*/  LEA R11, P2, R6, R9, 0x6 ;  /* 0x00000009060b7211 */ /* 0x000fe600078430ff */
[----:B------:R-:W-:Y:S01]  /*38d0*/  IMAD.X R15, R10, 0x1, R7, P1 ;  /* 0x000000010a0f7824 */ /* 0x000fe200008e0607 */
[----:B------:R-:W-:Y:S01]  /*38e0*/  LEA.HI.X R5, R6, R7, R8, 0x6, P2 ;  /* 0x0000000706057211 */ /* 0x000fe200010f3408 */
[----:B------:R-:W-:Y:S01]  /*38f0*/  IMAD R6, R225, 0x2000, R223 ;  /* 0x00002000e1067824 */ /* 0x000fe200078e02df */
[----:B------:R-:W-:Y:S02]  /*3900*/  IADD3 R8, P2, R11, R12, RZ ;  /* 0x0000000c0b087210 */ /* 0x000fe40007f5e0ff */
        /* <DEDUP_REMOVED lines=10> */
.L_x_48:
[-C--:B-1-345:R-:W-:Y:S01]  /*39b0*/  HMMA.16816.F32 R4, R24, R28.reuse, RZ ;  /* 0x0000001c1804723c */ /* 0x0bafe200000018ff */
[----:B------:R-:W-:Y:S02]  /*39c0*/  LDSM.16.MT88.4 R36, [R197+0x1800] ;  /* 0x00180000c524783b */ /* 0x000fe40000004200 */
[----:B------:R-:W-:Y:S01]  /*39d0*/  ISETP.GE.AND P6, PT, R194, 0x1, PT ;  /* 0x00000001c200780c */ /* 0x000fe20003fc6270 */
[----:B------:R-:W-:Y:S01]  /*39e0*/  IMAD.IADD R44, R192, 0x1, R204 ;  /* 0x00000001c02c7824 */ /* 0x000fe200078e02cc */
[----:B------:R-:W0:Y:S01]  /*39f0*/  LDGDEPBAR ;  /* 0x00000000000079af */ /* 0x000e220000000000 */
[--C-:B------:R-:W-:Y:S01]  /*3a00*/  IMAD.IADD R202, R202, 0x1, R205.reuse ;  /* 0x00000001caca7824 */ /* 0x100fe200078e02cd */
[----:B------:R-:W-:Y:S01]  /*3a10*/  ISETP.GE.AND P5, PT, R227, 0x1, PT ;  /* 0x00000001e300780c */ /* 0x000fe20003fa6270 */
        /* <DEDUP_REMOVED lines=131> */
.L_x_46:
[----:B------:R-:W3:Y:S01]  /*4250*/  S2R R0, SR_CTAID.Y ;  /* 0x0000000000007919 */ /* 0x000ee20000002600 */
[----:B------:R-:W4:Y:S01]  /*4260*/  S2UR UR5, SR_CTAID.X ;  /* 0x00000000000579c3 */ /* 0x000f220000002500 */
[----:B------:R-:W-:Y:S01]  /*4270*/  MOV R2, c[0x0][0x338] ;  /* 0x0000ce0000027a02 */ /* 0x000fe20000000f00 */
[----:B------:R-:W-:-:S02]  /*4280*/  ULDC.64 UR6, c[0x0][0x330] ;  /* 0x0000cc0000067ab9 */ /* 0x000fc40000000a00 */
[----:B------:R-:W-:Y:S01]  /*4290*/  UIMAD UR6, UR11, UR6, URZ ;  /* 0x000000060b0672a4 */ /* 0x000fe2000f8e023f */
[----:B------:R-:W-:-:S03]  /*42a0*/  ISETP.NE.AND P1, PT, R2, 0x1, PT ;  /* 0x000000010200780c */ /* 0x000fc60003f25270 */
[----:B------:R-:W-:-:S10]  /*42b0*/  UIMAD UR6, UR12, UR7, UR6 ;  /* 0x000000070c0672a4 */ /* 0x000fd4000f8e0206 */
[----:B---3--:R-:W-:Y:S01]  /*42c0*/  @P1 IMAD.HI.U32 R3, R0, c[0x0][0x33c], RZ ;  /* 0x0000cf0000031a27 */ /* 0x008fe200078e00ff */
[----:B----4-:R-:W-:Y:S01]  /*42d0*/  USHF.L.U32 UR5, UR5, 0xd, URZ ;  /* 0x0000000d05057899 */ /* 0x010fe2000800063f */
[----:B------:R-:W-:Y:S02]  /*42e0*/  SHF.R.S32.HI R7, RZ, 0x1f, R0 ;  /* 0x0000001fff077819 */ /* 0x000fe40000011400 */
[----:B------:R-:W-:Y:S01]  /*42f0*/  MOV R6, R0 ;  /* 0x0000000000067202 */ /* 0x000fe20000000f00 */
[----:B------:R-:W-:Y:S01]  /*4300*/  USHF.R.S32.HI UR4, URZ, 0x1f, UR5 ;  /* 0x0000001f3f047899 */ /* 0x000fe20008011405 */
[----:B------:R-:W-:Y:S02]  /*4310*/  @P1 SHF.R.U32.HI R3, RZ, c[0x0][0x340], R3 ;  /* 0x0000d000ff031a19 */ /* 0x000fe40000011603 */
[----:B------:R-:W-:Y:S02]  /*4320*/  IADD3 R4, P0, R208, UR5, RZ ;  /* 0x00000005d0047c10 */ /* 0x000fe4000ff1e0ff */
[----:B------:R-:W-:-:S02]  /*4330*/  @P1 SHF.R.S32.HI R2, RZ, 0x1f, R3 ;  /* 0x0000001fff021819 */ /* 0x000fc40000011403 */
[----:B------:R-:W-:Y:S01]  /*4340*/  LEA.HI.X.SX32 R5, R208, UR4, 0x1, P0 ;  /* 0x00000004d0057c11 */ /* 0x000fe200080f0eff */
[----:B------:R-:W-:Y:S01]  /*4350*/  ULDC.64 UR4, c[0x0][0x308] ;  /* 0x0000c20000047ab9 */ /* 0x000fe20000000a00 */
[----:B------:R-:W-:Y:S01]  /*4360*/  @P1 MOV R7, R2 ;  /* 0x0000000200071202 */ /* 0x000fe20000000f00 */
[----:B------:R-:W-:Y:S01]  /*4370*/  UIMAD UR4, UR11, UR4, URZ ;  /* 0x000000040b0472a4 */ /* 0x000fe2000f8e023f */
[----:B------:R-:W-:Y:S02]  /*4380*/  @P1 MOV R6, R3 ;  /* 0x0000000300061202 */ /* 0x000fe40000000f00 */
[----:B------:R-:W-:Y:S01]  /*4390*/  MOV R2, UR12 ;  /* 0x0000000c00027c02 */ /* 0x000fe20008000f00 */
[----:B------:R-:W-:Y:S01]  /*43a0*/  IMAD R3, R7, c[0x0][0x328], RZ ;  /* 0x0000ca0007037a24 */ /* 0x000fe200078e02ff */
[----:B------:R-:W-:Y:S01]  /*43b0*/  UIMAD UR4, UR12, UR5, UR4 ;  /* 0x000000050c0472a4 */ /* 0x000fe2000f8e0204 */
[----:B------:R-:W-:-:S04]  /*43c0*/  IMAD.WIDE.U32 R8, R6, c[0x0][0x328], R4 ;  /* 0x0000ca0006087a25 */ /* 0x000fc800078e0004 */
[C---:B------:R-:W-:Y:S02]  /*43d0*/  IMAD R0, R6.reuse, c[0x0][0x32c], R3 ;  /* 0x0000cb0006007a24 */ /* 0x040fe400078e0203 */
[----:B------:R-:W-:Y:S02]  /*43e0*/  IMAD R3, R7, c[0x0][0x300], RZ ;  /* 0x0000c00007037a24 */ /* 0x000fe400078e02ff */
[C---:B------:R-:W-:Y:S01]  /*43f0*/  IMAD.WIDE.U32 R4, R6.reuse, c[0x0][0x300], R4 ;  /* 0x0000c00006047a25 */ /* 0x040fe200078e0004 */
[----:B------:R-:W-:Y:S02]  /*4400*/  IADD3 R9, R9, R0, RZ ;  /* 0x0000000009097210 */ /* 0x000fe40007ffe0ff */
[----:B------:R-:W-:Y:S01]  /*4410*/  MOV R0, UR12 ;  /* 0x0000000c00007c02 */ /* 0x000fe20008000f00 */
[----:B------:R-:W-:-:S04]  /*4420*/  IMAD R3, R6, c[0x0][0x304], R3 ;  /* 0x0000c10006037a24 */ /* 0x000fc800078e0203 */
[----:B------:R-:W-:Y:S01]  /*4430*/  IMAD.WIDE.U32 R8, R0, c[0x0][0x330], R8 ;  /* 0x0000cc0000087a25 */ /* 0x000fe200078e0008 */
[----:B------:R-:W-:-:S04]  /*4440*/  IADD3 R5, R5, R3, RZ ;  /* 0x0000000305057210 */ /* 0x000fc80007ffe0ff */
[----:B------:R-:W-:Y:S01]  /*4450*/  IADD3 R3, R9, UR6, RZ ;  /* 0x0000000609037c10 */ /* 0x000fe2000fffe0ff */
[----:B------:R-:W-:Y:S01]  /*4460*/  IMAD.WIDE.U32 R4, R2, c[0x0][0x308], R4 ;  /* 0x0000c20002047a25 */ /* 0x000fe200078e0004 */
[----:B------:R-:W-:-:S04]  /*4470*/  LEA R6, P1, R8, c[0x0][0x310], 0x2 ;  /* 0x0000c40008067a11 */ /* 0x000fc800078210ff */
[----:B------:R-:W-:Y:S01]  /*4480*/  LEA.HI.X R7, R8, c[0x0][0x314], R3, 0x2, P1 ;  /* 0x0000c50008077a11 */ /* 0x000fe200008f1403 */
[----:B------:R-:W-:Y:S01]  /*4490*/  BAR.SYNC.DEFER_BLOCKING 0x1, 0x100 ;  /* 0x0044000000007b1d */ /* 0x000fe20000010000 */
[----:B------:R-:W-:Y:S01]  /*44a0*/  IADD3 R0, R5, UR4, RZ ;  /* 0x0000000405007c10 */ /* 0x000fe2000fffe0ff */
[----:B------:R-:W-:Y:S01]  /*44b0*/  FMUL.FTZ R5, R100, c[0x0][0x298] ;  /* 0x0000a60064057a20 */ /* 0x000fe20000410000 */
[----:B------:R-:W-:Y:S01]  /*44c0*/  LEA R2, P0, R4, c[0x0][0x2e8], 0x2 ;  /* 0x0000ba0004027a11 */ /* 0x000fe200078010ff */
[----:B------:R-:W-:-:S03]  /*44d0*/  FMUL.FTZ R101, R101, c[0x0][0x298] ;  /* 0x0000a60065657a20 */ /* 0x000fc60000410000 */
[----:B------:R-:W-:Y:S01]  /*44e0*/  LEA.HI.X R3, R4, c[0x0][0x2ec], R0, 0x2, P0 ;  /* 0x0000bb0004037a11 */ /* 0x000fe200000f1400 */
[----:B------:R-:W-:Y:S04]  /*44f0*/  RED.E.ADD.F32.FTZ.RN.STRONG.GPU [R6.64], R68 ;  /* 0x000000440600798e */ /* 0x000fe8000c10e794 */
[----:B------:R-:W-:Y:S04]  /*4500*/  RED.E.ADD.F32.FTZ.RN.STRONG.GPU [R6.64+0x400], R69 ;  /* 0x000400450600798e */ /* 0x000fe8000c10e794 */
        /* <DEDUP_REMOVED lines=23> */
[----:B------:R-:W-:Y:S01]  /*4680*/  RED.E.ADD.F32.FTZ.RN.STRONG.GPU [R6.64+0x6400], R97 ;  /* 0x006400610600798e */ /* 0x000fe2000c10e794 */
[----:B------:R-:W-:-:S03]  /*4690*/  FMUL.FTZ R9, R102, c[0x0][0x298] ;  /* 0x0000a60066097a20 */ /* 0x000fc60000410000 */
        /* <DEDUP_REMOVED lines=10> */
[----:B------:R3:W-:Y:S01]  /*4740*/  RED.E.ADD.F32.FTZ.RN.STRONG.GPU [R6.64+0x7c00], R95 ;  /* 0x007c005f0600798e */ /* 0x0007e2000c10e794 */
[----:B--2---:R-:W-:Y:S02]  /*4750*/  FMUL.FTZ R15, R112, c[0x0][0x298] ;  /* 0x0000a600700f7a20 */ /* 0x004fe40000410000 */
[----:B------:R-:W-:Y:S01]  /*4760*/  FMUL.FTZ R113, R113, c[0x0][0x298] ;  /* 0x0000a60071717a20 */ /* 0x000fe20000410000 */
[----:B------:R-:W-:Y:S01]  /*4770*/  RED.E.ADD.F32.FTZ.RN.STRONG.GPU [R2.64], R5 ;  /* 0x000000050200798e */ /* 0x000fe2000c10e794 */
[----:B-1----:R-:W-:Y:S02]  /*4780*/  FMUL.FTZ R17, R114, c[0x0][0x298] ;  /* 0x0000a60072117a20 */ /* 0x002fe40000410000 */
[----:B------:R-:W-:Y:S01]  /*4790*/  FMUL.FTZ R115, R115, c[0x0][0x298] ;  /* 0x0000a60073737a20 */ /* 0x000fe20000410000 */
[----:B------:R-:W-:Y:S01]  /*47a0*/  RED.E.ADD.F32.FTZ.RN.STRONG.GPU [R2.64+0x400], R101 ;  /* 0x000400650200798e */ /* 0x000fe2000c10e794 */
[----:B------:R-:W-:Y:S02]  /*47b0*/  FMUL.FTZ R109, R109, c[0x0][0x298] ;  /* 0x0000a6006d6d7a20 */ /* 0x000fe40000410000 */
[----:B------:R-:W-:Y:S01]  /*47c0*/  FMUL.FTZ R19, R110, c[0x0][0x298] ;  /* 0x0000a6006e137a20 */ /* 0x000fe20000410000 */
[----:B------:R-:W-:Y:S01]  /*47d0*/  RED.E.ADD.F32.FTZ.RN.STRONG.GPU [R2.64+0x800], R9 ;  /* 0x000800090200798e */ /* 0x000fe2000c10e794 */
[----:B------:R-:W-:-:S02]  /*47e0*/  FMUL.FTZ R111, R111, c[0x0][0x298] ;  /* 0x0000a6006f6f7a20 */ /* 0x000fc40000410000 */
[----:B------:R-:W-:Y:S01]  /*47f0*/  FMUL.FTZ R21, R116, c[0x0][0x298] ;  /* 0x0000a60074157a20 */ /* 0x000fe20000410000 */
[----:B------:R-:W-:Y:S01]  /*4800*/  RED.E.ADD.F32.FTZ.RN.STRONG.GPU [R2.64+0xc00], R103 ;  /* 0x000c00670200798e */ /* 0x000fe2000c10e794 */
[----:B------:R-:W-:Y:S02]  /*4810*/  FMUL.FTZ R117, R117, c[0x0][0x298] ;  /* 0x0000a60075757a20 */ /* 0x000fe40000410000 */
[----:B------:R-:W-:Y:S01]  /*4820*/  FMUL.FTZ R23, R118, c[0x0][0x298] ;  /* 0x0000a60076177a20 */ /* 0x000fe20000410000 */
[----:B------:R-:W-:Y:S01]  /*4830*/  RED.E.ADD.F32.FTZ.RN.STRONG.GPU [R2.64+0x1000], R11 ;  /* 0x0010000b0200798e */ /* 0x000fe2000c10e794 */
[----:B------:R-:W-:Y:S02]  /*4840*/  FMUL.FTZ R119, R119, c[0x0][0x298] ;  /* 0x0000a60077777a20 */ /* 0x000fe40000410000 */
[----:B------:R-:W-:Y:S01]  /*4850*/  FMUL.FTZ R25, R120, c[0x0][0x298] ;  /* 0x0000a60078197a20 */ /* 0x000fe20000410000 */
[----:B------:R-:W-:Y:S01]  /*4860*/  RED.E.ADD.F32.FTZ.RN.STRONG.GPU [R2.64+0x1400], R105 ;  /* 0x001400690200798e */ /* 0x000fe2000c10e794 */
[----:B------:R-:W-:-:S02]  /*4870*/  FMUL.FTZ R121, R121, c[0x0][0x298] ;  /* 0x0000a60079797a20 */ /* 0x000fc40000410000 */
[----:B---3--:R-:W-:Y:S01]  /*4880*/  FMUL.FTZ R7, R108, c[0x0][0x298] ;  /* 0x0000a6006c077a20 */ /* 0x008fe20000410000 */
        /* <DEDUP_REMOVED lines=36> */
[----:B------:R-:W-:Y:S05]  /*4ad0*/  EXIT ;  /* 0x000000000000794d */ /* 0x000fea0003800000 */
.L_x_50:
        /* <DEDUP_REMOVED lines=10> */
.L_x_1794:


//--------------------- .text._ZN7cutlass13device_kernelIN5flash19enable_sm80_to_sm89INS1_16FlashAttnBwdSm80INS1_25CollectiveMainloopBwdSm80ILi2ELi2EN4cute5tupleIJNS5_1CILi64EEENS7_ILi128EEES8_EEENS_6half_tEfNS_4arch4Sm80ELb0ELb0ELb0ELb0ELb1ELb0ELb0ELb0ELi2ELi2ELi4ELi2ELb1EEENS1_24CollectiveEpilogueBwdGQAISA_fSD_Li256ELb0ELb1EEENS1_19SingleTileSchedulerILb0ELb0ELb0ELi128EEEEEEEEEvNT_6ParamsE --------------------------
	.section	.text._ZN7cutlass13device_kernelIN5flash19enable_sm80_to_sm89INS1_16FlashAttnBwdSm80INS1_25CollectiveMainloopBwdSm80ILi2ELi2EN4cute5tupleIJNS5_1CILi64EEENS7_ILi128EEES8_EEENS_6half_tEfNS_4arch4Sm80ELb0ELb0ELb0ELb0ELb1ELb0ELb0ELb0ELi2ELi2ELi4ELi2ELb1EEENS1_24CollectiveEpilogueBwdGQAISA_fSD_Li256ELb0ELb1EEENS1_19SingleTileSchedulerILb0ELb0ELb0ELi128EEEEEEEEEvNT_6ParamsE,"ax",@progbits
	.sectioninfo	@"SHI_REGISTERS=254"
	.align	128
.text._ZN7cutlass13device_kernelIN5flash19enable_sm80_to_sm89INS1_16FlashAttnBwdSm80INS1_25CollectiveMainloopBwdSm80ILi2ELi2EN4cute5tupleIJNS5_1CILi64EEENS7_ILi128EEES8_EEENS_6half_tEfNS_4arch4Sm80ELb0ELb0ELb0ELb0ELb1ELb0ELb0ELb0ELi2ELi2ELi4ELi2ELb1EEENS1_24CollectiveEpilogueBwdGQAISA_fSD_Li256ELb0ELb1EEENS1_19SingleTileSchedulerILb0ELb0ELb0ELi128EEEEEEEEEvNT_6ParamsE:
        .type           _ZN7cutlass13device_kernelIN5flash19enable_sm80_to_sm89INS1_16FlashAttnBwdSm80INS1_25CollectiveMainloopBwdSm80ILi2ELi2EN4cute5tupleIJNS5_1CILi64EEENS7_ILi128EEES8_EEENS_6half_tEfNS_4arch4Sm80ELb0ELb0ELb0ELb0ELb1ELb0ELb0ELb0ELi2ELi2ELi4ELi2ELb1EEENS1_24CollectiveEpilogueBwdGQAISA_fSD_Li256ELb0ELb1EEENS1_19SingleTileSchedulerILb0ELb0ELb0ELi128EEEEEEEEEvNT_6ParamsE,@function
        .size           _ZN7cutlass13device_kernelIN5flash19enable_sm80_to_sm89INS1_16FlashAttnBwdSm80INS1_25CollectiveMainloopBwdSm80ILi2ELi2EN4cute5tupleIJNS5_1CILi64EEENS7_ILi128EEES8_EEENS_6half_tEfNS_4arch4Sm80ELb0ELb0ELb0ELb0ELb1ELb0ELb0ELb0ELi2ELi2ELi4ELi2ELb1EEENS1_24CollectiveEpilogueBwdGQAISA_fSD_Li256ELb0ELb1EEENS1_19SingleTileSchedulerILb0ELb0ELb0ELi128EEEEEEEEEvNT_6ParamsE,(.L_x_1795 - _ZN7cutlass13device_kernelIN5flash19enable_sm80_to_sm89INS1_16FlashAttnBwdSm80INS1_25CollectiveMainloopBwdSm80ILi2ELi2EN4cute5tupleIJNS5_1CILi64EEENS7_ILi128EEES8_EEENS_6half_tEfNS_4arch4Sm80ELb0ELb0ELb0ELb0ELb1ELb0ELb0ELb0ELi2ELi2ELi4ELi2ELb1EEENS1_24CollectiveEpilogueBwdGQAISA_fSD_Li256ELb0ELb1EEENS1_19SingleTileSchedulerILb0ELb0ELb0ELi128EEEEEEEEEvNT_6ParamsE)
        .other          _ZN7cutlass13device_kernelIN5flash19enable_sm80_to_sm89INS1_16FlashAttnBwdSm80INS1_25CollectiveMainloopBwdSm80ILi2ELi2EN4cute5tupleIJNS5_1CILi64EEENS7_ILi128EEES8_EEENS_6half_tEfNS_4arch4Sm80ELb0ELb0ELb0ELb0ELb1ELb0ELb0ELb0ELi2ELi2ELi4ELi2ELb1EEENS1_24CollectiveEpilogueBwdGQAISA_fSD_Li256ELb0ELb1EEENS1_19SingleTileSchedulerILb0ELb0ELb0ELi128EEEEEEEEEvNT_6ParamsE,@"STO_CUDA_ENTRY STV_DEFAULT"
_ZN7cutlass13device_kernelIN5flash19enable_sm80_to_sm89INS1_16FlashAttnBwdSm80INS1_25CollectiveMainloopBwdSm80ILi2ELi2EN4cute5tupleIJNS5_1CILi64EEENS7_ILi128EEES8_EEENS_6half_tEfNS_4arch4Sm80ELb0ELb0ELb0ELb0ELb1ELb0ELb0ELb0ELi2ELi2ELi4ELi2ELb1EEENS1_24CollectiveEpilogueBwdGQAISA_fSD_Li256ELb0ELb1EEENS1_19SingleTileSchedulerILb0ELb0ELb0ELi128EEEEEEEEEvNT_6ParamsE:
[----:B------:R-:W-:Y:S02]  /*0000*/  MOV R1, c[0x0][0x28] ;  /* 0x00000a0000017a02 */ /* 0x000fe40000000f00 */
[----:B------:R-:W1:Y:S02]  /*0010*/  S2UR UR11, SR_CTAID.Z ;  /* 0x00000000000b79c3 */ /* 0x000e640000002700 */
[----:B-1----:R-:W-:-:S13]  /*0020*/  ISETP.LE.AND P0, PT, RZ, UR11, PT ;  /* 0x0000000bff007c0c */ /* 0x002fda000bf03270 */
[----:B------:R-:W-:Y:S05]  /*0030*/  @!P0 EXIT ;  /* 0x000000000000894d */ /* 0x000fea0003800000 */
[----:B------:R-:W1:Y:S01]  /*0040*/  S2R R208, SR_TID.X ;  /* 0x0000000000d07919 */ /* 0x000e620000002100 */
[----:B------:R-:W-:Y:S01]  /*0050*/  IMAD.MOV.U32 R0, RZ, RZ, c[0x0][0x248] ;  /* 0x00009200ff007624 */ /* 0x000fe200078e00ff */
[----:B------:R-:W-:Y:S01]  /*0060*/  USHF.R.S32.HI UR10, URZ, 0x1f, UR11 ;  /* 0x0000001f3f0a7899 */ /* 0x000fe2000801140b */
[----:B------:R-:W-:Y:S01]  /*0070*/  IMAD.MOV.U32 R192, RZ, RZ, 0x40 ;  /* 0x00000040ffc07424 */ /* 0x000fe200078e00ff */
[----:B------:R-:W2:Y:S01]  /*0080*/  S2R R9, SR_CTAID.Y ;  /* 0x0000000000097919 */ /* 0x000ea20000002600 */
[----:B------:R-:W-:Y:S01]  /*0090*/  ULDC.64 UR4, c[0x0][0x278] ;  /* 0x00009e0000047ab9 */ /* 0x000fe20000000a00 */
[----:B------:R-:W-:Y:S01]  /*00a0*/  ISETP.NE.AND P0, PT, R0, 0x1, PT ;  /* 0x000000010000780c */ /* 0x000fe20003f05270 */
[----:B------:R-:W-:Y:S01]  /*00b0*/  UIMAD UR8, UR10, UR4, URZ ;  /* 0x000000040a0872a4 */ /* 0x000fe2000f8e023f */
[----:B------:R-:W3:Y:S01]  /*00c0*/  S2R R29, SR_CTAID.X ;  /* 0x00000000001d7919 */ /* 0x000ee20000002500 */
[----:B------:R-:W-:Y:S01]  /*00d0*/  UIMAD.WIDE.U32 UR14, UR11, UR4, URZ ;  /* 0x000000040b0e72a5 */ /* 0x000fe2000f8e003f */
[----:B------:R-:W-:Y:S01]  /*00e0*/  IMAD.MOV.U32 R193, RZ, RZ, 0x20 ;  /* 0x00000020ffc17424 */ /* 0x000fe200078e00ff */
[----:B------:R-:W-:Y:S01]  /*00f0*/  UIMAD UR8, UR11, UR5, UR8 ;  /* 0x000000050b0872a4 */ /* 0x000fe2000f8e0208 */
[----:B------:R-:W4:Y:S01]  /*0100*/  S2R R230, SR_CTAID.Z ;  /* 0x0000000000e67919 */ /* 0x000f220000002700 */
[----:B------:R-:W-:-:S02]  /*0110*/  UMOV UR17, 0x6 ;  /* 0x0000000600117882 */ /* 0x000fc40000000000 */
[----:B------:R-:W-:Y:S02]  /*0120*/  ULDC.64 UR4, c[0x0][0x1e8] ;  /* 0x00007a0000047ab9 */ /* 0x000fe40000000a00 */
[----:B------:R-:W-:Y:S02]  /*0130*/  UIADD3 UR8, UR15, UR8, URZ ;  /* 0x000000080f087290 */ /* 0x000fe4000fffe03f */
[----:B------:R-:W-:Y:S02]  /*0140*/  UIMAD UR4, UR10, UR4, URZ ;  /* 0x000000040a0472a4 */ /* 0x000fe4000f8e023f */
[----:B------:R-:W-:Y:S02]  /*0150*/  ULDC.64 UR20, c[0x0][0x118] ;  /* 0x0000460000147ab9 */ /* 0x000fe40000000a00 */
[----:B------:R-:W-:Y:S01]  /*0160*/  UIMAD UR6, UR11, UR5, UR4 ;  /* 0x000000050b0672a4 */ /* 0x000fe2000f8e0204 */
[----:B-1----:R-:W-:Y:S01]  /*0170*/  SHF.R.S32.HI R3, RZ, 0x1f, R208 ;  /* 0x0000001fff037819 */ /* 0x002fe200000114d0 */
[----:B------:R-:W-:Y:S01]  /*0180*/  IMAD.SHL.U32 R212, R208, 0x4, RZ ;  /* 0x00000004d0d47824 */ /* 0x000fe200078e00ff */
[----:B------:R-:W-:-:S02]  /*0190*/  ULDC.64 UR4, c[0x0][0x1b8] ;  /* 0x00006e0000047ab9 */ /* 0x000fc40000000a00 */
[----:B------:R-:W-:Y:S01]  /*01a0*/  LEA.HI R17, R3, R208, RZ, 0x3 ;  /* 0x000000d003117211 */ /* 0x000fe200078f18ff */
[----:B--2---:R-:W-:Y:S01]  /*01b0*/  @P0 IMAD.HI.U32 R0, R9, c[0x0][0x24c], RZ ;  /* 0x0000930009000a27 */ /* 0x004fe200078e00ff */
[--C-:B------:R-:W-:Y:S01]  /*01c0*/  SHF.R.S32.HI R7, RZ, 0x1f, R9.reuse ;  /* 0x0000001fff077819 */ /* 0x100fe20000011409 */
[----:B------:R-:W-:Y:S01]  /*01d0*/  UIMAD UR4, UR10, UR4, URZ ;  /* 0x000000040a0472a4 */ /* 0x000fe2000f8e023f */
[----:B------:R-:W-:Y:S01]  /*01e0*/  LOP3.LUT R5, R17, 0xfffffff8, RZ, 0xc0, !PT ;  /* 0xfffffff811057812 */ /* 0x000fe200078ec0ff */
[----:B------:R-:W-:Y:S01]  /*01f0*/  IMAD.MOV.U32 R11, RZ, RZ, R9 ;  /* 0x000000ffff0b7224 */ /* 0x000fe200078e0009 */
[----:B------:R-:W-:Y:S01]  /*0200*/  @P0 SHF.R.U32.HI R11, RZ, c[0x0][0x250], R0 ;  /* 0x00009400ff0b0a19 */ /* 0x000fe20000011600 */
[----:B------:R-:W-:Y:S01]  /*0210*/  IMAD R10, R7, c[0x0][0x270], RZ ;  /* 0x00009c00070a7a24 */ /* 0x000fe200078e02ff */
[----:B------:R-:W-:Y:S01]  /*0220*/  SHF.R.S32.HI R213, RZ, 0x1f, R212 ;  /* 0x0000001fffd57819 */ /* 0x000fe200000114d4 */
[----:B------:R-:W-:Y:S01]  /*0230*/  IMAD.IADD R18, R208, 0x1, -R5 ;  /* 0x00000001d0127824 */ /* 0x000fe200078e0a05 */
[----:B------:R-:W-:Y:S01]  /*0240*/  SHF.R.S32.HI R22, RZ, 0x1f, R11 ;  /* 0x0000001fff167819 */ /* 0x000fe2000001140b */
[----:B------:R-:W-:Y:S01]  /*0250*/  IMAD R10, R9, c[0x0][0x274], R10 ;  /* 0x00009d00090a7a24 */ /* 0x000fe200078e020a */
[----:B------:R-:W-:Y:S01]  /*0260*/  SHF.R.S32.HI R210, RZ, 0x3, R17 ;  /* 0x00000003ffd27819 */ /* 0x000fe20000011411 */
[----:B------:R-:W-:Y:S01]  /*0270*/  IMAD.SHL.U32 R216, R18, 0x8, RZ ;  /* 0x0000000812d87824 */ /* 0x000fe200078e00ff */
[----:B------:R-:W-:Y:S01]  /*0280*/  UIMAD UR4, UR11, UR5, UR4 ;  /* 0x000000050b0472a4 */ /* 0x000fe2000f8e0204 */
[C---:B------:R-:W-:Y:S01]  /*0290*/  IMAD R20, R22.reuse, c[0x0][0x1e0], RZ ;  /* 0x0000780016147a24 */ /* 0x040fe200078e02ff */
[----:B------:R-:W-:Y:S01]  /*02a0*/  SHF.R.S32.HI R211, RZ, 0x1f, R210 ;  /* 0x0000001fffd37819 */ /* 0x000fe200000114d2 */
[----:B------:R-:W-:Y:S01]  /*02b0*/  IMAD R22, R22, c[0x0][0x1b0], RZ ;  /* 0x00006c0016167a24 */ /* 0x000fe200078e02ff */
[----:B------:R-:W-:Y:S01]  /*02c0*/  SHF.R.S32.HI R217, RZ, 0x1f, R216 ;  /* 0x0000001fffd97819 */ /* 0x000fe200000114d8 */
[----:B------:R-:W-:-:S02]  /*02d0*/  IMAD R20, R11, c[0x0][0x1e4], R20 ;  /* 0x000079000b147a24 */ /* 0x000fc400078e0214 */
[----:B------:R-:W-:-:S04]  /*02e0*/  IMAD.WIDE.U32 R4, R9, c[0x0][0x270], R212 ;  /* 0x00009c0009047a25 */ /* 0x000fc800078e00d4 */
[----:B------:R-:W-:Y:S01]  /*02f0*/  IMAD.WIDE.U32 R12, R11, c[0x0][0x1e0], R216 ;  /* 0x000078000b0c7a25 */ /* 0x000fe200078e00d8 */
[----:B------:R-:W-:-:S03]  /*0300*/  IADD3 R25, P0, R4, UR14, RZ ;  /* 0x0000000e04197c10 */ /* 0x000fc6000ff1e0ff */
[----:B------:R-:W-:Y:S01]  /*0310*/  IMAD.IADD R21, R13, 0x1, R20 ;  /* 0x000000010d157824 */ /* 0x000fe200078e0214 */
[----:B------:R-:W-:Y:S01]  /*0320*/  IADD3.X R10, R5, UR8, R10, P0, !PT ;  /* 0x00000008050a7c10 */ /* 0x000fe200087fe40a */
[----:B------:R-:W-:Y:S01]  /*0330*/  IMAD.MOV.U32 R20, RZ, RZ, R12 ;  /* 0x000000ffff147224 */ /* 0x000fe200078e000c */
[-C--:B------:R-:W-:Y:S01]  /*0340*/  LEA.HI R12, R3, R208.reuse, RZ, 0x6 ;  /* 0x000000d0030c7211 */ /* 0x080fe200078f30ff */
[----:B------:R-:W-:Y:S01]  /*0350*/  IMAD R22, R11, c[0x0][0x1b4], R22 ;  /* 0x00006d000b167a24 */ /* 0x000fe200078e0216 */
[----:B------:R-:W-:Y:S01]  /*0360*/  LEA.HI R13, R3, R208, RZ, 0x2 ;  /* 0x000000d0030d7211 */ /* 0x000fe200078f10ff */
[----:B------:R-:W-:Y:S01]  /*0370*/  IMAD.WIDE.U32 R14, R11, c[0x0][0x1b0], R216 ;  /* 0x00006c000b0e7a25 */ /* 0x000fe200078e00d8 */
[----:B------:R-:W-:-:S03]  /*0380*/  SHF.R.S32.HI R12, RZ, 0x6, R12 ;  /* 0x00000006ff0c7819 */ /* 0x000fc6000001140c */
[----:B------:R-:W-:Y:S02]  /*0390*/  IMAD.SHL.U32 R11, R210, 0x40, RZ ;  /* 0x00000040d20b7824 */ /* 0x000fe400078e00ff */
[----:B------:R-:W-:Y:S02]  /*03a0*/  IMAD.MOV.U32 R0, RZ, RZ, -0x80 ;  /* 0xffffff80ff007424 */ /* 0x000fe400078e00ff */
[----:B------:R-:W-:Y:S01]  /*03b0*/  IMAD.IADD R23, R15, 0x1, R22 ;  /* 0x000000010f177824 */ /* 0x000fe200078e0216 */
[----:B------:R-:W-:Y:S01]  /*03c0*/  LOP3.LUT R11, R11, 0x1c0, RZ, 0xc0, !PT ;  /* 0x000001c00b0b7812 */ /* 0x000fe200078ec0ff */
[----:B------:R-:W-:Y:S02]  /*03d0*/  IMAD.MOV.U32 R22, RZ, RZ, R14 ;  /* 0x000000ffff167224 */ /* 0x000fe400078e000e */
[----:B---3--:R-:W-:Y:S01]  /*03e0*/  IMAD R5, R29, R0, c[0x0][0x198] ;  /* 0x000066001d057624 */ /* 0x008fe200078e0200 */
[----:B------:R-:W-:Y:S01]  /*03f0*/  LOP3.LUT R0, R11, 0x38, R216, 0xf8, !PT ;  /* 0x000000380b007812 */ /* 0x000fe200078ef8d8 */
[----:B------:R-:W-:Y:S01]  /*0400*/  IMAD.SHL.U32 R27, R12, 0x200, RZ ;  /* 0x000002000c1b7824 */ /* 0x000fe200078e00ff */
[----:B------:R-:W-:Y:S01]  /*0410*/  SHF.R.U32.HI R14, RZ, 0x3, R11 ;  /* 0x00000003ff0e7819 */ /* 0x000fe2000001160b */
[----:B----4-:R-:W-:Y:S01]  /*0420*/  IMAD.WIDE.U32 R20, R230, c[0x0][0x1e8], R20 ;  /* 0x00007a00e6147a25 */ /* 0x010fe200078e0014 */
[----:B------:R-:W-:-:S02]  /*0430*/  SHF.R.S32.HI R11, RZ, 0x2, R13 ;  /* 0x00000002ff0b7819 */ /* 0x000fc4000001140d */
[----:B------:R-:W-:Y:S01]  /*0440*/  LOP3.LUT R14, R27, R0, R14, 0xf6, !PT ;  /* 0x000000001b0e7212 */ /* 0x000fe200078ef60e */
[----:B------:R-:W-:Y:S01]  /*0450*/  IMAD.WIDE R28, R29, 0x80, R210 ;  /* 0x000000801d1c7825 */ /* 0x000fe200078e02d2 */
[----:B------:R-:W-:-:S03]  /*0460*/  IADD3 R21, R21, UR6, RZ ;  /* 0x0000000615157c10 */ /* 0x000fc6000fffe0ff */
[----:B------:R-:W-:Y:S02]  /*0470*/  IMAD.IADD R0, R5, 0x1, -R210 ;  /* 0x0000000105007824 */ /* 0x000fe400078e0ad2 */
[----:B------:R-:W-:-:S03]  /*0480*/  IMAD.WIDE.U32 R22, R230, c[0x0][0x1b8], R22 ;  /* 0x00006e00e6167a25 */ /* 0x000fc600078e0016 */
[----:B------:R-:W-:Y:S01]  /*0490*/  ISETP.GE.AND P1, PT, R0, 0x1, PT ;  /* 0x000000010000780c */ /* 0x000fe20003f26270 */
[----:B------:R-:W-:Y:S01]  /*04a0*/  IMAD R2, R29, c[0x0][0x1d8], RZ ;  /* 0x000076001d027a24 */ /* 0x000fe200078e02ff */
[----:B------:R-:W-:Y:S01]  /*04b0*/  IADD3 R23, R23, UR4, RZ ;  /* 0x0000000417177c10 */ /* 0x000fe2000fffe0ff */
[----:B------:R-:W-:Y:S01]  /*04c0*/  IMAD.WIDE.U32 R20, R28, c[0x0][0x1d8], R20 ;  /* 0x000076001c147a25 */ /* 0x000fe200078e0014 */
[----:B------:R-:W-:Y:S01]  /*04d0*/  ISETP.GE.OR P3, PT, R216, c[0x0][0x1cc], !P1 ;  /* 0x00007300d8007a0c */ /* 0x000fe20004f66670 */
[----:B------:R-:W-:Y:S01]  /*04e0*/  ULDC.64 UR4, c[0x0][0x1d8] ;  /* 0x0000760000047ab9 */ /* 0x000fe20000000a00 */
[----:B------:R-:W-:Y:S01]  /*04f0*/  ISETP.GE.AND P6, PT, R0, 0x21, PT ;  /* 0x000000210000780c */ /* 0x000fe20003fc6270 */
[----:B------:R-:W-:Y:S01]  /*0500*/  IMAD R2, R28, c[0x0][0x1dc], R2 ;  /* 0x000077001c027a24 */ /* 0x000fe200078e0202 */
[----:B------:R-:W-:Y:S01]  /*0510*/  LEA R32, P2, R20, c[0x0][0x1c0], 0x1 ;  /* 0x0000700014207a11 */ /* 0x000fe200078408ff */
[----:B------:R-:W-:Y:S01]  /*0520*/  IMAD R4, R29, c[0x0][0x1a8], RZ ;  /* 0x00006a001d047a24 */ /* 0x000fe200078e02ff */
[----:B------:R-:W-:Y:S01]  /*0530*/  USHF.L.U32 UR7, UR4, 0x6, URZ ;  /* 0x0000000604077899 */ /* 0x000fe2000800063f */
[----:B------:R-:W-:Y:S01]  /*0540*/  IMAD.IADD R2, R21, 0x1, R2 ;  /* 0x0000000115027824 */ /* 0x000fe200078e0202 */
[----:B------:R-:W-:Y:S01]  /*0550*/  ISETP.GE.AND P5, PT, R0, 0x41, PT ;  /* 0x000000410000780c */ /* 0x000fe20003fa6270 */
[C---:B------:R-:W-:Y:S01]  /*0560*/  IMAD R4, R28.reuse, c[0x0][0x1ac], R4 ;  /* 0x00006b001c047a24 */ /* 0x040fe200078e0204 */
[----:B------:R-:W-:Y:S01]  /*0570*/  USHF.L.U64.HI UR6, UR4, UR17, UR5 ;  /* 0x0000001104067299 */ /* 0x000fe20008010205 */
[----:B------:R-:W-:Y:S01]  /*0580*/  IMAD.WIDE.U32 R22, R28, c[0x0][0x1a8], R22 ;  /* 0x00006a001c167a25 */ /* 0x000fe200078e0016 */
[----:B------:R-:W-:Y:S01]  /*0590*/  LEA.HI.X R33, R20, c[0x0][0x1c4], R2, 0x1, P2 ;  /* 0x0000710014217a11 */ /* 0x000fe200010f0c02 */
[----:B------:R-:W-:Y:S01]  /*05a0*/  ULDC.64 UR4, c[0x0][0x290] ;  /* 0x0000a40000047ab9 */ /* 0x000fe20000000a00 */
[----:B------:R-:W-:Y:S01]  /*05b0*/  ISETP.GE.OR P2, PT, R216, c[0x0][0x1cc], !P5 ;  /* 0x00007300d8007a0c */ /* 0x000fe20006f46670 */
[----:B------:R-:W-:Y:S01]  /*05c0*/  IMAD.IADD R4, R23, 0x1, R4 ;  /* 0x0000000117047824 */ /* 0x000fe200078e0204 */
[----:B------:R-:W-:Y:S01]  /*05d0*/  LEA R28, P0, R22, c[0x0][0x190], 0x1 ;  /* 0x00006400161c7a11 */ /* 0x000fe200078008ff */
[----:B------:R-:W-:Y:S01]  /*05e0*/  IMAD.SHL.U32 R14, R14, 0x2, RZ ;  /* 0x000000020e0e7824 */ /* 0x000fe200078e00ff */
[----:B------:R-:W-:Y:S01]  /*05f0*/  UIMAD UR9, UR10, UR4, URZ ;  /* 0x000000040a0972a4 */ /* 0x000fe2000f8e023f */
[----:B------:R-:W-:Y:S01]  /*0600*/  ISETP.GE.AND P4, PT, R0, 0x61, PT ;  /* 0x000000610000780c */ /* 0x000fe20003f86270 */
[----:B------:R-:W-:Y:S01]  /*0610*/  UIMAD.WIDE.U32 UR12, UR11, UR4, URZ ;  /* 0x000000040b0c72a5 */ /* 0x000fe2000f8e003f */
[----:B------:R-:W-:Y:S01]  /*0620*/  LEA.HI.X R29, R22, c[0x0][0x194], R4, 0x1, P0 ;  /* 0x00006500161d7a11 */ /* 0x000fe200000f0c04 */
[----:B------:R1:W-:Y:S01]  /*0630*/  LDGSTS.E.BYPASS.LTC128B.128 [R14+0x4080], [R32.64], !P3 ;  /* 0x04080000200e7fae */ /* 0x0003e2000d901d54 */
[----:B------:R-:W-:Y:S01]  /*0640*/  IADD3 R22, P0, R32, UR7, RZ ;  /* 0x0000000720167c10 */ /* 0x000fe2000ff1e0ff */
[----:B------:R-:W-:Y:S01]  /*0650*/  UIMAD UR5, UR11, UR5, UR9 ;  /* 0x000000050b0572a4 */ /* 0x000fe2000f8e0209 */
[----:B------:R-:W-:Y:S01]  /*0660*/  ISETP.GE.OR P3, PT, R216, c[0x0][0x1cc], !P6 ;  /* 0x00007300d8007a0c */ /* 0x000fe20007766670 */
[----:B------:R-:W-:Y:S01]  /*0670*/  IMAD R4, R7, c[0x0][0x288], RZ ;  /* 0x0000a20007047a24 */ /* 0x000fe200078e02ff */
[----:B------:R-:W-:Y:S01]  /*0680*/  IADD3.X R23, R33, UR6, RZ, P0, !PT ;  /* 0x0000000621177c10 */ /* 0x000fe200087fe4ff */
[C---:B------:R-:W-:Y:S01]  /*0690*/  IMAD.WIDE.U32 R30, R9.reuse, c[0x0][0x288], R212 ;  /* 0x0000a200091e7a25 */ /* 0x040fe200078e00d4 */
[----:B------:R-:W-:Y:S01]  /*06a0*/  IADD3 R20, P0, R22, UR7, RZ ;  /* 0x0000000716147c10 */ /* 0x000fe2000ff1e0ff */
[----:B------:R-:W-:Y:S01]  /*06b0*/  UIADD3 UR9, UR13, UR5, URZ ;  /* 0x000000050d097290 */ /* 0x000fe2000fffe03f */
[----:B------:R-:W-:Y:S01]  /*06c0*/  SHF.R.S32.HI R0, RZ, 0x1f, R13 ;  /* 0x0000001fff007819 */ /* 0x000fe2000001140d */
[----:B------:R-:W-:Y:S01]  /*06d0*/  IMAD R4, R9, c[0x0][0x28c], R4 ;  /* 0x0000a30009047a24 */ /* 0x000fe200078e0204 */
[-C--:B------:R-:W-:Y:S01]  /*06e0*/  LEA.HI R2, R3, R208.reuse, RZ, 0x4 ;  /* 0x000000d003027211 */ /* 0x080fe200078f20ff */
[----:B------:R-:W-:Y:S01]  /*06f0*/  ULDC.64 UR4, c[0x0][0x188] ;  /* 0x0000620000047ab9 */ /* 0x000fe20000000a00 */
[----:B------:R-:W-:Y:S01]  /*0700*/  IADD3.X R21, R23, UR6, RZ, P0, !PT ;  /* 0x0000000617157c10 */ /* 0x000fe200087fe4ff */
[----:B------:R-:W-:Y:S01]  /*0710*/  UIMAD UR16, UR10, UR4, URZ ;  /* 0x000000040a1072a4 */ /* 0x000fe2000f8e023f */
[----:B------:R-:W-:Y:S01]  /*0720*/  LEA.HI R0, R0, R11, RZ, 0x3 ;  /* 0x0000000b00007211 */ /* 0x000fe200078f18ff */
[----:B------:R2:W-:Y:S01]  /*0730*/  LDGSTS.E.BYPASS.LTC128B.128 [R14+0x5080], [R22.64], !P3 ;  /* 0x05080000160e7fae */ /* 0x0005e2000d901d54 */
[----:B------:R-:W-:Y:S01]  /*0740*/  SHF.R.S32.HI R15, RZ, 0x4, R2 ;  /* 0x00000004ff0f7819 */ /* 0x000fe20000011402 */
[----:B------:R-:W-:Y:S01]  /*0750*/  UIMAD.WIDE.U32 UR18, UR11, UR4, URZ ;  /* 0x000000040b1272a5 */ /* 0x000fe2000f8e003f */
[----:B------:R-:W-:Y:S01]  /*0760*/  IADD3 R19, P0, R30, UR12, RZ ;  /* 0x0000000c1e137c10 */ /* 0x000fe2000ff1e0ff */
[----:B------:R3:W-:Y:S01]  /*0770*/  LDGSTS.E.BYPASS.LTC128B.128 [R14+0x6080], [R20.64], !P2 ;  /* 0x06080000140e7fae */ /* 0x0007e2000d101d54 */
[----:B------:R-:W-:Y:S01]  /*0780*/  LOP3.LUT R8, R0, 0xfffffff8, RZ, 0xc0, !PT ;  /* 0xfffffff800087812 */ /* 0x000fe200078ec0ff */
[----:B------:R-:W-:Y:S01]  /*0790*/  IMAD R0, R7, c[0x0][0x180], RZ ;  /* 0x0000600007007a24 */ /* 0x000fe200078e02ff */
[----:B------:R-:W-:Y:S01]  /*07a0*/  LEA.HI R6, R2, R15, RZ, 0x1 ;  /* 0x0000000f02067211 */ /* 0x000fe200078f08ff */
[----:B------:R-:W-:Y:S01]  /*07b0*/  UIMAD UR16, UR11, UR5, UR16 ;  /* 0x000000050b1072a4 */ /* 0x000fe2000f8e0210 */
[----:B------:R-:W-:Y:S01]  /*07c0*/  ISETP.GE.OR P2, PT, R216, c[0x0][0x1cc], !P4 ;  /* 0x00007300d8007a0c */ /* 0x000fe20006746670 */
[----:B------:R-:W-:Y:S01]  /*07d0*/  IMAD.IADD R8, R11, 0x1, -R8 ;  /* 0x000000010b087824 */ /* 0x000fe200078e0a08 */
[----:B------:R-:W-:Y:S01]  /*07e0*/  IADD3.X R4, R31, UR9, R4, P0, !PT ;  /* 0x000000091f047c10 */ /* 0x000fe200087fe404 */
[----:B------:R-:W-:Y:S01]  /*07f0*/  IMAD R0, R9, c[0x0][0x184], R0 ;  /* 0x0000610009007a24 */ /* 0x000fe200078e0200 */
[----:B------:R-:W-:Y:S01]  /*0800*/  LOP3.LUT R6, R6, 0xfffffffe, RZ, 0xc0, !PT ;  /* 0xfffffffe06067812 */ /* 0x000fe200078ec0ff */
[----:B------:R-:W-:Y:S01]  /*0810*/  IMAD R11, R211, c[0x0][0x178], RZ ;  /* 0x00005e00d30b7a24 */ /* 0x000fe200078e02ff */
[----:B------:R-:W-:Y:S01]  /*0820*/  IADD3 R30, P0, R20, UR7, RZ ;  /* 0x00000007141e7c10 */ /* 0x000fe2000ff1e0ff */
[----:B------:R-:W-:Y:S01]  /*0830*/  ULDC.64 UR4, c[0x0][0x218] ;  /* 0x0000860000047ab9 */ /* 0x000fe20000000a00 */
[C---:B------:R-:W-:Y:S01]  /*0840*/  IMAD.WIDE.U32 R218, R210.reuse, c[0x0][0x178], RZ ;  /* 0x00005e00d2da7a25 */ /* 0x040fe200078e00ff */
[----:B------:R-:W-:Y:S01]  /*0850*/  UIMAD.WIDE.U32 UR22, UR11, UR4, URZ ;  /* 0x000000040b1672a5 */ /* 0x000fe2000f8e003f */
[----:B------:R-:W-:Y:S01]  /*0860*/  IADD3.X R31, R21, UR6, RZ, P0, !PT ;  /* 0x00000006151f7c10 */ /* 0x000fe200087fe4ff */
[----:B------:R-:W-:Y:S01]  /*0870*/  UIMAD UR4, UR10, UR4, URZ ;  /* 0x000000040a0472a4 */ /* 0x000fe2000f8e023f */
[----:B------:R-:W-:Y:S01]  /*0880*/  IMAD.IADD R6, R15, 0x1, -R6 ;  /* 0x000000010f067824 */ /* 0x000fe200078e0a06 */
[----:B------:R-:W-:Y:S01]  /*0890*/  UIADD3 UR16, UR19, UR16, URZ ;  /* 0x0000001013107290 */ /* 0x000fe2000fffe03f */
[----:B------:R-:W-:Y:S01]  /*08a0*/  IMAD R11, R210, c[0x0][0x17c], R11 ;  /* 0x00005f00d20b7a24 */ /* 0x000fe200078e020b */
[----:B------:R4:W-:Y:S01]  /*08b0*/  LDGSTS.E.BYPASS.LTC128B.128 [R14+0x7080], [R30.64], !P2 ;  /* 0x070800001e0e7fae */ /* 0x0009e2000d101d54 */
[----:B------:R-:W-:Y:S01]  /*08c0*/  IMAD R15, R211, c[0x0][0x208], RZ ;  /* 0x00008200d30f7a24 */ /* 0x000fe200078e02ff */
[----:B------:R-:W-:Y:S01]  /*08d0*/  UIMAD UR4, UR11, UR5, UR4 ;  /* 0x000000050b0472a4 */ /* 0x000fe2000f8e0204 */
[----:B--2---:R-:W-:Y:S01]  /*08e0*/  IMAD.WIDE.U32 R22, R9, c[0x0][0x180], R216 ;  /* 0x0000600009167a25 */ /* 0x004fe200078e00d8 */
[----:B------:R-:W-:Y:S01]  /*08f0*/  ULDC.64 UR6, c[0x0][0x1a8] ;  /* 0x00006a0000067ab9 */ /* 0x000fe20000000a00 */
[----:B------:R-:W-:Y:S01]  /*0900*/  ISETP.GE.OR P1, PT, R216, c[0x0][0x19c], !P1 ;  /* 0x00006700d8007a0c */ /* 0x000fe20004f26670 */
[----:B------:R-:W-:Y:S01]  /*0910*/  USHF.L.U64.HI UR7, UR6, UR17, UR7 ;  /* 0x0000001106077299 */ /* 0x000fe20008010207 */
[----:B---3--:R-:W-:Y:S01]  /*0920*/  IMAD.IADD R21, R23, 0x1, R0 ;  /* 0x0000000117157824 */ /* 0x008fe200078e0200 */
[----:B------:R-:W-:Y:S01]  /*0930*/  IADD3 R22, P2, P0, R218, UR18, R22 ;  /* 0x00000012da167c10 */ /* 0x000fe2000f85e016 */
[----:B------:R-:W-:Y:S01]  /*0940*/  IMAD R0, R7, c[0x0][0x210], RZ ;  /* 0x0000840007007a24 */ /* 0x000fe200078e02ff */
[----:B------:R-:W-:Y:S01]  /*0950*/  USHF.L.U32 UR24, UR6, 0x6, URZ ;  /* 0x0000000606187899 */ /* 0x000fe2000800063f */
[----:B------:R-:W-:Y:S01]  /*0960*/  IMAD.IADD R206, R219, 0x1, R11 ;  /* 0x00000001dbce7824 */ /* 0x000fe200078e020b */
[----:B------:R-:W-:Y:S01]  /*0970*/  UIADD3 UR6, UR23, UR4, URZ ;  /* 0x0000000417067290 */ /* 0x000fe2000fffe03f */
[----:B------:R-:W-:Y:S01]  /*0980*/  IMAD R0, R9, c[0x0][0x214], R0 ;  /* 0x0000850009007a24 */ /* 0x000fe200078e0200 */
[----:B------:R-:W-:Y:S01]  /*0990*/  LEA.HI R11, R3, R208, RZ, 0x5 ;  /* 0x000000d0030b7211 */ /* 0x000fe200078f28ff */
[----:B------:R-:W-:Y:S01]  /*09a0*/  IMAD.WIDE.U32 R214, R210, c[0x0][0x208], RZ ;  /* 0x00008200d2d67a25 */ /* 0x000fe200078e00ff */
[----:B------:R-:W-:Y:S01]  /*09b0*/  IADD3.X R21, R206, UR16, R21, P2, P0 ;  /* 0x00000010ce157c10 */ /* 0x000fe200097e0415 */
[----:B------:R-:W0:Y:S01]  /*09c0*/  LDGDEPBAR ;  /* 0x00000000000079af */ /* 0x000e220000000000 */
[----:B------:R-:W-:Y:S01]  /*09d0*/  SHF.R.S32.HI R16, RZ, 0x5, R11 ;  /* 0x00000005ff107819 */ /* 0x000fe2000001140b */
[----:B------:R-:W-:Y:S01]  /*09e0*/  IMAD R207, R210, c[0x0][0x20c], R15 ;  /* 0x00008300d2cf7a24 */ /* 0x000fe200078e020f */
[C---:B------:R-:W-:Y:S01]  /*09f0*/  ISETP.GE.OR P6, PT, R216.reuse, c[0x0][0x19c], !P6 ;  /* 0x00006700d8007a0c */ /* 0x040fe200077c6670 */
[----:B------:R2:W-:Y:S01]  /*0a00*/  LDGSTS.E.BYPASS.LTC128B.128 [R14+0x80], [R28.64], !P1 ;  /* 0x000800001c0e7fae */ /* 0x0005e2000c901d54 */
[----:B------:R-:W-:Y:S01]  /*0a10*/  LEA.HI R24, R11, R16, RZ, 0x1 ;  /* 0x000000100b187211 */ /* 0x000fe200078f08ff */
[----:B------:R-:W-:Y:S01]  /*0a20*/  IMAD.IADD R207, R215, 0x1, R207 ;  /* 0x00000001d7cf7824 */ /* 0x000fe200078e02cf */
[----:B------:R-:W-:Y:S01]  /*0a30*/  ISETP.GE.OR P5, PT, R216, c[0x0][0x19c], !P5 ;  /* 0x00006700d8007a0c */ /* 0x000fe20006fa6670 */
[----:B------:R-:W-:Y:S01]  /*0a40*/  IMAD.SHL.U32 R15, R16, 0x10, RZ ;  /* 0x00000010100f7824 */ /* 0x000fe200078e00ff */
[----:B------:R-:W-:Y:S01]  /*0a50*/  ISETP.GE.OR P4, PT, R216, c[0x0][0x19c], !P4 ;  /* 0x00006700d8007a0c */ /* 0x000fe20006786670 */
[----:B----4-:R-:W-:Y:S01]  /*0a60*/  IMAD.WIDE.U32 R30, R9, c[0x0][0x210], R216 ;  /* 0x00008400091e7a25 */ /* 0x010fe200078e00d8 */
[----:B------:R-:W-:Y:S01]  /*0a70*/  LOP3.LUT R221, R24, 0xfffffffe, RZ, 0xc0, !PT ;  /* 0xfffffffe18dd7812 */ /* 0x000fe200078ec0ff */
[----:B------:R-:W-:Y:S01]  /*0a80*/  ULDC.64 UR4, c[0x0][0x178] ;  /* 0x00005e0000047ab9 */ /* 0x000fe20000000a00 */
        /* <DEDUP_REMOVED lines=8> */
[----:B-1----:R-:W-:-:S02]  /*0b10*/  IADD3 R32, P2, R28, UR24, RZ ;  /* 0x000000181c207c10 */ /* 0x002fc4000ff5e0ff */
[----:B------:R-:W-:Y:S02]  /*0b20*/  LOP3.LUT P1, RZ, R18, 0x4, RZ, 0xc0, !PT ;  /* 0x0000000412ff7812 */ /* 0x000fe4000782c0ff */
[----:B------:R-:W-:Y:S02]  /*0b30*/  IADD3.X R33, R29, UR7, RZ, P2, !PT ;  /* 0x000000071d217c10 */ /* 0x000fe400097fe4ff */
[----:B------:R-:W-:Y:S02]  /*0b40*/  IADD3 R30, P2, R32, UR24, RZ ;  /* 0x00000018201e7c10 */ /* 0x000fe4000ff5e0ff */
[C---:B------:R-:W-:Y:S01]  /*0b50*/  LOP3.LUT P0, RZ, R18.reuse, 0x2, RZ, 0xc0, !PT ;  /* 0x0000000212ff7812 */ /* 0x040fe2000780c0ff */
[----:B------:R1:W-:Y:S01]  /*0b60*/  LDGSTS.E.BYPASS.LTC128B.128 [R14+0x1080], [R32.64], !P6 ;  /* 0x01080000200e7fae */ /* 0x0003e2000f101d54 */
[----:B------:R-:W-:Y:S01]  /*0b70*/  IADD3.X R31, R33, UR7, RZ, P2, !PT ;  /* 0x00000007211f7c10 */ /* 0x000fe200097fe4ff */
[----:B------:R-:W-:Y:S01]  /*0b80*/  IMAD.SHL.U32 R18, R18, 0x40, RZ ;  /* 0x0000004012127824 */ /* 0x000fe200078e00ff */
[----:B--2---:R-:W-:-:S02]  /*0b90*/  LEA R28, P2, R25, c[0x0][0x258], 0x2 ;  /* 0x00009600191c7a11 */ /* 0x004fc400078410ff */
[----:B------:R-:W-:Y:S01]  /*0ba0*/  LEA R26, P3, R23, c[0x0][0x1f0], 0x1 ;  /* 0x00007c00171a7a11 */ /* 0x000fe200078608ff */
[----:B------:R1:W-:Y:S01]  /*0bb0*/  LDGSTS.E.BYPASS.LTC128B.128 [R14+0x2080], [R30.64], !P5 ;  /* 0x020800001e0e7fae */ /* 0x0003e2000e901d54 */
[----:B------:R-:W-:Y:S02]  /*0bc0*/  LEA.HI.X R29, R25, c[0x0][0x25c], R10, 0x2, P2 ;  /* 0x00009700191d7a11 */ /* 0x000fe400010f140a */
[----:B------:R-:W-:Y:S01]  /*0bd0*/  IADD3 R24, P2, R30, UR24, RZ ;  /* 0x000000181e187c10 */ /* 0x000fe2000ff5e0ff */
[----:B------:R-:W-:Y:S01]  /*0be0*/  UMOV UR24, 0x5 ;  /* 0x0000000500187882 */ /* 0x000fe20000000000 */
[----:B------:R-:W-:Y:S02]  /*0bf0*/  LOP3.LUT R18, R18, 0x1c0, RZ, 0xc0, !PT ;  /* 0x000001c012127812 */ /* 0x000fe400078ec0ff */
[----:B------:R-:W-:Y:S01]  /*0c00*/  IADD3.X R25, R31, UR7, RZ, P2, !PT ;  /* 0x000000071f197c10 */ /* 0x000fe200097fe4ff */
[----:B------:R-:W-:Y:S01]  /*0c10*/  USHF.L.U32 UR7, UR4, 0x6, URZ ;  /* 0x0000000604077899 */ /* 0x000fe2000800063f */
[----:B------:R-:W-:-:S02]  /*0c20*/  LOP3.LUT R16, R18, 0x30, R15, 0xf8, !PT ;  /* 0x0000003012107812 */ /* 0x000fc400078ef80f */
[----:B------:R-:W-:Y:S01]  /*0c30*/  LOP3.LUT R22, R18, 0x8, R17, 0xf8, !PT ;  /* 0x0000000812167812 */ /* 0x000fe200078ef811 */
[----:B------:R2:W-:Y:S01]  /*0c40*/  LDGSTS.E.BYPASS.LTC128B.128 [R14+0x3080], [R24.64], !P4 ;  /* 0x03080000180e7fae */ /* 0x0005e2000e101d54 */
[----:B------:R-:W-:Y:S01]  /*0c50*/  SHF.R.U32.HI R15, RZ, 0x3, R18 ;  /* 0x00000003ff0f7819 */ /* 0x000fe20000011612 */
[----:B------:R-:W-:Y:S01]  /*0c60*/  IMAD R18, R6, 0x800, R27 ;  /* 0x0000080006127824 */ /* 0x000fe200078e021b */
[----:B------:R-:W-:Y:S01]  /*0c70*/  LEA.HI.X R27, R23, c[0x0][0x1f4], R0, 0x1, P3 ;  /* 0x00007d00171b7a11 */ /* 0x000fe200018f0c00 */
[----:B------:R-:W0:Y:S01]  /*0c80*/  LDGDEPBAR ;  /* 0x00000000000079af */ /* 0x000e220000000000 */
[----:B------:R-:W-:Y:S01]  /*0c90*/  LOP3.LUT R23, R2, 0xfffffff0, RZ, 0xc0, !PT ;  /* 0xfffffff002177812 */ /* 0x000fe200078ec0ff */
[----:B------:R-:W-:Y:S01]  /*0ca0*/  ULDC.64 UR4, c[0x0][0x208] ;  /* 0x0000820000047ab9 */ /* 0x000fe20000000a00 */
[----:B------:R-:W-:Y:S01]  /*0cb0*/  LOP3.LUT R199, R22, R15, RZ, 0x3c, !PT ;  /* 0x0000000f16c77212 */ /* 0x000fe200078e3cff */
[----:B------:R-:W-:Y:S01]  /*0cc0*/  USHF.L.U64.HI UR5, UR4, UR24, UR5 ;  /* 0x0000001804057299 */ /* 0x000fe20008010205 */
[----:B------:R-:W-:Y:S01]  /*0cd0*/  SEL R2, R192, 0xffffffc0, !P1 ;  /* 0xffffffc0c0027807 */ /* 0x000fe20004800000 */
[----:B------:R-:W-:Y:S01]  /*0ce0*/  IMAD.IADD R23, R208, 0x1, -R23 ;  /* 0x00000001d0177824 */ /* 0x000fe200078e0a17 */
[----:B------:R-:W-:Y:S01]  /*0cf0*/  IADD3 R10, -R210, c[0x0][0x168], RZ ;  /* 0x00005a00d20a7a10 */ /* 0x000fe20007ffe1ff */
[----:B------:R-:W-:Y:S01]  /*0d00*/  IMAD.IADD R199, R18, 0x1, R199 ;  /* 0x0000000112c77824 */ /* 0x000fe200078e02c7 */
[----:B------:R-:W-:Y:S01]  /*0d10*/  ISETP.GE.AND P4, PT, R216, c[0x0][0x16c], PT ;  /* 0x00005b00d8007a0c */ /* 0x000fe20003f86270 */
[----:B------:R-:W-:Y:S01]  /*0d20*/  USHF.L.U32 UR4, UR4, 0x5, URZ ;  /* 0x0000000504047899 */ /* 0x000fe2000800063f */
[----:B------:R-:W-:Y:S01]  /*0d30*/  SHF.R.S32.HI R0, RZ, 0x1f, R23 ;  /* 0x0000001fff007819 */ /* 0x000fe20000011417 */
[----:B------:R-:W-:Y:S01]  /*0d40*/  IMAD.SHL.U32 R199, R199, 0x2, RZ ;  /* 0x00000002c7c77824 */ /* 0x000fe200078e00ff */
[----:B------:R-:W-:Y:S01]  /*0d50*/  ISETP.LT.OR P6, PT, R10, 0x1, P4 ;  /* 0x000000010a00780c */ /* 0x000fe200027c1670 */
[----:B------:R-:W-:Y:S01]  /*0d60*/  USHF.L.U32 UR24, UR4, 0x1, URZ ;  /* 0x0000000104187899 */ /* 0x000fe2000800063f */
[----:B------:R-:W-:Y:S01]  /*0d70*/  LEA.HI R197, R0, R23, RZ, 0x3 ;  /* 0x0000001700c57211 */ /* 0x000fe200078f18ff */
[----:B------:R-:W-:Y:S01]  /*0d80*/  IMAD.IADD R2, R199, 0x1, R2 ;  /* 0x00000001c7027824 */ /* 0x000fe200078e0202 */
[----:B------:R-:W-:Y:S01]  /*0d90*/  SEL R0, R193, 0xffffffe0, !P0 ;  /* 0xffffffe0c1007807 */ /* 0x000fe20004000000 */
[----:B------:R-:W-:Y:S01]  /*0da0*/  USHF.L.U64.HI UR5, UR4, 0x1, UR5 ;  /* 0x0000000104057899 */ /* 0x000fe20008010205 */
[----:B------:R-:W-:-:S02]  /*0db0*/  LEA R18, P0, R19, c[0x0][0x280], 0x2 ;  /* 0x0000a00013127a11 */ /* 0x000fc400078010ff */
[----:B------:R-:W-:Y:S02]  /*0dc0*/  ISETP.LT.OR P5, PT, R10, 0x21, P4 ;  /* 0x000000210a00780c */ /* 0x000fe400027a1670 */
        /* <DEDUP_REMOVED lines=31> */
[----:B------:R1:W1:Y:S04]  /*0fc0*/  LDSM.16.M88.4 R160, [R3+0x6080] ;  /* 0x0060800003a0783b */ /* 0x0002680000000200 */
        /* <DEDUP_REMOVED lines=16> */
[----:B-----5:R-:W-:Y:S02]  /*10d0*/  IMAD.SHL.U32 R20, R8, 0x40, RZ ;  /* 0x0000004008147824 */ /* 0x020fe400078e00ff */
[----:B------:R-:W-:-:S02]  /*10e0*/  IMAD.SHL.U32 R21, R12, 0x8, RZ ;  /* 0x000000080c157824 */ /* 0x000fc400078e00ff */
[----:B-1----:R-:W-:Y:S01]  /*10f0*/  IMAD.IADD R24, R208, 0x1, -R13 ;  /* 0x00000001d0187824 */ /* 0x002fe200078e0a0d */
        /* <DEDUP_REMOVED lines=14> */
[----:B--2---:R-:W-:Y:S01]  /*11e0*/  SHF.R.U32.HI R17, RZ, 0x3, R20 ;  /* 0x00000003ff117819 */ /* 0x004fe20000011614 */
        /* <DEDUP_REMOVED lines=10> */
[----:B---34-:R-:W-:Y:S01]  /*1290*/  IMAD.MOV.U32 R15, RZ, RZ, 0x40 ;  /* 0x00000040ff0f7424 */ /* 0x018fe200078e00ff */
        /* <DEDUP_REMOVED lines=13> */
.L_x_52:
[----:B------:R-:W-:Y:S05]  /*1370*/  BSYNC B0 ;  /* 0x0000000000007941 */ /* 0x000fea0003800000 */
.L_x_51:
[----:B---34-:R-:W-:Y:S01]  /*1380*/  ISETP.GE.AND P1, PT, R13, 0x1, PT ;  /* 0x000000010d00780c */ /* 0x018fe20003f26270 */
        /* <DEDUP_REMOVED lines=34> */
[----:B------:R-:W-:Y:S01]  /*15b0*/  LOP3.LUT R11, R11, 0xffffffe0, RZ, 0xc0, !PT ;  /* 0xffffffe00b0b7812 */ /* 0x000fe200078ec0ff */
[----:B------:R-:W-:Y:S01]  /*15c0*/  IMAD R6, R7, c[0x0][0x238], RZ ;  /* 0x00008e0007067a24 */ /* 0x000fe200078e02ff */
[----:B------:R-:W-:Y:S01]  /*15d0*/  SHF.R.S32.HI R7, RZ, 0x1f, R12 ;  /* 0x0000001fff077819 */ /* 0x000fe2000001140c */
[----:B------:R-:W-:Y:S01]  /*15e0*/  ULDC.64 UR4, c[0x0][0x240] ;  /* 0x0000900000047ab9 */ /* 0x000fe20000000a00 */
[----:B------:R-:W-:Y:S01]  /*15f0*/  SHF.R.S32.HI R209, RZ, 0x1f, R208 ;  /* 0x0000001fffd17819 */ /* 0x000fe200000114d0 */
[----:B------:R-:W-:Y:S01]  /*1600*/  IMAD.IADD R4, R208, 0x1, -R11 ;  /* 0x00000001d0047824 */ /* 0x000fe200078e0a0b */
[----:B------:R-:W-:Y:S01]  /*1610*/  LEA.HI R7, R7, R12, RZ, 0x2 ;  /* 0x0000000c07077211 */ /* 0x000fe200078f10ff */
[C---:B------:R-:W-:Y:S01]  /*1620*/  IMAD R6, R9.reuse, c[0x0][0x23c], R6 ;  /* 0x00008f0009067a24 */ /* 0x040fe200078e0206 */
[----:B------:R-:W-:Y:S01]  /*1630*/  LOP3.LUT P5, RZ, R8, 0x4, RZ, 0xc0, !PT ;  /* 0x0000000408ff7812 */ /* 0x000fe200078ac0ff */
[----:B-12---:R-:W-:Y:S01]  /*1640*/  IMAD.WIDE.U32 R14, R9, c[0x0][0x238], R208 ;  /* 0x00008e00090e7a25 */ /* 0x006fe200078e00d0 */
[----:B------:R-:W-:Y:S01]  /*1650*/  SHF.R.S32.HI R11, RZ, 0x1f, R4 ;  /* 0x0000001fff0b7819 */ /* 0x000fe20000011404 */
[----:B------:R-:W-:Y:S01]  /*1660*/  UIMAD UR4, UR10, UR4, URZ ;  /* 0x000000040a0472a4 */ /* 0x000fe2000f8e023f */
[----:B------:R-:W-:Y:S01]  /*1670*/  LOP3.LUT R7, R7, 0xfffffffc, RZ, 0xc0, !PT ;  /* 0xfffffffc07077812 */ /* 0x000fe200078ec0ff */
[----:B------:R-:W-:Y:S01]  /*1680*/  IMAD.IADD R15, R15, 0x1, R6 ;  /* 0x000000010f0f7824 */ /* 0x000fe200078e0206 */
[----:B------:R-:W-:Y:S01]  /*1690*/  LEA.HI R11, R11, R4, RZ, 0x2 ;  /* 0x000000040b0b7211 */ /* 0x000fe200078f10ff */
[----:B------:R-:W-:Y:S01]  /*16a0*/  UIMAD UR4, UR11, UR5, UR4 ;  /* 0x000000050b0472a4 */ /* 0x000fe2000f8e0204 */
[----:B------:R-:W-:Y:S01]  /*16b0*/  IADD3 R13, R13, 0x3f, RZ ;  /* 0x0000003f0d0d7810 */ /* 0x000fe20007ffe0ff */
[----:B------:R-:W-:Y:S01]  /*16c0*/  IMAD.IADD R12, R12, 0x1, -R7 ;  /* 0x000000010c0c7824 */ /* 0x000fe200078e0a07 */
[----:B------:R-:W-:Y:S01]  /*16d0*/  LOP3.LUT R7, R11, 0xfffffffc, RZ, 0xc0, !PT ;  /* 0xfffffffc0b077812 */ /* 0x000fe200078ec0ff */
[----:B------:R-:W-:Y:S01]  /*16e0*/  IMAD.WIDE.U32 R230, R230, c[0x0][0x240], R14 ;  /* 0x00009000e6e67a25 */ /* 0x000fe200078e000e */
[----:B------:R-:W-:Y:S01]  /*16f0*/  R2P PR, R10, 0x6 ;  /* 0x000000060a007804 */ /* 0x000fe20000000000 */
[----:B------:R-:W-:Y:S01]  /*1700*/  CS2R R126, SRZ ;  /* 0x00000000007e7805 */ /* 0x000fe2000001ff00 */
[----:B------:R-:W-:Y:S01]  /*1710*/  SHF.R.S32.HI R8, RZ, 0x1f, R13 ;  /* 0x0000001fff087819 */ /* 0x000fe2000001140d */
[----:B------:R-:W-:Y:S01]  /*1720*/  IMAD.IADD R7, R4, 0x1, -R7 ;  /* 0x0000000104077824 */ /* 0x000fe200078e0a07 */
[----:B------:R-:W-:Y:S01]  /*1730*/  SHF.R.S32.HI R4, RZ, 0x2, R11 ;  /* 0x00000002ff047819 */ /* 0x000fe2000001140b */
[----:B------:R-:W-:Y:S01]  /*1740*/  IMAD R12, R12, -0x8, R5 ;  /* 0xfffffff80c0c7824 */ /* 0x000fe200078e0205 */
[----:B------:R-:W-:Y:S01]  /*1750*/  LEA R222, R222, 0xc480, 0x1 ;  /* 0x0000c480dede7811 */ /* 0x000fe200078e08ff */
[----:B------:R-:W-:Y:S01]  /*1760*/  IMAD.SHL.U32 R198, R198, 0x2, RZ ;  /* 0x00000002c6c67824 */ /* 0x000fe200078e00ff */
[----:B------:R-:W-:Y:S01]  /*1770*/  SEL R196, R193, 0xffffffe0, !P2 ;  /* 0xffffffe0c1c47807 */ /* 0x000fe20005000000 */
[----:B------:R-:W-:Y:S01]  /*1780*/  IMAD R221, R221, 0x10, R4 ;  /* 0x00000010dddd7824 */ /* 0x000fe200078e0204 */
[----:B------:R-:W-:Y:S01]  /*1790*/  LEA.HI R229, R8, R13, RZ, 0x6 ;  /* 0x0000000d08e57211 */ /* 0x000fe200078f30ff */
[----:B------:R-:W-:Y:S01]  /*17a0*/  IMAD R220, R7, -0x2, R12 ;  /* 0xfffffffe07dc7824 */ /* 0x000fe200078e020c */
[----:B------:R-:W-:Y:S01]  /*17b0*/  IADD3 R226, R222, 0x40, RZ ;  /* 0x00000040dee27810 */ /* 0x000fe20007ffe0ff */
[----:B------:R-:W-:Y:S01]  /*17c0*/  IMAD.MOV.U32 R227, RZ, RZ, 0x1 ;  /* 0x00000001ffe37424 */ /* 0x000fe200078e00ff */
[----:B------:R-:W-:Y:S01]  /*17d0*/  LEA R197, R197, 0x80, 0x1 ;  /* 0x00000080c5c57811 */ /* 0x000fe200078e08ff */
        /* <DEDUP_REMOVED lines=40> */
.L_x_56:
        /* <DEDUP_REMOVED lines=55> */
[----:B------:R1:W1:Y:S04]  /*1dd0*/  LDSM.16.M88.4 R156, [R183+0x9080] ;  /* 0x00908000b79c783b */ /* 0x0002680000000200 */
        /* <DEDUP_REMOVED lines=14> */
[----:B-1----:R-:W-:Y:S01]  /*1ec0*/  IMAD.MOV.U32 R45, RZ, RZ, c[0x0][0x168] ;  /* 0x00005a00ff2d7624 */ /* 0x002fe200078e00ff */
        /* <DEDUP_REMOVED lines=43> */
.L_x_54:
[-C--:B-1----:R-:W-:Y:S01]  /*2180*/  HMMA.16816.F32 R36, R132, R144.reuse, RZ ;  /* 0x000000908424723c */ /* 0x082fe200000018ff */
        /* <DEDUP_REMOVED lines=323> */
[----:B------:R3:W2:Y:S07]  /*35c0*/  LDSM.16.M88.4 R188, [R205+0x11480] ;  /* 0x01148000cdbc783b */ /* 0x0006ae0000000200 */
        /* <DEDUP_REMOVED lines=15> */
[C---:B-1-34-:R-:W-:Y:S01]  /*36c0*/  IMAD.SHL.U32 R13, R15.reuse, 0x40, RZ ;  /* 0x000000400f0d7824 */ /* 0x05afe200078e00ff */
        /* <DEDUP_REMOVED lines=46> */
.L_x_55:
[-C--:B-1-34-:R-:W-:Y:S01]  /*39b0*/  HMMA.16816.F32 R4, R24, R28.reuse, RZ ;  /* 0x0000001c1804723c */ /* 0x09afe200000018ff */
        /* <DEDUP_REMOVED lines=137> */
.L_x_53:
[----:B------:R-:W3:Y:S01]  /*4250*/  S2UR UR11, SR_CTAID.Y ;  /* 0x00000000000b79c3 */ /* 0x000ee20000002600 */
[----:B------:R-:W-:Y:S01]  /*4260*/  ULDC.64 UR14, c[0x0][0x338] ;  /* 0x0000ce00000e7ab9 */ /* 0x000fe20000000a00 */
[----:B------:R-:W-:Y:S01]  /*4270*/  ISETP.NE.AND P1, PT, R208, RZ, PT ;  /* 0x000000ffd000720c */ /* 0x000fe20003f25270 */
[----:B------:R-:W-:Y:S01]  /*4280*/  UISETP.NE.AND UP0, UPT, UR14, 0x1, UPT ;  /* 0x000000010e00788c */ /* 0x000fe2000bf05270 */
[----:B------:R-:W-:Y:S01]  /*4290*/  BSSY B0, `(.L_x_57) ;  /* 0x0000045000007945 */ /* 0x000fe20003800000 */
[----:B------:R-:W-:Y:S01]  /*42a0*/  ULDC UR8, c[0x0][0x340] ;  /* 0x0000d00000087ab9 */ /* 0x000fe20000000800 */
[----:B------:R-:W-:Y:S01]  /*42b0*/  FMUL.FTZ R100, R100, c[0x0][0x298] ;  /* 0x0000a60064647a20 */ /* 0x000fe20000410000 */
[----:B------:R-:W-:Y:S01]  /*42c0*/  ULDC UR4, c[0x0][0x358] ;  /* 0x0000d60000047ab9 */ /* 0x000fe20000000800 */
[----:B------:R-:W4:Y:S01]  /*42d0*/  S2UR UR7, SR_CTAID.X ;  /* 0x00000000000779c3 */ /* 0x000f220000002500 */
[----:B------:R-:W-:Y:S01]  /*42e0*/  ULDC UR5, c[0x0][0x2f4] ;  /* 0x0000bd0000057ab9 */ /* 0x000fe20000000800 */
[----:B------:R-:W-:-:S02]  /*42f0*/  FMUL.FTZ R101, R101, c[0x0][0x298] ;  /* 0x0000a60065657a20 */ /* 0x000fc40000410000 */
[----:B------:R-:W-:Y:S02]  /*4300*/  FMUL.FTZ R102, R102, c[0x0][0x298] ;  /* 0x0000a60066667a20 */ /* 0x000fe40000410000 */
[----:B------:R-:W-:Y:S02]  /*4310*/  FMUL.FTZ R103, R103, c[0x0][0x298] ;  /* 0x0000a60067677a20 */ /* 0x000fe40000410000 */
[----:B------:R-:W5:Y:S01]  /*4320*/  S2UR UR6, SR_CTAID.Z ;  /* 0x00000000000679c3 */ /* 0x000f620000002700 */
[----:B------:R-:W-:Y:S02]  /*4330*/  FMUL.FTZ R104, R104, c[0x0][0x298] ;  /* 0x0000a60068687a20 */ /* 0x000fe40000410000 */
[----:B------:R-:W-:Y:S02]  /*4340*/  FMUL.FTZ R105, R105, c[0x0][0x298] ;  /* 0x0000a60069697a20 */ /* 0x000fe40000410000 */
[----:B------:R-:W-:Y:S02]  /*4350*/  FMUL.FTZ R106, R106, c[0x0][0x298] ;  /* 0x0000a6006a6a7a20 */ /* 0x000fe40000410000 */
[----:B------:R-:W-:Y:S01]  /*4360*/  FMUL.FTZ R107, R107, c[0x0][0x298] ;  /* 0x0000a6006b6b7a20 */ /* 0x000fe20000410000 */
[----:B---3--:R-:W-:Y:S01]  /*4370*/  UIMAD.WIDE.U32 UR16, UR11, UR15, URZ ;  /* 0x0000000f0b1072a5 */ /* 0x008fe2000f8e003f */
[----:B------:R-:W-:Y:S01]  /*4380*/  FMUL.FTZ R112, R112, c[0x0][0x298] ;  /* 0x0000a60070707a20 */ /* 0x000fe20000410000 */
[----:B------:R-:W-:Y:S01]  /*4390*/  USHF.R.S32.HI UR13, URZ, 0x1f, UR11 ;  /* 0x0000001f3f0d7899 */ /* 0x000fe2000801140b */
[----:B------:R-:W-:Y:S01]  /*43a0*/  FMUL.FTZ R113, R113, c[0x0][0x298] ;  /* 0x0000a60071717a20 */ /* 0x000fe20000410000 */
[----:B------:R-:W-:Y:S01]  /*43b0*/  UMOV UR15, UR11 ;  /* 0x0000000b000f7c82 */ /* 0x000fe20008000000 */
[----:B------:R-:W-:Y:S01]  /*43c0*/  FMUL.FTZ R114, R114, c[0x0][0x298] ;  /* 0x0000a60072727a20 */ /* 0x000fe20000410000 */
[----:B------:R-:W-:Y:S01]  /*43d0*/  @UP0 USHF.R.U32.HI UR15, URZ, UR8, UR17 ;  /* 0x000000083f0f0299 */ /* 0x000fe20008011611 */
[----:B------:R-:W-:Y:S01]  /*43e0*/  FMUL.FTZ R115, R115, c[0x0][0x298] ;  /* 0x0000a60073737a20 */ /* 0x000fe20000410000 */
[----:B----4-:R-:W-:Y:S01]  /*43f0*/  UIMAD UR8, UR7, UR4, URZ ;  /* 0x00000004070872a4 */ /* 0x010fe2000f8e023f */
[----:B------:R-:W-:Y:S01]  /*4400*/  FMUL.FTZ R108, R108, c[0x0][0x298] ;  /* 0x0000a6006c6c7a20 */ /* 0x000fe20000410000 */
[----:B------:R-:W-:Y:S01]  /*4410*/  @UP0 USHF.R.S32.HI UR4, URZ, 0x1f, UR15 ;  /* 0x0000001f3f040899 */ /* 0x000fe2000801140f */
[----:B------:R-:W-:Y:S01]  /*4420*/  FMUL.FTZ R109, R109, c[0x0][0x298] ;  /* 0x0000a6006d6d7a20 */ /* 0x000fe20000410000 */
[----:B------:R-:W-:Y:S01]  /*4430*/  UMOV UR12, UR11 ;  /* 0x0000000b000c7c82 */ /* 0x000fe20008000000 */
[----:B------:R-:W-:Y:S01]  /*4440*/  FMUL.FTZ R110, R110, c[0x0][0x298] ;  /* 0x0000a6006e6e7a20 */ /* 0x000fe20000410000 */
[----:B------:R-:W-:Y:S01]  /*4450*/  @UP0 UMOV UR12, UR15 ;  /* 0x0000000f000c0c82 */ /* 0x000fe20008000000 */
[----:B------:R-:W-:Y:S01]  /*4460*/  FMUL.FTZ R111, R111, c[0x0][0x298] ;  /* 0x0000a6006f6f7a20 */ /* 0x000fe20000410000 */
[----:B-----5:R-:W-:Y:S01]  /*4470*/  UIMAD UR9, UR6, UR5, URZ ;  /* 0x00000005060972a4 */ /* 0x020fe2000f8e023f */
[----:B------:R-:W-:Y:S01]  /*4480*/  FMUL.FTZ R116, R116, c[0x0][0x298] ;  /* 0x0000a60074747a20 */ /* 0x000fe20000410000 */
[----:B------:R-:W-:Y:S01]  /*4490*/  UIMAD UR5, UR8, UR5, URZ ;  /* 0x00000005080572a4 */ /* 0x000fe2000f8e023f */
[----:B------:R-:W-:Y:S01]  /*44a0*/  FMUL.FTZ R117, R117, c[0x0][0x298] ;  /* 0x0000a60075757a20 */ /* 0x000fe20000410000 */
[----:B------:R-:W-:Y:S01]  /*44b0*/  USHF.R.S32.HI UR16, URZ, 0x1f, UR9 ;  /* 0x0000001f3f107899 */ /* 0x000fe20008011409 */
[----:B------:R-:W-:Y:S01]  /*44c0*/  FMUL.FTZ R118, R118, c[0x0][0x298] ;  /* 0x0000a60076767a20 */ /* 0x000fe20000410000 */
[----:B------:R-:W-:Y:S01]  /*44d0*/  @UP0 UMOV UR13, UR4 ;  /* 0x00000004000d0c82 */ /* 0x000fe20008000000 */
[----:B------:R-:W-:Y:S01]  /*44e0*/  FMUL.FTZ R119, R119, c[0x0][0x298] ;  /* 0x0000a60077777a20 */ /* 0x000fe20000410000 */
[----:B------:R-:W-:Y:S01]  /*44f0*/  USHF.R.S32.HI UR8, URZ, 0x1f, UR5 ;  /* 0x0000001f3f087899 */ /* 0x000fe20008011405 */
[----:B------:R-:W-:Y:S01]  /*4500*/  FMUL.FTZ R120, R120, c[0x0][0x298] ;  /* 0x0000a60078787a20 */ /* 0x000fe20000410000 */
[----:B------:R-:W-:Y:S01]  /*4510*/  UIADD3 UR9, UP1, UP0, UR5, UR12, UR9 ;  /* 0x0000000c05097290 */ /* 0x000fe2000f83e009 */
[----:B------:R-:W-:Y:S01]  /*4520*/  FMUL.FTZ R121, R121, c[0x0][0x298] ;  /* 0x0000a60079797a20 */ /* 0x000fe20000410000 */
[----:B------:R-:W-:Y:S01]  /*4530*/  UIADD3 UR15, -UR15, URZ, URZ ;  /* 0x0000003f0f0f7290 */ /* 0x000fe2000fffe13f */
[----:B------:R-:W-:Y:S01]  /*4540*/  FMUL.FTZ R122, R122, c[0x0][0x298] ;  /* 0x0000a6007a7a7a20 */ /* 0x000fe20000410000 */
[----:B------:R-:W-:Y:S01]  /*4550*/  UIADD3.X UR16, UR8, UR13, UR16, UP1, UP0 ;  /* 0x0000000d08107290 */ /* 0x000fe20008fe0410 */
[----:B------:R-:W-:Y:S01]  /*4560*/  FMUL.FTZ R123, R123, c[0x0][0x298] ;  /* 0x0000a6007b7b7a20 */ /* 0x000fe20000410000 */
[----:B------:R-:W-:Y:S01]  /*4570*/  USHF.L.U32 UR8, UR9, 0x2, URZ ;  /* 0x0000000209087899 */ /* 0x000fe2000800063f */
[----:B------:R-:W-:Y:S01]  /*4580*/  FMUL.FTZ R128, R128, c[0x0][0x298] ;  /* 0x0000a60080807a20 */ /* 0x000fe20000410000 */
[----:B------:R-:W-:Y:S01]  /*4590*/  ULDC.64 UR4, c[0x0][0x350] ;  /* 0x0000d40000047ab9 */ /* 0x000fe20000000a00 */
[----:B------:R-:W-:Y:S01]  /*45a0*/  FMUL.FTZ R129, R129, c[0x0][0x298] ;  /* 0x0000a60081817a20 */ /* 0x000fe20000410000 */
[----:B------:R-:W-:Y:S01]  /*45b0*/  USHF.L.U64.HI UR9, UR9, 0x2, UR16 ;  /* 0x0000000209097899 */ /* 0x000fe20008010210 */
[----:B------:R-:W-:Y:S01]  /*45c0*/  FMUL.FTZ R130, R130, c[0x0][0x298] ;  /* 0x0000a60082827a20 */ /* 0x000fe20000410000 */
[----:B------:R-:W-:Y:S01]  /*45d0*/  UIADD3 UR4, UP0, UR8, UR4, URZ ;  /* 0x0000000408047290 */ /* 0x000fe2000ff1e03f */
[----:B------:R-:W-:Y:S01]  /*45e0*/  FMUL.FTZ R131, R131, c[0x0][0x298] ;  /* 0x0000a60083837a20 */ /* 0x000fe20000410000 */
[----:B------:R-:W-:Y:S01]  /*45f0*/  UIMAD UR11, UR15, UR14, UR11 ;  /* 0x0000000e0f0b72a4 */ /* 0x000fe2000f8e020b */
[----:B------:R-:W-:Y:S01]  /*4600*/  FMUL.FTZ R124, R124, c[0x0][0x298] ;  /* 0x0000a6007c7c7a20 */ /* 0x000fe20000410000 */
[----:B------:R-:W-:Y:S01]  /*4610*/  UIADD3.X UR5, UR9, UR5, URZ, UP0, !UPT ;  /* 0x0000000509057290 */ /* 0x000fe200087fe43f */
[----:B------:R-:W-:Y:S01]  /*4620*/  FMUL.FTZ R125, R125, c[0x0][0x298] ;  /* 0x0000a6007d7d7a20 */ /* 0x000fe20000410000 */
[----:B------:R-:W-:Y:S01]  /*4630*/  MOV R2, UR4 ;  /* 0x0000000400027c02 */ /* 0x000fe20008000f00 */
[----:B------:R-:W-:-:S02]  /*4640*/  FMUL.FTZ R126, R126, c[0x0][0x298] ;  /* 0x0000a6007e7e7a20 */ /* 0x000fc40000410000 */
[----:B------:R-:W-:Y:S01]  /*4650*/  FMUL.FTZ R127, R127, c[0x0][0x298] ;  /* 0x0000a6007f7f7a20 */ /* 0x000fe20000410000 */
[----:B------:R-:W-:Y:S01]  /*4660*/  MOV R3, UR5 ;  /* 0x0000000500037c02 */ /* 0x000fe20008000f00 */
[----:B------:R-:W-:Y:S06]  /*4670*/  BAR.SYNC.DEFER_BLOCKING 0x1, 0x100 ;  /* 0x0044000000007b1d */ /* 0x000fec0000010000 */
[----:B------:R-:W-:Y:S05]  /*4680*/  @P1 BRA `(.L_x_58) ;  /* 0x0000005000001947 */ /* 0x000fea0003800000 */
.L_x_59:
[----:B------:R-:W3:Y:S01]  /*4690*/  LDG.E.STRONG.GPU R0, [R2.64] ;  /* 0x0000001402007981 */ /* 0x000ee2000c1ef900 */
[----:B------:R-:W-:Y:S01]  /*46a0*/  YIELD ;  /* 0x0000000000007946 */ /* 0x000fe20003800000 */
[----:B---3--:R-:W-:Y:S01]  /*46b0*/  ISETP.NE.AND P0, PT, R0, UR11, PT ;  /* 0x0000000b00007c0c */ /* 0x008fe2000bf05270 */
[----:B------:R-:W-:-:S12]  /*46c0*/  CCTL.IVALL ;  /* 0x00000000ff00798f */ /* 0x000fd80002000000 */
[----:B------:R-:W-:Y:S05]  /*46d0*/  @P0 BRA `(.L_x_59) ;  /* 0xffffffb000000947 */ /* 0x000fea000383ffff */
.L_x_58:
[----:B------:R-:W-:Y:S05]  /*46e0*/  BSYNC B0 ;  /* 0x0000000000007941 */ /* 0x000fea0003800000 */
.L_x_57:
[----:B------:R-:W-:Y:S01]  /*46f0*/  MOV R5, 0xffffffff ;  /* 0xffffffff00057802 */ /* 0x000fe20000000f00 */
[----:B------:R-:W-:Y:S05]  /*4700*/  BRA.CONV ~URZ, `(.L_x_60) ;  /* 0x000000237f007947 */ /* 0x000fea000b800000 */
[----:B------:R-:W-:Y:S02]  /*4710*/  MOV R4, 0x4730 ;  /* 0x0000473000047802 */ /* 0x000fe40000000f00 */
[----:B-12---:R-:W-:Y:S05]  /*4720*/  CALL.REL.NOINC `($__internal_0_$__cuda_sm70_warpsync) ;  /* 0x0000092000007944 */ /* 0x006fea0003c00000 */
.L_x_60:
[----:B------:R-:W-:Y:S01]  /*4730*/  USHF.L.U32 UR4, UR7, 0xd, URZ ;  /* 0x0000000d07047899 */ /* 0x000fe2000800063f */
[----:B------:R-:W3:Y:S01]  /*4740*/  S2R R0, SR_CTAID.Z ;  /* 0x0000000000007919 */ /* 0x000ee20000002700 */
[----:B------:R-:W-:Y:S01]  /*4750*/  IMAD.U32 R8, RZ, RZ, UR12 ;  /* 0x0000000cff087e24 */ /* 0x000fe2000f8e00ff */
[----:B------:R-:W-:-:S06]  /*4760*/  NOP ;  /* 0x0000000000007918 */ /* 0x000fcc0000000000 */
[----:B------:R-:W-:Y:S01]  /*4770*/  USHF.R.S32.HI UR14, URZ, 0x1f, UR4 ;  /* 0x0000001f3f0e7899 */ /* 0x000fe20008011404 */
[C---:B------:R-:W-:Y:S01]  /*4780*/  IADD3 R6, P0, R208.reuse, UR4, RZ ;  /* 0x00000004d0067c10 */ /* 0x040fe2000ff1e0ff */
[----:B------:R-:W-:Y:S01]  /*4790*/  IMAD.U32 R9, RZ, RZ, UR13 ;  /* 0x0000000dff097e24 */ /* 0x000fe2000f8e00ff */
[----:B------:R-:W-:Y:S02]  /*47a0*/  ULDC.64 UR4, c[0x0][0x328] ;  /* 0x0000ca0000047ab9 */ /* 0x000fe40000000a00 */
[----:B------:R-:W-:Y:S01]  /*47b0*/  UIMAD UR4, UR13, UR4, URZ ;  /* 0x000000040d0472a4 */ /* 0x000fe2000f8e023f */
[----:B------:R-:W-:-:S03]  /*47c0*/  LEA.HI.X.SX32 R7, R208, UR14, 0x1, P0 ;  /* 0x0000000ed0077c11 */ /* 0x000fc600080f0eff */
[----:B------:R-:W-:Y:S02]  /*47d0*/  UIMAD UR14, UR12, UR5, UR4 ;  /* 0x000000050c0e72a4 */ /* 0x000fe4000f8e0204 */
[----:B------:R-:W-:Y:S01]  /*47e0*/  IMAD.WIDE.U32 R8, R8, c[0x0][0x328], R6 ;  /* 0x0000ca0008087a25 */ /* 0x000fe200078e0006 */
[----:B------:R-:W-:Y:S02]  /*47f0*/  ULDC.64 UR4, c[0x0][0x330] ;  /* 0x0000cc0000047ab9 */ /* 0x000fe40000000a00 */
[----:B------:R-:W-:Y:S02]  /*4800*/  UIMAD UR4, UR10, UR4, URZ ;  /* 0x000000040a0472a4 */ /* 0x000fe4000f8e023f */
[----:B------:R-:W-:Y:S02]  /*4810*/  IADD3 R9, R9, UR14, RZ ;  /* 0x0000000e09097c10 */ /* 0x000fe4000fffe0ff */
[----:B------:R-:W-:-:S03]  /*4820*/  UIMAD UR4, UR6, UR5, UR4 ;  /* 0x00000005060472a4 */ /* 0x000fc6000f8e0204 */
[----:B---3--:R-:W-:-:S05]  /*4830*/  IMAD.WIDE.U32 R8, R0, c[0x0][0x330], R8 ;  /* 0x0000cc0000087a25 */ /* 0x008fca00078e0008 */
[----:B------:R-:W-:Y:S02]  /*4840*/  IADD3 R4, R9, UR4, RZ ;  /* 0x0000000409047c10 */ /* 0x000fe4000fffe0ff */
[----:B------:R-:W-:-:S04]  /*4850*/  LEA R10, P0, R8, c[0x0][0x310], 0x2 ;  /* 0x0000c400080a7a11 */ /* 0x000fc800078010ff */
[----:B------:R-:W-:-:S05]  /*4860*/  LEA.HI.X R11, R8, c[0x0][0x314], R4, 0x2, P0 ;  /* 0x0000c500080b7a11 */ /* 0x000fca00000f1404 */
[----:B------:R3:W-:Y:S04]  /*4870*/  RED.E.ADD.F32.FTZ.RN.STRONG.GPU [R10.64], R68 ;  /* 0x000000440a00798e */ /* 0x0007e8000c10e794 */
[----:B------:R3:W-:Y:S04]  /*4880*/  RED.E.ADD.F32.FTZ.RN.STRONG.GPU [R10.64+0x400], R69 ;  /* 0x000400450a00798e */ /* 0x0007e8000c10e794 */
        /* <DEDUP_REMOVED lines=29> */
[----:B------:R3:W-:Y:S01]  /*4a60*/  RED.E.ADD.F32.FTZ.RN.STRONG.GPU [R10.64+0x7c00], R95 ;  /* 0x007c005f0a00798e */ /* 0x0007e2000c10e794 */
[----:B------:R-:W-:Y:S05]  /*4a70*/  BRA.CONV ~URZ, `(.L_x_61) ;  /* 0x000000237f007947 */ /* 0x000fea000b800000 */
[----:B------:R-:W-:Y:S02]  /*4a80*/  MOV R4, 0x4aa0 ;  /* 0x00004aa000047802 */ /* 0x000fe40000000f00 */
[----:B-123--:R-:W-:Y:S05]  /*4a90*/  CALL.REL.NOINC `($__internal_0_$__cuda_sm70_warpsync) ;  /* 0x000005b000007944 */ /* 0x00efea0003c00000 */
.L_x_61:
[----:B------:R-:W-:-:S06]  /*4aa0*/  NOP ;  /* 0x0000000000007918 */ /* 0x000fcc0000000000 */
[----:B------:R-:W-:Y:S01]  /*4ab0*/  BSSY B0, `(.L_x_62) ;  /* 0x000000b000007945 */ /* 0x000fe20003800000 */
[----:B------:R-:W-:Y:S05]  /*4ac0*/  @P1 BRA `(.L_x_63) ;  /* 0x0000009000001947 */ /* 0x000fea0003800000 */
[----:B------:R-:W-:Y:S01]  /*4ad0*/  @!PT LDS RZ, [RZ] ;  /* 0x00000000fffff984 */ /* 0x000fe20000000800 */
[----:B------:R-:W-:Y:S01]  /*4ae0*/  @!PT LDS RZ, [RZ] ;  /* 0x00000000fffff984 */ /* 0x000fe20000000800 */
[----:B------:R-:W-:Y:S01]  /*4af0*/  @!PT LDS RZ, [RZ] ;  /* 0x00000000fffff984 */ /* 0x000fe20000000800 */
[----:B------:R-:W-:Y:S01]  /*4b00*/  @!PT LDS RZ, [RZ] ;  /* 0x00000000fffff984 */ /* 0x000fe20000000800 */
[----:B------:R-:W-:Y:S06]  /*4b10*/  MEMBAR.ALL.GPU ;  /* 0x0000000000007992 */ /* 0x000fec000000a000 */
[----:B------:R-:W-:Y:S01]  /*4b20*/  MOV R9, 0x1 ;  /* 0x0000000100097802 */ /* 0x000fe20000000f00 */
[----:B------:R-:W-:-:S00]  /*4b30*/  ERRBAR ;  /* 0x00000000000079ab */ /* 0x000fc00000000000 */
[----:B012345:R-:W-:-:S05]  /*4b40*/  CCTL.IVALL ;  /* 0x00000000ff00798f */ /* 0x03ffca0002000000 */
[----:B------:R4:W-:Y:S02]  /*4b50*/  RED.E.ADD.S32.STRONG.GPU [R2.64], R9 ;  /* 0x000000090200798e */ /* 0x0009e4000c10e394 */
.L_x_63:
[----:B------:R-:W-:Y:S05]  /*4b60*/  BSYNC B0 ;  /* 0x0000000000007941 */ /* 0x000fea0003800000 */
.L_x_62:
[----:B------:R-:W-:Y:S01]  /*4b70*/  ULDC.64 UR4, c[0x0][0x348] ;  /* 0x0000d20000047ab9 */ /* 0x000fe20000000a00 */
[----:B------:R-:W-:Y:S01]  /*4b80*/  BSSY B0, `(.L_x_64) ;  /* 0x000000b000007945 */ /* 0x000fe20003800000 */
[----:B------:R-:W-:-:S04]  /*4b90*/  UIADD3 UR4, UP0, UR8, UR4, URZ ;  /* 0x0000000408047290 */ /* 0x000fc8000ff1e03f */
[----:B------:R-:W-:Y:S02]  /*4ba0*/  UIADD3.X UR5, UR9, UR5, URZ, UP0, !UPT ;  /* 0x0000000509057290 */ /* 0x000fe400087fe43f */
[----:B----4-:R-:W-:-:S04]  /*4bb0*/  MOV R2, UR4 ;  /* 0x0000000400027c02 */ /* 0x010fc80008000f00 */
[----:B------:R-:W-:Y:S01]  /*4bc0*/  MOV R3, UR5 ;  /* 0x0000000500037c02 */ /* 0x000fe20008000f00 */
[----:B------:R-:W-:Y:S05]  /*4bd0*/  @P1 BRA `(.L_x_65) ;  /* 0x0000005000001947 */ /* 0x000fea0003800000 */
.L_x_66:
[----:B------:R-:W4:Y:S01]  /*4be0*/  LDG.E.STRONG.GPU R4, [R2.64] ;  /* 0x0000001402047981 */ /* 0x000f22000c1ef900 */
[----:B------:R-:W-:Y:S01]  /*4bf0*/  YIELD ;  /* 0x0000000000007946 */ /* 0x000fe20003800000 */
[----:B----4-:R-:W-:Y:S01]  /*4c00*/  ISETP.NE.AND P0, PT, R4, UR11, PT ;  /* 0x0000000b04007c0c */ /* 0x010fe2000bf05270 */
[----:B------:R-:W-:-:S12]  /*4c10*/  CCTL.IVALL ;  /* 0x00000000ff00798f */ /* 0x000fd80002000000 */
[----:B------:R-:W-:Y:S05]  /*4c20*/  @P0 BRA `(.L_x_66) ;  /* 0xffffffb000000947 */ /* 0x000fea000383ffff */
.L_x_65:
[----:B------:R-:W-:Y:S05]  /*4c30*/  BSYNC B0 ;  /* 0x0000000000007941 */ /* 0x000fea0003800000 */
.L_x_64:
[----:B------:R-:W-:Y:S05]  /*4c40*/  BRA.CONV ~URZ, `(.L_x_67) ;  /* 0x000000237f007947 */ /* 0x000fea000b800000 */
[----:B------:R-:W-:Y:S02]  /*4c50*/  MOV R4, 0x4c70 ;  /* 0x00004c7000047802 */ /* 0x000fe40000000f00 */
[----:B-123--:R-:W-:Y:S05]  /*4c60*/  CALL.REL.NOINC `($__internal_0_$__cuda_sm70_warpsync) ;  /* 0x000003e000007944 */ /* 0x00efea0003c00000 */
.L_x_67:
[----:B------:R-:W-:Y:S01]  /*4c70*/  ULDC.64 UR4, c[0x0][0x300] ;  /* 0x0000c00000047ab9 */ /* 0x000fe20000000a00 */
[----:B------:R-:W-:Y:S01]  /*4c80*/  IMAD.U32 R8, RZ, RZ, UR12 ;  /* 0x0000000cff087e24 */ /* 0x000fe2000f8e00ff */
[----:B------:R-:W-:Y:S01]  /*4c90*/  UIMAD UR4, UR13, UR4, URZ ;  /* 0x000000040d0472a4 */ /* 0x000fe2000f8e023f */
[----:B------:R-:W-:Y:S02]  /*4ca0*/  IMAD.U32 R9, RZ, RZ, UR13 ;  /* 0x0000000dff097e24 */ /* 0x000fe4000f8e00ff */
[----:B------:R-:W-:Y:S01]  /*4cb0*/  IMAD.WIDE.U32 R6, R8, c[0x0][0x300], R6 ;  /* 0x0000c00008067a25 */ /* 0x000fe200078e0006 */
[----:B------:R-:W-:-:S03]  /*4cc0*/  UIMAD UR14, UR12, UR5, UR4 ;  /* 0x000000050c0e72a4 */ /* 0x000fc6000f8e0204 */
[----:B------:R-:W-:Y:S02]  /*4cd0*/  ULDC.64 UR4, c[0x0][0x308] ;  /* 0x0000c20000047ab9 */ /* 0x000fe40000000a00 */
[----:B------:R-:W-:Y:S01]  /*4ce0*/  UIMAD UR4, UR10, UR4, URZ ;  /* 0x000000040a0472a4 */ /* 0x000fe2000f8e023f */
[----:B------:R-:W-:-:S03]  /*4cf0*/  IADD3 R7, R7, UR14, RZ ;  /* 0x0000000e07077c10 */ /* 0x000fc6000fffe0ff */
[----:B------:R-:W-:Y:S02]  /*4d00*/  UIMAD UR4, UR6, UR5, UR4 ;  /* 0x00000005060472a4 */ /* 0x000fe4000f8e0204 */
[----:B------:R-:W-:-:S05]  /*4d10*/  IMAD.WIDE.U32 R6, R0, c[0x0][0x308], R6 ;  /* 0x0000c20000067a25 */ /* 0x000fca00078e0006 */
[----:B------:R-:W-:Y:S02]  /*4d20*/  IADD3 R0, R7, UR4, RZ ;  /* 0x0000000407007c10 */ /* 0x000fe4000fffe0ff */
[----:B------:R-:W-:-:S04]  /*4d30*/  LEA R8, P0, R6, c[0x0][0x2e8], 0x2 ;  /* 0x0000ba0006087a11 */ /* 0x000fc800078010ff */
[----:B------:R-:W-:Y:S01]  /*4d40*/  LEA.HI.X R9, R6, c[0x0][0x2ec], R0, 0x2, P0 ;  /* 0x0000bb0006097a11 */ /* 0x000fe200000f1400 */
[----:B------:R-:W-:-:S06]  /*4d50*/  NOP ;  /* 0x0000000000007918 */ /* 0x000fcc0000000000 */
        /* <DEDUP_REMOVED lines=34> */
[----:B-1234-:R-:W-:Y:S05]  /*4f80*/  CALL.REL.NOINC `($__internal_0_$__cuda_sm70_warpsync) ;  /* 0x000000c000007944 */ /* 0x01efea0003c00000 */
.L_x_68:
[----:B------:R-:W-:-:S06]  /*4f90*/  NOP ;  /* 0x0000000000007918 */ /* 0x000fcc0000000000 */
[----:B------:R-:W-:Y:S05]  /*4fa0*/  @P1 EXIT ;  /* 0x000000000000194d */ /* 0x000fea0003800000 */
        /* <DEDUP_REMOVED lines=8> */
[----:B------:R-:W-:Y:S01]  /*5030*/  RED.E.ADD.S32.STRONG.GPU [R2.64], R5 ;  /* 0x000000050200798e */ /* 0x000fe2000c10e394 */
[----:B------:R-:W-:Y:S05]  /*5040*/  EXIT ;  /* 0x000000000000794d */ /* 0x000fea0003800000 */
        .weak           $__internal_0_$__cuda_sm70_warpsync
        .type           $__internal_0_$__cuda_sm70_warpsync,@function
        .size           $__internal_0_$__cuda_sm70_warpsync,(.L_x_1795 - $__internal_0_$__cuda_sm70_warpsync)
$__internal_0_$__cuda_sm70_warpsync:
[----:B------:R-:W-:Y:S01]  /*5050*/  MOV R8, R4 ;  /* 0x0000000400087202 */ /* 0x000fe20000000f00 */
[----:B------:R-:W-:Y:S04]  /*5060*/  WARPSYNC R5 ;  /* 0x0000000500007348 */ /* 0x000fe80003800000 */
[----:B------:R-:W-:-:S04]  /*5070*/  MOV R9, 0x0 ;  /* 0x0000000000097802 */ /* 0x000fc80000000f00 */
[----:B------:R-:W-:Y:S05]  /*5080*/  RET.REL.NODEC R8 `(_ZN7cutlass13device_kernelIN5flash19enable_sm80_to_sm89INS1_16FlashAttnBwdSm80INS1_25CollectiveMainloopBwdSm80ILi2ELi2EN4cute5tupleIJNS5_1CILi64EEENS7_ILi128EEES8_EEENS_6half_tEfNS_4arch4Sm80ELb0ELb0ELb0ELb0ELb1ELb0ELb0ELb0ELi2ELi2ELi4ELi2ELb1EEENS1_24CollectiveEpilogueBwdGQAISA_fSD_Li256ELb0ELb1EEENS1_19SingleTileSchedulerILb0ELb0ELb0ELi128EEEEEEEEEvNT_6ParamsE) ;  /* 0xffffaf7008007950 */ /* 0x000fea0003c3ffff */
.L_x_69:
        /* <DEDUP_REMOVED lines=15> */
.L_x_1795:


//--------------------- .text._ZN7cutlass13device_kernelIN5flash19enable_sm80_to_sm89INS1_16FlashAttnBwdSm80INS1_25CollectiveMainloopBwdSm80ILi2ELi2EN4cute5tupleIJNS5_1CILi64EEENS7_ILi128EEES8_EEENS_6half_tEfNS_4arch4Sm80ELb0ELb0ELb0ELb1ELb0ELb0ELb0ELb0ELi2ELi2ELi4ELi2ELb1EEENS1_21CollectiveEpilogueBwdISA_SB_SD_Li256ELb1ELb0ELi2EEENS1_19SingleTileSchedulerILb1ELb0ELb0ELi128EEEEEEEEEvNT_6ParamsE --------------------------
	.section	.text._ZN7cutlass13device_kernelIN5flash19enable_sm80_to_sm89INS1_16FlashAttnBwdSm80INS1_25CollectiveMainloopBwdSm80ILi2ELi2EN4cute5tupleIJNS5_1CILi64EEENS7_ILi128EEES8_EEENS_6half_tEfNS_4arch4Sm80ELb0ELb0ELb0ELb1ELb0ELb0ELb0ELb0ELi2ELi2ELi4ELi2ELb1EEENS1_21CollectiveEpilogueBwdISA_SB_SD_Li256ELb1ELb0ELi2EEENS1_19SingleTileSchedulerILb1ELb0ELb0ELi128EEEEEEEEEvNT_6ParamsE,"ax",@progbits
	.sectioninfo	@"SHI_REGISTERS=246"
	.align	128
.text._ZN7cutlass13device_kernelIN5flash19enable_sm80_to_sm89INS1_16FlashAttnBwdSm80INS1_25CollectiveMainloopBwdSm80ILi2ELi2EN4cute5tupleIJNS5_1CILi64EEENS7_ILi128EEES8_EEENS_6half_tEfNS_4arch4Sm80ELb0ELb0ELb0ELb1ELb0ELb0ELb0ELb0ELi2ELi2ELi4ELi2ELb1EEENS1_21CollectiveEpilogueBwdISA_SB_SD_Li256ELb1ELb0ELi2EEENS1_19SingleTileSchedulerILb1ELb0ELb0ELi128EEEEEEEEEvNT_6ParamsE:
        .type           _ZN7cutlass13device_kernelIN5flash19enable_sm80_to_sm89INS1_16FlashAttnBwdSm80INS1_25CollectiveMainloopBwdSm80ILi2ELi2EN4cute5tupleIJNS5_1CILi64EEENS7_ILi128EEES8_EEENS_6half_tEfNS_4arch4Sm80ELb0ELb0ELb0ELb1ELb0ELb0ELb0ELb0ELi2ELi2ELi4ELi2ELb1EEENS1_21CollectiveEpilogueBwdISA_SB_SD_Li256ELb1ELb0ELi2EEENS1_19SingleTileSchedulerILb1ELb0ELb0ELi128EEEEEEEEEvNT_6ParamsE,@function
        .size           _ZN7cutlass13device_kernelIN5flash19enable_sm80_to_sm89INS1_16FlashAttnBwdSm80INS1_25CollectiveMainloopBwdSm80ILi2ELi2EN4cute5tupleIJNS5_1CILi64EEENS7_ILi128EEES8_EEENS_6half_tEfNS_4arch4Sm80ELb0ELb0ELb0ELb1ELb0ELb0ELb0ELb0ELi2ELi2ELi4ELi2ELb1EEENS1_21CollectiveEpilogueBwdISA_SB_SD_Li256ELb1ELb0ELi2EEENS1_19SingleTileSchedulerILb1ELb0ELb0ELi128EEEEEEEEEvNT_6ParamsE,(.L_x_1797 - _ZN7cutlass13device_kernelIN5flash19enable_sm80_to_sm89INS1_16FlashAttnBwdSm80INS1_25CollectiveMainloopBwdSm80ILi2ELi2EN4cute5tupleIJNS5_1CILi64EEENS7_ILi128EEES8_EEENS_6half_tEfNS_4arch4Sm80ELb0ELb0ELb0ELb1ELb0ELb0ELb0ELb0ELi2ELi2ELi4ELi2ELb1EEENS1_21CollectiveEpilogueBwdISA_SB_SD_Li256ELb1ELb0ELi2EEENS1_19SingleTileSchedulerILb1ELb0ELb0ELi128EEEEEEEEEvNT_6ParamsE)
        .other          _ZN7cutlass13device_kernelIN5flash19enable_sm80_to_sm89INS1_16FlashAttnBwdSm80INS1_25CollectiveMainloopBwdSm80ILi2ELi2EN4cute5tupleIJNS5_1CILi64EEENS7_ILi128EEES8_EEENS_6half_tEfNS_4arch4Sm80ELb0ELb0ELb0ELb1ELb0ELb0ELb0ELb0ELi2ELi2ELi4ELi2ELb1EEENS1_21CollectiveEpilogueBwdISA_SB_SD_Li256ELb1ELb0ELi2EEENS1_19SingleTileSchedulerILb1ELb0ELb0ELi128EEEEEEEEEvNT_6ParamsE,@"STO_CUDA_ENTRY STV_DEFAULT"
_ZN7cutlass13device_kernelIN5flash19enable_sm80_to_sm89INS1_16FlashAttnBwdSm80INS1_25CollectiveMainloopBwdSm80ILi2ELi2EN4cute5tupleIJNS5_1CILi64EEENS7_ILi128EEES8_EEENS_6half_tEfNS_4arch4Sm80ELb0ELb0ELb0ELb1ELb0ELb0ELb0ELb0ELi2ELi2ELi4ELi2ELb1EEENS1_21CollectiveEpilogueBwdISA_SB_SD_Li256ELb1ELb0ELi2EEENS1_19SingleTileSchedulerILb1ELb0ELb0ELi128EEEEEEEEEvNT_6ParamsE:
[----:B------:R-:W-:Y:S02]  /*0000*/  MOV R1, c[0x0][0x28] ;  /* 0x00000a0000017a02 */ /* 0x000fe40000000f00 */
[----:B------:R-:W1:Y:S01]  /*0010*/  S2R R6, SR_TID.X ;  /* 0x0000000000067919 */ /* 0x000e620000002100 */
[----:B------:R-:W-:Y:S01]  /*0020*/  MOV R13, 0x4 ;  /* 0x00000004000d7802 */ /* 0x000fe20000000f00 */
[----:B------:R-:W-:Y:S02]  /*0030*/  ULDC.64 UR8, c[0x0][0x118] ;  /* 0x0000460000087ab9 */ /* 0x000fe40000000a00 */
[----:B------:R-:W2:Y:S04]  /*0040*/  S2R R208, SR_CTAID.Z ;  /* 0x0000000000d07919 */ /* 0x000ea80000002700 */
[----:B------:R-:W3:Y:S04]  /*0050*/  S2R R2, SR_CTAID.X ;  /* 0x0000000000027919 */ /* 0x000ee80000002500 */
[----:B------:R-:W4:Y:S01]  /*0060*/  S2R R3, SR_CTAID.Y ;  /* 0x0000000000037919 */ /* 0x000f220000002600 */
[----:B-1----:R-:W-:Y:S01]  /*0070*/  SHF.R.U32.HI R0, RZ, 0x5, R6 ;  /* 0x00000005ff007819 */ /* 0x002fe20000011606 */
[----:B--2---:R-:W-:-:S05]  /*0080*/  IMAD.WIDE R4, R208, R13, c[0x0][0x3c0] ;  /* 0x0000f000d0047625 */ /* 0x004fca00078e020d */
[----:B------:R-:W1:Y:S02]  /*0090*/  SHFL.IDX PT, R0, R0, RZ, 0x1f ;  /* 0x00001fff00007589 */ /* 0x000e6400000e0000 */
[----:B-1----:R-:W-:-:S13]  /*00a0*/  ISETP.NE.AND P0, PT, R0, RZ, PT ;  /* 0x000000ff0000720c */ /* 0x002fda0003f05270 */
[----:B------:R-:W-:Y:S05]  /*00b0*/  @!P0 BRA `(.L_x_70) ;  /* 0x0000012000008947 */ /* 0x000fea0003800000 */
[----:B---34-:R-:W-:-:S04]  /*00c0*/  ISETP.NE.U32.AND P0, PT, RZ, c[0x0][0x3c0], PT ;  /* 0x0000f000ff007a0c */ /* 0x018fc80003f05070 */
[----:B------:R-:W-:-:S13]  /*00d0*/  ISETP.NE.AND.EX P0, PT, RZ, c[0x0][0x3c4], PT, P0 ;  /* 0x0000f100ff007a0c */ /* 0x000fda0003f05300 */
[----:B------:R-:W-:Y:S05]  /*00e0*/  @!P0 BRA `(.L_x_71) ;  /* 0x0000002000008947 */ /* 0x000fea0003800000 */
[----:B------:R1:W5:Y:S01]  /*00f0*/  LDG.E R5, [R4.64] ;  /* 0x0000000804057981 */ /* 0x000362000c1e1900 */
[----:B------:R-:W-:Y:S05]  /*0100*/  BRA `(.L_x_72) ;  /* 0x0000009000007947 */ /* 0x000fea0003800000 */
.L_x_71:
[----:B------:R-:W-:-:S04]  /*0110*/  ISETP.NE.U32.AND P0, PT, RZ, c[0x0][0x3b8], PT ;  /* 0x0000ee00ff007a0c */ /* 0x000fc80003f05070 */
[----:B------:R-:W-:-:S13]  /*0120*/  ISETP.NE.AND.EX P0, PT, RZ, c[0x0][0x3bc], PT, P0 ;  /* 0x0000ef00ff007a0c */ /* 0x000fda0003f05300 */
[----:B------:R-:W-:Y:S05]  /*0130*/  @!P0 BRA `(.L_x_73) ;  /* 0x0000005000008947 */ /* 0x000fea0003800000 */
[----:B------:R-:W-:-:S05]  /*0140*/  IMAD.WIDE R8, R208, R13, c[0x0][0x3b8] ;  /* 0x0000ee00d0087625 */ /* 0x000fca00078e020d */
[----:B------:R-:W2:Y:S04]  /*0150*/  LDG.E R5, [R8.64] ;  /* 0x0000000808057981 */ /* 0x000ea8000c1e1900 */
[----:B------:R-:W2:Y:S02]  /*0160*/  LDG.E R0, [R8.64+0x4] ;  /* 0x0000040808007981 */ /* 0x000ea4000c1e1900 */
[----:B--2---:R-:W-:Y:S01]  /*0170*/  IADD3 R5, -R5, R0, RZ ;  /* 0x0000000005057210 */ /* 0x004fe20007ffe1ff */
[----:B------:R-:W-:Y:S05]  /*0180*/  BRA `(.L_x_72) ;  /* 0x0000001000007947 */ /* 0x000fea0003800000 */
.L_x_73:
[----:B------:R-:W-:Y:S02]  /*0190*/  MOV R5, c[0x0][0x3a4] ;  /* 0x0000e90000057a02 */ /* 0x000fe40000000f00 */
.L_x_72:
[----:B------:R-:W-:-:S05]  /*01a0*/  IMAD.SHL.U32 R0, R2, 0x80, RZ ;  /* 0x0000008002007824 */ /* 0x000fca00078e00ff */
[----:B-----5:R-:W-:-:S04]  /*01b0*/  ISETP.GE.AND P0, PT, R0, R5, PT ;  /* 0x000000050000720c */ /* 0x020fc80003f06270 */
[----:B------:R-:W-:Y:S01]  /*01c0*/  SEL R208, R208, 0xffffffff, !P0 ;  /* 0xffffffffd0d07807 */ /* 0x000fe20004000000 */
[----:B------:R-:W-:Y:S05]  /*01d0*/  BRA `(.L_x_74) ;  /* 0x0000011000007947 */ /* 0x000fea0003800000 */
.L_x_70:
[----:B---34-:R-:W-:-:S04]  /*01e0*/  ISETP.NE.U32.AND P0, PT, RZ, c[0x0][0x3c0], PT ;  /* 0x0000f000ff007a0c */ /* 0x018fc80003f05070 */
[----:B------:R-:W-:-:S13]  /*01f0*/  ISETP.NE.AND.EX P0, PT, RZ, c[0x0][0x3c4], PT, P0 ;  /* 0x0000f100ff007a0c */ /* 0x000fda0003f05300 */
[----:B------:R-:W-:Y:S05]  /*0200*/  @!P0 BRA `(.L_x_75) ;  /* 0x0000002000008947 */ /* 0x000fea0003800000 */
[----:B------:R1:W5:Y:S01]  /*0210*/  LDG.E R5, [R4.64] ;  /* 0x0000000804057981 */ /* 0x000362000c1e1900 */
[----:B------:R-:W-:Y:S05]  /*0220*/  BRA `(.L_x_76) ;  /* 0x0000009000007947 */ /* 0x000fea0003800000 */
.L_x_75:
        /* <DEDUP_REMOVED lines=8> */
.L_x_77:
[----:B------:R-:W-:Y:S02]  /*02b0*/  MOV R5, c[0x0][0x3a4] ;  /* 0x0000e90000057a02 */ /* 0x000fe40000000f00 */
.L_x_76:
[----:B------:R-:W-:-:S05]  /*02c0*/  IMAD.SHL.U32 R0, R2, 0x80, RZ ;  /* 0x0000008002007824 */ /* 0x000fca00078e00ff */
[----:B-----5:R-:W-:-:S04]  /*02d0*/  ISETP.GE.AND P0, PT, R0, R5, PT ;  /* 0x000000050000720c */ /* 0x020fc80003f06270 */
[----:B------:R-:W-:-:S04]  /*02e0*/  SEL R208, R208, 0xffffffff, !P0 ;  /* 0xffffffffd0d07807 */ /* 0x000fc80004000000 */
.L_x_74:
[----:B------:R-:W-:-:S13]  /*02f0*/  ISETP.GE.AND P0, PT, R208, RZ, PT ;  /* 0x000000ffd000720c */ /* 0x000fda0003f06270 */
[----:B------:R-:W-:Y:S05]  /*0300*/  @!P0 EXIT ;  /* 0x000000000000894d */ /* 0x000fea0003800000 */
[----:B------:R-:W-:Y:S01]  /*0310*/  ISETP.NE.U32.AND P3, PT, RZ, c[0x0][0x2c8], PT ;  /* 0x0000b200ff007a0c */ /* 0x000fe20003f65070 */
[----:B------:R-:W-:Y:S01]  /*0320*/  IMAD.WIDE R16, R208, R13, c[0x0][0x2c8] ;  /* 0x0000b200d0107625 */ /* 0x000fe200078e020d */
[----:B------:R-:W-:Y:S02]  /*0330*/  ISETP.NE.U32.AND P1, PT, RZ, c[0x0][0x2d8], PT ;  /* 0x0000b600ff007a0c */ /* 0x000fe40003f25070 */
[----:B------:R-:W-:Y:S02]  /*0340*/  ISETP.NE.AND.EX P3, PT, RZ, c[0x0][0x2cc], PT, P3 ;  /* 0x0000b300ff007a0c */ /* 0x000fe40003f65330 */
[----:B------:R-:W-:Y:S02]  /*0350*/  ISETP.NE.AND.EX P1, PT, RZ, c[0x0][0x2dc], PT, P1 ;  /* 0x0000b700ff007a0c */ /* 0x000fe40003f25310 */
[----:B------:R-:W-:-:S04]  /*0360*/  ISETP.NE.U32.AND P0, PT, RZ, c[0x0][0x2d0], PT ;  /* 0x0000b400ff007a0c */ /* 0x000fc80003f05070 */
[----:B------:R-:W-:-:S05]  /*0370*/  ISETP.NE.AND.EX P0, PT, RZ, c[0x0][0x2d4], PT, P0 ;  /* 0x0000b500ff007a0c */ /* 0x000fca0003f05300 */
[----:B------:R-:W2:Y:S01]  /*0380*/  @P3 LDG.E R11, [R16.64] ;  /* 0x00000008100b3981 */ /* 0x000ea2000c1e1900 */
[----:B------:R-:W-:Y:S02]  /*0390*/  IMAD.MOV.U32 R207, RZ, RZ, c[0x0][0x168] ;  /* 0x00005a00ffcf7624 */ /* 0x000fe400078e00ff */
[----:B------:R-:W-:Y:S02]  /*03a0*/  IMAD.MOV.U32 R5, RZ, RZ, RZ ;  /* 0x000000ffff057224 */ /* 0x000fe400078e00ff */
[----:B------:R-:W-:Y:S02]  /*03b0*/  IMAD.MOV.U32 R9, RZ, RZ, RZ ;  /* 0x000000ffff097224 */ /* 0x000fe400078e00ff */
[CC--:B------:R-:W-:Y:S02]  /*03c0*/  @P1 IMAD.WIDE R18, R208.reuse, R13.reuse, c[0x0][0x2d8] ;  /* 0x0000b600d0121625 */ /* 0x0c0fe400078e020d */
[----:B------:R3:W5:Y:S02]  /*03d0*/  @P3 LDG.E R5, [R16.64] ;  /* 0x0000000810053981 */ /* 0x000764000c1e1900 */
[----:B------:R-:W-:-:S02]  /*03e0*/  IMAD.WIDE R14, R208, R13, c[0x0][0x2d0] ;  /* 0x0000b400d00e7625 */ /* 0x000fc400078e020d */
[----:B------:R3:W5:Y:S04]  /*03f0*/  @P1 LDG.E R207, [R18.64] ;  /* 0x0000000812cf1981 */ /* 0x000768000c1e1900 */
[----:B------:R3:W5:Y:S01]  /*0400*/  @P0 LDG.E R9, [R14.64] ;  /* 0x000000080e090981 */ /* 0x000762000c1e1900 */
[----:B------:R-:W-:Y:S02]  /*0410*/  IMAD.MOV.U32 R0, RZ, RZ, RZ ;  /* 0x000000ffff007224 */ /* 0x000fe400078e00ff */
[----:B--2---:R-:W-:-:S05]  /*0420*/  @P3 IMAD R11, R208, 0x40, R11 ;  /* 0x00000040d00b3824 */ /* 0x004fca00078e020b */
[----:B-1----:R-:W-:-:S04]  /*0430*/  @P3 SHF.R.S32.HI R4, RZ, 0x1f, R11 ;  /* 0x0000001fff043819 */ /* 0x002fc8000001140b */
[----:B------:R-:W-:Y:S01]  /*0440*/  @P3 LEA.HI R4, R4, R11, RZ, 0x6 ;  /* 0x0000000b04043211 */ /* 0x000fe200078f30ff */
[----:B------:R-:W-:-:S03]  /*0450*/  IMAD.MOV.U32 R11, RZ, RZ, c[0x0][0x198] ;  /* 0x00006600ff0b7624 */ /* 0x000fc600078e00ff */
[----:B------:R-:W-:Y:S01]  /*0460*/  @P3 LOP3.LUT R0, R4, 0xffffffc0, RZ, 0xc0, !PT ;  /* 0xffffffc004003812 */ /* 0x000fe200078ec0ff */
[----:B------:R-:W-:Y:S05]  /*0470*/  @P1 BRA `(.L_x_78) ;  /* 0x0000004000001947 */ /* 0x000fea0003800000 */
[----:B---3--:R-:W-:Y:S05]  /*0480*/  @!P3 BRA `(.L_x_78) ;  /* 0x000000300000b947 */ /* 0x008fea0003800000 */
[----:B-----5:R-:W2:Y:S04]  /*0490*/  LDG.E R207, [R16.64] ;  /* 0x0000000810cf7981 */ /* 0x020ea8000c1e1900 */
[----:B------:R-:W2:Y:S02]  /*04a0*/  LDG.E R4, [R16.64+0x4] ;  /* 0x0000040810047981 */ /* 0x000ea4000c1e1900 */
[----:B--2---:R-:W-:Y:S02]  /*04b0*/  IADD3 R207, -R207, R4, RZ ;  /* 0x00000004cfcf7210 */ /* 0x004fe40007ffe1ff */
.L_x_78:
[----:B---3--:R-:W-:-:S04]  /*04c0*/  ISETP.NE.U32.AND P1, PT, RZ, c[0x0][0x2e0], PT ;  /* 0x0000b800ff007a0c */ /* 0x008fc80003f25070 */
[----:B------:R-:W-:-:S13]  /*04d0*/  ISETP.NE.AND.EX P1, PT, RZ, c[0x0][0x2e4], PT, P1 ;  /* 0x0000b900ff007a0c */ /* 0x000fda0003f25310 */
[----:B------:R-:W-:Y:S05]  /*04e0*/  @!P1 BRA `(.L_x_79) ;  /* 0x0000003000009947 */ /* 0x000fea0003800000 */
[----:B------:R-:W-:-:S06]  /*04f0*/  IMAD.WIDE R10, R208, R13, c[0x0][0x2e0] ;  /* 0x0000b800d00a7625 */ /* 0x000fcc00078e020d */
[----:B------:R1:W5:Y:S01]  /*0500*/  LDG.E R11, [R10.64] ;  /* 0x000000080a0b7981 */ /* 0x000362000c1e1900 */
[----:B------:R-:W-:Y:S05]  /*0510*/  BRA `(.L_x_80) ;  /* 0x0000004000007947 */ /* 0x000fea0003800000 */
.L_x_79:
[----:B------:R-:W-:Y:S05]  /*0520*/  @!P0 BRA `(.L_x_80) ;  /* 0x0000003000008947 */ /* 0x000fea0003800000 */
[----:B------:R-:W2:Y:S04]  /*0530*/  LDG.E R11, [R14.64] ;  /* 0x000000080e0b7981 */ /* 0x000ea8000c1e1900 */
[----:B------:R-:W2:Y:S02]  /*0540*/  LDG.E R4, [R14.64+0x4] ;  /* 0x000004080e047981 */ /* 0x000ea4000c1e1900 */
[----:B--2---:R-:W-:Y:S02]  /*0550*/  IADD3 R11, -R11, R4, RZ ;  /* 0x000000040b0b7210 */ /* 0x004fe40007ffe1ff */
.L_x_80:
[----:B-----5:R-:W-:Y:S01]  /*0560*/  ISETP.GE.AND P1, PT, R207, 0x1, PT ;  /* 0x00000001cf00780c */ /* 0x020fe20003f26270 */
[----:B------:R-:W-:Y:S01]  /*0570*/  CS2R R126, SRZ ;  /* 0x00000000007e7805 */ /* 0x000fe2000001ff00 */
[----:B------:R-:W-:Y:S01]  /*0580*/  PLOP3.LUT P2, PT, PT, PT, PT, 0x80, 0x0 ;  /* 0x000000000000781c */ /* 0x000fe20003f4f070 */
        /* <DEDUP_REMOVED lines=32> */
[----:B------:R-:W-:Y:S01]  /*0790*/  IMAD.MOV.U32 R4, RZ, RZ, c[0x0][0x248] ;  /* 0x00009200ff047624 */ /* 0x000fe200078e00ff */
[--C-:B------:R-:W-:Y:S01]  /*07a0*/  SHF.R.S32.HI R14, RZ, 0x1f, R3.reuse ;  /* 0x0000001fff0e7819 */ /* 0x100fe20000011403 */
[----:B------:R-:W-:Y:S01]  /*07b0*/  IMAD.MOV.U32 R15, RZ, RZ, R3 ;  /* 0x000000ffff0f7224 */ /* 0x000fe200078e0003 */
[--C-:B------:R-:W-:Y:S01]  /*07c0*/  SHF.R.S32.HI R17, RZ, 0x1f, R6.reuse ;  /* 0x0000001fff117819 */ /* 0x100fe20000011406 */
[----:B------:R-:W-:Y:S01]  /*07d0*/  IMAD.SHL.U32 R218, R6, 0x4, RZ ;  /* 0x0000000406da7824 */ /* 0x000fe200078e00ff */
[----:B------:R-:W-:Y:S01]  /*07e0*/  ISETP.NE.AND P1, PT, R4, 0x1, PT ;  /* 0x000000010400780c */ /* 0x000fe20003f25270 */
[C---:B------:R-:W-:Y:S01]  /*07f0*/  IMAD R4, R14.reuse, c[0x0][0x238], RZ ;  /* 0x00008e000e047a24 */ /* 0x040fe200078e02ff */
[-C--:B------:R-:W-:Y:S01]  /*0800*/  LEA.HI R18, R17, R6.reuse, RZ, 0x3 ;  /* 0x0000000611127211 */ /* 0x080fe200078f18ff */
[C---:B------:R-:W-:Y:S01]  /*0810*/  IMAD R42, R14.reuse, c[0x0][0x288], RZ ;  /* 0x0000a2000e2a7a24 */ /* 0x040fe200078e02ff */
[----:B------:R-:W-:Y:S01]  /*0820*/  SHF.R.S32.HI R7, RZ, 0x1f, R6 ;  /* 0x0000001fff077819 */ /* 0x000fe20000011406 */
[----:B------:R-:W-:Y:S01]  /*0830*/  IMAD R13, R3, c[0x0][0x23c], R4 ;  /* 0x00008f00030d7a24 */ /* 0x000fe200078e0204 */
[----:B------:R-:W-:Y:S01]  /*0840*/  SHF.R.S32.HI R206, RZ, 0x3, R18 ;  /* 0x00000003ffce7819 */ /* 0x000fe20000011412 */
[----:B------:R-:W-:Y:S01]  /*0850*/  IMAD R46, R14, c[0x0][0x270], RZ ;  /* 0x00009c000e2e7a24 */ /* 0x000fe200078e02ff */
[-C--:B------:R-:W-:Y:S01]  /*0860*/  LEA.HI R21, R17, R6.reuse, RZ, 0x4 ;  /* 0x0000000611157211 */ /* 0x080fe200078f20ff */
[----:B------:R-:W-:Y:S01]  /*0870*/  IMAD.WIDE.U32 R26, R3, c[0x0][0x238], R6 ;  /* 0x00008e00031a7a25 */ /* 0x000fe200078e0006 */
[C---:B-1----:R-:W-:Y:S01]  /*0880*/  IADD3 R10, P2, R206.reuse, R5, RZ ;  /* 0x00000005ce0a7210 */ /* 0x042fe20007f5e0ff */
[----:B------:R-:W-:Y:S01]  /*0890*/  ULDC.64 UR4, c[0x0][0x1d8] ;  /* 0x0000760000047ab9 */ /* 0x000fe20000000a00 */
[----:B------:R-:W-:Y:S01]  /*08a0*/  LEA.HI R12, R17, R6, RZ, 0x2 ;  /* 0x00000006110c7211 */ /* 0x000fe200078f10ff */
[----:B------:R-:W-:Y:S01]  /*08b0*/  @P1 IMAD.HI.U32 R4, R3, c[0x0][0x24c], RZ ;  /* 0x0000930003041a27 */ /* 0x000fe200078e00ff */
[----:B------:R-:W-:Y:S01]  /*08c0*/  SHF.R.S32.HI R219, RZ, 0x1f, R218 ;  /* 0x0000001fffdb7819 */ /* 0x000fe200000114da */
[----:B------:R-:W-:Y:S01]  /*08d0*/  USHF.L.U32 UR7, UR4, 0x6, URZ ;  /* 0x0000000604077899 */ /* 0x000fe2000800063f */
[----:B------:R-:W-:Y:S01]  /*08e0*/  SHF.R.S32.HI R8, RZ, 0x1f, R12 ;  /* 0x0000001fff087819 */ /* 0x000fe2000001140c */
[----:B------:R-:W-:Y:S01]  /*08f0*/  IMAD.IADD R27, R27, 0x1, R13 ;  /* 0x000000011b1b7824 */ /* 0x000fe200078e020d */
[----:B------:R-:W-:Y:S01]  /*0900*/  @P1 SHF.R.U32.HI R15, RZ, c[0x0][0x250], R4 ;  /* 0x00009400ff0f1a19 */ /* 0x000fe20000011604 */
[C---:B------:R-:W-:Y:S01]  /*0910*/  IMAD R42, R3.reuse, c[0x0][0x28c], R42 ;  /* 0x0000a300032a7a24 */ /* 0x040fe200078e022a */
[----:B------:R-:W-:Y:S01]  /*0920*/  SHF.R.S32.HI R4, RZ, 0x1f, R206 ;  /* 0x0000001fff047819 */ /* 0x000fe200000114ce */
[----:B------:R-:W-:Y:S01]  /*0930*/  IMAD.WIDE.U32 R22, R3, c[0x0][0x288], R218 ;  /* 0x0000a20003167a25 */ /* 0x000fe200078e00da */
[----:B------:R-:W-:Y:S01]  /*0940*/  IADD3 R38, P1, R206, R9, RZ ;  /* 0x00000009ce267210 */ /* 0x000fe20007f3e0ff */
[----:B------:R-:W-:Y:S01]  /*0950*/  UMOV UR6, 0x6 ;  /* 0x0000000600067882 */ /* 0x000fe20000000000 */
[-C--:B------:R-:W-:Y:S01]  /*0960*/  LEA.HI.X.SX32 R13, R5, R4.reuse, 0x1, P2 ;  /* 0x00000004050d7211 */ /* 0x080fe200010f0eff */
[----:B------:R-:W-:Y:S01]  /*0970*/  IMAD R5, R2, -0x80, R11 ;  /* 0xffffff8002057824 */ /* 0x000fe200078e020b */
[----:B------:R-:W-:Y:S01]  /*0980*/  LEA.HI.X.SX32 R39, R9, R4, 0x1, P1 ;  /* 0x0000000409277211 */ /* 0x000fe200008f0eff */
[----:B------:R-:W-:Y:S01]  /*0990*/  IMAD R46, R3, c[0x0][0x274], R46 ;  /* 0x00009d00032e7a24 */ /* 0x000fe200078e022e */
[----:B------:R-:W-:Y:S01]  /*09a0*/  SHF.R.S32.HI R4, RZ, 0x4, R21 ;  /* 0x00000004ff047819 */ /* 0x000fe20000011415 */
[----:B------:R-:W-:Y:S01]  /*09b0*/  IMAD.IADD R9, R5, 0x1, -R206 ;  /* 0x0000000105097824 */ /* 0x000fe200078e0ace */
[----:B------:R-:W-:Y:S01]  /*09c0*/  SHF.R.S32.HI R11, RZ, 0x2, R12 ;  /* 0x00000002ff0b7819 */ /* 0x000fe2000001140c */
[----:B------:R-:W-:Y:S01]  /*09d0*/  IMAD.WIDE.U32 R24, R3, c[0x0][0x270], R218 ;  /* 0x00009c0003187a25 */ /* 0x000fe200078e00da */
[----:B------:R-:W-:Y:S01]  /*09e0*/  LEA.HI R19, R21, R4, RZ, 0x1 ;  /* 0x0000000415137211 */ /* 0x000fe200078f08ff */
[----:B------:R-:W-:Y:S01]  /*09f0*/  USHF.L.U64.HI UR5, UR4, UR6, UR5 ;  /* 0x0000000604057299 */ /* 0x000fe20008010205 */
[----:B------:R-:W-:Y:S01]  /*0a00*/  ISETP.GE.AND P1, PT, R9, 0x1, PT ;  /* 0x000000010900780c */ /* 0x000fe20003f26270 */
[----:B------:R-:W-:Y:S01]  /*0a10*/  IMAD.IADD R43, R23, 0x1, R42 ;  /* 0x00000001172b7824 */ /* 0x000fe200078e022a */
[C---:B------:R-:W-:Y:S01]  /*0a20*/  ISETP.GE.AND P6, PT, R9.reuse, 0x21, PT ;  /* 0x000000210900780c */ /* 0x040fe20003fc6270 */
[----:B------:R-:W-:Y:S01]  /*0a30*/  IMAD.MOV.U32 R42, RZ, RZ, R22 ;  /* 0x000000ffff2a7224 */ /* 0x000fe200078e0016 */
[----:B------:R-:W-:Y:S01]  /*0a40*/  ISETP.GE.AND P5, PT, R9, 0x41, PT ;  /* 0x000000410900780c */ /* 0x000fe20003fa6270 */
[----:B------:R-:W-:Y:S01]  /*0a50*/  IMAD.IADD R47, R25, 0x1, R46 ;  /* 0x00000001192f7824 */ /* 0x000fe200078e022e */
[----:B------:R-:W-:Y:S01]  /*0a60*/  ISETP.GE.AND P2, PT, R9, 0x61, PT ;  /* 0x000000610900780c */ /* 0x000fe20003f46270 */
[----:B------:R-:W-:Y:S01]  /*0a70*/  IMAD.SHL.U32 R25, R206, 0x40, RZ ;  /* 0x00000040ce197824 */ /* 0x000fe200078e00ff */
[----:B------:R-:W-:Y:S01]  /*0a80*/  LOP3.LUT R19, R19, 0xfffffffe, RZ, 0xc0, !PT ;  /* 0xfffffffe13137812 */ /* 0x000fe200078ec0ff */
[----:B------:R-:W-:Y:S01]  /*0a90*/  IMAD.MOV.U32 R46, RZ, RZ, R24 ;  /* 0x000000ffff2e7224 */ /* 0x000fe200078e0018 */
[----:B------:R-:W-:Y:S01]  /*0aa0*/  LEA.HI R8, R8, R11, RZ, 0x3 ;  /* 0x0000000b08087211 */ /* 0x000fe200078f18ff */
[----:B------:R-:W-:Y:S01]  /*0ab0*/  IMAD.WIDE R38, R2, 0x80, R38 ;  /* 0x0000008002267825 */ /* 0x000fe200078e0226 */
[----:B------:R-:W-:-:S02]  /*0ac0*/  LOP3.LUT R9, R18, 0xfffffff8, RZ, 0xc0, !PT ;  /* 0xfffffff812097812 */ /* 0x000fc400078ec0ff */
[----:B------:R-:W-:Y:S01]  /*0ad0*/  LOP3.LUT R8, R8, 0xfffffff8, RZ, 0xc0, !PT ;  /* 0xfffffff808087812 */ /* 0x000fe200078ec0ff */
[----:B------:R-:W-:Y:S01]  /*0ae0*/  IMAD.IADD R19, R4, 0x1, -R19 ;  /* 0x0000000104137824 */ /* 0x000fe200078e0a13 */
[----:B------:R-:W-:Y:S01]  /*0af0*/  SHF.R.S32.HI R30, RZ, 0x1f, R15 ;  /* 0x0000001fff1e7819 */ /* 0x000fe2000001140f */
[----:B------:R-:W-:Y:S01]  /*0b00*/  IMAD.IADD R4, R6, 0x1, -R9 ;  /* 0x0000000106047824 */ /* 0x000fe200078e0a09 */
[----:B------:R-:W-:Y:S01]  /*0b10*/  LOP3.LUT R25, R25, 0x1c0, RZ, 0xc0, !PT ;  /* 0x000001c019197812 */ /* 0x000fe200078ec0ff */
[----:B------:R-:W-:Y:S01]  /*0b20*/  IMAD.IADD R8, R11, 0x1, -R8 ;  /* 0x000000010b087824 */ /* 0x000fe200078e0a08 */
[----:B------:R-:W-:Y:S01]  /*0b30*/  LEA.HI R11, R17, R6, RZ, 0x6 ;  /* 0x00000006110b7211 */ /* 0x000fe200078f30ff */
[----:B------:R-:W-:Y:S01]  /*0b40*/  IMAD.SHL.U32 R22, R4, 0x8, RZ ;  /* 0x0000000804167824 */ /* 0x000fe200078e00ff */
[----:B------:R-:W-:Y:S01]  /*0b50*/  SHF.R.S32.HI R9, RZ, 0x1f, R208 ;  /* 0x0000001fff097819 */ /* 0x000fe200000114d0 */
[C---:B------:R-:W-:Y:S01]  /*0b60*/  IMAD R44, R30.reuse, c[0x0][0x1e0], RZ ;  /* 0x000078001e2c7a24 */ /* 0x040fe200078e02ff */
[----:B------:R-:W-:Y:S01]  /*0b70*/  SHF.R.S32.HI R11, RZ, 0x6, R11 ;  /* 0x00000006ff0b7819 */ /* 0x000fe2000001140b */
[----:B------:R-:W-:Y:S01]  /*0b80*/  IMAD R30, R30, c[0x0][0x1b0], RZ ;  /* 0x00006c001e1e7a24 */ /* 0x000fe200078e02ff */
[----:B------:R-:W-:Y:S01]  /*0b90*/  SHF.R.S32.HI R23, RZ, 0x1f, R22 ;  /* 0x0000001fff177819 */ /* 0x000fe20000011416 */
[----:B------:R-:W-:Y:S01]  /*0ba0*/  IMAD R44, R15, c[0x0][0x1e4], R44 ;  /* 0x000079000f2c7a24 */ /* 0x000fe200078e022c */
[----:B------:R-:W-:Y:S01]  /*0bb0*/  LOP3.LUT R24, R25, 0x38, R22, 0xf8, !PT ;  /* 0x0000003819187812 */ /* 0x000fe200078ef816 */
[----:B------:R-:W-:Y:S01]  /*0bc0*/  IMAD.SHL.U32 R20, R11, 0x200, RZ ;  /* 0x000002000b147824 */ /* 0x000fe200078e00ff */
[----:B------:R-:W-:Y:S01]  /*0bd0*/  SHF.R.U32.HI R25, RZ, 0x3, R25 ;  /* 0x00000003ff197819 */ /* 0x000fe20000011619 */
[C---:B------:R-:W-:Y:S01]  /*0be0*/  IMAD R30, R15.reuse, c[0x0][0x1b4], R30 ;  /* 0x00006d000f1e7a24 */ /* 0x040fe200078e021e */
[----:B------:R-:W-:Y:S01]  /*0bf0*/  SEL R2, R208, RZ, !P3 ;  /* 0x000000ffd0027207 */ /* 0x000fe20005800000 */
[----:B------:R-:W-:Y:S01]  /*0c00*/  IMAD.WIDE.U32 R32, R15, c[0x0][0x1e0], R22 ;  /* 0x000078000f207a25 */ /* 0x000fe200078e0016 */
[----:B------:R-:W-:-:S02]  /*0c10*/  LOP3.LUT R24, R20, R24, R25, 0xf6, !PT ;  /* 0x0000001814187212 */ /* 0x000fc400078ef619 */
[C---:B------:R-:W-:Y:S01]  /*0c20*/  ISETP.GE.OR P4, PT, R22.reuse, c[0x0][0x1cc], !P1 ;  /* 0x0000730016007a0c */ /* 0x040fe20004f86670 */
[----:B------:R-:W-:Y:S01]  /*0c30*/  IMAD.WIDE.U32 R28, R15, c[0x0][0x1b0], R22 ;  /* 0x00006c000f1c7a25 */ /* 0x000fe200078e0016 */
[C---:B------:R-:W-:Y:S02]  /*0c40*/  SEL R15, R9.reuse, RZ, !P0 ;  /* 0x000000ff090f7207 */ /* 0x040fe40004000000 */
[----:B------:R-:W-:Y:S01]  /*0c50*/  SEL R9, R9, RZ, !P3 ;  /* 0x000000ff09097207 */ /* 0x000fe20005800000 */
[----:B------:R-:W-:Y:S01]  /*0c60*/  IMAD.IADD R31, R29, 0x1, R30 ;  /* 0x000000011d1f7824 */ /* 0x000fe200078e021e */
[----:B------:R-:W-:Y:S01]  /*0c70*/  ISETP.GE.OR P1, PT, R22, c[0x0][0x19c], !P1 ;  /* 0x0000670016007a0c */ /* 0x000fe20004f26670 */
[----:B------:R-:W-:Y:S01]  /*0c80*/  IMAD.MOV.U32 R30, RZ, RZ, R28 ;  /* 0x000000ffff1e7224 */ /* 0x000fe200078e001c */
[----:B------:R-:W-:Y:S01]  /*0c90*/  SEL R28, R208, RZ, !P0 ;  /* 0x000000ffd01c7207 */ /* 0x000fe20004000000 */
[----:B------:R-:W-:Y:S01]  /*0ca0*/  IMAD.IADD R45, R33, 0x1, R44 ;  /* 0x00000001212d7824 */ /* 0x000fe200078e022c */
[----:B------:R-:W-:Y:S01]  /*0cb0*/  LOP3.LUT R21, R21, 0xfffffff0, RZ, 0xc0, !PT ;  /* 0xfffffff015157812 */ /* 0x000fe200078ec0ff */
[----:B------:R-:W-:-:S02]  /*0cc0*/  IMAD R25, R15, c[0x0][0x1e8], RZ ;  /* 0x00007a000f197a24 */ /* 0x000fc400078e02ff */
[----:B------:R-:W-:Y:S02]  /*0cd0*/  IMAD.MOV.U32 R44, RZ, RZ, R32 ;  /* 0x000000ffff2c7224 */ /* 0x000fe400078e0020 */
[----:B------:R-:W-:Y:S02]  /*0ce0*/  IMAD R15, R15, c[0x0][0x1b8], RZ ;  /* 0x00006e000f0f7a24 */ /* 0x000fe400078e02ff */
[C---:B------:R-:W-:Y:S02]  /*0cf0*/  IMAD R40, R28.reuse, c[0x0][0x1ec], R25 ;  /* 0x00007b001c287a24 */ /* 0x040fe400078e0219 */
[C---:B------:R-:W-:Y:S02]  /*0d00*/  IMAD R34, R28.reuse, c[0x0][0x1bc], R15 ;  /* 0x00006f001c227a24 */ /* 0x040fe400078e020f */
[----:B------:R-:W-:-:S04]  /*0d10*/  IMAD.WIDE.U32 R44, R28, c[0x0][0x1e8], R44 ;  /* 0x00007a001c2c7a25 */ /* 0x000fc800078e002c */
[----:B------:R-:W-:-:S04]  /*0d20*/  IMAD.WIDE.U32 R28, R28, c[0x0][0x1b8], R30 ;  /* 0x00006e001c1c7a25 */ /* 0x000fc800078e001e */
[----:B------:R-:W-:Y:S02]  /*0d30*/  IMAD.IADD R35, R29, 0x1, R34 ;  /* 0x000000011d237824 */ /* 0x000fe400078e0222 */
[----:B------:R-:W-:Y:S02]  /*0d40*/  IMAD R16, R14, c[0x0][0x180], RZ ;  /* 0x000060000e107a24 */ /* 0x000fe400078e02ff */
[----:B------:R-:W-:Y:S02]  /*0d50*/  IMAD R15, R9, c[0x0][0x278], RZ ;  /* 0x00009e00090f7a24 */ /* 0x000fe400078e02ff */
[----:B------:R-:W-:-:S04]  /*0d60*/  IMAD.WIDE.U32 R46, R2, c[0x0][0x278], R46 ;  /* 0x00009e00022e7a25 */ /* 0x000fc800078e002e */
[----:B------:R-:W-:Y:S02]  /*0d70*/  IMAD.IADD R41, R45, 0x1, R40 ;  /* 0x000000012d297824 */ /* 0x000fe400078e0228 */
[----:B------:R-:W-:Y:S02]  /*0d80*/  IMAD.MOV.U32 R34, RZ, RZ, R28 ;  /* 0x000000ffff227224 */ /* 0x000fe400078e001c */
[----:B------:R-:W-:Y:S01]  /*0d90*/  IMAD R30, R14, c[0x0][0x210], RZ ;  /* 0x000084000e1e7a24 */ /* 0x000fe200078e02ff */
[----:B------:R-:W-:Y:S01]  /*0da0*/  SHF.R.S32.HI R14, RZ, 0x1f, R0 ;  /* 0x0000001fff0e7819 */ /* 0x000fe20000011400 */
[----:B------:R-:W-:Y:S02]  /*0db0*/  IMAD.MOV.U32 R40, RZ, RZ, R44 ;  /* 0x000000ffff287224 */ /* 0x000fe400078e002c */
[----:B------:R-:W-:Y:S02]  /*0dc0*/  IMAD R28, R39, c[0x0][0x1d8], RZ ;  /* 0x00007600271c7a24 */ /* 0x000fe400078e02ff */
[----:B------:R-:W-:Y:S01]  /*0dd0*/  IMAD R25, R3, c[0x0][0x184], R16 ;  /* 0x0000610003197a24 */ /* 0x000fe200078e0210 */
[----:B------:R-:W-:Y:S01]  /*0de0*/  IADD3 R16, P0, R0, R46, RZ ;  /* 0x0000002e00107210 */ /* 0x000fe20007f1e0ff */
[----:B------:R-:W-:-:S02]  /*0df0*/  IMAD R15, R2, c[0x0][0x27c], R15 ;  /* 0x00009f00020f7a24 */ /* 0x000fc400078e020f */
[----:B------:R-:W-:-:S04]  /*0e00*/  IMAD.WIDE.U32 R32, R3, c[0x0][0x180], R22 ;  /* 0x0000600003207a25 */ /* 0x000fc800078e0016 */
[----:B------:R-:W-:-:S04]  /*0e10*/  IMAD.WIDE.U32 R36, R3, c[0x0][0x210], R22 ;  /* 0x0000840003247a25 */ /* 0x000fc800078e0016 */
[----:B------:R-:W-:Y:S01]  /*0e20*/  IMAD R30, R3, c[0x0][0x214], R30 ;  /* 0x00008500031e7a24 */ /* 0x000fe200078e021e */
[----:B------:R-:W-:Y:S01]  /*0e30*/  IADD3.X R3, R14, R47, R15, P0, !PT ;  /* 0x0000002f0e037210 */ /* 0x000fe200007fe40f */
[----:B------:R-:W-:Y:S02]  /*0e40*/  IMAD R23, R39, c[0x0][0x1a8], RZ ;  /* 0x00006a0027177a24 */ /* 0x000fe400078e02ff */
[C---:B------:R-:W-:Y:S02]  /*0e50*/  IMAD R28, R38.reuse, c[0x0][0x1dc], R28 ;  /* 0x00007700261c7a24 */ /* 0x040fe400078e021c */
[----:B------:R-:W-:-:S04]  /*0e60*/  IMAD.WIDE.U32 R40, R38, c[0x0][0x1d8], R40 ;  /* 0x0000760026287a25 */ /* 0x000fc800078e0028 */
[----:B------:R-:W-:Y:S02]  /*0e70*/  IMAD R29, R9, c[0x0][0x290], RZ ;  /* 0x0000a400091d7a24 */ /* 0x000fe400078e02ff */
[----:B------:R-:W-:-:S04]  /*0e80*/  IMAD.WIDE.U32 R42, R2, c[0x0][0x290], R42 ;  /* 0x0000a400022a7a25 */ /* 0x000fc800078e002a */
[----:B------:R-:W-:Y:S01]  /*0e90*/  IMAD.IADD R37, R37, 0x1, R30 ;  /* 0x0000000125257824 */ /* 0x000fe200078e021e */
[----:B------:R-:W-:Y:S01]  /*0ea0*/  LEA R30, P0, R40, c[0x0][0x1c0], 0x1 ;  /* 0x00007000281e7a11 */ /* 0x000fe200078008ff */
[----:B------:R-:W-:Y:S01]  /*0eb0*/  IMAD R23, R38, c[0x0][0x1ac], R23 ;  /* 0x00006b0026177a24 */ /* 0x000fe200078e0217 */
[----:B------:R-:W-:Y:S01]  /*0ec0*/  IADD3 R15, P3, R0, R42, RZ ;  /* 0x0000002a000f7210 */ /* 0x000fe20007f7e0ff */
[----:B------:R-:W-:Y:S02]  /*0ed0*/  IMAD.IADD R28, R41, 0x1, R28 ;  /* 0x00000001291c7824 */ /* 0x000fe400078e021c */
[----:B------:R-:W-:-:S03]  /*0ee0*/  IMAD.WIDE.U32 R38, R38, c[0x0][0x1a8], R34 ;  /* 0x00006a0026267a25 */ /* 0x000fc600078e0022 */
[----:B------:R-:W-:Y:S01]  /*0ef0*/  LEA.HI.X R31, R40, c[0x0][0x1c4], R28, 0x1, P0 ;  /* 0x00007100281f7a11 */ /* 0x000fe200000f0c1c */
[----:B------:R-:W-:Y:S01]  /*0f00*/  IMAD R29, R2, c[0x0][0x294], R29 ;  /* 0x0000a500021d7a24 */ /* 0x000fe200078e021d */
[----:B------:R-:W-:Y:S01]  /*0f10*/  LEA R34, P0, R38, c[0x0][0x190], 0x1 ;  /* 0x0000640026227a11 */ /* 0x000fe200078008ff */
[----:B------:R-:W-:Y:S02]  /*0f20*/  IMAD.IADD R23, R39, 0x1, R23 ;  /* 0x0000000127177824 */ /* 0x000fe400078e0217 */
[----:B------:R-:W-:Y:S01]  /*0f30*/  IMAD.SHL.U32 R205, R0, 0x40, RZ ;  /* 0x0000004000cd7824 */ /* 0x000fe200078e00ff */
[----:B------:R-:W-:Y:S01]  /*0f40*/  IADD3.X R14, R14, R43, R29, P3, !PT ;  /* 0x0000002b0e0e7210 */ /* 0x000fe20001ffe41d */
[C---:B------:R-:W-:Y:S01]  /*0f50*/  IMAD R29, R9.reuse, c[0x0][0x218], RZ ;  /* 0x00008600091d7a24 */ /* 0x040fe200078e02ff */
[----:B------:R-:W-:Y:S01]  /*0f60*/  LEA.HI.X R35, R38, c[0x0][0x194], R23, 0x1, P0 ;  /* 0x0000650026237a11 */ /* 0x000fe200000f0c17 */
[----:B------:R-:W-:Y:S01]  /*0f70*/  IMAD R23, R9, c[0x0][0x240], RZ ;  /* 0x0000900009177a24 */ /* 0x000fe200078e02ff */
[----:B------:R-:W-:Y:S01]  /*0f80*/  IADD3 R28, P0, R30, UR7, RZ ;  /* 0x000000071e1c7c10 */ /* 0x000fe2000ff1e0ff */
[----:B------:R-:W-:Y:S01]  /*0f90*/  IMAD.WIDE.U32 R38, R2, c[0x0][0x240], R26 ;  /* 0x0000900002267a25 */ /* 0x000fe200078e001a */
[----:B------:R-:W-:-:S02]  /*0fa0*/  SHF.R.S32.HI R203, RZ, 0x1f, R205 ;  /* 0x0000001fffcb7819 */ /* 0x000fc400000114cd */
[----:B------:R-:W-:Y:S01]  /*0fb0*/  ISETP.GE.OR P3, PT, R22, c[0x0][0x1cc], !P6 ;  /* 0x0000730016007a0c */ /* 0x000fe20007766670 */
[C---:B------:R-:W-:Y:S01]  /*0fc0*/  IMAD R0, R2.reuse, c[0x0][0x21c], R29 ;  /* 0x0000870002007a24 */ /* 0x040fe200078e021d */
[----:B------:R-:W-:Y:S01]  /*0fd0*/  IADD3.X R29, R31, UR5, RZ, P0, !PT ;  /* 0x000000051f1d7c10 */ /* 0x000fe200087fe4ff */
[C---:B------:R-:W-:Y:S01]  /*0fe0*/  IMAD R26, R2.reuse, c[0x0][0x244], R23 ;  /* 0x00009100021a7a24 */ /* 0x040fe200078e0217 */
[----:B------:R-:W-:Y:S01]  /*0ff0*/  IADD3 R205, P0, R205, R38, RZ ;  /* 0x00000026cdcd7210 */ /* 0x000fe20007f1e0ff */
[----:B------:R-:W-:Y:S01]  /*1000*/  IMAD.WIDE.U32 R36, R2, c[0x0][0x218], R36 ;  /* 0x0000860002247a25 */ /* 0x000fe200078e0024 */
[----:B------:R-:W-:Y:S02]  /*1010*/  ISETP.GE.OR P6, PT, R22, c[0x0][0x19c], !P6 ;  /* 0x0000670016007a0c */ /* 0x000fe400077c6670 */
[----:B------:R-:W-:Y:S01]  /*1020*/  IADD3.X R203, R203, R39, R26, P0, !PT ;  /* 0x00000027cbcb7210 */ /* 0x000fe200007fe41a */
[----:B------:R-:W-:Y:S01]  /*1030*/  IMAD.IADD R33, R33, 0x1, R25 ;  /* 0x0000000121217824 */ /* 0x000fe200078e0219 */
[----:B------:R-:W-:Y:S01]  /*1040*/  IADD3 R26, P0, R28, UR7, RZ ;  /* 0x000000071c1a7c10 */ /* 0x000fe2000ff1e0ff */
[----:B------:R-:W-:-:S02]  /*1050*/  IMAD.IADD R37, R37, 0x1, R0 ;  /* 0x0000000125257824 */ /* 0x000fc400078e0200 */
[----:B------:R-:W-:Y:S01]  /*1060*/  IMAD R25, R13, c[0x0][0x208], RZ ;  /* 0x000082000d197a24 */ /* 0x000fe200078e02ff */
[----:B------:R-:W-:Y:S01]  /*1070*/  IADD3.X R27, R29, UR5, RZ, P0, !PT ;  /* 0x000000051d1b7c10 */ /* 0x000fe200087fe4ff */
[----:B------:R-:W-:Y:S01]  /*1080*/  IMAD R23, R9, c[0x0][0x188], RZ ;  /* 0x0000620009177a24 */ /* 0x000fe200078e02ff */
[----:B------:R-:W-:Y:S01]  /*1090*/  IADD3 R38, P0, R26, UR7, RZ ;  /* 0x000000071a267c10 */ /* 0x000fe2000ff1e0ff */
[----:B------:R-:W-:Y:S02]  /*10a0*/  IMAD.SHL.U32 R9, R24, 0x2, RZ ;  /* 0x0000000218097824 */ /* 0x000fe400078e00ff */
[C---:B------:R-:W-:Y:S01]  /*10b0*/  IMAD R25, R10.reuse, c[0x0][0x20c], R25 ;  /* 0x000083000a197a24 */ /* 0x040fe200078e0219 */
[----:B------:R-:W-:Y:S01]  /*10c0*/  IADD3.X R39, R27, UR5, RZ, P0, !PT ;  /* 0x000000051b277c10 */ /* 0x000fe200087fe4ff */
[----:B------:R-:W-:Y:S01]  /*10d0*/  IMAD.WIDE.U32 R36, R10, c[0x0][0x208], R36 ;  /* 0x000082000a247a25 */ /* 0x000fe200078e0024 */
[----:B------:R-:W-:Y:S01]  /*10e0*/  ULDC.64 UR4, c[0x0][0x1a8] ;  /* 0x00006a0000047ab9 */ /* 0x000fe20000000a00 */
[----:B------:R-:W-:Y:S01]  /*10f0*/  @!PT LDS RZ, [RZ] ;  /* 0x00000000fffff984 */ /* 0x000fe20000000800 */
[----:B------:R-:W-:Y:S01]  /*1100*/  @!PT LDS RZ, [RZ] ;  /* 0x00000000fffff984 */ /* 0x000fe20000000800 */
[----:B------:R-:W-:Y:S01]  /*1110*/  @!PT LDS RZ, [RZ] ;  /* 0x00000000fffff984 */ /* 0x000fe20000000800 */
[----:B------:R1:W-:Y:S01]  /*1120*/  LDGSTS.E.BYPASS.LTC128B.128 [R9+0x4080], [R30.64], !P4 ;  /* 0x040800001e097fae */ /* 0x0003e2000e101d48 */
[----:B------:R-:W-:Y:S01]  /*1130*/  USHF.L.U32 UR7, UR4, 0x6, URZ ;  /* 0x0000000604077899 */ /* 0x000fe2000800063f */
[----:B------:R-:W-:Y:S01]  /*1140*/  IMAD.IADD R25, R37, 0x1, R25 ;  /* 0x0000000125197824 */ /* 0x000fe200078e0219 */
[----:B------:R-:W-:Y:S01]  /*1150*/  LEA R210, P0, R36, c[0x0][0x1f0], 0x1 ;  /* 0x00007c0024d27a11 */ /* 0x000fe200078008ff */
[----:B------:R2:W-:Y:S01]  /*1160*/  LDGSTS.E.BYPASS.LTC128B.128 [R9+0x5080], [R28.64], !P3 ;  /* 0x050800001c097fae */ /* 0x0005e2000d901d48 */
[C---:B------:R-:W-:Y:S01]  /*1170*/  ISETP.GE.OR P4, PT, R22.reuse, c[0x0][0x1cc], !P5 ;  /* 0x0000730016007a0c */ /* 0x040fe20006f86670 */
[----:B------:R-:W-:Y:S01]  /*1180*/  USHF.L.U64.HI UR5, UR4, UR6, UR5 ;  /* 0x0000000604057299 */ /* 0x000fe20008010205 */
[----:B------:R-:W-:Y:S01]  /*1190*/  ISETP.GE.OR P3, PT, R22, c[0x0][0x1cc], !P2 ;  /* 0x0000730016007a0c */ /* 0x000fe20005766670 */
[----:B------:R-:W-:Y:S01]  /*11a0*/  IMAD R23, R2, c[0x0][0x18c], R23 ;  /* 0x0000630002177a24 */ /* 0x000fe200078e0217 */
[----:B------:R-:W-:Y:S01]  /*11b0*/  LEA.HI.X R211, R36, c[0x0][0x1f4], R25, 0x1, P0 ;  /* 0x00007d0024d37a11 */ /* 0x000fe200000f0c19 */
[----:B------:R-:W-:Y:S01]  /*11c0*/  IMAD.WIDE.U32 R32, R2, c[0x0][0x188], R32 ;  /* 0x0000620002207a25 */ /* 0x000fe200078e0020 */
[C---:B------:R-:W-:Y:S01]  /*11d0*/  ISETP.GE.OR P5, PT, R22.reuse, c[0x0][0x19c], !P5 ;  /* 0x0000670016007a0c */ /* 0x040fe20006fa6670 */
[----:B------:R-:W-:Y:S01]  /*11e0*/  UMOV UR6, 0x5 ;  /* 0x0000000500067882 */ /* 0x000fe20000000000 */
[----:B------:R-:W-:Y:S01]  /*11f0*/  ISETP.GE.OR P2, PT, R22, c[0x0][0x19c], !P2 ;  /* 0x0000670016007a0c */ /* 0x000fe20005746670 */
[----:B------:R-:W-:Y:S01]  /*1200*/  IMAD.IADD R33, R33, 0x1, R23 ;  /* 0x0000000121217824 */ /* 0x000fe200078e0217 */
[----:B------:R-:W-:Y:S01]  /*1210*/  IADD3 R223, R9, 0x4080, RZ ;  /* 0x0000408009df7810 */ /* 0x000fe20007ffe0ff */
[----:B------:R-:W-:Y:S01]  /*1220*/  IMAD R13, R13, c[0x0][0x178], RZ ;  /* 0x00005e000d0d7a24 */ /* 0x000fe200078e02ff */
[----:B------:R-:W-:Y:S01]  /*1230*/  IADD3 R222, R9, 0x8080, RZ ;  /* 0x0000808009de7810 */ /* 0x000fe20007ffe0ff */
[----:B------:R-:W-:Y:S01]  /*1240*/  IMAD.WIDE.U32 R32, R10, c[0x0][0x178], R32 ;  /* 0x00005e000a207a25 */ /* 0x000fe200078e0020 */
[----:B------:R3:W-:Y:S01]  /*1250*/  LDGSTS.E.BYPASS.LTC128B.128 [R9+0x6080], [R26.64], !P4 ;  /* 0x060800001a097fae */ /* 0x0007e2000e101d48 */
[----:B------:R-:W-:-:S02]  /*1260*/  ISETP.GE.AND P4, PT, R22, c[0x0][0x16c], PT ;  /* 0x00005b0016007a0c */ /* 0x000fc40003f86270 */
[----:B------:R-:W-:Y:S01]  /*1270*/  IMAD R13, R10, c[0x0][0x17c], R13 ;  /* 0x00005f000a0d7a24 */ /* 0x000fe200078e020d */
[----:B------:R1:W-:Y:S01]  /*1280*/  LDGSTS.E.BYPASS.LTC128B.128 [R9+0x7080], [R38.64], !P3 ;  /* 0x0708000026097fae */ /* 0x0003e2000d901d48 */
[----:B------:R-:W-:Y:S01]  /*1290*/  ISETP.GE.AND P3, PT, R22, c[0x0][0x1fc], PT ;  /* 0x00007f0016007a0c */ /* 0x000fe20003f66270 */
[----:B------:R-:W-:Y:S02]  /*12a0*/  IMAD.IADD R10, R6, 0x1, -R21 ;  /* 0x00000001060a7824 */ /* 0x000fe400078e0a15 */
[----:B------:R-:W0:Y:S01]  /*12b0*/  LDGDEPBAR ;  /* 0x00000000000079af */ /* 0x000e220000000000 */
[----:B------:R-:W-:Y:S02]  /*12c0*/  IMAD.IADD R13, R33, 0x1, R13 ;  /* 0x00000001210d7824 */ /* 0x000fe400078e020d */
[----:B------:R-:W-:Y:S01]  /*12d0*/  IMAD.SHL.U32 R21, R4, 0x40, RZ ;  /* 0x0000004004157824 */ /* 0x000fe200078e00ff */
[----:B--2---:R-:W-:Y:S01]  /*12e0*/  IADD3 R28, P0, R34, UR7, RZ ;  /* 0x00000007221c7c10 */ /* 0x004fe2000ff1e0ff */
[----:B------:R1:W-:Y:S01]  /*12f0*/  LDGSTS.E.BYPASS.LTC128B.128 [R9+0x80], [R34.64], !P1 ;  /* 0x0008000022097fae */ /* 0x0003e2000c901d48 */
[----:B------:R-:W-:Y:S01]  /*1300*/  LEA R214, P1, R32, c[0x0][0x160], 0x1 ;  /* 0x0000580020d67a11 */ /* 0x000fe200078208ff */
[----:B------:R-:W-:Y:S01]  /*1310*/  IMAD.MOV.U32 R199, RZ, RZ, 0x40 ;  /* 0x00000040ffc77424 */ /* 0x000fe200078e00ff */
[----:B------:R-:W-:Y:S01]  /*1320*/  IADD3.X R29, R35, UR5, RZ, P0, !PT ;  /* 0x00000005231d7c10 */ /* 0x000fe200087fe4ff */
[----:B------:R-:W-:Y:S01]  /*1330*/  IMAD.IADD R0, R207, 0x1, -R206 ;  /* 0x00000001cf007824 */ /* 0x000fe200078e0ace */
[----:B------:R-:W-:Y:S01]  /*1340*/  IADD3 R24, P0, R28, UR7, RZ ;  /* 0x000000071c187c10 */ /* 0x000fe2000ff1e0ff */
[----:B------:R-:W-:Y:S01]  /*1350*/  IMAD.MOV.U32 R192, RZ, RZ, 0x20 ;  /* 0x00000020ffc07424 */ /* 0x000fe200078e00ff */
[----:B------:R-:W-:Y:S01]  /*1360*/  LEA.HI.X R215, R32, c[0x0][0x164], R13, 0x1, P1 ;  /* 0x0000590020d77a11 */ /* 0x000fe200008f0c0d */
[----:B------:R1:W-:Y:S01]  /*1370*/  LDGSTS.E.BYPASS.LTC128B.128 [R9+0x1080], [R28.64], !P6 ;  /* 0x010800001c097fae */ /* 0x0003e2000f101d48 */
[----:B------:R-:W-:-:S02]  /*1380*/  IADD3.X R25, R29, UR5, RZ, P0, !PT ;  /* 0x000000051d197c10 */ /* 0x000fc400087fe4ff */
[----:B------:R-:W-:Y:S02]  /*1390*/  LEA.HI R13, R17, R6, RZ, 0x5 ;  /* 0x00000006110d7211 */ /* 0x000fe400078f28ff */
[----:B------:R-:W-:Y:S01]  /*13a0*/  SHF.R.S32.HI R195, RZ, 0x1f, R10 ;  /* 0x0000001fffc37819 */ /* 0x000fe2000001140a */
[----:B------:R2:W-:Y:S01]  /*13b0*/  LDGSTS.E.BYPASS.LTC128B.128 [R9+0x2080], [R24.64], !P5 ;  /* 0x0208000018097fae */ /* 0x0005e2000e901d48 */
[----:B---3--:R-:W-:Y:S02]  /*13c0*/  IADD3 R26, P0, R24, UR7, RZ ;  /* 0x00000007181a7c10 */ /* 0x008fe4000ff1e0ff */
[----:B------:R-:W-:Y:S02]  /*13d0*/  SHF.R.S32.HI R22, RZ, 0x5, R13 ;  /* 0x00000005ff167819 */ /* 0x000fe4000001140d */
[----:B------:R-:W-:Y:S01]  /*13e0*/  IADD3.X R27, R25, UR5, RZ, P0, !PT ;  /* 0x00000005191b7c10 */ /* 0x000fe200087fe4ff */
[----:B------:R-:W-:Y:S01]  /*13f0*/  ULDC.64 UR4, c[0x0][0x208] ;  /* 0x0000820000047ab9 */ /* 0x000fe20000000a00 */
[----:B------:R-:W-:Y:S01]  /*1400*/  LEA.HI R23, R13, R22, RZ, 0x1 ;  /* 0x000000160d177211 */ /* 0x000fe200078f08ff */
[----:B------:R-:W-:Y:S01]  /*1410*/  USHF.L.U64.HI UR5, UR4, UR6, UR5 ;  /* 0x0000000604057299 */ /* 0x000fe20008010205 */
[C---:B------:R-:W-:Y:S01]  /*1420*/  LOP3.LUT P1, RZ, R4.reuse, 0x4, RZ, 0xc0, !PT ;  /* 0x0000000404ff7812 */ /* 0x040fe2000782c0ff */
[----:B------:R3:W-:Y:S01]  /*1430*/  LDGSTS.E.BYPASS.LTC128B.128 [R9+0x3080], [R26.64], !P2 ;  /* 0x030800001a097fae */ /* 0x0007e2000d101d48 */
[----:B------:R-:W-:Y:S01]  /*1440*/  LOP3.LUT R23, R23, 0xfffffffe, RZ, 0xc0, !PT ;  /* 0xfffffffe17177812 */ /* 0x000fe200078ec0ff */
[----:B------:R-:W-:Y:S01]  /*1450*/  USHF.L.U32 UR4, UR4, 0x5, URZ ;  /* 0x0000000504047899 */ /* 0x000fe2000800063f */
[----:B------:R-:W-:Y:S01]  /*1460*/  LOP3.LUT P0, RZ, R4, 0x2, RZ, 0xc0, !PT ;  /* 0x0000000204ff7812 */ /* 0x000fe2000780c0ff */
[----:B------:R-:W0:Y:S01]  /*1470*/  LDGDEPBAR ;  /* 0x00000000000079af */ /* 0x000e220000000000 */
[----:B------:R-:W-:Y:S01]  /*1480*/  LOP3.LUT R21, R21, 0x1c0, RZ, 0xc0, !PT ;  /* 0x000001c015157812 */ /* 0x000fe200078ec0ff */
[C---:B------:R-:W-:Y:S01]  /*1490*/  IMAD.IADD R4, R22.reuse, 0x1, -R23 ;  /* 0x0000000116047824 */ /* 0x040fe200078e0a17 */
[----:B------:R-:W-:Y:S01]  /*14a0*/  LEA.HI R195, R195, R10, RZ, 0x3 ;  /* 0x0000000ac3c37211 */ /* 0x000fe200078f18ff */
[----:B------:R-:W-:Y:S01]  /*14b0*/  IMAD.SHL.U32 R22, R22, 0x10, RZ ;  /* 0x0000001016167824 */ /* 0x000fe200078e00ff */
[----:B------:R-:W-:Y:S01]  /*14c0*/  SEL R2, R199, 0xffffffc0, !P1 ;  /* 0xffffffc0c7027807 */ /* 0x000fe20004800000 */
[----:B------:R-:W-:Y:S01]  /*14d0*/  USHF.L.U32 UR6, UR4, 0x1, URZ ;  /* 0x0000000104067899 */ /* 0x000fe2000800063f */
[C---:B------:R-:W-:Y:S01]  /*14e0*/  ISETP.LT.OR P1, PT, R0.reuse, 0x1, P4 ;  /* 0x000000010000780c */ /* 0x040fe20002721670 */
[----:B------:R-:W-:Y:S01]  /*14f0*/  USHF.L.U64.HI UR5, UR4, 0x1, UR5 ;  /* 0x0000000104057899 */ /* 0x000fe20008010205 */
[----:B------:R-:W-:-:S02]  /*1500*/  ISETP.LT.OR P6, PT, R0, 0x21, P4 ;  /* 0x000000210000780c */ /* 0x000fc400027c1670 */
[C---:B------:R-:W-:Y:S02]  /*1510*/  ISETP.LT.OR P5, PT, R0.reuse, 0x1, P3 ;  /* 0x000000010000780c */ /* 0x040fe40001fa1670 */
[----:B------:R-:W-:Y:S02]  /*1520*/  ISETP.LT.OR P2, PT, R0, 0x21, P3 ;  /* 0x000000210000780c */ /* 0x000fe40001f41670 */
[C---:B------:R-:W-:Y:S01]  /*1530*/  LOP3.LUT R23, R195.reuse, 0xfffffff8, RZ, 0xc0, !PT ;  /* 0xfffffff8c3177812 */ /* 0x040fe200078ec0ff */
[----:B------:R-:W-:Y:S01]  /*1540*/  IMAD.SHL.U32 R195, R195, 0x40, RZ ;  /* 0x00000040c3c37824 */ /* 0x000fe200078e00ff */
[----:B--2---:R-:W-:Y:S01]  /*1550*/  LOP3.LUT R25, R21, 0x30, R22, 0xf8, !PT ;  /* 0x0000003015197812 */ /* 0x004fe200078ef816 */
[----:B------:R-:W-:Y:S01]  /*1560*/  IMAD R22, R19, 0x800, R20 ;  /* 0x0000080013167824 */ /* 0x000fe200078e0214 */
[--C-:B------:R-:W-:Y:S01]  /*1570*/  LOP3.LUT R0, R21, 0x8, R18.reuse, 0xf8, !PT ;  /* 0x0000000815007812 */ /* 0x100fe200078ef812 */
[----:B------:R-:W-:Y:S01]  /*1580*/  IMAD.IADD R10, R10, 0x1, -R23 ;  /* 0x000000010a0a7824 */ /* 0x000fe200078e0a17 */
[----:B------:R-:W-:Y:S01]  /*1590*/  SHF.R.U32.HI R21, RZ, 0x3, R21 ;  /* 0x00000003ff157819 */ /* 0x000fe20000011615 */
[----:B------:R-:W-:Y:S01]  /*15a0*/  IMAD.MOV.U32 R23, RZ, RZ, c[0x0][0x178] ;  /* 0x00005e00ff177624 */ /* 0x000fe200078e00ff */
[----:B------:R-:W-:Y:S01]  /*15b0*/  LOP3.LUT R196, R25, 0x8, R18, 0xf8, !PT ;  /* 0x0000000819c47812 */ /* 0x000fe200078ef812 */
[----:B------:R-:W-:-:S04]  /*15c0*/  DEPBAR.LE SB0, 0x1 ;  /* 0x000080400000791a */ /* 0x000fc80000000000 */
[----:B------:R-:W-:Y:S01]  /*15d0*/  LOP3.LUT R197, R0, R21, RZ, 0x3c, !PT ;  /* 0x0000001500c57212 */ /* 0x000fe200078e3cff */
[----:B------:R-:W-:Y:S01]  /*15e0*/  IMAD.MOV.U32 R18, RZ, RZ, c[0x0][0x17c] ;  /* 0x00005f00ff127624 */ /* 0x000fe200078e00ff */
[----:B------:R-:W-:Y:S01]  /*15f0*/  SEL R0, R192, 0xffffffe0, !P0 ;  /* 0xffffffe0c0007807 */ /* 0x000fe20004000000 */
[----:B------:R-:W-:Y:S01]  /*1600*/  BAR.SYNC.DEFER_BLOCKING 0x0 ;  /* 0x0000000000007b1d */ /* 0x000fe20000010000 */
[----:B------:R-:W-:Y:S01]  /*1610*/  LEA R212, P0, R23, R214, 0x6 ;  /* 0x000000d617d47211 */ /* 0x000fe200078030ff */
[----:B------:R-:W-:Y:S01]  /*1620*/  IMAD.IADD R197, R22, 0x1, R197 ;  /* 0x0000000116c57824 */ /* 0x000fe200078e02c5 */
[----:B------:R-:W-:Y:S01]  /*1630*/  LEA.HI R20, R17, R6, RZ, 0x7 ;  /* 0x0000000611147211 */ /* 0x000fe200078f38ff */
[----:B------:R-:W-:Y:S01]  /*1640*/  IMAD.SHL.U32 R17, R19, 0x10, RZ ;  /* 0x0000001013117824 */ /* 0x000fe200078e00ff */
[----:B------:R-:W-:Y:S01]  /*1650*/  LEA.HI.X R213, R23, R215, R18, 0x6, P0 ;  /* 0x000000d717d57211 */ /* 0x000fe200000f3412 */
[----:B------:R-:W-:Y:S01]  /*1660*/  IMAD.SHL.U32 R197, R197, 0x2, RZ ;  /* 0x00000002c5c57824 */ /* 0x000fe200078e00ff */
[----:B------:R-:W-:-:S02]  /*1670*/  LEA R220, P0, R16, c[0x0][0x258], 0x2 ;  /* 0x0000960010dc7a11 */ /* 0x000fc400078010ff */
[----:B------:R-:W-:Y:S01]  /*1680*/  LOP3.LUT R18, R17, 0x10, RZ, 0xc0, !PT ;  /* 0x0000001011127812 */ /* 0x000fe200078ec0ff */
[C---:B------:R-:W-:Y:S01]  /*1690*/  IMAD.IADD R2, R197.reuse, 0x1, R2 ;  /* 0x00000001c5027824 */ /* 0x040fe200078e0202 */
[----:B------:R-:W-:Y:S01]  /*16a0*/  LEA.HI.X R221, R16, c[0x0][0x25c], R3, 0x2, P0 ;  /* 0x0000970010dd7a11 */ /* 0x000fe200000f1403 */
[----:B------:R-:W-:Y:S01]  /*16b0*/  IMAD.IADD R3, R197, 0x1, R0 ;  /* 0x00000001c5037824 */ /* 0x000fe200078e0200 */
[----:B------:R-:W-:Y:S01]  /*16c0*/  LOP3.LUT R13, R13, 0xffffffe0, RZ, 0xc0, !PT ;  /* 0xffffffe00d0d7812 */ /* 0x000fe200078ec0ff */
[----:B------:R-:W-:Y:S01]  /*16d0*/  IMAD.IADD R0, R0, 0x1, R2 ;  /* 0x0000000100007824 */ /* 0x000fe200078e0202 */
[----:B------:R-:W-:Y:S01]  /*16e0*/  LEA R224, P0, R15, c[0x0][0x280], 0x2 ;  /* 0x0000a0000fe07a11 */ /* 0x000fe200078010ff */
[----:B------:R-:W-:Y:S01]  /*16f0*/  IMAD.SHL.U32 R17, R8, 0x40, RZ ;  /* 0x0000004008117824 */ /* 0x000fe200078e00ff */
[----:B------:R-:W-:Y:S01]  /*1700*/  LOP3.LUT R196, R196, R21, RZ, 0x3c, !PT ;  /* 0x00000015c4c47212 */ /* 0x000fe200078e3cff */
[----:B------:R-:W-:Y:S01]  /*1710*/  IMAD.SHL.U32 R16, R11, 0x8, RZ ;  /* 0x000000080b107824 */ /* 0x000fe200078e00ff */
[----:B------:R-:W-:Y:S01]  /*1720*/  LEA.HI.X R225, R15, c[0x0][0x284], R14, 0x2, P0 ;  /* 0x0000a1000fe17a11 */ /* 0x000fe200000f140e */
[----:B------:R-:W-:Y:S01]  /*1730*/  IMAD.IADD R13, R6, 0x1, -R13 ;  /* 0x00000001060d7824 */ /* 0x000fe200078e0a0d */
[----:B------:R-:W-:Y:S01]  /*1740*/  LOP3.LUT R17, R17, 0x1c0, RZ, 0xc0, !PT ;  /* 0x000001c011117812 */ /* 0x000fe200078ec0ff */
[C---:B------:R-:W-:Y:S01]  /*1750*/  IMAD.SHL.U32 R21, R19.reuse, 0x20, RZ ;  /* 0x0000002013157824 */ /* 0x040fe200078e00ff */
[----:B------:R-:W-:Y:S01]  /*1760*/  LOP3.LUT R16, R16, 0x18, RZ, 0xc0, !PT ;  /* 0x0000001810107812 */ /* 0x000fe200078ec0ff */
[----:B------:R1:W2:Y:S01]  /*1770*/  LDSM.16.M88.4 R144, [R197+0x4080] ;  /* 0x00408000c590783b */ /* 0x0002a20000000200 */
[----:B------:R-:W-:Y:S01]  /*1780*/  SHF.R.U32.HI R217, RZ, 0x3, R17 ;  /* 0x00000003ffd97819 */ /* 0x000fe20000011611 */
[----:B------:R-:W-:Y:S01]  /*1790*/  IMAD.SHL.U32 R14, R10, 0x40, RZ ;  /* 0x000000400a0e7824 */ /* 0x000fe200078e00ff */
[----:B------:R-:W-:Y:S01]  /*17a0*/  LOP3.LUT R15, R12, 0x7ffffffc, RZ, 0xc0, !PT ;  /* 0x7ffffffc0c0f7812 */ /* 0x000fe200078ec0ff */
[----:B------:R1:W4:Y:S01]  /*17b0*/  LDSM.16.M88.4 R148, [R197+0x6080] ;  /* 0x00608000c594783b */ /* 0x0003220000000200 */
[----:B------:R-:W-:Y:S01]  /*17c0*/  SHF.R.S32.HI R12, RZ, 0x1f, R13 ;  /* 0x0000001fff0c7819 */ /* 0x000fe2000001140d */
[----:B------:R-:W-:Y:S01]  /*17d0*/  IMAD R196, R19, 0x200, R196 ;  /* 0x0000020013c47824 */ /* 0x000fe200078e02c4 */
[----:B------:R-:W-:Y:S01]  /*17e0*/  LOP3.LUT R21, R16, 0x20, R21, 0xf8, !PT ;  /* 0x0000002010157812 */ /* 0x000fe200078ef815 */
[----:B------:R1:W1:Y:S01]  /*17f0*/  LDSM.16.M88.4 R152, [R3+0x4080] ;  /* 0x004080000398783b */ /* 0x0002620000000200 */
[----:B------:R-:W-:Y:S01]  /*1800*/  LOP3.LUT R217, R217, R17, R16, 0x1e, !PT ;  /* 0x00000011d9d97212 */ /* 0x000fe200078e1e10 */
[----:B------:R-:W-:Y:S01]  /*1810*/  IMAD.SHL.U32 R19, R19, 0x8, RZ ;  /* 0x0000000813137824 */ /* 0x000fe200078e00ff */
[----:B------:R-:W-:Y:S01]  /*1820*/  IADD3 R16, P0, R210, UR6, RZ ;  /* 0x00000006d2107c10 */ /* 0x000fe2000ff1e0ff */
[----:B------:R1:W1:Y:S01]  /*1830*/  LDSM.16.M88.4 R160, [R3+0x6080] ;  /* 0x0060800003a0783b */ /* 0x0002620000000200 */
[----:B------:R-:W-:Y:S01]  /*1840*/  LEA.HI R12, R12, R13, RZ, 0x2 ;  /* 0x0000000d0c0c7211 */ /* 0x000fe200078f10ff */
[----:B------:R-:W-:Y:S01]  /*1850*/  IMAD.IADD R15, R6, 0x1, -R15 ;  /* 0x00000001060f7824 */ /* 0x000fe200078e0a0f */
[----:B------:R-:W-:Y:S01]  /*1860*/  IADD3.X R17, R211, UR5, RZ, P0, !PT ;  /* 0x00000005d3117c10 */ /* 0x000fe200087fe4ff */
[----:B------:R1:W1:Y:S01]  /*1870*/  LDSM.16.M88.4 R164, [R2+0x4080] ;  /* 0x0040800002a4783b */ /* 0x0002620000000200 */
[----:B------:R-:W-:-:S02]  /*1880*/  SHF.R.U32.HI R23, RZ, 0x4, R20 ;  /* 0x00000004ff177819 */ /* 0x000fc40000011614 */
[----:B------:R-:W-:Y:S01]  /*1890*/  LOP3.LUT R14, R14, 0x1c0, RZ, 0xc0, !PT ;  /* 0x000001c00e0e7812 */ /* 0x000fe200078ec0ff */
[----:B------:R1:W1:Y:S01]  /*18a0*/  LDSM.16.M88.4 R168, [R2+0x6080] ;  /* 0x0060800002a8783b */ /* 0x0002620000000200 */
[----:B------:R-:W-:Y:S02]  /*18b0*/  ISETP.GE.AND P0, PT, R207, 0x41, PT ;  /* 0x00000041cf00780c */ /* 0x000fe40003f06270 */
[----:B------:R-:W-:Y:S01]  /*18c0*/  LOP3.LUT R23, R18, 0x8, R23, 0xf8, !PT ;  /* 0x0000000812177812 */ /* 0x000fe200078ef817 */
[----:B------:R1:W1:Y:S01]  /*18d0*/  LDSM.16.M88.4 R172, [R0+0x4080] ;  /* 0x0040800000ac783b */ /* 0x0002620000000200 */
[--C-:B------:R-:W-:Y:S02]  /*18e0*/  SHF.R.U32.HI R200, RZ, 0x3, R14.reuse ;  /* 0x00000003ffc87819 */ /* 0x100fe4000001160e */
[----:B------:R-:W-:Y:S01]  /*18f0*/  LOP3.LUT R19, R14, 0x8, R19, 0xf8, !PT ;  /* 0x000000080e137812 */ /* 0x000fe200078ef813 */
[----:B------:R1:W1:Y:S01]  /*1900*/  LDSM.16.M88.4 R176, [R0+0x6080] ;  /* 0x0060800000b0783b */ /* 0x0002620000000200 */
[----:B------:R-:W-:-:S02]  /*1910*/  LOP3.LUT R198, R200, R23, R14, 0x1e, !PT ;  /* 0x00000017c8c67212 */ /* 0x000fc400078e1e0e */
[----:B------:R-:W-:Y:S01]  /*1920*/  LOP3.LUT R14, R200, R21, R14, 0x1e, !PT ;  /* 0x00000015c80e7212 */ /* 0x000fe200078e1e0e */
[----:B------:R-:W-:Y:S01]  /*1930*/  BAR.SYNC.DEFER_BLOCKING 0x0 ;  /* 0x0000000000007b1d */ /* 0x000fe20000010000 */
[----:B------:R-:W-:Y:S02]  /*1940*/  LOP3.LUT R200, R19, R200, RZ, 0x3c, !PT ;  /* 0x000000c813c87212 */ /* 0x000fe400078e3cff */
[----:B------:R-:W-:-:S04]  /*1950*/  LOP3.LUT R195, R195, 0xfffffe00, RZ, 0xc0, !PT ;  /* 0xfffffe00c3c37812 */ /* 0x000fc800078ec0ff */
[----:B------:R-:W-:Y:S01]  /*1960*/  LOP3.LUT R198, R198, R195, RZ, 0xfc, !PT ;  /* 0x000000c3c6c67212 */ /* 0x000fe200078efcff */
[----:B------:R-:W-:Y:S01]  /*1970*/  @!PT LDS RZ, [RZ] ;  /* 0x00000000fffff984 */ /* 0x000fe20000000800 */
[----:B------:R-:W-:Y:S01]  /*1980*/  @!PT LDS RZ, [RZ] ;  /* 0x00000000fffff984 */ /* 0x000fe20000000800 */
[----:B------:R-:W-:Y:S01]  /*1990*/  @!PT LDS RZ, [RZ] ;  /* 0x00000000fffff984 */ /* 0x000fe20000000800 */
[----:B------:R1:W-:Y:S01]  /*19a0*/  LDGSTS.E.BYPASS.LTC128B.128 [R9+0x4080], [R214.64], !P1 ;  /* 0x04080000d6097fae */ /* 0x0003e2000c901d48 */
[----:B------:R-:W-:-:S03]  /*19b0*/  ISETP.GT.AND P1, PT, R6, 0xf, PT ;  /* 0x0000000f0600780c */ /* 0x000fc60003f24270 */
[----:B------:R1:W-:Y:S10]  /*19c0*/  LDGSTS.E.BYPASS.LTC128B.128 [R9+0x5080], [R212.64], !P6 ;  /* 0x05080000d4097fae */ /* 0x0003f4000f101d48 */
[----:B------:R-:W-:-:S02]  /*19d0*/  @!P1 IMAD.SHL.U32 R25, R6, 0x10, RZ ;  /* 0x0000001006199824 */ /* 0x000fc400078e00ff */
[----:B---3--:R-:W-:-:S03]  /*19e0*/  @!P1 IMAD.SHL.U32 R27, R6, 0x10, RZ ;  /* 0x00000010061b9824 */ /* 0x008fc600078e00ff */
[----:B------:R3:W-:Y:S04]  /*19f0*/  @!P1 LDGSTS.E.BYPASS.LTC128B.128 [R25+0xc080], [R220.64] ;  /* 0x0c080000dc199fae */ /* 0x0007e8000b901d48 */
[----:B------:R-:W0:Y:S04]  /*1a00*/  LDGDEPBAR ;  /* 0x00000000000079af */ /* 0x000e280000000000 */
[----:B------:R1:W-:Y:S04]  /*1a10*/  LDGSTS.E.BYPASS.LTC128B.128 [R9+0x8080], [R210.64], !P5 ;  /* 0x08080000d2097fae */ /* 0x0003e8000e901d48 */
[----:B------:R1:W-:Y:S01]  /*1a20*/  LDGSTS.E.BYPASS.LTC128B.128 [R9+0x9080], [R16.64], !P2 ;  /* 0x0908000010097fae */ /* 0x0003e2000d101d48 */
[----:B------:R-:W-:-:S03]  /*1a30*/  LOP3.LUT P2, RZ, R10, 0x4, RZ, 0xc0, !PT ;  /* 0x000000040aff7812 */ /* 0x000fc6000784c0ff */
[----:B------:R1:W-:Y:S04]  /*1a40*/  @!P1 LDGSTS.E.BYPASS.LTC128B.128 [R27+0xc280], [R224.64] ;  /* 0x0c280000e01b9fae */ /* 0x0003e8000b901d48 */
[----:B------:R-:W0:Y:S04]  /*1a50*/  LDGDEPBAR ;  /* 0x00000000000079af */ /* 0x000e280000000000 */
[----:B------:R-:W0:Y:S01]  /*1a60*/  LDGDEPBAR ;  /* 0x00000000000079af */ /* 0x000e220000000000 */
[----:B---3--:R-:W-:-:S05]  /*1a70*/  SHF.R.S32.HI R25, RZ, 0x2, R12 ;  /* 0x00000002ff197819 */ /* 0x008fca000001140c */
[C---:B------:R-:W-:Y:S02]  /*1a80*/  IMAD R216, R4.reuse, 0x10, R25 ;  /* 0x0000001004d87824 */ /* 0x040fe400078e0219 */
[----:B------:R-:W-:-:S04]  /*1a90*/  IMAD.SHL.U32 R4, R4, 0x400, RZ ;  /* 0x0000040004047824 */ /* 0x000fc800078e00ff */
[--C-:B------:R-:W-:Y:S01]  /*1aa0*/  IMAD R18, R15, 0x2, R4.reuse ;  /* 0x000000020f127824 */ /* 0x100fe200078e0204 */
[-C--:B------:R-:W-:Y:S02]  /*1ab0*/  IADD3 R200, R200, R195.reuse, R4 ;  /* 0x000000c3c8c87210 */ /* 0x080fe40007ffe004 */
[----:B------:R-:W-:Y:S01]  /*1ac0*/  LOP3.LUT R195, R14, R195, RZ, 0xfc, !PT ;  /* 0x000000c30ec37212 */ /* 0x000fe200078efcff */
[----:B------:R-:W-:Y:S01]  /*1ad0*/  IMAD.IADD R217, R18, 0x1, R217 ;  /* 0x0000000112d97824 */ /* 0x000fe200078e02d9 */
[----:B------:R-:W-:Y:S05]  /*1ae0*/  @!P0 BRA `(.L_x_82) ;  /* 0x000000e000008947 */ /* 0x000fea0003800000 */
[----:B-12-4-:R-:W-:Y:S01]  /*1af0*/  IADD3 R4, -R206, -0x40, R207 ;  /* 0xffffffc0ce047810 */ /* 0x016fe20007ffe1cf */
[----:B------:R-:W-:Y:S01]  /*1b00*/  BSSY B0, `(.L_x_82) ;  /* 0x000000c000007945 */ /* 0x000fe20003800000 */
[----:B------:R-:W-:Y:S02]  /*1b10*/  IADD3 R14, P0, R16, UR6, RZ ;  /* 0x00000006100e7c10 */ /* 0x000fe4000ff1e0ff */
[C---:B------:R-:W-:Y:S02]  /*1b20*/  ISETP.LT.OR P6, PT, R4.reuse, 0x1, P3 ;  /* 0x000000010400780c */ /* 0x040fe40001fc1670 */
[----:B------:R-:W-:-:S02]  /*1b30*/  ISETP.LT.OR P5, PT, R4, 0x21, P3 ;  /* 0x000000210400780c */ /* 0x000fc40001fa1670 */
[----:B------:R-:W-:Y:S02]  /*1b40*/  IADD3.X R15, R17, UR5, RZ, P0, !PT ;  /* 0x00000005110f7c10 */ /* 0x000fe400087fe4ff */
[----:B------:R-:W-:-:S04]  /*1b50*/  IADD3 R16, P0, R14, UR6, RZ ;  /* 0x000000060e107c10 */ /* 0x000fc8000ff1e0ff */
[----:B------:R-:W-:-:S03]  /*1b60*/  IADD3.X R17, R15, UR5, RZ, P0, !PT ;  /* 0x000000050f117c10 */ /* 0x000fc600087fe4ff */
[----:B------:R1:W-:Y:S04]  /*1b70*/  LDGSTS.E.BYPASS.LTC128B.128 [R9+0xa080], [R14.64], !P6 ;  /* 0x0a0800000e097fae */ /* 0x0003e8000f101d48 */
[----:B------:R1:W-:Y:S01]  /*1b80*/  LDGSTS.E.BYPASS.LTC128B.128 [R9+0xb080], [R16.64], !P5 ;  /* 0x0b08000010097fae */ /* 0x0003e2000e901d48 */
[----:B------:R-:W-:Y:S05]  /*1b90*/  @P1 BRA `(.L_x_83) ;  /* 0x0000002000001947 */ /* 0x000fea0003800000 */
[----:B------:R-:W-:-:S05]  /*1ba0*/  SHF.L.U32 R7, R6, 0x4, RZ ;  /* 0x0000000406077819 */ /* 0x000fca00000006ff */
[----:B------:R2:W-:Y:S02]  /*1bb0*/  LDGSTS.E.BYPASS.LTC128B.128 [R7+0xc380], [R224.64+0x100] ;  /* 0x0c380100e0077fae */ /* 0x0005e4000b901d48 */
.L_x_83:
[----:B------:R-:W-:Y:S05]  /*1bc0*/  BSYNC B0 ;  /* 0x0000000000007941 */ /* 0x000fea0003800000 */
.L_x_82:
[----:B-12-4-:R-:W-:Y:S01]  /*1bd0*/  SHF.R.S32.HI R4, RZ, 0x1f, R11 ;  /* 0x0000001fff047819 */ /* 0x016fe2000001140b */
[----:B------:R-:W0:Y:S01]  /*1be0*/  LDGDEPBAR ;  /* 0x00000000000079af */ /* 0x000e220000000000 */
[----:B------:R-:W-:Y:S01]  /*1bf0*/  LOP3.LUT P5, RZ, R8, 0x4, RZ, 0xc0, !PT ;  /* 0x0000000408ff7812 */ /* 0x000fe200078ac0ff */
[----:B------:R-:W-:Y:S01]  /*1c00*/  IMAD.SHL.U32 R196, R196, 0x2, RZ ;  /* 0x00000002c4c47824 */ /* 0x000fe200078e00ff */
[----:B------:R-:W-:Y:S01]  /*1c10*/  LEA.HI R4, R4, R11, RZ, 0x2 ;  /* 0x0000000b04047211 */ /* 0x000fe200078f10ff */
[----:B------:R-:W-:Y:S01]  /*1c20*/  IMAD.MOV.U32 R226, RZ, RZ, 0x1 ;  /* 0x00000001ffe27424 */ /* 0x000fe200078e00ff */
[----:B------:R-:W-:Y:S01]  /*1c30*/  IADD3 R229, R207, 0x3f, RZ ;  /* 0x0000003fcfe57810 */ /* 0x000fe20007ffe0ff */
[----:B------:R-:W-:Y:S01]  /*1c40*/  IMAD.MOV.U32 R231, RZ, RZ, RZ ;  /* 0x000000ffffe77224 */ /* 0x000fe200078e00ff */
[----:B------:R-:W-:Y:S01]  /*1c50*/  LOP3.LUT R4, R4, 0xfffffffc, RZ, 0xc0, !PT ;  /* 0xfffffffc04047812 */ /* 0x000fe200078ec0ff */
[----:B------:R-:W-:Y:S01]  /*1c60*/  IMAD.MOV.U32 R227, RZ, RZ, RZ ;  /* 0x000000ffffe37224 */ /* 0x000fe200078e00ff */
[----:B------:R-:W-:Y:S01]  /*1c70*/  LOP3.LUT R12, R12, 0xfffffffc, RZ, 0xc0, !PT ;  /* 0xfffffffc0c0c7812 */ /* 0x000fe200078ec0ff */
[----:B------:R-:W-:Y:S01]  /*1c80*/  IMAD.MOV.U32 R193, RZ, RZ, RZ ;  /* 0x000000ffffc17224 */ /* 0x000fe200078e00ff */
[----:B------:R-:W-:Y:S01]  /*1c90*/  SHF.R.S32.HI R6, RZ, 0x1f, R229 ;  /* 0x0000001fff067819 */ /* 0x000fe200000114e5 */
[----:B------:R-:W-:Y:S01]  /*1ca0*/  IMAD.IADD R4, R11, 0x1, -R4 ;  /* 0x000000010b047824 */ /* 0x000fe200078e0a04 */
[----:B------:R-:W-:Y:S01]  /*1cb0*/  LEA R217, R217, 0xc480, 0x1 ;  /* 0x0000c480d9d97811 */ /* 0x000fe200078e08ff */
[----:B------:R-:W-:Y:S01]  /*1cc0*/  IMAD.IADD R12, R13, 0x1, -R12 ;  /* 0x000000010d0c7824 */ /* 0x000fe200078e0a0c */
[----:B------:R-:W-:Y:S01]  /*1cd0*/  LOP3.LUT P0, RZ, R10, 0x2, RZ, 0xc0, !PT ;  /* 0x000000020aff7812 */ /* 0x000fe2000780c0ff */
[----:B------:R-:W-:Y:S01]  /*1ce0*/  IMAD R209, R4, -0x8, R5 ;  /* 0xfffffff804d17824 */ /* 0x000fe200078e0205 */
[----:B------:R-:W-:Y:S01]  /*1cf0*/  SEL R5, R192, 0xffffffe0, !P2 ;  /* 0xffffffe0c0057807 */ /* 0x000fe20005000000 */
[----:B------:R-:W-:Y:S01]  /*1d00*/  CS2R R126, SRZ ;  /* 0x00000000007e7805 */ /* 0x000fe2000001ff00 */
[----:B------:R-:W-:Y:S01]  /*1d10*/  LEA.HI R229, R6, R229, RZ, 0x6 ;  /* 0x000000e506e57211 */ /* 0x000fe200078f30ff */
[----:B------:R-:W-:Y:S01]  /*1d20*/  IMAD R209, R12, -0x2, R209 ;  /* 0xfffffffe0cd17824 */ /* 0x000fe200078e02d1 */
[----:B------:R-:W-:Y:S01]  /*1d30*/  IADD3 R228, R217, 0x40, RZ ;  /* 0x00000040d9e47810 */ /* 0x000fe20007ffe0ff */
[----:B------:R-:W-:Y:S01]  /*1d40*/  CS2R R124, SRZ ;  /* 0x00000000007c7805 */ /* 0x000fe2000001ff00 */
[----:B------:R-:W-:Y:S01]  /*1d50*/  LEA R195, R195, 0x80, 0x1 ;  /* 0x00000080c3c37811 */ /* 0x000fe200078e08ff */
[----:B------:R-:W-:Y:S01]  /*1d60*/  CS2R R130, SRZ ;  /* 0x0000000000827805 */ /* 0x000fe2000001ff00 */
[----:B------:R-:W-:Y:S01]  /*1d70*/  SEL R199, R199, 0xffffffc0, !P2 ;  /* 0xffffffc0c7c77807 */ /* 0x000fe20005000000 */
        /* <DEDUP_REMOVED lines=29> */
[----:B------:R-:W-:Y:S01]  /*1f50*/  IMAD.IADD R194, R198, 0x1, R5 ;  /* 0x00000001c6c27824 */ /* 0x000fe200078e0205 */
[----:B------:R-:W-:-:S02]  /*1f60*/  SEL R192, R192, 0xffffffe0, !P0 ;  /* 0xffffffe0c0c07807 */ /* 0x000fc40004000000 */
[----:B------:R-:W-:Y:S02]  /*1f70*/  @P5 IADD3 R228, R217, -0x40, RZ ;  /* 0xffffffc0d9e45810 */ /* 0x000fe40007ffe0ff */
[----:B------:R-:W-:Y:S02]  /*1f80*/  SHF.R.S32.HI R229, RZ, 0x6, R229 ;  /* 0x00000006ffe57819 */ /* 0x000fe400000114e5 */
.L_x_86:
        /* <DEDUP_REMOVED lines=9> */
[----:B------:R-:W-:Y:S04]  /*2020*/  IMAD.IADD R182, R180, 0x1, R192 ;  /* 0x00000001b4b67824 */ /* 0x000fe800078e02c0 */
        /* <DEDUP_REMOVED lines=25> */
[----:B------:R-:W-:Y:S01]  /*21c0*/  HMMA.16816.F32 R32, R36, R50, RZ ;  /* 0x000000322420723c */ /* 0x000fe200000018ff */
[----:B------:R-:W2:Y:S04]  /*21d0*/  LDSM.16.M88.4 R36, [R199+0x4080] ;  /* 0x00408000c724783b */ /* 0x000ea80000000200 */
[----:B------:R-:W3:Y:S03]  /*21e0*/  LDSM.16.M88.4 R48, [R199+0x5080] ;  /* 0x00508000c730783b */ /* 0x000ee60000000200 */
[-C--:B----4-:R-:W-:Y:S08]  /*21f0*/  HMMA.16816.F32 R4, R52, R56.reuse, R4 ;  /* 0x000000383404723c */ /* 0x090ff00000001804 */
[C---:B-----5:R-:W-:Y:S08]  /*2200*/  HMMA.16816.F32 R8, R60.reuse, R56, R8 ;  /* 0x000000383c08723c */ /* 0x060ff00000001808 */
[-C--:B------:R-:W-:Y:S08]  /*2210*/  HMMA.16816.F32 R12, R60, R58.reuse, R12 ;  /* 0x0000003a3c0c723c */ /* 0x080ff0000000180c */
[C---:B------:R-:W-:Y:S08]  /*2220*/  HMMA.16816.F32 R16, R52.reuse, R58, R16 ;  /* 0x0000003a3410723c */ /* 0x040ff00000001810 */
        /* <DEDUP_REMOVED lines=28> */
[C---:B-1----:R-:W-:Y:S01]  /*23f0*/  IMAD R39, R230.reuse, -0x40, R207 ;  /* 0xffffffc0e6277824 */ /* 0x042fe200078e02cf */
[----:B------:R-:W-:Y:S01]  /*2400*/  SHF.R.S32.HI R37, RZ, 0x1f, R230 ;  /* 0x0000001fff257819 */ /* 0x000fe200000114e6 */
[C---:B------:R-:W-:Y:S04]  /*2410*/  IMAD.WIDE.U32 R42, R230.reuse, c[0x0][0x178], RZ ;  /* 0x00005e00e62a7a25 */ /* 0x040fe800078e00ff */
[----:B------:R-:W-:Y:S02]  /*2420*/  IMAD R37, R37, c[0x0][0x178], RZ ;  /* 0x00005e0025257a24 */ /* 0x000fe400078e02ff */
[----:B------:R-:W-:Y:S02]  /*2430*/  IMAD.IADD R36, R39, 0x1, -R206 ;  /* 0x0000000127247824 */ /* 0x000fe400078e0ace */
[----:B------:R-:W-:Y:S02]  /*2440*/  IMAD R37, R230, c[0x0][0x17c], R37 ;  /* 0x00005f00e6257a24 */ /* 0x000fe400078e0225 */
[----:B------:R-:W-:Y:S01]  /*2450*/  IMAD.SHL.U32 R39, R42, 0x80, RZ ;  /* 0x000000802a277824 */ /* 0x000fe200078e00ff */
[----:B------:R-:W-:Y:S01]  /*2460*/  ISETP.LT.OR P6, PT, R36, 0x1, P4 ;  /* 0x000000012400780c */ /* 0x000fe200027c1670 */
[----:B------:R-:W-:Y:S01]  /*2470*/  IMAD R38, R226, 0x2000, R223 ;  /* 0x00002000e2267824 */ /* 0x000fe200078e02df */
[----:B------:R-:W-:Y:S02]  /*2480*/  IADD3 R37, R43, R37, RZ ;  /* 0x000000252b257210 */ /* 0x000fe40007ffe0ff */
[----:B------:R-:W-:Y:S02]  /*2490*/  IADD3 R40, P0, R39, R214, RZ ;  /* 0x000000d627287210 */ /* 0x000fe40007f1e0ff */
[----:B------:R-:W-:Y:S02]  /*24a0*/  SHF.L.U64.HI R37, R42, 0x7, R37 ;  /* 0x000000072a257819 */ /* 0x000fe40000010225 */
[----:B------:R-:W-:Y:S01]  /*24b0*/  ISETP.LT.OR P5, PT, R36, 0x21, P4 ;  /* 0x000000212400780c */ /* 0x000fe200027a1670 */
[----:B------:R-:W-:Y:S01]  /*24c0*/  @!P1 IMAD R36, R226, 0x40, R218 ;  /* 0x00000040e2249824 */ /* 0x000fe200078e02da */
[----:B------:R-:W-:Y:S02]  /*24d0*/  IADD3.X R41, R37, R215, RZ, P0, !PT ;  /* 0x000000d725297210 */ /* 0x000fe400007fe4ff */
[----:B------:R-:W-:Y:S02]  /*24e0*/  IADD3 R42, P0, R39, R212, RZ ;  /* 0x000000d4272a7210 */ /* 0x000fe40007f1e0ff */
[----:B------:R-:W-:Y:S01]  /*24f0*/  @!P1 LEA R39, R231, 0x40, 0x6 ;  /* 0x00000040e7279811 */ /* 0x000fe200078e30ff */
[----:B------:R-:W-:Y:S01]  /*2500*/  @!PT LDS RZ, [RZ] ;  /* 0x00000000fffff984 */ /* 0x000fe20000000800 */
[----:B------:R-:W-:Y:S01]  /*2510*/  @!PT LDS RZ, [RZ] ;  /* 0x00000000fffff984 */ /* 0x000fe20000000800 */
[----:B------:R-:W-:Y:S01]  /*2520*/  @!PT LDS RZ, [RZ] ;  /* 0x00000000fffff984 */ /* 0x000fe20000000800 */
[----:B------:R1:W-:Y:S01]  /*2530*/  LDGSTS.E.BYPASS.LTC128B.128 [R38], [R40.64], !P6 ;  /* 0x0000000028267fae */ /* 0x0003e2000f101d48 */
[----:B------:R-:W-:Y:S01]  /*2540*/  IADD3.X R43, R37, R213, RZ, P0, !PT ;  /* 0x000000d5252b7210 */ /* 0x000fe200007fe4ff */
[----:B------:R-:W-:Y:S02]  /*2550*/  @!P1 IMAD.SHL.U32 R37, R36, 0x4, RZ ;  /* 0x0000000424259824 */ /* 0x000fe400078e00ff */
[----:B------:R-:W-:Y:S02]  /*2560*/  @!P1 IMAD.WIDE R44, R39, 0x4, R220 ;  /* 0x00000004272c9825 */ /* 0x000fe400078e02dc */
[----:B------:R1:W-:Y:S06]  /*2570*/  LDGSTS.E.BYPASS.LTC128B.128 [R38+0x1000], [R42.64], !P5 ;  /* 0x010000002a267fae */ /* 0x0003ec000e901d48 */
[----:B------:R1:W-:Y:S02]  /*2580*/  @!P1 LDGSTS.E.BYPASS.LTC128B.128 [R37+0xc080], [R44.64] ;  /* 0x0c0800002c259fae */ /* 0x0003e4000b901d48 */
.L_x_84:
[-C--:B-1----:R-:W-:Y:S01]  /*2590*/  HMMA.16816.F32 R36, R132, R144.reuse, RZ ;  /* 0x000000908424723c */ /* 0x082fe200000018ff */
[----:B------:R-:W0:Y:S02]  /*25a0*/  LDGDEPBAR ;  /* 0x00000000000079af */ /* 0x000e240000000000 */
[C---:B------:R-:W-:Y:S02]  /*25b0*/  ISETP.GT.AND P0, PT, R209.reuse, RZ, PT ;  /* 0x000000ffd100720c */ /* 0x040fe40003f04270 */
[C---:B------:R-:W-:Y:S02]  /*25c0*/  ISETP.GT.AND P6, PT, R209.reuse, 0x20, PT ;  /* 0x00000020d100780c */ /* 0x040fe40003fc4270 */
[----:B------:R-:W-:Y:S01]  /*25d0*/  FSEL R199, R6, -INF , P0 ;  /* 0xff80000006c77808 */ /* 0x000fe20000000000 */
[C---:B------:R-:W-:Y:S02]  /*25e0*/  HMMA.16816.F32 R40, R136.reuse, R144, RZ ;  /* 0x000000908828723c */ /* 0x040fe400000018ff */
[----:B------:R-:W-:Y:S02]  /*25f0*/  ISETP.GT.AND P5, PT, R209, 0x1, PT ;  /* 0x00000001d100780c */ /* 0x000fe40003fa4270 */
[----:B------:R-:W-:Y:S02]  /*2600*/  FSEL R191, R16, -INF , P6 ;  /* 0xff80000010bf7808 */ /* 0x000fe40003000000 */
[----:B------:R-:W-:Y:S02]  /*2610*/  FSEL R232, R8, -INF , P0 ;  /* 0xff80000008e87808 */ /* 0x000fe40000000000 */
[-C--:B------:R-:W-:Y:S01]  /*2620*/  HMMA.16816.F32 R44, R136, R146.reuse, RZ ;  /* 0x00000092882c723c */ /* 0x080fe200000018ff */
[----:B------:R-:W-:Y:S03]  /*2630*/  FFMA.FTZ R188, R191, c[0x0][0x29c], -R202 ;  /* 0x0000a700bfbc7a23 */ /* 0x000fe600000108ca */
[----:B------:R-:W-:Y:S01]  /*2640*/  FSEL R191, R10, -INF , P0 ;  /* 0xff8000000abf7808 */ /* 0x000fe20000000000 */
[--C-:B------:R-:W-:Y:S01]  /*2650*/  FFMA.FTZ R232, R232, c[0x0][0x29c], -R185.reuse ;  /* 0x0000a700e8e87a23 */ /* 0x100fe200000108b9 */
[----:B------:R-:W-:Y:S01]  /*2660*/  FSEL R237, R18, -INF , P6 ;  /* 0xff80000012ed7808 */ /* 0x000fe20003000000 */
[----:B------:R-:W-:Y:S01]  /*2670*/  MUFU.EX2 R188, R188 ;  /* 0x000000bc00bc7308 */ /* 0x000fe20000000800 */
[C---:B------:R-:W-:Y:S04]  /*2680*/  HMMA.16816.F32 R48, R132.reuse, R146, RZ ;  /* 0x000000928430723c */ /* 0x040fe800000018ff */
[----:B------:R-:W-:Y:S01]  /*2690*/  FFMA.FTZ R191, R191, c[0x0][0x29c], -R184 ;  /* 0x0000a700bfbf7a23 */ /* 0x000fe200000108b8 */
[----:B------:R-:W-:Y:S02]  /*26a0*/  FSEL R234, R12, -INF , P6 ;  /* 0xff8000000cea7808 */ /* 0x000fe40003000000 */
[----:B------:R-:W-:Y:S01]  /*26b0*/  FSEL R189, R5, -INF , P5 ;  /* 0xff80000005bd7808 */ /* 0x000fe20002800000 */
[-C--:B------:R-:W-:Y:S01]  /*26c0*/  HMMA.16816.F32 R52, R132, R148.reuse, RZ ;  /* 0x000000948434723c */ /* 0x080fe200000018ff */
[----:B------:R-:W-:Y:S03]  /*26d0*/  FSEL R235, R7, -INF , P5 ;  /* 0xff80000007eb7808 */ /* 0x000fe60002800000 */
[--C-:B------:R-:W-:Y:S01]  /*26e0*/  FFMA.FTZ R182, R189, c[0x0][0x29c], -R202.reuse ;  /* 0x0000a700bdb67a23 */ /* 0x100fe200000108ca */
[----:B------:R-:W-:Y:S02]  /*26f0*/  FSEL R189, R4, -INF , P0 ;  /* 0xff80000004bd7808 */ /* 0x000fe40000000000 */
[----:B------:R-:W-:Y:S01]  /*2700*/  ISETP.GT.AND P0, PT, R209, 0x40, PT ;  /* 0x00000040d100780c */ /* 0x000fe20003f04270 */
[C---:B------:R-:W-:Y:S02]  /*2710*/  HMMA.16816.F32 R56, R136.reuse, R148, RZ ;  /* 0x000000948838723c */ /* 0x040fe400000018ff */
[----:B------:R-:W-:Y:S02]  /*2720*/  MUFU.EX2 R182, R182 ;  /* 0x000000b600b67308 */ /* 0x000fe40000000800 */
[----:B------:R-:W-:Y:S01]  /*2730*/  FFMA.FTZ R187, R189, c[0x0][0x29c], -R202 ;  /* 0x0000a700bdbb7a23 */ /* 0x000fe200000108ca */
[----:B------:R-:W-:Y:S02]  /*2740*/  FSEL R189, R11, -INF , P5 ;  /* 0xff8000000bbd7808 */ /* 0x000fe40002800000 */
[----:B------:R-:W-:Y:S01]  /*2750*/  FSEL R233, R20, -INF , P0 ;  /* 0xff80000014e97808 */ /* 0x000fe20000000000 */
[-C--:B------:R-:W-:Y:S01]  /*2760*/  HMMA.16816.F32 R60, R136, R150.reuse, RZ ;  /* 0x00000096883c723c */ /* 0x080fe200000018ff */
[----:B------:R-:W-:Y:S03]  /*2770*/  LDSM.16.M88.4 R136, [R181+0x9080] ;  /* 0x00908000b588783b */ /* 0x000fe60000000200 */
[----:B------:R-:W1:Y:S01]  /*2780*/  MUFU.EX2 R187, R187 ;  /* 0x000000bb00bb7308 */ /* 0x000e620000000800 */
[----:B------:R-:W-:Y:S01]  /*2790*/  FFMA.FTZ R189, R189, c[0x0][0x29c], -R184 ;  /* 0x0000a700bdbd7a23 */ /* 0x000fe200000108b8 */
[----:B------:R-:W-:Y:S01]  /*27a0*/  FSEL R204, R9, -INF , P5 ;  /* 0xff80000009cc7808 */ /* 0x000fe20002800000 */
[----:B------:R-:W-:Y:S01]  /*27b0*/  FFMA.FTZ R190, R233, c[0x0][0x29c], -R202 ;  /* 0x0000a700e9be7a23 */ /* 0x000fe200000108ca */
[----:B------:R-:W-:Y:S01]  /*27c0*/  HMMA.16816.F32 R64, R132, R150, RZ ;  /* 0x000000968440723c */ /* 0x000fe200000018ff */
[----:B------:R2:W3:Y:S01]  /*27d0*/  LDSM.16.M88.4 R132, [R181+0x8080] ;  /* 0x00808000b584783b */ /* 0x0004e20000000200 */
[C---:B------:R-:W-:Y:S02]  /*27e0*/  ISETP.GT.AND P5, PT, R209.reuse, 0x21, PT ;  /* 0x00000021d100780c */ /* 0x040fe40003fa4270 */
[----:B------:R-:W-:Y:S02]  /*27f0*/  FSEL R233, R14, -INF , P6 ;  /* 0xff8000000ee97808 */ /* 0x000fe40003000000 */
[----:B------:R-:W-:Y:S01]  /*2800*/  MUFU.EX2 R189, R189 ;  /* 0x000000bd00bd7308 */ /* 0x000fe20000000800 */
[----:B------:R-:W-:Y:S01]  /*2810*/  ISETP.GT.AND P6, PT, R209, 0x41, PT ;  /* 0x00000041d100780c */ /* 0x000fe20003fc4270 */
[-C--:B------:R-:W-:Y:S05]  /*2820*/  HMMA.16816.F32 R36, R140, R152.reuse, R36 ;  /* 0x000000988c24723c */ /* 0x080fea0000001824 */
[----:B------:R-:W-:Y:S01]  /*2830*/  FSEL R201, R17, -INF , P5 ;  /* 0xff80000011c97808 */ /* 0x000fe20002800000 */
[----:B------:R-:W-:Y:S01]  /*2840*/  FFMA.FTZ R233, R233, c[0x0][0x29c], -R184 ;  /* 0x0000a700e9e97a23 */ /* 0x000fe200000108b8 */
[----:B------:R-:W-:Y:S01]  /*2850*/  FSEL R239, R19, -INF , P5 ;  /* 0xff80000013ef7808 */ /* 0x000fe20002800000 */
[C---:B------:R-:W-:Y:S01]  /*2860*/  HMMA.16816.F32 R40, R156.reuse, R152, R40 ;  /* 0x000000989c28723c */ /* 0x040fe20000001828 */
[----:B------:R-:W4:Y:S03]  /*2870*/  MUFU.EX2 R190, R190 ;  /* 0x000000be00be7308 */ /* 0x000f260000000800 */
[----:B------:R-:W-:Y:S01]  /*2880*/  FFMA.FTZ R236, R201, c[0x0][0x29c], -R202 ;  /* 0x0000a700c9ec7a23 */ /* 0x000fe200000108ca */
[----:B------:R-:W-:Y:S02]  /*2890*/  FSEL R15, R15, -INF , P5 ;  /* 0xff8000000f0f7808 */ /* 0x000fe40002800000 */
[----:B------:R-:W-:Y:S01]  /*28a0*/  FSEL R19, R26, -INF , P0 ;  /* 0xff8000001a137808 */ /* 0x000fe20000000000 */
[-C--:B------:R-:W-:Y:S03]  /*28b0*/  HMMA.16816.F32 R44, R156, R154.reuse, R44 ;  /* 0x0000009a9c2c723c */ /* 0x080fe6000000182c */
[----:B------:R5:W-:Y:S01]  /*28c0*/  MUFU.EX2 R201, R236 ;  /* 0x000000ec00c97308 */ /* 0x000be20000000800 */
[----:B------:R-:W-:Y:S01]  /*28d0*/  FFMA.FTZ R15, R15, c[0x0][0x29c], -R184 ;  /* 0x0000a7000f0f7a23 */ /* 0x000fe200000108b8 */
[----:B------:R-:W-:Y:S01]  /*28e0*/  FSEL R27, R27, -INF , P6 ;  /* 0xff8000001b1b7808 */ /* 0x000fe20003000000 */
[----:B------:R-:W-:Y:S01]  /*28f0*/  FFMA.FTZ R26, R237, c[0x0][0x29c], -R186 ;  /* 0x0000a700ed1a7a23 */ /* 0x000fe200000108ba */
[----:B------:R-:W-:Y:S01]  /*2900*/  FSEL R241, R21, -INF , P6 ;  /* 0xff80000015f17808 */ /* 0x000fe20003000000 */
[C---:B------:R-:W-:Y:S04]  /*2910*/  HMMA.16816.F32 R48, R140.reuse, R154, R48 ;  /* 0x0000009a8c30723c */ /* 0x040fe80000001830 */
[----:B------:R-:W-:Y:S01]  /*2920*/  FFMA.FTZ R27, R27, c[0x0][0x29c], -R184 ;  /* 0x0000a7001b1b7a23 */ /* 0x000fe200000108b8 */
[----:B------:R-:W-:Y:S01]  /*2930*/  MUFU.EX2 R26, R26 ;  /* 0x0000001a001a7308 */ /* 0x000fe20000000800 */
[----:B--2---:R-:W-:Y:S02]  /*2940*/  FFMA.FTZ R181, R239, c[0x0][0x29c], -R186 ;  /* 0x0000a700efb57a23 */ /* 0x004fe400000108ba */
[-C--:B------:R-:W-:Y:S04]  /*2950*/  HMMA.16816.F32 R52, R140, R160.reuse, R52 ;  /* 0x000000a08c34723c */ /* 0x080fe80000001834 */
[----:B------:R-:W-:Y:S03]  /*2960*/  FFMA.FTZ R19, R19, c[0x0][0x29c], -R184 ;  /* 0x0000a70013137a23 */ /* 0x000fe600000108b8 */
[----:B------:R-:W-:Y:S01]  /*2970*/  MUFU.EX2 R181, R181 ;  /* 0x000000b500b57308 */ /* 0x000fe20000000800 */
[C---:B------:R-:W-:Y:S04]  /*2980*/  HMMA.16816.F32 R56, R156.reuse, R160, R56 ;  /* 0x000000a09c38723c */ /* 0x040fe80000001838 */
[----:B-----5:R-:W-:Y:S01]  /*2990*/  FSEL R236, R13, -INF , P5 ;  /* 0xff8000000dec7808 */ /* 0x020fe20002800000 */
[----:B------:R-:W-:Y:S01]  /*29a0*/  FFMA.FTZ R13, R241, c[0x0][0x29c], -R202 ;  /* 0x0000a700f10d7a23 */ /* 0x000fe200000108ca */
[----:B------:R-:W-:Y:S02]  /*29b0*/  ISETP.GT.AND P5, PT, R209, 0x60, PT ;  /* 0x00000060d100780c */ /* 0x000fe40003fa4270 */
[-C--:B------:R-:W-:Y:S01]  /*29c0*/  HMMA.16816.F32 R60, R156, R162.reuse, R60 ;  /* 0x000000a29c3c723c */ /* 0x080fe2000000183c */
[----:B------:R-:W-:Y:S03]  /*29d0*/  MUFU.EX2 R233, R233 ;  /* 0x000000e900e97308 */ /* 0x000fe60000000800 */
[----:B------:R-:W-:Y:S01]  /*29e0*/  FSEL R243, R32, -INF , P5 ;  /* 0xff80000020f37808 */ /* 0x000fe20002800000 */
[--C-:B------:R-:W-:Y:S01]  /*29f0*/  FFMA.FTZ R236, R236, c[0x0][0x29c], -R185.reuse ;  /* 0x0000a700ecec7a23 */ /* 0x100fe200000108b9 */
[----:B------:R-:W-:Y:S01]  /*2a00*/  FSEL R32, R24, -INF , P0 ;  /* 0xff80000018207808 */ /* 0x000fe20000000000 */
[--C-:B------:R-:W-:Y:S01]  /*2a10*/  FFMA.FTZ R24, R235, c[0x0][0x29c], -R186.reuse ;  /* 0x0000a700eb187a23 */ /* 0x100fe200000108ba */
[----:B------:R-:W-:Y:S03]  /*2a20*/  HMMA.16816.F32 R64, R140, R162, R64 ;  /* 0x000000a28c40723c */ /* 0x000fe60000001840 */
[----:B------:R-:W2:Y:S01]  /*2a30*/  MUFU.EX2 R13, R13 ;  /* 0x0000000d000d7308 */ /* 0x000ea20000000800 */
[----:B------:R-:W-:Y:S01]  /*2a40*/  FSEL R157, R23, -INF , P6 ;  /* 0xff800000179d7808 */ /* 0x000fe20003000000 */
[--C-:B------:R-:W-:Y:S01]  /*2a50*/  FFMA.FTZ R235, R199, c[0x0][0x29c], -R186.reuse ;  /* 0x0000a700c7eb7a23 */ /* 0x100fe200000108ba */
[----:B------:R-:W-:Y:S02]  /*2a60*/  MOV R199, 0x40 ;  /* 0x0000004000c77802 */ /* 0x000fe40000000f00 */
[-C--:B---3--:R-:W-:Y:S05]  /*2a70*/  HMMA.16816.F32 R36, R132, R164.reuse, R36 ;  /* 0x000000a48424723c */ /* 0x088fea0000001824 */
[----:B------:R-:W-:Y:S01]  /*2a80*/  FFMA.FTZ R23, R157, c[0x0][0x29c], -R186 ;  /* 0x0000a7009d177a23 */ /* 0x000fe200000108ba */
[----:B------:R-:W-:Y:S01]  /*2a90*/  SEL R199, R199, 0xffffffc0, !P2 ;  /* 0xffffffc0c7c77807 */ /* 0x000fe20005000000 */
[----:B------:R-:W-:Y:S01]  /*2aa0*/  MUFU.EX2 R24, R24 ;  /* 0x0000001800187308 */ /* 0x000fe20000000800 */
[C---:B------:R-:W-:Y:S04]  /*2ab0*/  HMMA.16816.F32 R40, R136.reuse, R164, R40 ;  /* 0x000000a48828723c */ /* 0x040fe80000001828 */
[----:B------:R-:W-:Y:S02]  /*2ac0*/  IADD3 R180, R199, R180, R192 ;  /* 0x000000b4c7b47210 */ /* 0x000fe40007ffe0c0 */
[----:B------:R-:W-:Y:S01]  /*2ad0*/  FSEL R241, R22, -INF , P0 ;  /* 0xff80000016f17808 */ /* 0x000fe20000000000 */
[--C-:B------:R-:W-:Y:S01]  /*2ae0*/  FFMA.FTZ R22, R243, c[0x0][0x29c], -R202.reuse ;  /* 0x0000a700f3167a23 */ /* 0x100fe200000108ca */
[-C--:B------:R-:W-:Y:S01]  /*2af0*/  HMMA.16816.F32 R44, R136, R166.reuse, R44 ;  /* 0x000000a6882c723c */ /* 0x080fe2000000182c */
[----:B------:R-:W3:Y:S01]  /*2b00*/  LDSM.16.M88.4 R140, [R180+0x8080] ;  /* 0x00808000b48c783b */ /* 0x000ee20000000200 */
[----:B------:R-:W-:Y:S01]  /*2b10*/  MUFU.EX2 R235, R235 ;  /* 0x000000eb00eb7308 */ /* 0x000fe20000000800 */
[----:B------:R-:W-:Y:S02]  /*2b20*/  ISETP.GT.AND P0, PT, R209, 0x61, PT ;  /* 0x00000061d100780c */ /* 0x000fe40003f04270 */
[----:B------:R-:W-:Y:S02]  /*2b30*/  FSEL R237, R34, -INF , P5 ;  /* 0xff80000022ed7808 */ /* 0x000fe40002800000 */
[----:B------:R-:W-:Y:S01]  /*2b40*/  FSEL R33, R33, -INF , P0 ;  /* 0xff80000021217808 */ /* 0x000fe20000000000 */
[C---:B------:R-:W-:Y:S01]  /*2b50*/  HMMA.16816.F32 R48, R132.reuse, R166, R48 ;  /* 0x000000a68430723c */ /* 0x040fe20000001830 */
[----:B------:R5:W1:Y:S03]  /*2b60*/  LDSM.16.M88.4 R156, [R180+0x9080] ;  /* 0x00908000b49c783b */ /* 0x000a660000000200 */
[----:B------:R-:W-:Y:S01]  /*2b70*/  MUFU.EX2 R22, R22 ;  /* 0x0000001600167308 */ /* 0x000fe20000000800 */
[----:B------:R-:W-:Y:S01]  /*2b80*/  FFMA.FTZ R202, R33, c[0x0][0x29c], -R202 ;  /* 0x0000a70021ca7a23 */ /* 0x000fe200000108ca */
[----:B------:R-:W-:Y:S01]  /*2b90*/  FSEL R35, R35, -INF , P0 ;  /* 0xff80000023237808 */ /* 0x000fe20000000000 */
[--C-:B------:R-:W-:Y:S01]  /*2ba0*/  FFMA.FTZ R34, R237, c[0x0][0x29c], -R186.reuse ;  /* 0x0000a700ed227a23 */ /* 0x100fe200000108ba */
[-C--:B------:R-:W-:Y:S04]  /*2bb0*/  HMMA.16816.F32 R52, R132, R168.reuse, R52 ;  /* 0x000000a88434723c */ /* 0x080fe80000001834 */
[----:B------:R-:W-:Y:S02]  /*2bc0*/  FSEL R28, R28, -INF , P5 ;  /* 0xff8000001c1c7808 */ /* 0x000fe40002800000 */
[----:B------:R2:W1:Y:S01]  /*2bd0*/  MUFU.EX2 R33, R202 ;  /* 0x000000ca00217308 */ /* 0x0004620000000800 */
[----:B------:R-:W-:Y:S01]  /*2be0*/  FSEL R31, R31, -INF , P0 ;  /* 0xff8000001f1f7808 */ /* 0x000fe20000000000 */
[C---:B------:R-:W-:Y:S08]  /*2bf0*/  HMMA.16816.F32 R56, R136.reuse, R168, R56 ;  /* 0x000000a88838723c */ /* 0x040ff00000001838 */
[-C--:B------:R-:W-:Y:S01]  /*2c00*/  HMMA.16816.F32 R60, R136, R170.reuse, R60 ;  /* 0x000000aa883c723c */ /* 0x080fe2000000183c */
[----:B------:R4:W-:Y:S03]  /*2c10*/  MUFU.EX2 R237, R232 ;  /* 0x000000e800ed7308 */ /* 0x0009e60000000800 */
[--C-:B-----5:R-:W-:Y:S02]  /*2c20*/  FFMA.FTZ R180, R204, c[0x0][0x29c], -R185.reuse ;  /* 0x0000a700ccb47a23 */ /* 0x120fe400000108b9 */
[--C-:B------:R-:W-:Y:S02]  /*2c30*/  FFMA.FTZ R204, R234, c[0x0][0x29c], -R185.reuse ;  /* 0x0000a700eacc7a23 */ /* 0x100fe400000108b9 */
[----:B------:R-:W-:Y:S03]  /*2c40*/  HMMA.16816.F32 R64, R132, R170, R64 ;  /* 0x000000aa8440723c */ /* 0x000fe60000001840 */
[----:B------:R-:W-:Y:S01]  /*2c50*/  MUFU.EX2 R23, R23 ;  /* 0x0000001700177308 */ /* 0x000fe20000000800 */
[--C-:B------:R-:W-:Y:S02]  /*2c60*/  FFMA.FTZ R234, R28, c[0x0][0x29c], -R185.reuse ;  /* 0x0000a7001cea7a23 */ /* 0x100fe400000108b9 */
[--C-:B--2---:R-:W-:Y:S02]  /*2c70*/  FFMA.FTZ R202, R241, c[0x0][0x29c], -R186.reuse ;  /* 0x0000a700f1ca7a23 */ /* 0x104fe400000108ba */
[-C--:B---3--:R-:W-:Y:S05]  /*2c80*/  HMMA.16816.F32 R36, R140, R172.reuse, R36 ;  /* 0x000000ac8c24723c */ /* 0x088fea0000001824 */
[----:B------:R-:W-:Y:S01]  /*2c90*/  FFMA.FTZ R186, R35, c[0x0][0x29c], -R186 ;  /* 0x0000a70023ba7a23 */ /* 0x000fe200000108ba */
[----:B------:R-:W-:Y:S02]  /*2ca0*/  MUFU.EX2 R28, R234 ;  /* 0x000000ea001c7308 */ /* 0x000fe40000000800 */
[C---:B-1----:R-:W-:Y:S04]  /*2cb0*/  HMMA.16816.F32 R40, R156.reuse, R172, R40 ;  /* 0x000000ac9c28723c */ /* 0x042fe80000001828 */
[----:B----4-:R-:W-:Y:S04]  /*2cc0*/  FSEL R232, R25, -INF , P6 ;  /* 0xff80000019e87808 */ /* 0x010fe80003000000 */
[----:B------:R1:W-:Y:S01]  /*2cd0*/  MUFU.EX2 R35, R186 ;  /* 0x000000ba00237308 */ /* 0x0003e20000000800 */
[-C--:B------:R-:W-:Y:S03]  /*2ce0*/  HMMA.16816.F32 R44, R156, R174.reuse, R44 ;  /* 0x000000ae9c2c723c */ /* 0x080fe6000000182c */
[--C-:B------:R-:W-:Y:S01]  /*2cf0*/  FFMA.FTZ R25, R232, c[0x0][0x29c], -R185.reuse ;  /* 0x0000a700e8197a23 */ /* 0x100fe200000108b9 */
[----:B------:R-:W-:Y:S02]  /*2d00*/  FSEL R232, R29, -INF , P0 ;  /* 0xff8000001de87808 */ /* 0x000fe40000000000 */
[----:B------:R-:W2:Y:S02]  /*2d10*/  LDS R29, [R183+0xc2a0] ;  /* 0x00c2a000b71d7984 */ /* 0x000ea40000000800 */
[C---:B------:R-:W-:Y:S01]  /*2d20*/  HMMA.16816.F32 R48, R140.reuse, R174, R48 ;  /* 0x000000ae8c30723c */ /* 0x040fe20000001830 */
[----:B------:R-:W3:Y:S07]  /*2d30*/  MUFU.EX2 R202, R202 ;  /* 0x000000ca00ca7308 */ /* 0x000eee0000000800 */
[-C--:B------:R-:W-:Y:S03]  /*2d40*/  HMMA.16816.F32 R52, R140, R176.reuse, R52 ;  /* 0x000000b08c34723c */ /* 0x080fe60000001834 */
[----:B------:R-:W-:Y:S01]  /*2d50*/  MUFU.EX2 R239, R236 ;  /* 0x000000ec00ef7308 */ /* 0x000fe20000000800 */
[--C-:B-1----:R-:W-:Y:S04]  /*2d60*/  FFMA.FTZ R186, R32, c[0x0][0x29c], -R185.reuse ;  /* 0x0000a70020ba7a23 */ /* 0x102fe800000108b9 */
[C---:B------:R-:W-:Y:S01]  /*2d70*/  HMMA.16816.F32 R56, R156.reuse, R176, R56 ;  /* 0x000000b09c38723c */ /* 0x040fe20000001838 */
[----:B------:R-:W1:Y:S03]  /*2d80*/  LDS R32, [R183+0xc280] ;  /* 0x00c28000b7207984 */ /* 0x000e660000000800 */
[----:B------:R-:W-:Y:S01]  /*2d90*/  FFMA.FTZ R185, R232, c[0x0][0x29c], -R185 ;  /* 0x0000a700e8b97a23 */ /* 0x000fe200000108b9 */
[----:B------:R-:W4:Y:S03]  /*2da0*/  MUFU.EX2 R34, R34 ;  /* 0x0000002200227308 */ /* 0x000f260000000800 */
[-C--:B------:R-:W-:Y:S07]  /*2db0*/  HMMA.16816.F32 R60, R156, R178.reuse, R60 ;  /* 0x000000b29c3c723c */ /* 0x080fee000000183c */
[----:B------:R2:W-:Y:S01]  /*2dc0*/  MUFU.EX2 R158, R191 ;  /* 0x000000bf009e7308 */ /* 0x0005e20000000800 */
[----:B------:R-:W-:Y:S04]  /*2dd0*/  HMMA.16816.F32 R64, R140, R178, R64 ;  /* 0x000000b28c40723c */ /* 0x000fe80000001840 */
[----:B------:R-:W-:Y:S05]  /*2de0*/  FSEL R157, R30, -INF , P5 ;  /* 0xff8000001e9d7808 */ /* 0x000fea0002800000 */
[--C-:B------:R-:W-:Y:S01]  /*2df0*/  FFMA.FTZ R157, R157, c[0x0][0x29c], -R184.reuse ;  /* 0x0000a7009d9d7a23 */ /* 0x100fe200000108b8 */
[----:B------:R-:W5:Y:S02]  /*2e00*/  MUFU.EX2 R204, R204 ;  /* 0x000000cc00cc7308 */ /* 0x000f640000000800 */
[----:B------:R-:W-:Y:S08]  /*2e10*/  FFMA.FTZ R184, R31, c[0x0][0x29c], -R184 ;  /* 0x0000a7001fb87a23 */ /* 0x000ff000000108b8 */
[----:B------:R-:W3:Y:S01]  /*2e20*/  MUFU.EX2 R180, R180 ;  /* 0x000000b400b47308 */ /* 0x000ee20000000800 */
[--C-:B--2---:R-:W-:Y:S02]  /*2e30*/  FADD.FTZ R191, R54, -R29.reuse ;  /* 0x8000001d36bf7221 */ /* 0x104fe40000010000 */
[--C-:B-1----:R-:W-:Y:S02]  /*2e40*/  FADD.FTZ R30, R36, -R32.reuse ;  /* 0x80000020241e7221 */ /* 0x102fe40000010000 */
[--C-:B------:R-:W-:Y:S02]  /*2e50*/  FADD.FTZ R159, R37, -R32.reuse ;  /* 0x80000020259f7221 */ /* 0x100fe40000010000 */
[----:B------:R-:W-:Y:S03]  /*2e60*/  FMUL.FTZ R156, R187, R30 ;  /* 0x0000001ebb9c7220 */ /* 0x000fe60000410000 */
[----:B------:R-:W-:Y:S01]  /*2e70*/  MUFU.EX2 R157, R157 ;  /* 0x0000009d009d7308 */ /* 0x000fe20000000800 */
[----:B------:R-:W1:Y:S01]  /*2e80*/  LDS R30, [R183+0xc300] ;  /* 0x00c30000b71e7984 */ /* 0x000e620000000800 */
[C---:B------:R-:W-:Y:S01]  /*2e90*/  FMUL.FTZ R159, R182.reuse, R159 ;  /* 0x0000009fb69f7220 */ /* 0x040fe20000410000 */
[----:B------:R-:W-:Y:S01]  /*2ea0*/  F2FP.PACK_AB R182, R182, R187 ;  /* 0x000000bbb6b6723e */ /* 0x000fe200000000ff */
[--C-:B------:R-:W-:Y:S01]  /*2eb0*/  FADD.FTZ R187, R52, -R32.reuse ;  /* 0x8000002034bb7221 */ /* 0x100fe20000010000 */
[----:B------:R-:W2:Y:S01]  /*2ec0*/  LDS R183, [R183+0xc320] ;  /* 0x00c32000b7b77984 */ /* 0x000ea20000000800 */
[--C-:B------:R-:W-:Y:S01]  /*2ed0*/  FADD.FTZ R234, R53, -R32.reuse ;  /* 0x8000002035ea7221 */ /* 0x100fe20000010000 */
[----:B------:R-:W-:Y:S01]  /*2ee0*/  F2FP.PACK_AB R156, R159, R156 ;  /* 0x0000009c9f9c723e */ /* 0x000fe200000000ff */
[----:B------:R-:W-:Y:S01]  /*2ef0*/  FMUL.FTZ R187, R190, R187 ;  /* 0x000000bbbebb7220 */ /* 0x000fe20000410000 */
[----:B------:R-:W-:Y:S01]  /*2f00*/  STS [R217], R182 ;  /* 0x000000b6d9007388 */ /* 0x000fe20000000800 */
[C---:B------:R-:W-:Y:S01]  /*2f10*/  FMUL.FTZ R234, R13.reuse, R234 ;  /* 0x000000ea0dea7220 */ /* 0x040fe20000410000 */
[----:B------:R-:W-:Y:S01]  /*2f20*/  F2FP.PACK_AB R190, R13, R190 ;  /* 0x000000be0dbe723e */ /* 0x000fe200000000ff */
[--C-:B------:R-:W-:Y:S01]  /*2f30*/  FADD.FTZ R31, R48, -R32.reuse ;  /* 0x80000020301f7221 */ /* 0x100fe20000010000 */
[----:B------:R-:W-:Y:S01]  /*2f40*/  MUFU.EX2 R186, R186 ;  /* 0x000000ba00ba7308 */ /* 0x000fe20000000800 */
[--C-:B------:R-:W-:Y:S01]  /*2f50*/  FADD.FTZ R232, R49, -R32.reuse ;  /* 0x8000002031e87221 */ /* 0x100fe20000010000 */
[----:B------:R-:W-:Y:S01]  /*2f60*/  F2FP.PACK_AB R234, R234, R187 ;  /* 0x000000bbeaea723e */ /* 0x000fe200000000ff */
[--C-:B------:R-:W-:Y:S01]  /*2f70*/  FADD.FTZ R13, R64, -R32.reuse ;  /* 0x80000020400d7221 */ /* 0x100fe20000010000 */
[----:B------:R-:W-:Y:S01]  /*2f80*/  F2FP.PACK_AB R187, R33, R22 ;  /* 0x0000001621bb723e */ /* 0x000fe200000000ff */
[----:B------:R-:W-:Y:S02]  /*2f90*/  FADD.FTZ R32, R65, -R32 ;  /* 0x8000002041207221 */ /* 0x000fe40000010000 */
[----:B------:R-:W-:Y:S02]  /*2fa0*/  FMUL.FTZ R31, R188, R31 ;  /* 0x0000001fbc1f7220 */ /* 0x000fe40000410000 */
[C---:B------:R-:W-:Y:S01]  /*2fb0*/  FMUL.FTZ R232, R201.reuse, R232 ;  /* 0x000000e8c9e87220 */ /* 0x040fe20000410000 */
[----:B------:R-:W-:Y:S01]  /*2fc0*/  F2FP.PACK_AB R201, R201, R188 ;  /* 0x000000bcc9c9723e */ /* 0x000fe200000000ff */
[----:B------:R-:W-:Y:S01]  /*2fd0*/  FMUL.FTZ R32, R33, R32 ;  /* 0x0000002021207220 */ /* 0x000fe20000410000 */
[----:B------:R-:W1:Y:S01]  /*2fe0*/  MUFU.EX2 R25, R25 ;  /* 0x0000001900197308 */ /* 0x000e620000000800 */
[--C-:B------:R-:W-:Y:S01]  /*2ff0*/  FADD.FTZ R159, R39, -R29.reuse ;  /* 0x8000001d279f7221 */ /* 0x100fe20000010000 */
[----:B------:R-:W-:Y:S01]  /*3000*/  F2FP.PACK_AB R31, R232, R31 ;  /* 0x0000001fe81f723e */ /* 0x000fe200000000ff */
[--C-:B------:R-:W-:Y:S02]  /*3010*/  FADD.FTZ R188, R38, -R29.reuse ;  /* 0x8000001d26bc7221 */ /* 0x100fe40000010000 */
[--C-:B------:R-:W-:Y:S02]  /*3020*/  FADD.FTZ R33, R50, -R29.reuse ;  /* 0x8000001d32217221 */ /* 0x100fe40000010000 */
[----:B------:R-:W-:Y:S02]  /*3030*/  FMUL.FTZ R13, R22, R13 ;  /* 0x0000000d160d7220 */ /* 0x000fe40000410000 */
[C---:B------:R-:W-:Y:S01]  /*3040*/  FMUL.FTZ R159, R24.reuse, R159 ;  /* 0x0000009f189f7220 */ /* 0x040fe20000410000 */
[----:B------:R-:W-:Y:S01]  /*3050*/  F2FP.PACK_AB R24, R24, R235 ;  /* 0x000000eb1818723e */ /* 0x000fe200000000ff */
[----:B------:R-:W-:Y:S01]  /*3060*/  FMUL.FTZ R188, R235, R188 ;  /* 0x000000bcebbc7220 */ /* 0x000fe20000410000 */
[----:B------:R-:W-:Y:S01]  /*3070*/  F2FP.PACK_AB R235, R181, R26 ;  /* 0x0000001ab5eb723e */ /* 0x000fe200000000ff */
[----:B------:R-:W-:Y:S01]  /*3080*/  FMUL.FTZ R33, R26, R33 ;  /* 0x000000211a217220 */ /* 0x000fe20000410000 */
[----:B------:R4:W2:Y:S01]  /*3090*/  MUFU.EX2 R232, R15 ;  /* 0x0000000f00e87308 */ /* 0x0008a20000000800 */
[----:B------:R-:W-:Y:S01]  /*30a0*/  STS [R217+0x400], R24 ;  /* 0x00040018d9007388 */ /* 0x000fe20000000800 */
[--C-:B------:R-:W-:Y:S01]  /*30b0*/  FADD.FTZ R22, R51, -R29.reuse ;  /* 0x8000001d33167221 */ /* 0x100fe20000010000 */
[----:B------:R-:W-:Y:S01]  /*30c0*/  F2FP.PACK_AB R188, R159, R188 ;  /* 0x000000bc9fbc723e */ /* 0x000fe200000000ff */
[--C-:B------:R-:W-:Y:S01]  /*30d0*/  FADD.FTZ R26, R55, -R29.reuse ;  /* 0x8000001d371a7221 */ /* 0x100fe20000010000 */
[----:B------:R2:W-:Y:S01]  /*30e0*/  STS [R228], R201 ;  /* 0x000000c9e4007388 */ /* 0x0005e20000000800 */
[----:B---3--:R-:W-:Y:S01]  /*30f0*/  FMUL.FTZ R191, R202, R191 ;  /* 0x000000bfcabf7220 */ /* 0x008fe20000410000 */
[----:B------:R-:W-:Y:S01]  /*3100*/  F2FP.PACK_AB R202, R23, R202 ;  /* 0x000000ca17ca723e */ /* 0x000fe200000000ff */
[----:B------:R-:W-:Y:S01]  /*3110*/  FMUL.FTZ R22, R181, R22 ;  /* 0x00000016b5167220 */ /* 0x000fe20000410000 */
[----:B------:R-:W-:Y:S01]  /*3120*/  STS [R228+0x400], R235 ;  /* 0x000400ebe4007388 */ /* 0x000fe20000000800 */
[----:B------:R-:W-:Y:S01]  /*3130*/  FMUL.FTZ R26, R23, R26 ;  /* 0x0000001a171a7220 */ /* 0x000fe20000410000 */
[----:B------:R-:W3:Y:S01]  /*3140*/  MUFU.EX2 R185, R185 ;  /* 0x000000b900b97308 */ /* 0x000ee20000000800 */
[--C-:B------:R-:W-:Y:S01]  /*3150*/  FADD.FTZ R181, R66, -R29.reuse ;  /* 0x8000001d42b57221 */ /* 0x100fe20000010000 */
[----:B------:R-:W-:Y:S01]  /*3160*/  F2FP.PACK_AB R33, R22, R33 ;  /* 0x000000211621723e */ /* 0x000fe200000000ff */
[----:B------:R-:W-:Y:S01]  /*3170*/  FADD.FTZ R236, R67, -R29 ;  /* 0x8000001d43ec7221 */ /* 0x000fe20000010000 */
[----:B------:R-:W-:Y:S01]  /*3180*/  F2FP.PACK_AB R22, R26, R191 ;  /* 0x000000bf1a16723e */ /* 0x000fe200000000ff */
[--C-:B-1----:R-:W-:Y:S01]  /*3190*/  FADD.FTZ R29, R44, -R30.reuse ;  /* 0x8000001e2c1d7221 */ /* 0x102fe20000010000 */
[----:B------:R-:W-:Y:S01]  /*31a0*/  F2FP.PACK_AB R23, R32, R13 ;  /* 0x0000000d2017723e */ /* 0x000fe200000000ff */
[--C-:B------:R-:W-:Y:S02]  /*31b0*/  FADD.FTZ R13, R41, -R30.reuse ;  /* 0x8000001e290d7221 */ /* 0x100fe40000010000 */
[--C-:B------:R-:W-:Y:S01]  /*31c0*/  FADD.FTZ R32, R40, -R30.reuse ;  /* 0x8000001e28207221 */ /* 0x100fe20000010000 */
[----:B------:R1:W-:Y:S01]  /*31d0*/  MUFU.EX2 R26, R27 ;  /* 0x0000001b001a7308 */ /* 0x0003e20000000800 */
[C---:B------:R-:W-:Y:S01]  /*31e0*/  FMUL.FTZ R236, R35.reuse, R236 ;  /* 0x000000ec23ec7220 */ /* 0x040fe20000410000 */
[----:B----4-:R-:W-:Y:S01]  /*31f0*/  F2FP.PACK_AB R15, R35, R34 ;  /* 0x00000022230f723e */ /* 0x010fe200000000ff */
[----:B-----5:R-:W-:Y:S01]  /*3200*/  FMUL.FTZ R29, R204, R29 ;  /* 0x0000001dcc1d7220 */ /* 0x020fe20000410000 */
[----:B------:R-:W-:Y:S01]  /*3210*/  F2FP.PACK_AB R35, R239, R204 ;  /* 0x000000ccef23723e */ /* 0x000fe200000000ff */
[--C-:B------:R-:W-:Y:S02]  /*3220*/  FADD.FTZ R159, R60, -R30.reuse ;  /* 0x8000001e3c9f7221 */ /* 0x100fe40000010000 */
[--C-:B------:R-:W-:Y:S01]  /*3230*/  FADD.FTZ R204, R57, -R30.reuse ;  /* 0x8000001e39cc7221 */ /* 0x100fe20000010000 */
[----:B--2---:R-:W-:Y:S01]  /*3240*/  SHF.L.U32 R201, R200, 0x1, RZ ;  /* 0x00000001c8c97819 */ /* 0x004fe200000006ff */
[C---:B------:R-:W-:Y:S01]  /*3250*/  FMUL.FTZ R13, R180.reuse, R13 ;  /* 0x0000000db40d7220 */ /* 0x040fe20000410000 */
[----:B------:R-:W-:Y:S01]  /*3260*/  F2FP.PACK_AB R180, R180, R237 ;  /* 0x000000edb4b4723e */ /* 0x000fe200000000ff */
[----:B------:R-:W-:Y:S01]  /*3270*/  FMUL.FTZ R32, R237, R32 ;  /* 0x00000020ed207220 */ /* 0x000fe20000410000 */
[----:B------:R-:W-:Y:S01]  /*3280*/  MUFU.EX2 R184, R184 ;  /* 0x000000b800b87308 */ /* 0x000fe20000000800 */
[----:B------:R-:W-:Y:S02]  /*3290*/  FMUL.FTZ R159, R28, R159 ;  /* 0x0000009f1c9f7220 */ /* 0x000fe40000410000 */
[----:B------:R-:W-:Y:S01]  /*32a0*/  STS [R217+0x1000], R180 ;  /* 0x001000b4d9007388 */ /* 0x000fe20000000800 */
[----:B------:R-:W-:Y:S01]  /*32b0*/  FMUL.FTZ R204, R25, R204 ;  /* 0x000000cc19cc7220 */ /* 0x000fe20000410000 */
[----:B------:R-:W-:Y:S01]  /*32c0*/  F2FP.PACK_AB R32, R13, R32 ;  /* 0x000000200d20723e */ /* 0x000fe200000000ff */
[----:B------:R-:W-:Y:S01]  /*32d0*/  FMUL.FTZ R181, R34, R181 ;  /* 0x000000b522b57220 */ /* 0x000fe20000410000 */
[----:B------:R-:W-:Y:S01]  /*32e0*/  F2FP.PACK_AB R13, R232, R233 ;  /* 0x000000e9e80d723e */ /* 0x000fe200000000ff */
[--C-:B------:R-:W-:Y:S02]  /*32f0*/  FADD.FTZ R34, R45, -R30.reuse ;  /* 0x8000001e2d227221 */ /* 0x100fe40000010000 */
[----:B------:R-:W2:Y:S01]  /*3300*/  MUFU.EX2 R19, R19 ;  /* 0x0000001300137308 */ /* 0x000ea20000000800 */
[--C-:B-1----:R-:W-:Y:S01]  /*3310*/  FADD.FTZ R27, R56, -R30.reuse ;  /* 0x8000001e381b7221 */ /* 0x102fe20000010000 */
[----:B------:R-:W-:Y:S01]  /*3320*/  F2FP.PACK_AB R181, R236, R181 ;  /* 0x000000b5ecb5723e */ /* 0x000fe200000000ff */
[----:B------:R-:W-:Y:S02]  /*3330*/  FADD.FTZ R30, R61, -R30 ;  /* 0x8000001e3d1e7221 */ /* 0x000fe40000010000 */
[----:B------:R-:W-:Y:S01]  /*3340*/  FMUL.FTZ R27, R186, R27 ;  /* 0x0000001bba1b7220 */ /* 0x000fe20000410000 */
[----:B------:R-:W-:Y:S01]  /*3350*/  F2FP.PACK_AB R186, R25, R186 ;  /* 0x000000ba19ba723e */ /* 0x000fe200000000ff */
[C---:B---3--:R-:W-:Y:S01]  /*3360*/  FMUL.FTZ R30, R185.reuse, R30 ;  /* 0x0000001eb91e7220 */ /* 0x048fe20000410000 */
[----:B------:R-:W-:Y:S01]  /*3370*/  F2FP.PACK_AB R25, R185, R28 ;  /* 0x0000001cb919723e */ /* 0x000fe200000000ff */
[----:B------:R-:W-:Y:S01]  /*3380*/  FMUL.FTZ R34, R239, R34 ;  /* 0x00000022ef227220 */ /* 0x000fe20000410000 */
[----:B------:R-:W-:Y:S02]  /*3390*/  F2FP.PACK_AB R28, R189, R158 ;  /* 0x0000009ebd1c723e */ /* 0x000fe400000000ff */
[----:B------:R-:W-:Y:S01]  /*33a0*/  F2FP.PACK_AB R204, R204, R27 ;  /* 0x0000001bcccc723e */ /* 0x000fe200000000ff */
[--C-:B------:R-:W-:Y:S01]  /*33b0*/  FADD.FTZ R27, R42, -R183.reuse ;  /* 0x800000b72a1b7221 */ /* 0x100fe20000010000 */
[----:B------:R-:W-:Y:S01]  /*33c0*/  F2FP.PACK_AB R185, R30, R159 ;  /* 0x0000009f1eb9723e */ /* 0x000fe200000000ff */
[----:B------:R1:W-:Y:S01]  /*33d0*/  STS [R217+0x1400], R28 ;  /* 0x0014001cd9007388 */ /* 0x0003e20000000800 */
[----:B------:R-:W-:Y:S01]  /*33e0*/  F2FP.PACK_AB R29, R34, R29 ;  /* 0x0000001d221d723e */ /* 0x000fe200000000ff */
[----:B------:R-:W-:Y:S02]  /*33f0*/  FMUL.FTZ R27, R158, R27 ;  /* 0x0000001b9e1b7220 */ /* 0x000fe40000410000 */
[----:B------:R3:W-:Y:S01]  /*3400*/  STS [R228+0x1400], R13 ;  /* 0x0014000de4007388 */ /* 0x0007e20000000800 */
[--C-:B------:R-:W-:Y:S03]  /*3410*/  FADD.FTZ R30, R43, -R183.reuse ;  /* 0x800000b72b1e7221 */ /* 0x100fe60000010000 */
[----:B------:R4:W-:Y:S01]  /*3420*/  STS [R228+0x1000], R35 ;  /* 0x00100023e4007388 */ /* 0x0009e20000000800 */
[----:B--2---:R-:W-:Y:S01]  /*3430*/  F2FP.PACK_AB R24, R26, R19 ;  /* 0x000000131a18723e */ /* 0x004fe200000000ff */
[----:B------:R-:W-:Y:S02]  /*3440*/  FMUL.FTZ R30, R189, R30 ;  /* 0x0000001ebd1e7220 */ /* 0x000fe40000410000 */
[----:B------:R-:W-:Y:S03]  /*3450*/  STS [R217+0x2000], R190 ;  /* 0x002000bed9007388 */ /* 0x000fe60000000800 */
[----:B------:R-:W-:Y:S01]  /*3460*/  F2FP.PACK_AB R30, R30, R27 ;  /* 0x0000001b1e1e723e */ /* 0x000fe200000000ff */
[----:B------:R2:W-:Y:S04]  /*3470*/  STS [R217+0x2400], R202 ;  /* 0x002400cad9007388 */ /* 0x0005e80000000800 */
[----:B------:R-:W-:Y:S04]  /*3480*/  STS [R228+0x2000], R187 ;  /* 0x002000bbe4007388 */ /* 0x000fe80000000800 */
[----:B------:R5:W-:Y:S01]  /*3490*/  STS [R228+0x2400], R15 ;  /* 0x0024000fe4007388 */ /* 0x000be20000000800 */
[--C-:B-1----:R-:W-:Y:S03]  /*34a0*/  FADD.FTZ R28, R46, -R183.reuse ;  /* 0x800000b72e1c7221 */ /* 0x102fe60000010000 */
[----:B------:R-:W-:Y:S01]  /*34b0*/  STS [R217+0x3000], R186 ;  /* 0x003000bad9007388 */ /* 0x000fe20000000800 */
[----:B---3--:R-:W-:Y:S01]  /*34c0*/  F2FP.PACK_AB R13, R184, R157 ;  /* 0x0000009db80d723e */ /* 0x008fe200000000ff */
[----:B------:R-:W-:Y:S02]  /*34d0*/  FMUL.FTZ R28, R233, R28 ;  /* 0x0000001ce91c7220 */ /* 0x000fe40000410000 */
[----:B------:R1:W-:Y:S01]  /*34e0*/  STS [R217+0x3400], R24 ;  /* 0x00340018d9007388 */ /* 0x0003e20000000800 */
[--C-:B----4-:R-:W-:Y:S03]  /*34f0*/  FADD.FTZ R35, R47, -R183.reuse ;  /* 0x800000b72f237221 */ /* 0x110fe60000010000 */
[----:B------:R-:W-:Y:S01]  /*3500*/  STS [R228+0x3000], R25 ;  /* 0x00300019e4007388 */ /* 0x000fe20000000800 */
[----:B------:R-:W-:Y:S03]  /*3510*/  FMUL.FTZ R35, R232, R35 ;  /* 0x00000023e8237220 */ /* 0x000fe60000410000 */
[----:B------:R3:W-:Y:S01]  /*3520*/  STS [R228+0x3400], R13 ;  /* 0x0034000de4007388 */ /* 0x0007e20000000800 */
[----:B--2---:R-:W-:Y:S02]  /*3530*/  LEA R202, R193, R198, 0xc ;  /* 0x000000c6c1ca7211 */ /* 0x004fe400078e60ff */
[----:B------:R-:W-:Y:S01]  /*3540*/  F2FP.PACK_AB R35, R35, R28 ;  /* 0x0000001c2323723e */ /* 0x000fe200000000ff */
[----:B------:R-:W-:Y:S01]  /*3550*/  BAR.SYNC.DEFER_BLOCKING 0x0 ;  /* 0x0000000000007b1d */ /* 0x000fe20000010000 */
[--C-:B------:R-:W-:Y:S01]  /*3560*/  FADD.FTZ R28, R62, -R183.reuse ;  /* 0x800000b73e1c7221 */ /* 0x100fe20000010000 */
[----:B------:R-:W-:Y:S01]  /*3570*/  SHF.L.U32 R202, R202, 0x1, RZ ;  /* 0x00000001caca7819 */ /* 0x000fe200000006ff */
[--C-:B-----5:R-:W-:Y:S02]  /*3580*/  FADD.FTZ R15, R59, -R183.reuse ;  /* 0x800000b73b0f7221 */ /* 0x120fe40000010000 */
[----:B------:R-:W-:Y:S02]  /*3590*/  FMUL.FTZ R28, R157, R28 ;  /* 0x0000001c9d1c7220 */ /* 0x000fe40000410000 */
[----:B------:R-:W-:Y:S02]  /*35a0*/  FMUL.FTZ R15, R26, R15 ;  /* 0x0000000f1a0f7220 */ /* 0x000fe40000410000 */
[--C-:B-1----:R-:W-:Y:S02]  /*35b0*/  FADD.FTZ R24, R58, -R183.reuse ;  /* 0x800000b73a187221 */ /* 0x102fe40000010000 */
[----:B------:R-:W-:Y:S02]  /*35c0*/  FADD.FTZ R183, R63, -R183 ;  /* 0x800000b73fb77221 */ /* 0x000fe40000010000 */
[----:B------:R-:W-:Y:S02]  /*35d0*/  FMUL.FTZ R24, R19, R24 ;  /* 0x0000001813187220 */ /* 0x000fe40000410000 */
[----:B------:R-:W-:Y:S01]  /*35e0*/  FMUL.FTZ R183, R184, R183 ;  /* 0x000000b7b8b77220 */ /* 0x000fe20000410000 */
[----:B---3--:R-:W-:Y:S02]  /*35f0*/  IADD3 R13, R199, R202, RZ ;  /* 0x000000cac70d7210 */ /* 0x008fe40007ffe0ff */
[----:B------:R-:W-:Y:S01]  /*3600*/  F2FP.PACK_AB R180, R15, R24 ;  /* 0x000000180fb4723e */ /* 0x000fe200000000ff */
[----:B------:R-:W-:Y:S01]  /*3610*/  STS [R217+0x4000], R156 ;  /* 0x0040009cd9007388 */ /* 0x000fe20000000800 */
[----:B------:R-:W-:Y:S03]  /*3620*/  F2FP.PACK_AB R15, R183, R28 ;  /* 0x0000001cb70f723e */ /* 0x000fe600000000ff */
[----:B------:R-:W-:Y:S04]  /*3630*/  STS [R217+0x4400], R188 ;  /* 0x004400bcd9007388 */ /* 0x000fe80000000800 */
        /* <DEDUP_REMOVED lines=14> */
[----:B------:R-:W-:Y:S08]  /*3720*/  LDSM.16.MT88.4 R24, [R196+0xc480] ;  /* 0x00c48000c418783b */ /* 0x000ff00000004200 */
[----:B------:R-:W2:Y:S01]  /*3730*/  LDSM.16.MT88.4 R28, [R202+0x8080] ;  /* 0x00808000ca1c783b */ /* 0x000ea20000004200 */
[----:B-1----:R-:W-:Y:S07]  /*3740*/  IADD3 R204, R192, R201, RZ ;  /* 0x000000c9c0cc7210 */ /* 0x002fee0007ffe0ff */
[----:B------:R-:W1:Y:S08]  /*3750*/  LDSM.16.MT88.4 R32, [R196+0xe480] ;  /* 0x00e48000c420783b */ /* 0x000e700000004200 */
[----:B------:R-:W3:Y:S08]  /*3760*/  LDSM.16.MT88.4 R132, [R13+0x8080] ;  /* 0x008080000d84783b */ /* 0x000ef00000004200 */
[----:B------:R-:W-:Y:S08]  /*3770*/  LDSM.16.MT88.4 R136, [R196+0xcc80] ;  /* 0x00cc8000c488783b */ /* 0x000ff00000004200 */
[----:B------:R-:W4:Y:S01]  /*3780*/  LDSM.16.MT88.4 R140, [R202+0x8880] ;  /* 0x00888000ca8c783b */ /* 0x000f220000004200 */
[-C--:B--2---:R-:W-:Y:S07]  /*3790*/  HMMA.16816.F32 R68, R24, R28.reuse, R68 ;  /* 0x0000001c1844723c */ /* 0x084fee0000001844 */
[----:B------:R-:W2:Y:S01]  /*37a0*/  LDSM.16.MT88.4 R156, [R196+0xec80] ;  /* 0x00ec8000c49c783b */ /* 0x000ea20000004200 */
[C---:B-1----:R-:W-:Y:S07]  /*37b0*/  HMMA.16816.F32 R72, R32.reuse, R28, R72 ;  /* 0x0000001c2048723c */ /* 0x042fee0000001848 */
[----:B------:R-:W1:Y:S01]  /*37c0*/  LDSM.16.MT88.4 R180, [R13+0x8880] ;  /* 0x008880000db4783b */ /* 0x000e620000004200 */
        /* <DEDUP_REMOVED lines=11> */
[C---:B--2---:R-:W-:Y:S08]  /*3880*/  HMMA.16816.F32 R72, R156.reuse, R140, R72 ;  /* 0x0000008c9c48723c */ /* 0x044ff00000001848 */
[-C--:B------:R-:W-:Y:S08]  /*3890*/  HMMA.16816.F32 R76, R156, R142.reuse, R76 ;  /* 0x0000008e9c4c723c */ /* 0x080ff0000000184c */
[C---:B------:R-:W-:Y:S01]  /*38a0*/  HMMA.16816.F32 R80, R136.reuse, R142, R80 ;  /* 0x0000008e8850723c */ /* 0x040fe20000001850 */
[----:B------:R-:W-:Y:S07]  /*38b0*/  LDSM.16.MT88.4 R140, [R202+0x9880] ;  /* 0x00988000ca8c783b */ /* 0x000fee0000004200 */
[-C--:B-1----:R-:W-:Y:S08]  /*38c0*/  HMMA.16816.F32 R84, R136, R180.reuse, R84 ;  /* 0x000000b48854723c */ /* 0x082ff00000001854 */
        /* <DEDUP_REMOVED lines=13> */
[----:B------:R2:W4:Y:S02]  /*39a0*/  LDSM.16.MT88.4 R28, [R195] ;  /* 0x00000000c31c783b */ /* 0x0005240000004200 */
[----:B------:R-:W-:Y:S05]  /*39b0*/  ISETP.GE.AND P0, PT, R13, R229, PT ;  /* 0x000000e50d00720c */ /* 0x000fea0003f06270 */
[C---:B------:R-:W-:Y:S01]  /*39c0*/  HMMA.16816.F32 R88, R32.reuse, R132, R88 ;  /* 0x000000842058723c */ /* 0x040fe20000001858 */
[----:B------:R2:W2:Y:S07]  /*39d0*/  LDSM.16.M88.4 R188, [R204+0x11480] ;  /* 0x01148000ccbc783b */ /* 0x0004ae0000000200 */
[-C--:B------:R-:W-:Y:S01]  /*39e0*/  HMMA.16816.F32 R92, R32, R134.reuse, R92 ;  /* 0x00000086205c723c */ /* 0x080fe2000000185c */
[----:B------:R2:W2:Y:S07]  /*39f0*/  LDSM.16.M88.4 R32, [R201+0x11480] ;  /* 0x01148000c920783b */ /* 0x0004ae0000000200 */
        /* <DEDUP_REMOVED lines=13> */
[----:B-12-4-:R-:W-:Y:S01]  /*3ad0*/  SHF.R.S32.HI R6, RZ, 0x1f, R13 ;  /* 0x0000001fff067819 */ /* 0x016fe2000001140d */
[C---:B------:R-:W-:Y:S01]  /*3ae0*/  IMAD.SHL.U32 R7, R13.reuse, 0x40, RZ ;  /* 0x000000400d077824 */ /* 0x040fe200078e00ff */
[----:B------:R-:W-:Y:S01]  /*3af0*/  MOV R4, c[0x0][0x20c] ;  /* 0x0000830000047a02 */ /* 0x000fe20000000f00 */
[C---:B------:R-:W-:Y:S03]  /*3b00*/  IMAD.WIDE.U32 R14, R13.reuse, c[0x0][0x208], RZ ;  /* 0x000082000d0e7a25 */ /* 0x040fe600078e00ff */
[----:B------:R-:W-:Y:S01]  /*3b10*/  IADD3 R10, -R206, R207, -R7 ;  /* 0x000000cfce0a7210 */ /* 0x000fe20007ffe907 */
[----:B------:R-:W-:Y:S02]  /*3b20*/  IMAD R6, R6, c[0x0][0x208], RZ ;  /* 0x0000820006067a24 */ /* 0x000fe400078e02ff */
[----:B------:R-:W-:Y:S01]  /*3b30*/  IMAD.MOV.U32 R5, RZ, RZ, c[0x0][0x208] ;  /* 0x00008200ff057624 */ /* 0x000fe200078e00ff */
[----:B------:R-:W-:Y:S01]  /*3b40*/  ISETP.LT.OR P6, PT, R10, 0x1, P3 ;  /* 0x000000010a00780c */ /* 0x000fe20001fc1670 */
[----:B------:R-:W-:Y:S02]  /*3b50*/  IMAD R6, R13, c[0x0][0x20c], R6 ;  /* 0x000083000d067a24 */ /* 0x000fe400078e0206 */
[C---:B------:R-:W-:Y:S01]  /*3b60*/  IMAD.SHL.U32 R9, R14.reuse, 0x80, RZ ;  /* 0x000000800e097824 */ /* 0x040fe200078e00ff */
[-C--:B------:R-:W-:Y:S01]  /*3b70*/  LEA R8, P5, R5, R210.reuse, 0x6 ;  /* 0x000000d205087211 */ /* 0x080fe200078a30ff */
[----:B------:R-:W-:Y:S03]  /*3b80*/  IMAD.IADD R6, R15, 0x1, R6 ;  /* 0x000000010f067824 */ /* 0x000fe600078e0206 */
[----:B------:R-:W-:Y:S02]  /*3b90*/  IADD3 R12, P0, R9, R210, RZ ;  /* 0x000000d2090c7210 */ /* 0x000fe40007f1e0ff */
[----:B------:R-:W-:Y:S02]  /*3ba0*/  SHF.L.U64.HI R11, R14, 0x7, R6 ;  /* 0x000000070e0b7819 */ /* 0x000fe40000010206 */
[-C--:B------:R-:W-:Y:S01]  /*3bb0*/  LEA.HI.X R4, R5, R211.reuse, R4, 0x6, P5 ;  /* 0x000000d305047211 */ /* 0x080fe200028f3404 */
[----:B------:R-:W-:Y:S01]  /*3bc0*/  @!P1 IMAD R5, R227, 0x40, R218 ;  /* 0x00000040e3059824 */ /* 0x000fe200078e02da */
[----:B------:R-:W-:Y:S02]  /*3bd0*/  ISETP.LT.OR P5, PT, R10, 0x21, P3 ;  /* 0x000000210a00780c */ /* 0x000fe40001fa1670 */
[----:B------:R-:W-:Y:S02]  /*3be0*/  IADD3.X R13, R11, R211, RZ, P0, !PT ;  /* 0x000000d30b0d7210 */ /* 0x000fe400007fe4ff */
[----:B------:R-:W-:Y:S02]  /*3bf0*/  LEA R6, R227, R222, 0xd ;  /* 0x000000dee3067211 */ /* 0x000fe400078e68ff */
[----:B------:R-:W-:Y:S03]  /*3c00*/  IADD3 R8, P0, R8, R9, RZ ;  /* 0x0000000908087210 */ /* 0x000fe60007f1e0ff */
[----:B------:R-:W-:Y:S01]  /*3c10*/  @!PT LDS RZ, [RZ] ;  /* 0x00000000fffff984 */ /* 0x000fe20000000800 */
[----:B------:R-:W-:Y:S01]  /*3c20*/  @!PT LDS RZ, [RZ] ;  /* 0x00000000fffff984 */ /* 0x000fe20000000800 */
[----:B------:R-:W-:Y:S01]  /*3c30*/  @!PT LDS RZ, [RZ] ;  /* 0x00000000fffff984 */ /* 0x000fe20000000800 */
[----:B------:R1:W-:Y:S02]  /*3c40*/  LDGSTS.E.BYPASS.LTC128B.128 [R6], [R12.64], !P6 ;  /* 0x000000000c067fae */ /* 0x0003e4000f101d48 */
[----:B------:R-:W-:Y:S01]  /*3c50*/  IMAD.X R9, R4, 0x1, R11, P0 ;  /* 0x0000000104097824 */ /* 0x000fe200000e060b */
[----:B------:R-:W-:Y:S01]  /*3c60*/  @!P1 SHF.L.U32 R4, R5, 0x2, RZ ;  /* 0x0000000205049819 */ /* 0x000fe200000006ff */
[----:B------:R-:W-:Y:S03]  /*3c70*/  @!P1 IMAD.WIDE R10, R7, 0x4, R224 ;  /* 0x00000004070a9825 */ /* 0x000fe600078e02e0 */
[----:B------:R1:W-:Y:S07]  /*3c80*/  LDGSTS.E.BYPASS.LTC128B.128 [R6+0x1000], [R8.64], !P5 ;  /* 0x0100000008067fae */ /* 0x0003ee000e901d48 */
[----:B------:R1:W-:Y:S02]  /*3c90*/  @!P1 LDGSTS.E.BYPASS.LTC128B.128 [R4+0xc280], [R10.64] ;  /* 0x0c2800000a049fae */ /* 0x0003e4000b901d48 */
.L_x_85:
[-C--:B-12-4-:R-:W-:Y:S01]  /*3ca0*/  HMMA.16816.F32 R4, R24, R28.reuse, RZ ;  /* 0x0000001c1804723c */ /* 0x096fe200000018ff */
[----:B------:R-:W-:Y:S02]  /*3cb0*/  LDSM.16.MT88.4 R36, [R195+0x1800] ;  /* 0x00180000c324783b */ /* 0x000fe40000004200 */
[C---:B------:R-:W-:Y:S01]  /*3cc0*/  ISETP.GE.AND P6, PT, R226.reuse, 0x1, PT ;  /* 0x00000001e200780c */ /* 0x040fe20003fc6270 */
[C---:B------:R-:W-:Y:S01]  /*3cd0*/  IMAD.IADD R45, R199.reuse, 0x1, R201 ;  /* 0x00000001c72d7824 */ /* 0x040fe200078e02c9 */
[----:B------:R-:W0:Y:S01]  /*3ce0*/  LDGDEPBAR ;  /* 0x00000000000079af */ /* 0x000e220000000000 */
[----:B------:R-:W-:Y:S01]  /*3cf0*/  IMAD.IADD R44, R199, 0x1, R204 ;  /* 0x00000001c72c7824 */ /* 0x000fe200078e02cc */
[C---:B------:R-:W-:Y:S01]  /*3d00*/  ISETP.GE.AND P5, PT, R227.reuse, 0x1, PT ;  /* 0x00000001e300780c */ /* 0x040fe20003fa6270 */
[C---:B------:R-:W-:Y:S01]  /*3d10*/  HMMA.16816.F32 R8, R32.reuse, R28, RZ ;  /* 0x0000001c2008723c */ /* 0x040fe200000018ff */
[----:B------:R-:W-:Y:S03]  /*3d20*/  LDSM.16.M88.4 R20, [R45+0x10480] ;  /* 0x010480002d14783b */ /* 0x000fe60000000200 */
[----:B------:R-:W-:Y:S01]  /*3d30*/  IADD3 R226, R226, 0x1, RZ ;  /* 0x00000001e2e27810 */ /* 0x000fe20007ffe0ff */
[----:B------:R-:W-:Y:S01]  /*3d40*/  LDSM.16.M88.4 R40, [R44+0x11480] ;  /* 0x011480002c28783b */ /* 0x000fe20000000200 */
[----:B------:R-:W-:Y:S02]  /*3d50*/  IADD3 R227, R227, 0x1, RZ ;  /* 0x00000001e3e37810 */ /* 0x000fe40007ffe0ff */
[-C--:B------:R-:W-:Y:S01]  /*3d60*/  HMMA.16816.F32 R12, R32, R30.reuse, RZ ;  /* 0x0000001e200c723c */ /* 0x080fe200000018ff */
[----:B------:R-:W-:Y:S03]  /*3d70*/  LDSM.16.M88.4 R32, [R44+0x10480] ;  /* 0x010480002c20783b */ /* 0x000fe60000000200 */
[----:B------:R-:W-:Y:S02]  /*3d80*/  SEL R226, R226, RZ, !P6 ;  /* 0x000000ffe2e27207 */ /* 0x000fe40007000000 */
[----:B------:R-:W-:Y:S02]  /*3d90*/  SEL R227, R227, RZ, !P5 ;  /* 0x000000ffe3e37207 */ /* 0x000fe40006800000 */
[----:B------:R-:W-:Y:S01]  /*3da0*/  HMMA.16816.F32 R16, R24, R30, RZ ;  /* 0x0000001e1810723c */ /* 0x000fe200000018ff */
[----:B------:R-:W1:Y:S04]  /*3db0*/  LDSM.16.MT88.4 R24, [R195+0x1000] ;  /* 0x00100000c318783b */ /* 0x000e680000004200 */
        /* <DEDUP_REMOVED lines=17> */
[----:B------:R-:W-:Y:S04]  /*3ed0*/  LDSM.16.M88.4 R32, [R204+0x12480] ;  /* 0x01248000cc20783b */ /* 0x000fe80000000200 */
[----:B------:R-:W2:Y:S03]  /*3ee0*/  LDSM.16.MT88.4 R36, [R195+0x2800] ;  /* 0x00280000c324783b */ /* 0x000ea60000004200 */
[-C--:B-1----:R-:W-:Y:S08]  /*3ef0*/  HMMA.16816.F32 R4, R20, R24.reuse, R4 ;  /* 0x000000181404723c */ /* 0x082ff00000001804 */
[C---:B------:R-:W-:Y:S08]  /*3f00*/  HMMA.16816.F32 R8, R28.reuse, R24, R8 ;  /* 0x000000181c08723c */ /* 0x040ff00000001808 */
[-C--:B------:R-:W-:Y:S01]  /*3f10*/  HMMA.16816.F32 R12, R28, R26.reuse, R12 ;  /* 0x0000001a1c0c723c */ /* 0x080fe2000000180c */
[----:B------:R-:W-:Y:S07]  /*3f20*/  LDSM.16.M88.4 R28, [R45+0x13480] ;  /* 0x013480002d1c783b */ /* 0x000fee0000000200 */
[----:B------:R-:W-:Y:S01]  /*3f30*/  HMMA.16816.F32 R16, R20, R26, R16 ;  /* 0x0000001a1410723c */ /* 0x000fe20000001810 */
[----:B------:R-:W-:Y:S04]  /*3f40*/  LDSM.16.MT88.4 R24, [R195+0x3000] ;  /* 0x00300000c318783b */ /* 0x000fe80000004200 */
[----:B------:R-:W1:Y:S03]  /*3f50*/  LDSM.16.M88.4 R20, [R45+0x12480] ;  /* 0x012480002d14783b */ /* 0x000e660000000200 */
[-C--:B--2---:R-:W-:Y:S08]  /*3f60*/  HMMA.16816.F32 R4, R32, R36.reuse, R4 ;  /* 0x000000242004723c */ /* 0x084ff00000001804 */
        /* <DEDUP_REMOVED lines=12> */
[----:B------:R-:W-:Y:S01]  /*4030*/  IMAD.SHL.U32 R22, R231, 0x1000, RZ ;  /* 0x00001000e7167824 */ /* 0x000fe200078e00ff */
[-C--:B--2---:R-:W-:Y:S05]  /*4040*/  HMMA.16816.F32 R4, R32, R36.reuse, R4 ;  /* 0x000000242004723c */ /* 0x084fea0000001804 */
[C---:B------:R-:W-:Y:S01]  /*4050*/  IADD3 R20, P0, R22.reuse, R205, RZ ;  /* 0x000000cd16147210 */ /* 0x040fe20007f1e0ff */
[----:B------:R-:W-:Y:S02]  /*4060*/  IMAD.MOV.U32 R231, RZ, RZ, R230 ;  /* 0x000000ffffe77224 */ /* 0x000fe400078e00e6 */
[C---:B---3--:R-:W-:Y:S04]  /*4070*/  HMMA.16816.F32 R8, R40.reuse, R36, R8 ;  /* 0x000000242808723c */ /* 0x048fe80000001808 */
[----:B------:R-:W-:Y:S02]  /*4080*/  LEA.HI.X.SX32 R21, R22, R203, 0x1, P0 ;  /* 0x000000cb16157211 */ /* 0x000fe400000f0eff */
[C---:B------:R-:W-:Y:S02]  /*4090*/  LEA R46, P0, R20.reuse, c[0x0][0x220], 0x2 ;  /* 0x00008800142e7a11 */ /* 0x040fe400078010ff */
[-C--:B------:R-:W-:Y:S04]  /*40a0*/  HMMA.16816.F32 R12, R40, R38.reuse, R12 ;  /* 0x00000026280c723c */ /* 0x080fe8000000180c */
[----:B------:R-:W-:Y:S02]  /*40b0*/  LEA.HI.X R47, R20, c[0x0][0x224], R21, 0x2, P0 ;  /* 0x00008900142f7a11 */ /* 0x000fe400000f1415 */
[----:B------:R-:W-:Y:S01]  /*40c0*/  LDSM.16.MT88.4 R20, [R196+0x10480] ;  /* 0x01048000c414783b */ /* 0x000fe20000004200 */
[C---:B------:R-:W-:Y:S01]  /*40d0*/  ISETP.GE.AND P0, PT, R193.reuse, 0x1, PT ;  /* 0x00000001c100780c */ /* 0x040fe20003f06270 */
[----:B------:R-:W-:Y:S02]  /*40e0*/  HMMA.16816.F32 R16, R32, R38, R16 ;  /* 0x000000262010723c */ /* 0x000fe40000001810 */
[----:B------:R-:W-:Y:S04]  /*40f0*/  RED.E.ADD.F32.FTZ.RN.STRONG.GPU [R46.64], R4 ;  /* 0x000000042e00798e */ /* 0x000fe8000c10e788 */
        /* <DEDUP_REMOVED lines=15> */
[----:B------:R-:W-:Y:S02]  /*41f0*/  SEL R193, R193, RZ, !P0 ;  /* 0x000000ffc1c17207 */ /* 0x000fe40004000000 */
[----:B------:R-:W-:Y:S01]  /*4200*/  ISETP.GE.AND P0, PT, R230, R229, PT ;  /* 0x000000e5e600720c */ /* 0x000fe20003f06270 */
        /* <DEDUP_REMOVED lines=50> */
[----:B------:R-:W-:Y:S01]  /*4530*/  FMUL.FTZ R100, R100, c[0x0][0x298] ;  /* 0x0000a60064647a20 */ /* 0x000fe20000410000 */
[----:B------:R-:W-:Y:S01]  /*4540*/  PLOP3.LUT P2, PT, PT, PT, PT, 0x8, 0x0 ;  /* 0x000000000000781c */ /* 0x000fe20003f4e170 */
[----:B------:R-:W-:-:S02]  /*4550*/  FMUL.FTZ R101, R101, c[0x0][0x298] ;  /* 0x0000a60065657a20 */ /* 0x000fc40000410000 */
[----:B------:R-:W-:Y:S02]  /*4560*/  FMUL.FTZ R102, R102, c[0x0][0x298] ;  /* 0x0000a60066667a20 */ /* 0x000fe40000410000 */
[----:B------:R-:W-:Y:S02]  /*4570*/  FMUL.FTZ R103, R103, c[0x0][0x298] ;  /* 0x0000a60067677a20 */ /* 0x000fe40000410000 */
[----:B------:R-:W-:Y:S02]  /*4580*/  FMUL.FTZ R104, R104, c[0x0][0x298] ;  /* 0x0000a60068687a20 */ /* 0x000fe40000410000 */
[----:B------:R-:W-:Y:S02]  /*4590*/  FMUL.FTZ R105, R105, c[0x0][0x298] ;  /* 0x0000a60069697a20 */ /* 0x000fe40000410000 */
[----:B------:R-:W-:Y:S02]  /*45a0*/  FMUL.FTZ R106, R106, c[0x0][0x298] ;  /* 0x0000a6006a6a7a20 */ /* 0x000fe40000410000 */
        /* <DEDUP_REMOVED lines=25> */
.L_x_81:
[----:B------:R-:W-:Y:S05]  /*4740*/  @P2 BRA `(.L_x_87) ;  /* 0x000011f000002947 */ /* 0x000fea0003800000 */
[----:B------:R-:W2:Y:S01]  /*4750*/  S2R R0, SR_TID.X ;  /* 0x0000000000007919 */ /* 0x000ea20000002100 */
[----:B------:R-:W-:Y:S01]  /*4760*/  F2FP.PACK_AB R68, R69, R68 ;  /* 0x000000444544723e */ /* 0x000fe200000000ff */
[----:B------:R-:W-:Y:S01]  /*4770*/  IMAD.MOV.U32 R13, RZ, RZ, 0x4 ;  /* 0x00000004ff0d7424 */ /* 0x000fe200078e00ff */
[----:B------:R-:W-:Y:S01]  /*4780*/  F2FP.PACK_AB R70, R71, R70 ;  /* 0x000000464746723e */ /* 0x000fe200000000ff */
[----:B------:R-:W-:Y:S01]  /*4790*/  BAR.SYNC.DEFER_BLOCKING 0x1, 0x100 ;  /* 0x0044000000007b1d */ /* 0x000fe20000010000 */
[----:B------:R-:W-:-:S02]  /*47a0*/  F2FP.PACK_AB R80, R81, R80 ;  /* 0x000000505150723e */ /* 0x000fc400000000ff */
[----:B------:R-:W-:Y:S02]  /*47b0*/  F2FP.PACK_AB R82, R83, R82 ;  /* 0x000000525352723e */ /* 0x000fe400000000ff */
[----:B------:R-:W-:Y:S02]  /*47c0*/  F2FP.PACK_AB R72, R73, R72 ;  /* 0x000000484948723e */ /* 0x000fe400000000ff */
[----:B------:R-:W-:Y:S02]  /*47d0*/  F2FP.PACK_AB R74, R75, R74 ;  /* 0x0000004a4b4a723e */ /* 0x000fe400000000ff */
[----:B------:R-:W-:Y:S02]  /*47e0*/  F2FP.PACK_AB R76, R77, R76 ;  /* 0x0000004c4d4c723e */ /* 0x000fe400000000ff */
[----:B------:R-:W-:Y:S02]  /*47f0*/  F2FP.PACK_AB R78, R79, R78 ;  /* 0x0000004e4f4e723e */ /* 0x000fe400000000ff */
[----:B------:R-:W-:-:S02]  /*4800*/  F2FP.PACK_AB R84, R85, R84 ;  /* 0x000000545554723e */ /* 0x000fc400000000ff */
[----:B------:R-:W-:Y:S02]  /*4810*/  F2FP.PACK_AB R86, R87, R86 ;  /* 0x000000565756723e */ /* 0x000fe400000000ff */
[----:B------:R-:W-:Y:S02]  /*4820*/  F2FP.PACK_AB R96, R97, R96 ;  /* 0x000000606160723e */ /* 0x000fe400000000ff */
[----:B------:R-:W-:Y:S02]  /*4830*/  F2FP.PACK_AB R98, R99, R98 ;  /* 0x000000626362723e */ /* 0x000fe400000000ff */
[----:B--2---:R-:W-:Y:S02]  /*4840*/  SHF.R.S32.HI R3, RZ, 0x1f, R0 ;  /* 0x0000001fff037819 */ /* 0x004fe40000011400 */
[----:B------:R-:W-:Y:S02]  /*4850*/  F2FP.PACK_AB R88, R89, R88 ;  /* 0x000000585958723e */ /* 0x000fe400000000ff */
[----:B------:R-:W-:-:S02]  /*4860*/  LEA.HI R2, R3, R0, RZ, 0x2 ;  /* 0x0000000003027211 */ /* 0x000fc400078f10ff */
[----:B------:R-:W-:Y:S02]  /*4870*/  F2FP.PACK_AB R90, R91, R90 ;  /* 0x0000005a5b5a723e */ /* 0x000fe400000000ff */
[--C-:B------:R-:W-:Y:S02]  /*4880*/  SHF.R.S32.HI R5, RZ, 0x2, R2.reuse ;  /* 0x00000002ff057819 */ /* 0x100fe40000011402 */
[----:B------:R-:W-:Y:S02]  /*4890*/  SHF.R.S32.HI R4, RZ, 0x1f, R2 ;  /* 0x0000001fff047819 */ /* 0x000fe40000011402 */
[----:B------:R-:W-:Y:S02]  /*48a0*/  LOP3.LUT R9, R2, 0x3ffffffc, RZ, 0xc0, !PT ;  /* 0x3ffffffc02097812 */ /* 0x000fe400078ec0ff */
[----:B------:R-:W-:Y:S02]  /*48b0*/  LEA.HI R6, R4, R5, RZ, 0x3 ;  /* 0x0000000504067211 */ /* 0x000fe400078f18ff */
[----:B------:R-:W-:Y:S01]  /*48c0*/  LEA.HI R4, R3, R0, RZ, 0x5 ;  /* 0x0000000003047211 */ /* 0x000fe200078f28ff */
[----:B------:R-:W-:Y:S01]  /*48d0*/  IMAD.IADD R2, R0, 0x1, -R9 ;  /* 0x0000000100027824 */ /* 0x000fe200078e0a09 */
[----:B------:R-:W-:-:S02]  /*48e0*/  LOP3.LUT R8, R6, 0xfffffff8, RZ, 0xc0, !PT ;  /* 0xfffffff806087812 */ /* 0x000fc400078ec0ff */
[--C-:B------:R-:W-:Y:S02]  /*48f0*/  SHF.R.S32.HI R6, RZ, 0x5, R4.reuse ;  /* 0x00000005ff067819 */ /* 0x100fe40000011404 */
[----:B------:R-:W-:Y:S01]  /*4900*/  SHF.R.S32.HI R7, RZ, 0x1f, R4 ;  /* 0x0000001fff077819 */ /* 0x000fe20000011404 */
[----:B------:R-:W-:Y:S01]  /*4910*/  IMAD.IADD R8, R5, 0x1, -R8 ;  /* 0x0000000105087824 */ /* 0x000fe200078e0a08 */
[----:B------:R-:W-:Y:S02]  /*4920*/  LEA.HI R5, R3, R0, RZ, 0x7 ;  /* 0x0000000003057211 */ /* 0x000fe400078f38ff */
[----:B------:R-:W-:Y:S01]  /*4930*/  LEA.HI R7, R7, R6, RZ, 0x2 ;  /* 0x0000000607077211 */ /* 0x000fe200078f10ff */
[----:B------:R-:W-:Y:S01]  /*4940*/  IMAD.SHL.U32 R4, R8, 0x40, RZ ;  /* 0x0000004008047824 */ /* 0x000fe200078e00ff */
[----:B------:R-:W-:Y:S02]  /*4950*/  SHF.R.U32.HI R5, RZ, 0x4, R5 ;  /* 0x00000004ff057819 */ /* 0x000fe40000011605 */
[----:B------:R-:W-:-:S02]  /*4960*/  LOP3.LUT R7, R7, 0x1ffffc, RZ, 0xc0, !PT ;  /* 0x001ffffc07077812 */ /* 0x000fc400078ec0ff */
[----:B------:R-:W-:Y:S02]  /*4970*/  LOP3.LUT R4, R4, 0x1c0, RZ, 0xc0, !PT ;  /* 0x000001c004047812 */ /* 0x000fe400078ec0ff */
[----:B------:R-:W-:Y:S01]  /*4980*/  R2P PR, R8, 0x6 ;  /* 0x0000000608007804 */ /* 0x000fe20000000000 */
[----:B------:R-:W-:Y:S01]  /*4990*/  IMAD.IADD R7, R6, 0x1, -R7 ;  /* 0x0000000106077824 */ /* 0x000fe200078e0a07 */
[----:B------:R-:W-:Y:S02]  /*49a0*/  LOP3.LUT R5, R4, 0x8, R5, 0xf8, !PT ;  /* 0x0000000804057812 */ /* 0x000fe400078ef805 */
[----:B------:R-:W-:Y:S01]  /*49b0*/  SHF.R.U32.HI R4, RZ, 0x3, R4 ;  /* 0x00000003ff047819 */ /* 0x000fe20000011604 */
[----:B------:R-:W-:Y:S01]  /*49c0*/  IMAD R2, R7, 0x200, R2 ;  /* 0x0000020007027824 */ /* 0x000fe200078e0202 */
[----:B------:R-:W-:Y:S02]  /*49d0*/  F2FP.PACK_AB R92, R93, R92 ;  /* 0x0000005c5d5c723e */ /* 0x000fe400000000ff */
[----:B------:R-:W-:Y:S01]  /*49e0*/  LOP3.LUT R5, R5, R4, RZ, 0x3c, !PT ;  /* 0x0000000405057212 */ /* 0x000fe200078e3cff */
[----:B------:R-:W-:Y:S01]  /*49f0*/  IMAD.MOV.U32 R4, RZ, RZ, 0x20 ;  /* 0x00000020ff047424 */ /* 0x000fe200078e00ff */
[----:B------:R-:W-:-:S02]  /*4a00*/  F2FP.PACK_AB R94, R95, R94 ;  /* 0x0000005e5f5e723e */ /* 0x000fc400000000ff */
[----:B------:R-:W-:Y:S01]  /*4a10*/  F2FP.PACK_AB R100, R101, R100 ;  /* 0x000000646564723e */ /* 0x000fe200000000ff */
[----:B------:R-:W-:Y:S01]  /*4a20*/  IMAD.U32 R2, R2, 0x2, R5 ;  /* 0x0000000202027824 */ /* 0x000fe200078e0005 */
[----:B------:R-:W-:Y:S02]  /*4a30*/  SEL R4, R4, 0xffffffe0, !P1 ;  /* 0xffffffe004047807 */ /* 0x000fe40004800000 */
[----:B------:R-:W-:Y:S01]  /*4a40*/  F2FP.PACK_AB R102, R103, R102 ;  /* 0x000000666766723e */ /* 0x000fe200000000ff */
[----:B------:R-:W-:Y:S01]  /*4a50*/  IMAD.SHL.U32 R5, R2, 0x2, RZ ;  /* 0x0000000202057824 */ /* 0x000fe200078e00ff */
[----:B------:R-:W-:Y:S02]  /*4a60*/  F2FP.PACK_AB R112, R113, R112 ;  /* 0x000000707170723e */ /* 0x000fe400000000ff */
[----:B------:R-:W-:Y:S01]  /*4a70*/  F2FP.PACK_AB R114, R115, R114 ;  /* 0x000000727372723e */ /* 0x000fe200000000ff */
[C---:B------:R-:W-:Y:S01]  /*4a80*/  IMAD.IADD R9, R5.reuse, 0x1, R4 ;  /* 0x0000000105097824 */ /* 0x040fe200078e0204 */
[C---:B------:R-:W-:Y:S01]  /*4a90*/  IADD3 R7, R5.reuse, 0x40, RZ ;  /* 0x0000004005077810 */ /* 0x040fe20007ffe0ff */
[----:B------:R-:W-:Y:S01]  /*4aa0*/  STS [R5+0x4080], R68 ;  /* 0x0040804405007388 */ /* 0x000fe20000000800 */
[----:B------:R-:W-:-:S02]  /*4ab0*/  @P2 IADD3 R7, R5, -0x40, RZ ;  /* 0xffffffc005072810 */ /* 0x000fc40007ffe0ff */
[----:B------:R-:W-:Y:S01]  /*4ac0*/  F2FP.PACK_AB R104, R105, R104 ;  /* 0x000000686968723e */ /* 0x000fe200000000ff */
[----:B------:R-:W-:Y:S01]  /*4ad0*/  STS [R5+0x4480], R70 ;  /* 0x0044804605007388 */ /* 0x000fe20000000800 */
[----:B------:R-:W-:Y:S01]  /*4ae0*/  F2FP.PACK_AB R106, R107, R106 ;  /* 0x0000006a6b6a723e */ /* 0x000fe200000000ff */
[----:B------:R-:W-:Y:S01]  /*4af0*/  IMAD.IADD R11, R4, 0x1, R7 ;  /* 0x00000001040b7824 */ /* 0x000fe200078e0207 */
[----:B------:R-:W-:Y:S01]  /*4b00*/  F2FP.PACK_AB R108, R109, R108 ;  /* 0x0000006c6d6c723e */ /* 0x000fe200000000ff */
[----:B------:R-:W-:Y:S01]  /*4b10*/  STS [R9+0x4080], R80 ;  /* 0x0040805009007388 */ /* 0x000fe20000000800 */
[----:B------:R-:W-:Y:S02]  /*4b20*/  F2FP.PACK_AB R110, R111, R110 ;  /* 0x0000006e6f6e723e */ /* 0x000fe400000000ff */
[----:B------:R-:W-:Y:S01]  /*4b30*/  F2FP.PACK_AB R116, R117, R116 ;  /* 0x000000747574723e */ /* 0x000fe200000000ff */
[----:B------:R-:W-:Y:S01]  /*4b40*/  STS [R9+0x4480], R82 ;  /* 0x0044805209007388 */ /* 0x000fe20000000800 */
[----:B------:R-:W-:-:S02]  /*4b50*/  F2FP.PACK_AB R118, R119, R118 ;  /* 0x000000767776723e */ /* 0x000fc400000000ff */
[----:B------:R-:W-:Y:S01]  /*4b60*/  F2FP.PACK_AB R128, R129, R128 ;  /* 0x000000808180723e */ /* 0x000fe200000000ff */
[----:B------:R-:W-:Y:S01]  /*4b70*/  STS [R5+0x6080], R72 ;  /* 0x0060804805007388 */ /* 0x000fe20000000800 */
[----:B------:R-:W-:Y:S02]  /*4b80*/  F2FP.PACK_AB R130, R131, R130 ;  /* 0x000000828382723e */ /* 0x000fe400000000ff */
[----:B------:R-:W-:Y:S01]  /*4b90*/  F2FP.PACK_AB R120, R121, R120 ;  /* 0x000000787978723e */ /* 0x000fe200000000ff */
[----:B------:R-:W-:Y:S01]  /*4ba0*/  STS [R5+0x6480], R74 ;  /* 0x0064804a05007388 */ /* 0x000fe20000000800 */
[----:B------:R-:W-:Y:S02]  /*4bb0*/  F2FP.PACK_AB R122, R123, R122 ;  /* 0x0000007a7b7a723e */ /* 0x000fe400000000ff */
[----:B------:R-:W-:Y:S01]  /*4bc0*/  F2FP.PACK_AB R124, R125, R124 ;  /* 0x0000007c7d7c723e */ /* 0x000fe200000000ff */
[----:B------:R-:W-:Y:S01]  /*4bd0*/  STS [R9+0x6080], R76 ;  /* 0x0060804c09007388 */ /* 0x000fe20000000800 */
[----:B------:R-:W-:-:S02]  /*4be0*/  F2FP.PACK_AB R126, R127, R126 ;  /* 0x0000007e7f7e723e */ /* 0x000fc400000000ff */
[----:B------:R-:W-:Y:S01]  /*4bf0*/  ISETP.NE.U32.AND P0, PT, RZ, c[0x0][0x360], PT ;  /* 0x0000d800ff007a0c */ /* 0x000fe20003f05070 */
[----:B------:R-:W-:Y:S01]  /*4c00*/  STS [R9+0x6480], R78 ;  /* 0x0064804e09007388 */ /* 0x000fe20000000800 */
[----:B------:R-:W-:Y:S02]  /*4c10*/  ISETP.NE.U32.AND P1, PT, RZ, c[0x0][0x358], PT ;  /* 0x0000d600ff007a0c */ /* 0x000fe40003f25070 */
[----:B------:R-:W-:Y:S01]  /*4c20*/  ISETP.NE.AND.EX P0, PT, RZ, c[0x0][0x364], PT, P0 ;  /* 0x0000d900ff007a0c */ /* 0x000fe20003f05300 */
[----:B------:R-:W-:Y:S01]  /*4c30*/  STS [R7+0x4080], R84 ;  /* 0x0040805407007388 */ /* 0x000fe20000000800 */
[----:B------:R-:W-:-:S03]  /*4c40*/  ISETP.NE.AND.EX P1, PT, RZ, c[0x0][0x35c], PT, P1 ;  /* 0x0000d700ff007a0c */ /* 0x000fc60003f25310 */
        /* <DEDUP_REMOVED lines=14> */
[----:B------:R3:W-:Y:S04]  /*4d30*/  STS [R9+0x2480], R110 ;  /* 0x0024806e09007388 */ /* 0x0007e80000000800 */
[----:B------:R4:W-:Y:S04]  /*4d40*/  STS [R7+0x80], R116 ;  /* 0x0000807407007388 */ /* 0x0009e80000000800 */
[----:B------:R4:W-:Y:S04]  /*4d50*/  STS [R7+0x480], R118 ;  /* 0x0004807607007388 */ /* 0x0009e80000000800 */
[----:B------:R4:W-:Y:S04]  /*4d60*/  STS [R11+0x80], R128 ;  /* 0x000080800b007388 */ /* 0x0009e80000000800 */
[----:B------:R4:W-:Y:S01]  /*4d70*/  STS [R11+0x480], R130 ;  /* 0x000480820b007388 */ /* 0x0009e20000000800 */
[----:B--2---:R-:W-:-:S03]  /*4d80*/  IMAD.WIDE R4, R208, R13, c[0x0][0x358] ;  /* 0x0000d600d0047625 */ /* 0x004fc600078e020d */
[----:B------:R4:W-:Y:S04]  /*4d90*/  STS [R7+0x2080], R120 ;  /* 0x0020807807007388 */ /* 0x0009e80000000800 */
[----:B------:R4:W-:Y:S04]  /*4da0*/  STS [R7+0x2480], R122 ;  /* 0x0024807a07007388 */ /* 0x0009e80000000800 */
[----:B------:R4:W-:Y:S04]  /*4db0*/  STS [R11+0x2080], R124 ;  /* 0x0020807c0b007388 */ /* 0x0009e80000000800 */
[----:B------:R4:W-:Y:S04]  /*4dc0*/  STS [R11+0x2480], R126 ;  /* 0x0024807e0b007388 */ /* 0x0009e80000000800 */
[----:B------:R-:W-:Y:S01]  /*4dd0*/  BAR.SYNC.DEFER_BLOCKING 0x1, 0x100 ;  /* 0x0044000000007b1d */ /* 0x000fe20000010000 */
[----:B------:R-:W-:-:S02]  /*4de0*/  IMAD.MOV.U32 R37, RZ, RZ, c[0x0][0x2f0] ;  /* 0x0000bc00ff257624 */ /* 0x000fc400078e00ff */
[----:B------:R-:W-:-:S03]  /*4df0*/  @P0 IMAD.WIDE R12, R208, R13, c[0x0][0x360] ;  /* 0x0000d800d00c0625 */ /* 0x000fc600078e020d */
[----:B---3--:R-:W2:Y:S04]  /*4e00*/  @P1 LDG.E R9, [R4.64] ;  /* 0x0000000804091981 */ /* 0x008ea8000c1e1900 */
[----:B------:R4:W5:Y:S01]  /*4e10*/  @P0 LDG.E R37, [R12.64] ;  /* 0x000000080c250981 */ /* 0x000962000c1e1900 */
[----:B------:R-:W-:Y:S02]  /*4e20*/  CS2R R38, SRZ ;  /* 0x0000000000267805 */ /* 0x000fe4000001ff00 */
[--C-:B--2---:R-:W-:Y:S01]  /*4e30*/  @P1 SHF.R.S32.HI R39, RZ, 0x1f, R9.reuse ;  /* 0x0000001fff271819 */ /* 0x104fe20000011409 */
[----:B------:R-:W-:Y:S01]  /*4e40*/  @P1 IMAD.MOV.U32 R38, RZ, RZ, R9 ;  /* 0x000000ffff261224 */ /* 0x000fe200078e0009 */
[----:B------:R-:W-:Y:S05]  /*4e50*/  @P0 BRA `(.L_x_88) ;  /* 0x0000004000000947 */ /* 0x000fea0003800000 */
[----:B----4-:R-:W-:Y:S05]  /*4e60*/  @!P1 BRA `(.L_x_88) ;  /* 0x0000003000009947 */ /* 0x010fea0003800000 */
[----:B-----5:R-:W2:Y:S04]  /*4e70*/  LDG.E R37, [R4.64] ;  /* 0x0000000804257981 */ /* 0x020ea8000c1e1900 */
[----:B------:R-:W2:Y:S02]  /*4e80*/  LDG.E R2, [R4.64+0x4] ;  /* 0x0000040804027981 */ /* 0x000ea4000c1e1900 */
[----:B--2---:R-:W-:-:S02]  /*4e90*/  IADD3 R37, -R37, R2, RZ ;  /* 0x0000000225257210 */ /* 0x004fc40007ffe1ff */
.L_x_88:
[----:B----4-:R-:W-:Y:S01]  /*4ea0*/  LEA.HI R2, R3, R0, RZ, 0x3 ;  /* 0x0000000003027211 */ /* 0x010fe200078f18ff */
[----:B------:R-:W2:Y:S01]  /*4eb0*/  S2R R32, SR_CTAID.X ;  /* 0x0000000000207919 */ /* 0x000ea20000002500 */
[----:B------:R-:W-:Y:S01]  /*4ec0*/  SHF.R.S32.HI R36, RZ, 0x1f, R208 ;  /* 0x0000001fff247819 */ /* 0x000fe200000114d0 */
[----:B------:R-:W-:Y:S01]  /*4ed0*/  BSSY B0, `(.L_x_89) ;  /* 0x0000033000007945 */ /* 0x000fe20003800000 */
[----:B------:R-:W-:-:S02]  /*4ee0*/  LOP3.LUT R5, R2, 0x1ffffff8, RZ, 0xc0, !PT ;  /* 0x1ffffff802057812 */ /* 0x000fc400078ec0ff */
[----:B------:R-:W-:Y:S02]  /*4ef0*/  SHF.R.S32.HI R2, RZ, 0x3, R2 ;  /* 0x00000003ff027819 */ /* 0x000fe40000011402 */
[----:B------:R-:W-:Y:S01]  /*4f00*/  SEL R36, R36, RZ, !P1 ;  /* 0x000000ff24247207 */ /* 0x000fe20004800000 */
[----:B------:R-:W-:Y:S01]  /*4f10*/  IMAD.IADD R40, R0, 0x1, -R5 ;  /* 0x0000000100287824 */ /* 0x000fe200078e0a05 */
[----:B------:R-:W-:Y:S01]  /*4f20*/  LEA.HI R0, R3, R0, RZ, 0x6 ;  /* 0x0000000003007211 */ /* 0x000fe200078f30ff */
[----:B------:R-:W-:Y:S01]  /*4f30*/  IMAD.SHL.U32 R5, R2, 0x40, RZ ;  /* 0x0000004002057824 */ /* 0x000fe200078e00ff */
[----:B------:R-:W3:Y:S01]  /*4f40*/  S2R R3, SR_CTAID.Y ;  /* 0x0000000000037919 */ /* 0x000ee20000002600 */
[----:B------:R-:W-:Y:S01]  /*4f50*/  IMAD.SHL.U32 R40, R40, 0x8, RZ ;  /* 0x0000000828287824 */ /* 0x000fe200078e00ff */
[----:B------:R-:W-:Y:S01]  /*4f60*/  IADD3 R44, P0, R2, R38, RZ ;  /* 0x00000026022c7210 */ /* 0x000fe20007f1e0ff */
[----:B------:R-:W-:Y:S01]  /*4f70*/  IMAD.SHL.U32 R0, R0, 0x8, RZ ;  /* 0x0000000800007824 */ /* 0x000fe200078e00ff */
[----:B------:R-:W-:Y:S01]  /*4f80*/  LOP3.LUT R5, R5, 0x1c0, RZ, 0xc0, !PT ;  /* 0x000001c005057812 */ /* 0x000fe200078ec0ff */
[----:B------:R-:W-:Y:S01]  /*4f90*/  IMAD R35, R36, c[0x0][0x340], RZ ;  /* 0x0000d00024237a24 */ /* 0x000fe200078e02ff */
[----:B------:R-:W-:-:S02]  /*4fa0*/  SHF.R.S32.HI R41, RZ, 0x1f, R40 ;  /* 0x0000001fff297819 */ /* 0x000fc40000011428 */
[----:B------:R-:W-:Y:S02]  /*4fb0*/  LOP3.LUT R4, R5, 0x38, R40, 0xf8, !PT ;  /* 0x0000003805047812 */ /* 0x000fe400078ef828 */
[----:B------:R-:W-:Y:S02]  /*4fc0*/  SHF.R.U32.HI R5, RZ, 0x3, R5 ;  /* 0x00000003ff057819 */ /* 0x000fe40000011605 */
[----:B------:R-:W-:Y:S01]  /*4fd0*/  LEA.HI.X.SX32 R45, R2, R39, 0x1, P0 ;  /* 0x00000027022d7211 */ /* 0x000fe200000f0eff */
[----:B--2--5:R-:W-:Y:S01]  /*4fe0*/  IMAD R37, R32, -0x80, R37 ;  /* 0xffffff8020257824 */ /* 0x024fe200078e0225 */
[----:B------:R-:W-:Y:S02]  /*4ff0*/  LOP3.LUT R5, R4, R5, RZ, 0x3c, !PT ;  /* 0x0000000504057212 */ /* 0x000fe400078e3cff */
[----:B------:R-:W-:Y:S01]  /*5000*/  SEL R208, R208, RZ, !P1 ;  /* 0x000000ffd0d07207 */ /* 0x000fe20004800000 */
[----:B------:R-:W-:Y:S01]  /*5010*/  IMAD.WIDE R44, R32, 0x80, R44 ;  /* 0x00000080202c7825 */ /* 0x000fe200078e022c */
[----:B------:R-:W-:-:S02]  /*5020*/  LOP3.LUT R0, R5, 0x7ffffe00, R0, 0xf8, !PT ;  /* 0x7ffffe0005007812 */ /* 0x000fc400078ef800 */
[----:B------:R-:W-:-:S03]  /*5030*/  IMNMX R37, R37, 0x80, PT ;  /* 0x0000008025257817 */ /* 0x000fc60003800200 */
[----:B------:R-:W-:Y:S01]  /*5040*/  IMAD.SHL.U32 R33, R0, 0x2, RZ ;  /* 0x0000000200217824 */ /* 0x000fe200078e00ff */
[----:B---3--:R-:W-:Y:S01]  /*5050*/  SHF.R.S32.HI R0, RZ, 0x1f, R3 ;  /* 0x0000001fff007819 */ /* 0x008fe20000011403 */
[C---:B------:R-:W-:Y:S01]  /*5060*/  IMAD.WIDE.U32 R42, R3.reuse, c[0x0][0x338], R40 ;  /* 0x0000ce00032a7a25 */ /* 0x040fe200078e0028 */
[----:B------:R-:W-:Y:S02]  /*5070*/  ISETP.GE.AND P3, PT, R2, R37, PT ;  /* 0x000000250200720c */ /* 0x000fe40003f66270 */
[----:B------:R2:W3:Y:S01]  /*5080*/  LDS.128 R28, [R33+0x5080] ;  /* 0x00508000211c7984 */ /* 0x0004e20000000c00 */
[----:B------:R-:W-:Y:S01]  /*5090*/  IMAD R34, R0, c[0x0][0x338], RZ ;  /* 0x0000ce0000227a24 */ /* 0x000fe200078e02ff */
[----:B------:R-:W-:Y:S02]  /*50a0*/  ISETP.GE.OR P0, PT, R40, c[0x0][0x324], P3 ;  /* 0x0000c90028007a0c */ /* 0x000fe40001f06670 */
[----:B------:R2:W4:Y:S01]  /*50b0*/  LDS.128 R24, [R33+0x6080] ;  /* 0x0060800021187984 */ /* 0x0005220000000c00 */
[----:B------:R-:W-:-:S03]  /*50c0*/  IMAD R34, R3, c[0x0][0x33c], R34 ;  /* 0x0000cf0003227a24 */ /* 0x000fc600078e0222 */
[----:B------:R2:W1:Y:S01]  /*50d0*/  LDS.128 R20, [R33+0x7080] ;  /* 0x0070800021147984 */ /* 0x0004620000000c00 */
[----:B------:R-:W-:Y:S02]  /*50e0*/  IMAD.IADD R43, R43, 0x1, R34 ;  /* 0x000000012b2b7824 */ /* 0x000fe400078e0222 */
[C---:B------:R-:W-:Y:S01]  /*50f0*/  IMAD R34, R208.reuse, c[0x0][0x344], R35 ;  /* 0x0000d100d0227a24 */ /* 0x040fe200078e0223 */
[----:B------:R2:W1:Y:S01]  /*5100*/  LDS.128 R16, [R33+0x80] ;  /* 0x0000800021107984 */ /* 0x0004620000000c00 */
[----:B------:R-:W-:-:S03]  /*5110*/  IMAD.WIDE.U32 R42, R208, c[0x0][0x340], R42 ;  /* 0x0000d000d02a7a25 */ /* 0x000fc600078e002a */
[----:B------:R2:W1:Y:S01]  /*5120*/  LDS.128 R12, [R33+0x1080] ;  /* 0x00108000210c7984 */ /* 0x0004620000000c00 */
[----:B------:R-:W-:-:S03]  /*5130*/  IMAD.IADD R47, R43, 0x1, R34 ;  /* 0x000000012b2f7824 */ /* 0x000fc600078e0222 */
[----:B-1----:R2:W1:Y:S04]  /*5140*/  LDS.128 R8, [R33+0x2080] ;  /* 0x0020800021087984 */ /* 0x0024680000000c00 */
[----:B------:R2:W1:Y:S01]  /*5150*/  LDS.128 R4, [R33+0x3080] ;  /* 0x0030800021047984 */ /* 0x0004620000000c00 */
[----:B------:R-:W-:Y:S05]  /*5160*/  @P0 BRA `(.L_x_90) ;  /* 0x0000009000000947 */ /* 0x000fea0003800000 */
[----:B--2---:R-:W2:Y:S01]  /*5170*/  LDS.128 R32, [R33+0x4080] ;  /* 0x0040800021207984 */ /* 0x004ea20000000c00 */
[----:B------:R-:W-:Y:S01]  /*5180*/  MOV R46, R42 ;  /* 0x0000002a002e7202 */ /* 0x000fe20000000f00 */
[----:B------:R-:W-:-:S04]  /*5190*/  IMAD R38, R45, c[0x0][0x330], RZ ;  /* 0x0000cc002d267a24 */ /* 0x000fc800078e02ff */
[----:B------:R-:W-:-:S04]  /*51a0*/  IMAD.WIDE.U32 R48, R44, c[0x0][0x330], R46 ;  /* 0x0000cc002c307a25 */ /* 0x000fc800078e002e */
[----:B------:R-:W-:Y:S01]  /*51b0*/  IMAD R38, R44, c[0x0][0x334], R38 ;  /* 0x0000cd002c267a24 */ /* 0x000fe200078e0226 */
[----:B------:R-:W-:-:S04]  /*51c0*/  LEA R50, P0, R48, c[0x0][0x318], 0x1 ;  /* 0x0000c60030327a11 */ /* 0x000fc800078008ff */
[----:B------:R-:W-:-:S04]  /*51d0*/  IADD3 R38, R49, R38, RZ ;  /* 0x0000002631267210 */ /* 0x000fc80007ffe0ff */
[----:B------:R-:W-:-:S05]  /*51e0*/  LEA.HI.X R51, R48, c[0x0][0x31c], R38, 0x1, P0 ;  /* 0x0000c70030337a11 */ /* 0x000fca00000f0c26 */
[----:B--2---:R2:W-:Y:S02]  /*51f0*/  STG.E.128 [R50.64], R32 ;  /* 0x0000002032007986 */ /* 0x0045e4000c101d08 */
.L_x_90:
[----:B------:R-:W-:Y:S05]  /*5200*/  BSYNC B0 ;  /* 0x0000000000007941 */ /* 0x000fea0003800000 */
.L_x_89:
[----:B--2---:R-:W-:Y:S01]  /*5210*/  IADD3 R32, R2, 0x20, RZ ;  /* 0x0000002002207810 */ /* 0x004fe20007ffe0ff */
[----:B------:R-:W-:Y:S03]  /*5220*/  BSSY B0, `(.L_x_91) ;  /* 0x000000f000007945 */ /* 0x000fe60003800000 */
[----:B------:R-:W-:-:S04]  /*5230*/  ISETP.GE.AND P2, PT, R32, R37, PT ;  /* 0x000000252000720c */ /* 0x000fc80003f46270 */
[----:B------:R-:W-:-:S13]  /*5240*/  ISETP.GE.OR P0, PT, R40, c[0x0][0x324], P2 ;  /* 0x0000c90028007a0c */ /* 0x000fda0001706670 */
[----:B------:R-:W-:Y:S05]  /*5250*/  @P0 BRA `(.L_x_92) ;  /* 0x000000b000000947 */ /* 0x000fea0003800000 */
[----:B------:R-:W-:Y:S01]  /*5260*/  IADD3 R33, P0, R44, 0x20, RZ ;  /* 0x000000202c217810 */ /* 0x000fe20007f1e0ff */
[----:B------:R-:W-:Y:S01]  /*5270*/  IMAD.MOV.U32 R34, RZ, RZ, R42 ;  /* 0x000000ffff227224 */ /* 0x000fe200078e002a */
        /* <DEDUP_REMOVED lines=8> */
[----:B---3--:R2:W-:Y:S02]  /*5300*/  STG.E.128 [R38.64], R28 ;  /* 0x0000001c26007986 */ /* 0x0085e4000c101d08 */
.L_x_92:
[----:B------:R-:W-:Y:S05]  /*5310*/  BSYNC B0 ;  /* 0x0000000000007941 */ /* 0x000fea0003800000 */
.L_x_91:
[----:B--23--:R-:W-:Y:S01]  /*5320*/  IADD3 R28, R2, 0x40, RZ ;  /* 0x00000040021c7810 */ /* 0x00cfe20007ffe0ff */
        /* <DEDUP_REMOVED lines=14> */
[----:B----4-:R2:W-:Y:S02]  /*5410*/  STG.E.128 [R32.64], R24 ;  /* 0x0000001820007986 */ /* 0x0105e4000c101d08 */
.L_x_94:
[----:B------:R-:W-:Y:S05]  /*5420*/  BSYNC B0 ;  /* 0x0000000000007941 */ /* 0x000fea0003800000 */
.L_x_93:
[----:B------:R-:W-:Y:S01]  /*5430*/  IADD3 R2, R2, 0x60, RZ ;  /* 0x0000006002027810 */ /* 0x000fe20007ffe0ff */
[----:B------:R-:W-:Y:S03]  /*5440*/  BSSY B0, `(.L_x_95) ;  /* 0x000000f000007945 */ /* 0x000fe60003800000 */
[----:B------:R-:W-:-:S04]  /*5450*/  ISETP.GE.AND P0, PT, R2, R37, PT ;  /* 0x000000250200720c */ /* 0x000fc80003f06270 */
[----:B------:R-:W-:-:S13]  /*5460*/  ISETP.GE.OR P4, PT, R40, c[0x0][0x324], P0 ;  /* 0x0000c90028007a0c */ /* 0x000fda0000786670 */
[----:B------:R-:W-:Y:S05]  /*5470*/  @P4 BRA `(.L_x_96) ;  /* 0x000000b000004947 */ /* 0x000fea0003800000 */
[----:B--2-4-:R-:W-:Y:S01]  /*5480*/  IADD3 R25, P4, R44, 0x60, RZ ;  /* 0x000000602c197810 */ /* 0x014fe20007f9e0ff */
        /* <DEDUP_REMOVED lines=9> */
[----:B------:R2:W-:Y:S02]  /*5520*/  STG.E.128 [R24.64], R20 ;  /* 0x0000001418007986 */ /* 0x0005e4000c101d08 */
.L_x_96:
[----:B------:R-:W-:Y:S05]  /*5530*/  BSYNC B0 ;  /* 0x0000000000007941 */ /* 0x000fea0003800000 */
.L_x_95:
[----:B------:R-:W-:Y:S01]  /*5540*/  IMAD R0, R0, c[0x0][0x308], RZ ;  /* 0x0000c20000007a24 */ /* 0x000fe200078e02ff */
[----:B------:R-:W-:Y:S01]  /*5550*/  ISETP.GE.OR P3, PT, R40, c[0x0][0x2f4], P3 ;  /* 0x0000bd0028007a0c */ /* 0x000fe20001f66670 */
[C---:B--2---:R-:W-:Y:S01]  /*5560*/  IMAD.WIDE.U32 R20, R3.reuse, c[0x0][0x308], R40 ;  /* 0x0000c20003147a25 */ /* 0x044fe200078e0028 */
[----:B------:R-:W-:Y:S03]  /*5570*/  BSSY B0, `(.L_x_97) ;  /* 0x0000010000007945 */ /* 0x000fe60003800000 */
[----:B------:R-:W-:Y:S02]  /*5580*/  IMAD R0, R3, c[0x0][0x30c], R0 ;  /* 0x0000c30003007a24 */ /* 0x000fe400078e0200 */
[----:B------:R-:W-:-:S03]  /*5590*/  IMAD R3, R36, c[0x0][0x310], RZ ;  /* 0x0000c40024037a24 */ /* 0x000fc600078e02ff */
[----:B------:R-:W-:Y:S01]  /*55a0*/  IADD3 R21, R21, R0, RZ ;  /* 0x0000000015157210 */ /* 0x000fe20007ffe0ff */
[----:B------:R-:W-:-:S04]  /*55b0*/  IMAD R3, R208, c[0x0][0x314], R3 ;  /* 0x0000c500d0037a24 */ /* 0x000fc800078e0203 */
[----:B------:R-:W-:-:S05]  /*55c0*/  IMAD.WIDE.U32 R208, R208, c[0x0][0x310], R20 ;  /* 0x0000c400d0d07a25 */ /* 0x000fca00078e0014 */
[----:B------:R-:W-:Y:S01]  /*55d0*/  IADD3 R21, R209, R3, RZ ;  /* 0x00000003d1157210 */ /* 0x000fe20007ffe0ff */
[----:B------:R-:W-:Y:S05]  /*55e0*/  @P3 BRA `(.L_x_98) ;  /* 0x0000008000003947 */ /* 0x000fea0003800000 */
[----:B------:R-:W-:Y:S01]  /*55f0*/  MOV R20, R208 ;  /* 0x000000d000147202 */ /* 0x000fe20000000f00 */
[----:B------:R-:W-:-:S04]  /*5600*/  IMAD R3, R45, c[0x0][0x300], RZ ;  /* 0x0000c0002d037a24 */ /* 0x000fc800078e02ff */
[----:B------:R-:W-:-:S04]  /*5610*/  IMAD.WIDE.U32 R22, R44, c[0x0][0x300], R20 ;  /* 0x0000c0002c167a25 */ /* 0x000fc800078e0014 */
[----:B------:R-:W-:Y:S01]  /*5620*/  IMAD R0, R44, c[0x0][0x304], R3 ;  /* 0x0000c1002c007a24 */ /* 0x000fe200078e0203 */
[----:B------:R-:W-:-:S04]  /*5630*/  LEA R2, P3, R22, c[0x0][0x2e8], 0x1 ;  /* 0x0000ba0016027a11 */ /* 0x000fc800078608ff */
[----:B------:R-:W-:-:S04]  /*5640*/  IADD3 R0, R23, R0, RZ ;  /* 0x0000000017007210 */ /* 0x000fc80007ffe0ff */
[----:B------:R-:W-:-:S05]  /*5650*/  LEA.HI.X R3, R22, c[0x0][0x2ec], R0, 0x1, P3 ;  /* 0x0000bb0016037a11 */ /* 0x000fca00018f0c00 */
[----:B------:R2:W-:Y:S02]  /*5660*/  STG.E.128 [R2.64], R16 ;  /* 0x0000001002007986 */ /* 0x0005e4000c101d08 */
.L_x_98:
[----:B------:R-:W-:Y:S05]  /*5670*/  BSYNC B0 ;  /* 0x0000000000007941 */ /* 0x000fea0003800000 */
.L_x_97:
[----:B------:R-:W-:Y:S01]  /*5680*/  ISETP.GE.OR P2, PT, R40, c[0x0][0x2f4], P2 ;  /* 0x0000bd0028007a0c */ /* 0x000fe20001746670 */
[----:B------:R-:W-:-:S12]  /*5690*/  BSSY B0, `(.L_x_99) ;  /* 0x000000d000007945 */ /* 0x000fd80003800000 */
[----:B------:R-:W-:Y:S05]  /*56a0*/  @P2 BRA `(.L_x_100) ;  /* 0x000000b000002947 */ /* 0x000fea0003800000 */
[----:B--2---:R-:W-:Y:S01]  /*56b0*/  IADD3 R2, P2, R44, 0x20, RZ ;  /* 0x000000202c027810 */ /* 0x004fe20007f5e0ff */
        /* <DEDUP_REMOVED lines=10> */
.L_x_100:
[----:B------:R-:W-:Y:S05]  /*5760*/  BSYNC B0 ;  /* 0x0000000000007941 */ /* 0x000fea0003800000 */
.L_x_99:
        /* <DEDUP_REMOVED lines=14> */
.L_x_102:
[----:B------:R-:W-:Y:S05]  /*5850*/  BSYNC B0 ;  /* 0x0000000000007941 */ /* 0x000fea0003800000 */
.L_x_101:
[----:B------:R-:W-:-:S13]  /*5860*/  ISETP.GE.OR P0, PT, R40, c[0x0][0x2f4], P0 ;  /* 0x0000bd0028007a0c */ /* 0x000fda0000706670 */
[----:B------:R-:W-:Y:S05]  /*5870*/  @P0 EXIT ;  /* 0x000000000000094d */ /* 0x000fea0003800000 */
[----:B------:R-:W-:Y:S01]  /*5880*/  IADD3 R0, P0, R44, 0x60, RZ ;  /* 0x000000602c007810 */ /* 0x000fe20007f1e0ff */
[----:B-1----:R-:W-:Y:S01]  /*5890*/  IMAD.MOV.U32 R8, RZ, RZ, R208 ;  /* 0x000000ffff087224 */ /* 0x002fe200078e00d0 */
[----:B------:R-:W-:-:S03]  /*58a0*/  MOV R9, R21 ;  /* 0x0000001500097202 */ /* 0x000fc60000000f00 */
[----:B------:R-:W-:Y:S02]  /*58b0*/  IMAD.X R44, RZ, RZ, R45, P0 ;  /* 0x000000ffff2c7224 */ /* 0x000fe400000e062d */
[----:B------:R-:W-:-:S04]  /*58c0*/  IMAD.WIDE.U32 R8, R0, c[0x0][0x300], R8 ;  /* 0x0000c00000087a25 */ /* 0x000fc800078e0008 */
[----:B--2---:R-:W-:Y:S01]  /*58d0*/  IMAD R3, R44, c[0x0][0x300], RZ ;  /* 0x0000c0002c037a24 */ /* 0x004fe200078e02ff */
[----:B------:R-:W-:-:S03]  /*58e0*/  LEA R2, P0, R8, c[0x0][0x2e8], 0x1 ;  /* 0x0000ba0008027a11 */ /* 0x000fc600078008ff */
[----:B------:R-:W-:-:S05]  /*58f0*/  IMAD R3, R0, c[0x0][0x304], R3 ;  /* 0x0000c10000037a24 */ /* 0x000fca00078e0203 */
[----:B------:R-:W-:-:S04]  /*5900*/  IADD3 R3, R9, R3, RZ ;  /* 0x0000000309037210 */ /* 0x000fc80007ffe0ff */
[----:B------:R-:W-:-:S05]  /*5910*/  LEA.HI.X R3, R8, c[0x0][0x2ec], R3, 0x1, P0 ;  /* 0x0000bb0008037a11 */ /* 0x000fca00000f0c03 */
[----:B------:R-:W-:Y:S01]  /*5920*/  STG.E.128 [R2.64], R4 ;  /* 0x0000000402007986 */ /* 0x000fe2000c101d08 */
[----:B------:R-:W-:Y:S05]  /*5930*/  EXIT ;  /* 0x000000000000794d */ /* 0x000fea0003800000 */
.L_x_87:
[----:B------:R-:W-:Y:S01]  /*5940*/  ISETP.NE.U32.AND P0, PT, RZ, c[0x0][0x360], PT ;  /* 0x0000d800ff007a0c */ /* 0x000fe20003f05070 */
[----:B------:R-:W-:Y:S01]  /*5950*/  IMAD.MOV.U32 R9, RZ, RZ, 0x4 ;  /* 0x00000004ff097424 */ /* 0x000fe200078e00ff */
[----:B------:R-:W-:Y:S02]  /*5960*/  ISETP.NE.U32.AND P1, PT, RZ, c[0x0][0x358], PT ;  /* 0x0000d600ff007a0c */ /* 0x000fe40003f25070 */
[----:B------:R-:W-:Y:S01]  /*5970*/  ISETP.NE.AND.EX P0, PT, RZ, c[0x0][0x364], PT, P0 ;  /* 0x0000d900ff007a0c */ /* 0x000fe20003f05300 */
[----:B------:R-:W-:Y:S01]  /*5980*/  IMAD.WIDE R6, R208, R9, c[0x0][0x358] ;  /* 0x0000d600d0067625 */ /* 0x000fe200078e0209 */
[----:B------:R-:W-:-:S03]  /*5990*/  ISETP.NE.AND.EX P1, PT, RZ, c[0x0][0x35c], PT, P1 ;  /* 0x0000d700ff007a0c */ /* 0x000fc60003f25310 */
[----:B------:R-:W-:-:S08]  /*59a0*/  IMAD.MOV.U32 R5, RZ, RZ, c[0x0][0x2f0] ;  /* 0x0000bc00ff057624 */ /* 0x000fd000078e00ff */
[----:B------:R-:W-:Y:S02]  /*59b0*/  @P0 IMAD.WIDE R8, R208, R9, c[0x0][0x360] ;  /* 0x0000d800d0080625 */ /* 0x000fe400078e0209 */
[----:B------:R-:W2:Y:S04]  /*59c0*/  @P1 LDG.E R3, [R6.64] ;  /* 0x0000000806031981 */ /* 0x000ea8000c1e1900 */
[----:B------:R3:W5:Y:S01]  /*59d0*/  @P0 LDG.E R5, [R8.64] ;  /* 0x0000000808050981 */ /* 0x000762000c1e1900 */
[----:B-1----:R-:W-:Y:S02]  /*59e0*/  CS2R R10, SRZ ;  /* 0x00000000000a7805 */ /* 0x002fe4000001ff00 */
[--C-:B--2---:R-:W-:Y:S01]  /*59f0*/  @P1 SHF.R.S32.HI R11, RZ, 0x1f, R3.reuse ;  /* 0x0000001fff0b1819 */ /* 0x104fe20000011403 */
[----:B------:R-:W-:Y:S01]  /*5a00*/  @P1 IMAD.MOV.U32 R10, RZ, RZ, R3 ;  /* 0x000000ffff0a1224 */ /* 0x000fe200078e0003 */
[----:B------:R-:W-:Y:S05]  /*5a10*/  @P0 BRA `(.L_x_103) ;  /* 0x0000004000000947 */ /* 0x000fea0003800000 */
[----:B---3--:R-:W-:Y:S05]  /*5a20*/  @!P1 BRA `(.L_x_103) ;  /* 0x0000003000009947 */ /* 0x008fea0003800000 */
[----:B-----5:R-:W2:Y:S04]  /*5a30*/  LDG.E R5, [R6.64] ;  /* 0x0000000806057981 */ /* 0x020ea8000c1e1900 */
[----:B------:R-:W2:Y:S02]  /*5a40*/  LDG.E R0, [R6.64+0x4] ;  /* 0x0000040806007981 */ /* 0x000ea4000c1e1900 */
[----:B--2---:R-:W-:-:S02]  /*5a50*/  IADD3 R5, -R5, R0, RZ ;  /* 0x0000000005057210 */ /* 0x004fc40007ffe1ff */
.L_x_103:
[----:B---3--:R-:W1:Y:S01]  /*5a60*/  S2R R7, SR_TID.X ;  /* 0x0000000000077919 */ /* 0x008e620000002100 */
[----:B------:R-:W-:Y:S01]  /*5a70*/  SHF.R.S32.HI R4, RZ, 0x1f, R208 ;  /* 0x0000001fff047819 */ /* 0x000fe200000114d0 */
[----:B------:R-:W-:Y:S01]  /*5a80*/  BSSY B0, `(.L_x_104) ;  /* 0x0000025000007945 */ /* 0x000fe20003800000 */
[----:B------:R-:W-:Y:S01]  /*5a90*/  SEL R208, R208, RZ, !P1 ;  /* 0x000000ffd0d07207 */ /* 0x000fe20004800000 */
[----:B------:R-:W2:Y:S01]  /*5aa0*/  S2R R14, SR_CTAID.X ;  /* 0x00000000000e7919 */ /* 0x000ea20000002500 */
[----:B------:R-:W-:-:S03]  /*5ab0*/  SEL R4, R4, RZ, !P1 ;  /* 0x000000ff04047207 */ /* 0x000fc60004800000 */
[----:B------:R-:W3:Y:S01]  /*5ac0*/  S2R R2, SR_CTAID.Y ;  /* 0x0000000000027919 */ /* 0x000ee20000002600 */
[----:B-1----:R-:W-:-:S04]  /*5ad0*/  SHF.R.S32.HI R0, RZ, 0x1f, R7 ;  /* 0x0000001fff007819 */ /* 0x002fc80000011407 */
[----:B------:R-:W-:Y:S01]  /*5ae0*/  LEA.HI R3, R0, R7, RZ, 0x3 ;  /* 0x0000000700037211 */ /* 0x000fe200078f18ff */
[----:B--2--5:R-:W-:-:S03]  /*5af0*/  IMAD R6, R14, -0x80, R5 ;  /* 0xffffff800e067824 */ /* 0x024fc600078e0205 */
[----:B------:R-:W-:Y:S02]  /*5b00*/  LOP3.LUT R8, R3, 0x1ffffff8, RZ, 0xc0, !PT ;  /* 0x1ffffff803087812 */ /* 0x000fe400078ec0ff */
[----:B------:R-:W-:Y:S02]  /*5b10*/  SHF.R.S32.HI R3, RZ, 0x3, R3 ;  /* 0x00000003ff037819 */ /* 0x000fe40000011403 */
[----:B---3--:R-:W-:Y:S01]  /*5b20*/  SHF.R.S32.HI R0, RZ, 0x1f, R2 ;  /* 0x0000001fff007819 */ /* 0x008fe20000011402 */
[----:B------:R-:W-:Y:S01]  /*5b30*/  IMAD.IADD R8, R7, 0x1, -R8 ;  /* 0x0000000107087824 */ /* 0x000fe200078e0a08 */
[C---:B------:R-:W-:Y:S02]  /*5b40*/  IADD3 R10, P0, R3.reuse, R10, RZ ;  /* 0x0000000a030a7210 */ /* 0x040fe40007f1e0ff */
[C---:B------:R-:W-:Y:S01]  /*5b50*/  ISETP.GE.AND P3, PT, R3.reuse, R6, PT ;  /* 0x000000060300720c */ /* 0x040fe20003f66270 */
[----:B------:R-:W-:Y:S01]  /*5b60*/  IMAD.SHL.U32 R8, R8, 0x8, RZ ;  /* 0x0000000808087824 */ /* 0x000fe200078e00ff */
[----:B------:R-:W-:Y:S01]  /*5b70*/  LEA.HI.X.SX32 R11, R3, R11, 0x1, P0 ;  /* 0x0000000b030b7211 */ /* 0x000fe200000f0eff */
[----:B------:R-:W-:-:S03]  /*5b80*/  IMAD R7, R0, c[0x0][0x308], RZ ;  /* 0x0000c20000077a24 */ /* 0x000fc600078e02ff */
[----:B------:R-:W-:Y:S01]  /*5b90*/  SHF.R.S32.HI R9, RZ, 0x1f, R8 ;  /* 0x0000001fff097819 */ /* 0x000fe20000011408 */
[----:B------:R-:W-:Y:S01]  /*5ba0*/  IMAD R12, R2, c[0x0][0x30c], R7 ;  /* 0x0000c300020c7a24 */ /* 0x000fe200078e0207 */
[----:B------:R-:W-:Y:S01]  /*5bb0*/  ISETP.GE.OR P0, PT, R8, c[0x0][0x2f4], P3 ;  /* 0x0000bd0008007a0c */ /* 0x000fe20001f06670 */
[----:B------:R-:W-:-:S04]  /*5bc0*/  IMAD.WIDE R14, R14, 0x80, R10 ;  /* 0x000000800e0e7825 */ /* 0x000fc800078e020a */
[----:B------:R-:W-:-:S04]  /*5bd0*/  IMAD.WIDE.U32 R16, R2, c[0x0][0x308], R8 ;  /* 0x0000c20002107a25 */ /* 0x000fc800078e0008 */
[----:B------:R-:W-:Y:S02]  /*5be0*/  IMAD.IADD R13, R17, 0x1, R12 ;  /* 0x00000001110d7824 */ /* 0x000fe400078e020c */
[----:B------:R-:W-:Y:S02]  /*5bf0*/  IMAD R17, R4, c[0x0][0x310], RZ ;  /* 0x0000c40004117a24 */ /* 0x000fe400078e02ff */
[----:B------:R-:W-:Y:S02]  /*5c00*/  IMAD.MOV.U32 R12, RZ, RZ, R16 ;  /* 0x000000ffff0c7224 */ /* 0x000fe400078e0010 */
[C---:B------:R-:W-:Y:S02]  /*5c10*/  IMAD R17, R208.reuse, c[0x0][0x314], R17 ;  /* 0x0000c500d0117a24 */ /* 0x040fe400078e0211 */
[----:B------:R-:W-:-:S04]  /*5c20*/  IMAD.WIDE.U32 R12, R208, c[0x0][0x310], R12 ;  /* 0x0000c400d00c7a25 */ /* 0x000fc800078e000c */
[----:B------:R-:W-:Y:S01]  /*5c30*/  IMAD.IADD R17, R13, 0x1, R17 ;  /* 0x000000010d117824 */ /* 0x000fe200078e0211 */
        /* <DEDUP_REMOVED lines=8> */
[----:B------:R1:W-:Y:S02]  /*5cc0*/  STG.E.128 [R18.64], RZ ;  /* 0x000000ff12007986 */ /* 0x0003e4000c101d08 */
.L_x_105:
[----:B------:R-:W-:Y:S05]  /*5cd0*/  BSYNC B0 ;  /* 0x0000000000007941 */ /* 0x000fea0003800000 */
.L_x_104:
[----:B------:R-:W-:Y:S01]  /*5ce0*/  IADD3 R5, R3, 0x20, RZ ;  /* 0x0000002003057810 */ /* 0x000fe20007ffe0ff */
[----:B------:R-:W-:Y:S03]  /*5cf0*/  BSSY B0, `(.L_x_106) ;  /* 0x000000f000007945 */ /* 0x000fe60003800000 */
[----:B------:R-:W-:-:S04]  /*5d00*/  ISETP.GE.AND P2, PT, R5, R6, PT ;  /* 0x000000060500720c */ /* 0x000fc80003f46270 */
[----:B------:R-:W-:-:S13]  /*5d10*/  ISETP.GE.OR P0, PT, R8, c[0x0][0x2f4], P2 ;  /* 0x0000bd0008007a0c */ /* 0x000fda0001706670 */
[----:B------:R-:W-:Y:S05]  /*5d20*/  @P0 BRA `(.L_x_107) ;  /* 0x000000b000000947 */ /* 0x000fea0003800000 */
[----:B------:R-:W-:Y:S01]  /*5d30*/  IADD3 R10, P0, R14, 0x20, RZ ;  /* 0x000000200e0a7810 */ /* 0x000fe20007f1e0ff */
[----:B-1----:R-:W-:Y:S01]  /*5d40*/  IMAD.MOV.U32 R18, RZ, RZ, R12 ;  /* 0x000000ffff127224 */ /* 0x002fe200078e000c */
        /* <DEDUP_REMOVED lines=8> */
[----:B------:R1:W-:Y:S02]  /*5dd0*/  STG.E.128 [R10.64], RZ ;  /* 0x000000ff0a007986 */ /* 0x0003e4000c101d08 */
.L_x_107:
[----:B------:R-:W-:Y:S05]  /*5de0*/  BSYNC B0 ;  /* 0x0000000000007941 */ /* 0x000fea0003800000 */
.L_x_106:
[----:B------:R-:W-:Y:S01]  /*5df0*/  IADD3 R5, R3, 0x40, RZ ;  /* 0x0000004003057810 */ /* 0x000fe20007ffe0ff */
[----:B------:R-:W-:Y:S03]  /*5e00*/  BSSY B0, `(.L_x_108) ;  /* 0x000000f000007945 */ /* 0x000fe60003800000 */
[----:B------:R-:W-:-:S04]  /*5e10*/  ISETP.GE.AND P1, PT, R5, R6, PT ;  /* 0x000000060500720c */ /* 0x000fc80003f26270 */
[----:B------:R-:W-:-:S13]  /*5e20*/  ISETP.GE.OR P0, PT, R8, c[0x0][0x2f4], P1 ;  /* 0x0000bd0008007a0c */ /* 0x000fda0000f06670 */
[----:B------:R-:W-:Y:S05]  /*5e30*/  @P0 BRA `(.L_x_109) ;  /* 0x000000b000000947 */ /* 0x000fea0003800000 */
[----:B-1----:R-:W-:Y:S01]  /*5e40*/  IADD3 R10, P0, R14, 0x40, RZ ;  /* 0x000000400e0a7810 */ /* 0x002fe20007f1e0ff */
        /* <DEDUP_REMOVED lines=10> */
.L_x_109:
[----:B------:R-:W-:Y:S05]  /*5ef0*/  BSYNC B0 ;  /* 0x0000000000007941 */ /* 0x000fea0003800000 */
.L_x_108:
        /* <DEDUP_REMOVED lines=16> */
.L_x_111:
[----:B------:R-:W-:Y:S05]  /*6000*/  BSYNC B0 ;  /* 0x0000000000007941 */ /* 0x000fea0003800000 */
.L_x_110:
[----:B------:R-:W-:Y:S01]  /*6010*/  IMAD R3, R0, c[0x0][0x338], RZ ;  /* 0x0000ce0000037a24 */ /* 0x000fe200078e02ff */
[----:B------:R-:W-:Y:S01]  /*6020*/  ISETP.GE.OR P3, PT, R8, c[0x0][0x324], P3 ;  /* 0x0000c90008007a0c */ /* 0x000fe20001f66670 */
[C---:B-1----:R-:W-:Y:S01]  /*6030*/  IMAD.WIDE.U32 R6, R2.reuse, c[0x0][0x338], R8 ;  /* 0x0000ce0002067a25 */ /* 0x042fe200078e0008 */
        /* <DEDUP_REMOVED lines=16> */
.L_x_113:
[----:B------:R-:W-:Y:S05]  /*6140*/  BSYNC B0 ;  /* 0x0000000000007941 */ /* 0x000fea0003800000 */
.L_x_112:
[----:B------:R-:W-:Y:S01]  /*6150*/  ISETP.GE.OR P2, PT, R8, c[0x0][0x324], P2 ;  /* 0x0000c90008007a0c */ /* 0x000fe20001746670 */
[----:B------:R-:W-:-:S12]  /*6160*/  BSSY B0, `(.L_x_114) ;  /* 0x000000d000007945 */ /* 0x000fd80003800000 */
        /* <DEDUP_REMOVED lines=12> */
.L_x_115:
[----:B------:R-:W-:Y:S05]  /*6230*/  BSYNC B0 ;  /* 0x0000000000007941 */ /* 0x000fea0003800000 */
.L_x_114:
        /* <DEDUP_REMOVED lines=14> */
.L_x_117:
[----:B------:R-:W-:Y:S05]  /*6320*/  BSYNC B0 ;  /* 0x0000000000007941 */ /* 0x000fea0003800000 */
.L_x_116:
[----:B------:R-:W-:-:S13]  /*6330*/  ISETP.GE.OR P0, PT, R8, c[0x0][0x324], P0 ;  /* 0x0000c90008007a0c */ /* 0x000fda0000706670 */
[----:B------:R-:W-:Y:S05]  /*6340*/  @P0 EXIT ;  /* 0x000000000000094d */ /* 0x000fea0003800000 */
[----:B------:R-:W-:Y:S02]  /*6350*/  IADD3 R0, P0, R14, 0x60, RZ ;  /* 0x000000600e007810 */ /* 0x000fe40007f1e0ff */
[----:B------:R-:W-:Y:S02]  /*6360*/  MOV R4, R208 ;  /* 0x000000d000047202 */ /* 0x000fe40000000f00 */
[----:B------:R-:W-:-:S03]  /*6370*/  IADD3.X R14, RZ, R15, RZ, P0, !PT ;  /* 0x0000000fff0e7210 */ /* 0x000fc600007fe4ff */
[----:B------:R-:W-:-:S04]  /*6380*/  IMAD.WIDE.U32 R4, R0, c[0x0][0x330], R4 ;  /* 0x0000cc0000047a25 */ /* 0x000fc800078e0004 */
[----:B-1----:R-:W-:Y:S01]  /*6390*/  IMAD R3, R14, c[0x0][0x330], RZ ;  /* 0x0000cc000e037a24 */ /* 0x002fe200078e02ff */
[----:B------:R-:W-:-:S03]  /*63a0*/  LEA R2, P0, R4, c[0x0][0x318], 0x1 ;  /* 0x0000c60004027a11 */ /* 0x000fc600078008ff */
[----:B------:R-:W-:-:S05]  /*63b0*/  IMAD R3, R0, c[0x0][0x334], R3 ;  /* 0x0000cd0000037a24 */ /* 0x000fca00078e0203 */
[----:B------:R-:W-:-:S04]  /*63c0*/  IADD3 R3, R5, R3, RZ ;  /* 0x0000000305037210 */ /* 0x000fc80007ffe0ff */
[----:B------:R-:W-:-:S05]  /*63d0*/  LEA.HI.X R3, R4, c[0x0][0x31c], R3, 0x1, P0 ;  /* 0x0000c70004037a11 */ /* 0x000fca00000f0c03 */
[----:B------:R-:W-:Y:S01]  /*63e0*/  STG.E.128 [R2.64], RZ ;  /* 0x000000ff02007986 */ /* 0x000fe2000c101d08 */
[----:B------:R-:W-:Y:S05]  /*63f0*/  EXIT ;  /* 0x000000000000794d */ /* 0x000fea0003800000 */
.L_x_118:
        /* <DEDUP_REMOVED lines=16> */
.L_x_1797:


//--------------------- .text._ZN7cutlass13device_kernelIN5flash19enable_sm80_to_sm89INS1_16FlashAttnBwdSm80INS1_25CollectiveMainloopBwdSm80ILi2ELi2EN4cute5tupleIJNS5_1CILi64EEENS7_ILi128EEES8_EEENS_6half_tEfNS_4arch4Sm80ELb0ELb0ELb0ELb1ELb1ELb0ELb0ELb0ELi2ELi2ELi4ELi2ELb1EEENS1_21CollectiveEpilogueBwdISA_SB_SD_Li256ELb1ELb0ELi2EEENS1_19SingleTileSchedulerILb1ELb0ELb0ELi128EEEEEEEEEvNT_6ParamsE --------------------------
	.section	.text._ZN7cutlass13device_kernelIN5flash19enable_sm80_to_sm89INS1_16FlashAttnBwdSm80INS1_25CollectiveMainloopBwdSm80ILi2ELi2EN4cute5tupleIJNS5_1CILi64EEENS7_ILi128EEES8_EEENS_6half_tEfNS_4arch4Sm80ELb0ELb0ELb0ELb1ELb1ELb0ELb0ELb0ELi2ELi2ELi4ELi2ELb1EEENS1_21CollectiveEpilogueBwdISA_SB_SD_Li256ELb1ELb0ELi2EEENS1_19SingleTileSchedulerILb1ELb0ELb0ELi128EEEEEEEEEvNT_6ParamsE,"ax",@progbits
	.sectioninfo	@"SHI_REGISTERS=246"
	.align	128
.text._ZN7cutlass13device_kernelIN5flash19enable_sm80_to_sm89INS1_16FlashAttnBwdSm80INS1_25CollectiveMainloopBwdSm80ILi2ELi2EN4cute5tupleIJNS5_1CILi64EEENS7_ILi128EEES8_EEENS_6half_tEfNS_4arch4Sm80ELb0ELb0ELb0ELb1ELb1ELb0ELb0ELb0ELi2ELi2ELi4ELi2ELb1EEENS1_21CollectiveEpilogueBwdISA_SB_SD_Li256ELb1ELb0ELi2EEENS1_19SingleTileSchedulerILb1ELb0ELb0ELi128EEEEEEEEEvNT_6ParamsE:
        .type           _ZN7cutlass13device_kernelIN5flash19enable_sm80_to_sm89INS1_16FlashAttnBwdSm80INS1_25CollectiveMainloopBwdSm80ILi2ELi2EN4cute5tupleIJNS5_1CILi64EEENS7_ILi128EEES8_EEENS_6half_tEfNS_4arch4Sm80ELb0ELb0ELb0ELb1ELb1ELb0ELb0ELb0ELi2ELi2ELi4ELi2ELb1EEENS1_21CollectiveEpilogueBwdISA_SB_SD_Li256ELb1ELb0ELi2EEENS1_19SingleTileSchedulerILb1ELb0ELb0ELi128EEEEEEEEEvNT_6ParamsE,@function
        .size           _ZN7cutlass13device_kernelIN5flash19enable_sm80_to_sm89INS1_16FlashAttnBwdSm80INS1_25CollectiveMainloopBwdSm80ILi2ELi2EN4cute5tupleIJNS5_1CILi64EEENS7_ILi128EEES8_EEENS_6half_tEfNS_4arch4Sm80ELb0ELb0ELb0ELb1ELb1ELb0ELb0ELb0ELi2ELi2ELi4ELi2ELb1EEENS1_21CollectiveEpilogueBwdISA_SB_SD_Li256ELb1ELb0ELi2EEENS1_19SingleTileSchedulerILb1ELb0ELb0ELi128EEEEEEEEEvNT_6ParamsE,(.L_x_1798 - _ZN7cutlass13device_kernelIN5flash19enable_sm80_to_sm89INS1_16FlashAttnBwdSm80INS1_25CollectiveMainloopBwdSm80ILi2ELi2EN4cute5tupleIJNS5_1CILi64EEENS7_ILi128EEES8_EEENS_6half_tEfNS_4arch4Sm80ELb0ELb0ELb0ELb1ELb1ELb0ELb0ELb0ELi2ELi2ELi4ELi2ELb1EEENS1_21CollectiveEpilogueBwdISA_SB_SD_Li256ELb1ELb0ELi2EEENS1_19SingleTileSchedulerILb1ELb0ELb0ELi128EEEEEEEEEvNT_6ParamsE)
        .other          _ZN7cutlass13device_kernelIN5flash19enable_sm80_to_sm89INS1_16FlashAttnBwdSm80INS1_25CollectiveMainloopBwdSm80ILi2ELi2EN4cute5tupleIJNS5_1CILi64EEENS7_ILi128EEES8_EEENS_6half_tEfNS_4arch4Sm80ELb0ELb0ELb0ELb1ELb1ELb0ELb0ELb0ELi2ELi2ELi4ELi2ELb1EEENS1_21CollectiveEpilogueBwdISA_SB_SD_Li256ELb1ELb0ELi2EEENS1_19SingleTileSchedulerILb1ELb0ELb0ELi128EEEEEEEEEvNT_6ParamsE,@"STO_CUDA_ENTRY STV_DEFAULT"
_ZN7cutlass13device_kernelIN5flash19enable_sm80_to_sm89INS1_16FlashAttnBwdSm80INS1_25CollectiveMainloopBwdSm80ILi2ELi2EN4cute5tupleIJNS5_1CILi64EEENS7_ILi128EEES8_EEENS_6half_tEfNS_4arch4Sm80ELb0ELb0ELb0ELb1ELb1ELb0ELb0ELb0ELi2ELi2ELi4ELi2ELb1EEENS1_21CollectiveEpilogueBwdISA_SB_SD_Li256ELb1ELb0ELi2EEENS1_19SingleTileSchedulerILb1ELb0ELb0ELi128EEEEEEEEEvNT_6ParamsE:
        /* <DEDUP_REMOVED lines=17> */
.L_x_120:
        /* <DEDUP_REMOVED lines=8> */
.L_x_122:
[----:B------:R-:W-:Y:S02]  /*0190*/  MOV R5, c[0x0][0x3a4] ;  /* 0x0000e90000057a02 */ /* 0x000fe40000000f00 */
.L_x_121:
[----:B------:R-:W-:-:S05]  /*01a0*/  IMAD.SHL.U32 R0, R2, 0x80, RZ ;  /* 0x0000008002007824 */ /* 0x000fca00078e00ff */
[----:B-----5:R-:W-:-:S04]  /*01b0*/  ISETP.GE.AND P0, PT, R0, R5, PT ;  /* 0x000000050000720c */ /* 0x020fc80003f06270 */
[----:B------:R-:W-:Y:S01]  /*01c0*/  SEL R208, R208, 0xffffffff, !P0 ;  /* 0xffffffffd0d07807 */ /* 0x000fe20004000000 */
[----:B------:R-:W-:Y:S05]  /*01d0*/  BRA `(.L_x_123) ;  /* 0x0000011000007947 */ /* 0x000fea0003800000 */
.L_x_119:
[----:B---34-:R-:W-:-:S04]  /*01e0*/  ISETP.NE.U32.AND P0, PT, RZ, c[0x0][0x3c0], PT ;  /* 0x0000f000ff007a0c */ /* 0x018fc80003f05070 */
[----:B------:R-:W-:-:S13]  /*01f0*/  ISETP.NE.AND.EX P0, PT, RZ, c[0x0][0x3c4], PT, P0 ;  /* 0x0000f100ff007a0c */ /* 0x000fda0003f05300 */
[----:B------:R-:W-:Y:S05]  /*0200*/  @!P0 BRA `(.L_x_124) ;  /* 0x0000002000008947 */ /* 0x000fea0003800000 */
[----:B------:R1:W5:Y:S01]  /*0210*/  LDG.E R5, [R4.64] ;  /* 0x0000000804057981 */ /* 0x000362000c1e1900 */
[----:B------:R-:W-:Y:S05]  /*0220*/  BRA `(.L_x_125) ;  /* 0x0000009000007947 */ /* 0x000fea0003800000 */
.L_x_124:
        /* <DEDUP_REMOVED lines=8> */
.L_x_126:
[----:B------:R-:W-:Y:S02]  /*02b0*/  MOV R5, c[0x0][0x3a4] ;  /* 0x0000e90000057a02 */ /* 0x000fe40000000f00 */
.L_x_125:
[----:B------:R-:W-:-:S05]  /*02c0*/  IMAD.SHL.U32 R0, R2, 0x80, RZ ;  /* 0x0000008002007824 */ /* 0x000fca00078e00ff */
[----:B-----5:R-:W-:-:S04]  /*02d0*/  ISETP.GE.AND P0, PT, R0, R5, PT ;  /* 0x000000050000720c */ /* 0x020fc80003f06270 */
[----:B------:R-:W-:-:S04]  /*02e0*/  SEL R208, R208, 0xffffffff, !P0 ;  /* 0xffffffffd0d07807 */ /* 0x000fc80004000000 */
.L_x_123:
        /* <DEDUP_REMOVED lines=29> */
.L_x_127:
[----:B---3--:R-:W-:-:S04]  /*04c0*/  ISETP.NE.U32.AND P1, PT, RZ, c[0x0][0x2e0], PT ;  /* 0x0000b800ff007a0c */ /* 0x008fc80003f25070 */
[----:B------:R-:W-:-:S13]  /*04d0*/  ISETP.NE.AND.EX P1, PT, RZ, c[0x0][0x2e4], PT, P1 ;  /* 0x0000b900ff007a0c */ /* 0x000fda0003f25310 */
[----:B------:R-:W-:Y:S05]  /*04e0*/  @!P1 BRA `(.L_x_128) ;  /* 0x0000003000009947 */ /* 0x000fea0003800000 */
[----:B------:R-:W-:-:S06]  /*04f0*/  IMAD.WIDE R10, R208, R13, c[0x0][0x2e0] ;  /* 0x0000b800d00a7625 */ /* 0x000fcc00078e020d */
[----:B------:R1:W5:Y:S01]  /*0500*/  LDG.E R11, [R10.64] ;  /* 0x000000080a0b7981 */ /* 0x000362000c1e1900 */
[----:B------:R-:W-:Y:S05]  /*0510*/  BRA `(.L_x_129) ;  /* 0x0000004000007947 */ /* 0x000fea0003800000 */
.L_x_128:
[----:B------:R-:W-:Y:S05]  /*0520*/  @!P0 BRA `(.L_x_129) ;  /* 0x0000003000008947 */ /* 0x000fea0003800000 */
[----:B------:R-:W2:Y:S04]  /*0530*/  LDG.E R11, [R14.64] ;  /* 0x000000080e0b7981 */ /* 0x000ea8000c1e1900 */
[----:B------:R-:W2:Y:S02]  /*0540*/  LDG.E R4, [R14.64+0x4] ;  /* 0x000004080e047981 */ /* 0x000ea4000c1e1900 */
[----:B--2---:R-:W-:Y:S02]  /*0550*/  IADD3 R11, -R11, R4, RZ ;  /* 0x000000040b0b7210 */ /* 0x004fe40007ffe1ff */
.L_x_129:
        /* <DEDUP_REMOVED lines=358> */
.L_x_132:
[----:B------:R-:W-:Y:S05]  /*1bc0*/  BSYNC B0 ;  /* 0x0000000000007941 */ /* 0x000fea0003800000 */
.L_x_131:
        /* <DEDUP_REMOVED lines=60> */
.L_x_135:
        /* <DEDUP_REMOVED lines=96> */
.L_x_133:
        /* <DEDUP_REMOVED lines=369> */
.L_x_134:
        /* <DEDUP_REMOVED lines=170> */
.L_x_130:
        /* <DEDUP_REMOVED lines=118> */
.L_x_137:
        /* <DEDUP_REMOVED lines=54> */
.L_x_139:
[----:B------:R-:W-:Y:S05]  /*5200*/  BSYNC B0 ;  /* 0x0000000000007941 */ /* 0x000fea0003800000 */
.L_x_138:
        /* <DEDUP_REMOVED lines=16> */
.L_x_141:
[----:B------:R-:W-:Y:S05]  /*5310*/  BSYNC B0 ;  /* 0x0000000000007941 */ /* 0x000fea0003800000 */
.L_x_140:
        /* <DEDUP_REMOVED lines=16> */
.L_x_143:
[----:B------:R-:W-:Y:S05]  /*5420*/  BSYNC B0 ;  /* 0x0000000000007941 */ /* 0x000fea0003800000 */
.L_x_142:
        /* <DEDUP_REMOVED lines=16> */
.L_x_145:
[----:B------:R-:W-:Y:S05]  /*5530*/  BSYNC B0 ;  /* 0x0000000000007941 */ /* 0x000fea0003800000 */
.L_x_144:
        /* <DEDUP_REMOVED lines=19> */
.L_x_147:
[----:B------:R-:W-:Y:S05]  /*5670*/  BSYNC B0 ;  /* 0x0000000000007941 */ /* 0x000fea0003800000 */
.L_x_146:
        /* <DEDUP_REMOVED lines=14> */
.L_x_149:
[----:B------:R-:W-:Y:S05]  /*5760*/  BSYNC B0 ;  /* 0x0000000000007941 */ /* 0x000fea0003800000 */
.L_x_148:
        /* <DEDUP_REMOVED lines=14> */
.L_x_151:
[----:B------:R-:W-:Y:S05]  /*5850*/  BSYNC B0 ;  /* 0x0000000000007941 */ /* 0x000fea0003800000 */
.L_x_150:
        /* <DEDUP_REMOVED lines=14> */
.L_x_136:
        /* <DEDUP_REMOVED lines=18> */
.L_x_152:
        /* <DEDUP_REMOVED lines=39> */
.L_x_154:
[----:B------:R-:W-:Y:S05]  /*5cd0*/  BSYNC B0 ;  /* 0x0000000000007941 */ /* 0x000fea0003800000 */
.L_x_153:
        /* <DEDUP_REMOVED lines=16> */
.L_x_156:
[----:B------:R-:W-:Y:S05]  /*5de0*/  BSYNC B0 ;  /* 0x0000000000007941 */ /* 0x000fea0003800000 */
.L_x_155:
        /* <DEDUP_REMOVED lines=16> */
.L_x_158:
[----:B------:R-:W-:Y:S05]  /*5ef0*/  BSYNC B0 ;  /* 0x0000000000007941 */ /* 0x000fea0003800000 */
.L_x_157:
        /* <DEDUP_REMOVED lines=16> */
.L_x_160:
[----:B------:R-:W-:Y:S05]  /*6000*/  BSYNC B0 ;  /* 0x0000000000007941 */ /* 0x000fea0003800000 */
.L_x_159:
        /* <DEDUP_REMOVED lines=19> */
.L_x_162:
[----:B------:R-:W-:Y:S05]  /*6140*/  BSYNC B0 ;  /* 0x0000000000007941 */ /* 0x000fea0003800000 */
.L_x_161:
        /* <DEDUP_REMOVED lines=14> */
.L_x_164:
[----:B------:R-:W-:Y:S05]  /*6230*/  BSYNC B0 ;  /* 0x0000000000007941 */ /* 0x000fea0003800000 */
.L_x_163:
        /* <DEDUP_REMOVED lines=14> */
.L_x_166:
[----:B------:R-:W-:Y:S05]  /*6320*/  BSYNC B0 ;  /* 0x0000000000007941 */ /* 0x000fea0003800000 */
.L_x_165:
        /* <DEDUP_REMOVED lines=13> */
.L_x_167:
        /* <DEDUP_REMOVED lines=16> */
.L_x_1798:


//--------------------- .text._ZN7cutlass13device_kernelIN5flash19enable_sm80_to_sm89INS1_16FlashAttnBwdSm80INS1_25CollectiveMainloopBwdSm80ILi2ELi2EN4cute5tupleIJNS5_1CILi64EEENS7_ILi128EEES8_EEENS_6half_tEfNS_4arch4Sm80ELb0ELb0ELb0ELb1ELb0ELb0ELb0ELb0ELi2ELi2ELi4ELi2ELb1EEENS1_24CollectiveEpilogueBwdGQAISA_fSD_Li256ELb1ELb0EEENS1_19SingleTileSchedulerILb1ELb0ELb0ELi128EEEEEEEEEvNT_6ParamsE --------------------------
	.section	.text._ZN7cutlass13device_kernelIN5flash19enable_sm80_to_sm89INS1_16FlashAttnBwdSm80INS1_25CollectiveMainloopBwdSm80ILi2ELi2EN4cute5tupleIJNS5_1CILi64EEENS7_ILi128EEES8_EEENS_6half_tEfNS_4arch4Sm80ELb0ELb0ELb0ELb1ELb0ELb0ELb0ELb0ELi2ELi2ELi4ELi2ELb1EEENS1_24CollectiveEpilogueBwdGQAISA_fSD_Li256ELb1ELb0EEENS1_19SingleTileSchedulerILb1ELb0ELb0ELi128EEEEEEEEEvNT_6ParamsE,"ax",@progbits
	.sectioninfo	@"SHI_REGISTERS=246"
	.align	128
.text._ZN7cutlass13device_kernelIN5flash19enable_sm80_to_sm89INS1_16FlashAttnBwdSm80INS1_25CollectiveMainloopBwdSm80ILi2ELi2EN4cute5tupleIJNS5_1CILi64EEENS7_ILi128EEES8_EEENS_6half_tEfNS_4arch4Sm80ELb0ELb0ELb0ELb1ELb0ELb0ELb0ELb0ELi2ELi2ELi4ELi2ELb1EEENS1_24CollectiveEpilogueBwdGQAISA_fSD_Li256ELb1ELb0EEENS1_19SingleTileSchedulerILb1ELb0ELb0ELi128EEEEEEEEEvNT_6ParamsE:
        .type           _ZN7cutlass13device_kernelIN5flash19enable_sm80_to_sm89INS1_16FlashAttnBwdSm80INS1_25CollectiveMainloopBwdSm80ILi2ELi2EN4cute5tupleIJNS5_1CILi64EEENS7_ILi128EEES8_EEENS_6half_tEfNS_4arch4Sm80ELb0ELb0ELb0ELb1ELb0ELb0ELb0ELb0ELi2ELi2ELi4ELi2ELb1EEENS1_24CollectiveEpilogueBwdGQAISA_fSD_Li256ELb1ELb0EEENS1_19SingleTileSchedulerILb1ELb0ELb0ELi128EEEEEEEEEvNT_6ParamsE,@function
        .size           _ZN7cutlass13device_kernelIN5flash19enable_sm80_to_sm89INS1_16FlashAttnBwdSm80INS1_25CollectiveMainloopBwdSm80ILi2ELi2EN4cute5tupleIJNS5_1CILi64EEENS7_ILi128EEES8_EEENS_6half_tEfNS_4arch4Sm80ELb0ELb0ELb0ELb1ELb0ELb0ELb0ELb0ELi2ELi2ELi4ELi2ELb1EEENS1_24CollectiveEpilogueBwdGQAISA_fSD_Li256ELb1ELb0EEENS1_19SingleTileSchedulerILb1ELb0ELb0ELi128EEEEEEEEEvNT_6ParamsE,(.L_x_1799 - _ZN7cutlass13device_kernelIN5flash19enable_sm80_to_sm89INS1_16FlashAttnBwdSm80INS1_25CollectiveMainloopBwdSm80ILi2ELi2EN4cute5tupleIJNS5_1CILi64EEENS7_ILi128EEES8_EEENS_6half_tEfNS_4arch4Sm80ELb0ELb0ELb0ELb1ELb0ELb0ELb0ELb0ELi2ELi2ELi4ELi2ELb1EEENS1_24CollectiveEpilogueBwdGQAISA_fSD_Li256ELb1ELb0EEENS1_19SingleTileSchedulerILb1ELb0ELb0ELi128EEEEEEEEEvNT_6ParamsE)
        .other          _ZN7cutlass13device_kernelIN5flash19enable_sm80_to_sm89INS1_16FlashAttnBwdSm80INS1_25CollectiveMainloopBwdSm80ILi2ELi2EN4cute5tupleIJNS5_1CILi64EEENS7_ILi128EEES8_EEENS_6half_tEfNS_4arch4Sm80ELb0ELb0ELb0ELb1ELb0ELb0ELb0ELb0ELi2ELi2ELi4ELi2ELb1EEENS1_24CollectiveEpilogueBwdGQAISA_fSD_Li256ELb1ELb0EEENS1_19SingleTileSchedulerILb1ELb0ELb0ELi128EEEEEEEEEvNT_6ParamsE,@"STO_CUDA_ENTRY STV_DEFAULT"
_ZN7cutlass13device_kernelIN5flash19enable_sm80_to_sm89INS1_16FlashAttnBwdSm80INS1_25CollectiveMainloopBwdSm80ILi2ELi2EN4cute5tupleIJNS5_1CILi64EEENS7_ILi128EEES8_EEENS_6half_tEfNS_4arch4Sm80ELb0ELb0ELb0ELb1ELb0ELb0ELb0ELb0ELi2ELi2ELi4ELi2ELb1EEENS1_24CollectiveEpilogueBwdGQAISA_fSD_Li256ELb1ELb0EEENS1_19SingleTileSchedulerILb1ELb0ELb0ELi128EEEEEEEEEvNT_6ParamsE:
        /* <DEDUP_REMOVED lines=17> */
.L_x_169:
        /* <DEDUP_REMOVED lines=8> */
.L_x_171:
[----:B------:R-:W-:Y:S02]  /*0190*/  MOV R5, c[0x0][0x3ac] ;  /* 0x0000eb0000057a02 */ /* 0x000fe40000000f00 */
.L_x_170:
[----:B------:R-:W-:-:S05]  /*01a0*/  IMAD.SHL.U32 R0, R2, 0x80, RZ ;  /* 0x0000008002007824 */ /* 0x000fca00078e00ff */
[----:B-----5:R-:W-:-:S04]  /*01b0*/  ISETP.GE.AND P0, PT, R0, R5, PT ;  /* 0x000000050000720c */ /* 0x020fc80003f06270 */
[----:B------:R-:W-:Y:S01]  /*01c0*/  SEL R208, R208, 0xffffffff, !P0 ;  /* 0xffffffffd0d07807 */ /* 0x000fe20004000000 */
[----:B------:R-:W-:Y:S05]  /*01d0*/  BRA `(.L_x_172) ;  /* 0x0000011000007947 */ /* 0x000fea0003800000 */
.L_x_168:
[----:B---34-:R-:W-:-:S04]  /*01e0*/  ISETP.NE.U32.AND P0, PT, RZ, c[0x0][0x3c8], PT ;  /* 0x0000f200ff007a0c */ /* 0x018fc80003f05070 */
[----:B------:R-:W-:-:S13]  /*01f0*/  ISETP.NE.AND.EX P0, PT, RZ, c[0x0][0x3cc], PT, P0 ;  /* 0x0000f300ff007a0c */ /* 0x000fda0003f05300 */
[----:B------:R-:W-:Y:S05]  /*0200*/  @!P0 BRA `(.L_x_173) ;  /* 0x0000002000008947 */ /* 0x000fea0003800000 */
[----:B------:R1:W5:Y:S01]  /*0210*/  LDG.E R5, [R4.64] ;  /* 0x0000000804057981 */ /* 0x000362000c1e1900 */
[----:B------:R-:W-:Y:S05]  /*0220*/  BRA `(.L_x_174) ;  /* 0x0000009000007947 */ /* 0x000fea0003800000 */
.L_x_173:
        /* <DEDUP_REMOVED lines=8> */
.L_x_175:
[----:B------:R-:W-:Y:S02]  /*02b0*/  MOV R5, c[0x0][0x3ac] ;  /* 0x0000eb0000057a02 */ /* 0x000fe40000000f00 */
.L_x_174:
[----:B------:R-:W-:-:S05]  /*02c0*/  IMAD.SHL.U32 R0, R2, 0x80, RZ ;  /* 0x0000008002007824 */ /* 0x000fca00078e00ff */
[----:B-----5:R-:W-:-:S04]  /*02d0*/  ISETP.GE.AND P0, PT, R0, R5, PT ;  /* 0x000000050000720c */ /* 0x020fc80003f06270 */
[----:B------:R-:W-:-:S04]  /*02e0*/  SEL R208, R208, 0xffffffff, !P0 ;  /* 0xffffffffd0d07807 */ /* 0x000fc80004000000 */
.L_x_172:
[----:B------:R-:W-:-:S13]  /*02f0*/  ISETP.GE.AND P0, PT, R208, RZ, PT ;  /* 0x000000ffd000720c */ /* 0x000fda0003f06270 */
[----:B------:R-:W-:Y:S05]  /*0300*/  @!P0 EXIT ;  /* 0x000000000000894d */ /* 0x000fea0003800000 */
[----:B------:R-:W-:Y:S01]  /*0310*/  ISETP.NE.U32.AND P0, PT, RZ, c[0x0][0x2c8], PT ;  /* 0x0000b200ff007a0c */ /* 0x000fe20003f05070 */
[----:B------:R-:W-:Y:S01]  /*0320*/  IMAD.WIDE R20, R208, R13, c[0x0][0x2c8] ;  /* 0x0000b200d0147625 */ /* 0x000fe200078e020d */
[----:B------:R-:W-:Y:S02]  /*0330*/  ISETP.NE.U32.AND P3, PT, RZ, c[0x0][0x2d0], PT ;  /* 0x0000b400ff007a0c */ /* 0x000fe40003f65070 */
[----:B------:R-:W-:Y:S02]  /*0340*/  ISETP.NE.AND.EX P0, PT, RZ, c[0x0][0x2cc], PT, P0 ;  /* 0x0000b300ff007a0c */ /* 0x000fe40003f05300 */
[----:B------:R-:W-:Y:S02]  /*0350*/  ISETP.NE.U32.AND P1, PT, RZ, c[0x0][0x2d8], PT ;  /* 0x0000b600ff007a0c */ /* 0x000fe40003f25070 */
[----:B------:R-:W-:Y:S02]  /*0360*/  ISETP.NE.AND.EX P3, PT, RZ, c[0x0][0x2d4], PT, P3 ;  /* 0x0000b500ff007a0c */ /* 0x000fe40003f65330 */
[----:B------:R-:W-:-:S07]  /*0370*/  ISETP.NE.AND.EX P1, PT, RZ, c[0x0][0x2dc], PT, P1 ;  /* 0x0000b700ff007a0c */ /* 0x000fce0003f25310 */
[----:B------:R-:W2:Y:S01]  /*0380*/  @P0 LDG.E R5, [R20.64] ;  /* 0x0000000814050981 */ /* 0x000ea2000c1e1900 */
[----:B------:R-:W-:-:S03]  /*0390*/  IMAD.WIDE R18, R208, R13, c[0x0][0x2d0] ;  /* 0x0000b400d0127625 */ /* 0x000fc600078e020d */
[----:B------:R-:W3:Y:S01]  /*03a0*/  @P0 LDG.E R17, [R20.64] ;  /* 0x0000000814110981 */ /* 0x000ee2000c1e1900 */
[----:B------:R-:W-:Y:S02]  /*03b0*/  IMAD.MOV.U32 R207, RZ, RZ, c[0x0][0x168] ;  /* 0x00005a00ffcf7624 */ /* 0x000fe400078e00ff */
[----:B------:R-:W-:Y:S01]  /*03c0*/  @P1 IMAD.WIDE R22, R208, R13, c[0x0][0x2d8] ;  /* 0x0000b600d0161625 */ /* 0x000fe200078e020d */
[----:B------:R-:W4:Y:S04]  /*03d0*/  @P3 LDG.E R15, [R18.64] ;  /* 0x00000008120f3981 */ /* 0x000f28000c1e1900 */
[----:B------:R1:W5:Y:S01]  /*03e0*/  @P1 LDG.E R207, [R22.64] ;  /* 0x0000000816cf1981 */ /* 0x000362000c1e1900 */
[----:B------:R-:W-:Y:S01]  /*03f0*/  CS2R R8, SRZ ;  /* 0x0000000000087805 */ /* 0x000fe2000001ff00 */
[----:B------:R-:W-:Y:S01]  /*0400*/  CS2R R10, SRZ ;  /* 0x00000000000a7805 */ /* 0x000fe2000001ff00 */
[----:B------:R-:W-:-:S02]  /*0410*/  IMAD.MOV.U32 R0, RZ, RZ, RZ ;  /* 0x000000ffff007224 */ /* 0x000fc400078e00ff */
[----:B--2---:R-:W-:Y:S01]  /*0420*/  @P0 IMAD R5, R208, 0x40, R5 ;  /* 0x00000040d0050824 */ /* 0x004fe200078e0205 */
[--C-:B---3--:R-:W-:Y:S01]  /*0430*/  @P0 SHF.R.S32.HI R9, RZ, 0x1f, R17.reuse ;  /* 0x0000001fff090819 */ /* 0x108fe20000011411 */
[----:B------:R-:W-:-:S03]  /*0440*/  @P0 IMAD.MOV.U32 R8, RZ, RZ, R17 ;  /* 0x000000ffff080224 */ /* 0x000fc600078e0011 */
[----:B-1----:R-:W-:Y:S02]  /*0450*/  @P0 SHF.R.S32.HI R4, RZ, 0x1f, R5 ;  /* 0x0000001fff040819 */ /* 0x002fe40000011405 */
[--C-:B----4-:R-:W-:Y:S01]  /*0460*/  @P3 SHF.R.S32.HI R11, RZ, 0x1f, R15.reuse ;  /* 0x0000001fff0b3819 */ /* 0x110fe2000001140f */
[----:B------:R-:W-:Y:S01]  /*0470*/  @P3 IMAD.MOV.U32 R10, RZ, RZ, R15 ;  /* 0x000000ffff0a3224 */ /* 0x000fe200078e000f */
[----:B------:R-:W-:Y:S01]  /*0480*/  @P0 LEA.HI R4, R4, R5, RZ, 0x6 ;  /* 0x0000000504040211 */ /* 0x000fe200078f30ff */
[----:B------:R-:W-:-:S03]  /*0490*/  IMAD.MOV.U32 R5, RZ, RZ, c[0x0][0x198] ;  /* 0x00006600ff057624 */ /* 0x000fc600078e00ff */
[----:B------:R-:W-:Y:S01]  /*04a0*/  @P0 LOP3.LUT R0, R4, 0xffffffc0, RZ, 0xc0, !PT ;  /* 0xffffffc004000812 */ /* 0x000fe200078ec0ff */
[----:B------:R-:W-:Y:S05]  /*04b0*/  @P1 BRA `(.L_x_176) ;  /* 0x0000004000001947 */ /* 0x000fea0003800000 */
[----:B------:R-:W-:Y:S05]  /*04c0*/  @!P0 BRA `(.L_x_176) ;  /* 0x0000003000008947 */ /* 0x000fea0003800000 */
[----:B-----5:R-:W2:Y:S04]  /*04d0*/  LDG.E R207, [R20.64] ;  /* 0x0000000814cf7981 */ /* 0x020ea8000c1e1900 */
[----:B------:R-:W2:Y:S02]  /*04e0*/  LDG.E R4, [R20.64+0x4] ;  /* 0x0000040814047981 */ /* 0x000ea4000c1e1900 */
[----:B--2---:R-:W-:Y:S02]  /*04f0*/  IADD3 R207, -R207, R4, RZ ;  /* 0x00000004cfcf7210 */ /* 0x004fe40007ffe1ff */
.L_x_176:
[----:B------:R-:W-:-:S04]  /*0500*/  ISETP.NE.U32.AND P1, PT, RZ, c[0x0][0x2e0], PT ;  /* 0x0000b800ff007a0c */ /* 0x000fc80003f25070 */
[----:B------:R-:W-:-:S13]  /*0510*/  ISETP.NE.AND.EX P1, PT, RZ, c[0x0][0x2e4], PT, P1 ;  /* 0x0000b900ff007a0c */ /* 0x000fda0003f25310 */
[----:B------:R-:W-:Y:S05]  /*0520*/  @!P1 BRA `(.L_x_177) ;  /* 0x0000003000009947 */ /* 0x000fea0003800000 */
[----:B------:R-:W-:-:S06]  /*0530*/  IMAD.WIDE R4, R208, R13, c[0x0][0x2e0] ;  /* 0x0000b800d0047625 */ /* 0x000fcc00078e020d */
[----:B------:R1:W5:Y:S01]  /*0540*/  LDG.E R5, [R4.64] ;  /* 0x0000000804057981 */ /* 0x000362000c1e1900 */
[----:B------:R-:W-:Y:S05]  /*0550*/  BRA `(.L_x_178) ;  /* 0x0000004000007947 */ /* 0x000fea0003800000 */
.L_x_177:
[----:B------:R-:W-:Y:S05]  /*0560*/  @!P3 BRA `(.L_x_178) ;  /* 0x000000300000b947 */ /* 0x000fea0003800000 */
[----:B------:R-:W2:Y:S04]  /*0570*/  LDG.E R5, [R18.64] ;  /* 0x0000000812057981 */ /* 0x000ea8000c1e1900 */
[----:B------:R-:W2:Y:S02]  /*0580*/  LDG.E R4, [R18.64+0x4] ;  /* 0x0000040812047981 */ /* 0x000ea4000c1e1900 */
[----:B--2---:R-:W-:Y:S02]  /*0590*/  IADD3 R5, -R5, R4, RZ ;  /* 0x0000000405057210 */ /* 0x004fe40007ffe1ff */
.L_x_178:
        /* <DEDUP_REMOVED lines=35> */
[----:B-1----:R-:W-:Y:S01]  /*07d0*/  IMAD.MOV.U32 R4, RZ, RZ, c[0x0][0x248] ;  /* 0x00009200ff047624 */ /* 0x002fe200078e00ff */
[--C-:B------:R-:W-:Y:S01]  /*07e0*/  SHF.R.S32.HI R17, RZ, 0x1f, R6.reuse ;  /* 0x0000001fff117819 */ /* 0x100fe20000011406 */
[----:B------:R-:W-:Y:S01]  /*07f0*/  IMAD.SHL.U32 R218, R6, 0x4, RZ ;  /* 0x0000000406da7824 */ /* 0x000fe200078e00ff */
[--C-:B------:R-:W-:Y:S01]  /*0800*/  SHF.R.S32.HI R12, RZ, 0x1f, R3.reuse ;  /* 0x0000001fff0c7819 */ /* 0x100fe20000011403 */
[----:B------:R-:W-:Y:S01]  /*0810*/  IMAD.MOV.U32 R13, RZ, RZ, R3 ;  /* 0x000000ffff0d7224 */ /* 0x000fe200078e0003 */
[----:B------:R-:W-:Y:S01]  /*0820*/  ISETP.NE.AND P1, PT, R4, 0x1, PT ;  /* 0x000000010400780c */ /* 0x000fe20003f25270 */
[----:B------:R-:W-:Y:S01]  /*0830*/  IMAD R5, R2, -0x80, R5 ;  /* 0xffffff8002057824 */ /* 0x000fe200078e0205 */
[----:B------:R-:W-:Y:S01]  /*0840*/  LEA.HI R18, R17, R6, RZ, 0x3 ;  /* 0x0000000611127211 */ /* 0x000fe200078f18ff */
[C---:B------:R-:W-:Y:S01]  /*0850*/  IMAD R26, R12.reuse, c[0x0][0x238], RZ ;  /* 0x00008e000c1a7a24 */ /* 0x040fe200078e02ff */
[----:B------:R-:W-:Y:S01]  /*0860*/  SHF.R.S32.HI R7, RZ, 0x1f, R6 ;  /* 0x0000001fff077819 */ /* 0x000fe20000011406 */
[----:B------:R-:W-:Y:S01]  /*0870*/  IMAD R30, R12, c[0x0][0x288], RZ ;  /* 0x0000a2000c1e7a24 */ /* 0x000fe200078e02ff */
[----:B------:R-:W-:Y:S01]  /*0880*/  SHF.R.S32.HI R206, RZ, 0x3, R18 ;  /* 0x00000003ffce7819 */ /* 0x000fe20000011412 */
[C---:B------:R-:W-:Y:S01]  /*0890*/  IMAD R26, R3.reuse, c[0x0][0x23c], R26 ;  /* 0x00008f00031a7a24 */ /* 0x040fe200078e021a */
[----:B------:R-:W-:Y:S01]  /*08a0*/  SHF.R.S32.HI R219, RZ, 0x1f, R218 ;  /* 0x0000001fffdb7819 */ /* 0x000fe200000114da */
[C---:B------:R-:W-:Y:S01]  /*08b0*/  IMAD.WIDE.U32 R20, R3.reuse, c[0x0][0x238], R6 ;  /* 0x00008e0003147a25 */ /* 0x040fe200078e0006 */
[----:B------:R-:W-:Y:S01]  /*08c0*/  SHF.R.S32.HI R15, RZ, 0x1f, R206 ;  /* 0x0000001fff0f7819 */ /* 0x000fe200000114ce */
[----:B------:R-:W-:Y:S01]  /*08d0*/  UMOV UR6, 0x6 ;  /* 0x0000000600067882 */ /* 0x000fe20000000000 */
[----:B------:R-:W-:Y:S01]  /*08e0*/  IADD3 R32, P2, R206, R8, RZ ;  /* 0x00000008ce207210 */ /* 0x000fe20007f5e0ff */
[----:B------:R-:W-:Y:S01]  /*08f0*/  @P1 IMAD.HI.U32 R4, R3, c[0x0][0x24c], RZ ;  /* 0x0000930003041a27 */ /* 0x000fe200078e00ff */
[----:B------:R-:W-:Y:S01]  /*0900*/  LOP3.LUT R19, R18, 0xfffffff8, RZ, 0xc0, !PT ;  /* 0xfffffff812137812 */ /* 0x000fe200078ec0ff */
[----:B------:R-:W-:-:S02]  /*0910*/  ULDC.64 UR4, c[0x0][0x1d8] ;  /* 0x0000760000047ab9 */ /* 0x000fc40000000a00 */
[----:B------:R-:W-:Y:S01]  /*0920*/  IMAD.X R8, R15, 0x1, R9, P2 ;  /* 0x000000010f087824 */ /* 0x000fe200010e0609 */
[----:B------:R-:W-:Y:S01]  /*0930*/  @P1 SHF.R.U32.HI R13, RZ, c[0x0][0x250], R4 ;  /* 0x00009400ff0d1a19 */ /* 0x000fe20000011604 */
[----:B------:R-:W-:Y:S01]  /*0940*/  IMAD.IADD R4, R5, 0x1, -R206 ;  /* 0x0000000105047824 */ /* 0x000fe200078e0ace */
[----:B------:R-:W-:Y:S01]  /*0950*/  IADD3 R28, P1, R206, R10, RZ ;  /* 0x0000000ace1c7210 */ /* 0x000fe20007f3e0ff */
[----:B------:R-:W-:Y:S01]  /*0960*/  IMAD R30, R3, c[0x0][0x28c], R30 ;  /* 0x0000a300031e7a24 */ /* 0x000fe200078e021e */
[----:B------:R-:W-:Y:S01]  /*0970*/  SHF.R.S32.HI R34, RZ, 0x1f, R13 ;  /* 0x0000001fff227819 */ /* 0x000fe2000001140d */
[----:B------:R-:W-:Y:S01]  /*0980*/  IMAD R24, R12, c[0x0][0x270], RZ ;  /* 0x00009c000c187a24 */ /* 0x000fe200078e02ff */
[C---:B------:R-:W-:Y:S01]  /*0990*/  ISETP.GE.AND P6, PT, R4.reuse, 0x21, PT ;  /* 0x000000210400780c */ /* 0x040fe20003fc6270 */
[----:B------:R-:W-:Y:S01]  /*09a0*/  IMAD.X R29, R15, 0x1, R11, P1 ;  /* 0x000000010f1d7824 */ /* 0x000fe200008e060b */
[C---:B------:R-:W-:Y:S01]  /*09b0*/  ISETP.GE.AND P1, PT, R4.reuse, 0x1, PT ;  /* 0x000000010400780c */ /* 0x040fe20003f26270 */
[----:B------:R-:W-:Y:S01]  /*09c0*/  IMAD.WIDE.U32 R14, R3, c[0x0][0x288], R218 ;  /* 0x0000a200030e7a25 */ /* 0x000fe200078e00da */
[C---:B------:R-:W-:Y:S01]  /*09d0*/  ISETP.GE.AND P5, PT, R4.reuse, 0x41, PT ;  /* 0x000000410400780c */ /* 0x040fe20003fa6270 */
[----:B------:R-:W-:Y:S01]  /*09e0*/  USHF.L.U64.HI UR5, UR4, UR6, UR5 ;  /* 0x0000000604057299 */ /* 0x000fe20008010205 */
[----:B------:R-:W-:Y:S01]  /*09f0*/  ISETP.GE.AND P2, PT, R4, 0x61, PT ;  /* 0x000000610400780c */ /* 0x000fe20003f46270 */
[----:B------:R-:W-:Y:S01]  /*0a00*/  IMAD.IADD R27, R21, 0x1, R26 ;  /* 0x00000001151b7824 */ /* 0x000fe200078e021a */
[----:B------:R-:W-:Y:S01]  /*0a10*/  LEA.HI R11, R17, R6, RZ, 0x6 ;  /* 0x00000006110b7211 */ /* 0x000fe200078f30ff */
[----:B------:R-:W-:Y:S01]  /*0a20*/  IMAD.MOV.U32 R26, RZ, RZ, R20 ;  /* 0x000000ffff1a7224 */ /* 0x000fe200078e0014 */
[----:B------:R-:W-:Y:S01]  /*0a30*/  USHF.L.U32 UR4, UR4, 0x6, URZ ;  /* 0x0000000604047899 */ /* 0x000fe2000800063f */
[----:B------:R-:W-:Y:S01]  /*0a40*/  IMAD.IADD R4, R6, 0x1, -R19 ;  /* 0x0000000106047824 */ /* 0x000fe200078e0a13 */
[----:B------:R-:W-:Y:S01]  /*0a50*/  SHF.R.S32.HI R11, RZ, 0x6, R11 ;  /* 0x00000006ff0b7819 */ /* 0x000fe2000001140b */
[----:B------:R-:W-:Y:S01]  /*0a60*/  IMAD.IADD R31, R15, 0x1, R30 ;  /* 0x000000010f1f7824 */ /* 0x000fe200078e021e */
[----:B------:R-:W-:Y:S01]  /*0a70*/  SHF.R.S32.HI R15, RZ, 0x1f, R208 ;  /* 0x0000001fff0f7819 */ /* 0x000fe200000114d0 */
[----:B------:R-:W-:-:S02]  /*0a80*/  IMAD R24, R3, c[0x0][0x274], R24 ;  /* 0x00009d0003187a24 */ /* 0x000fc400078e0218 */
[----:B------:R-:W-:Y:S01]  /*0a90*/  IMAD.WIDE.U32 R20, R3, c[0x0][0x270], R218 ;  /* 0x00009c0003147a25 */ /* 0x000fe200078e00da */
[C---:B------:R-:W-:Y:S02]  /*0aa0*/  SEL R203, R15.reuse, RZ, !P0 ;  /* 0x000000ff0fcb7207 */ /* 0x040fe40004000000 */
[----:B------:R-:W-:Y:S01]  /*0ab0*/  SEL R15, R15, RZ, !P3 ;  /* 0x000000ff0f0f7207 */ /* 0x000fe20005800000 */
[----:B------:R-:W-:Y:S02]  /*0ac0*/  IMAD.SHL.U32 R22, R4, 0x8, RZ ;  /* 0x0000000804167824 */ /* 0x000fe400078e00ff */
[C---:B------:R-:W-:Y:S02]  /*0ad0*/  IMAD R40, R12.reuse, c[0x0][0x180], RZ ;  /* 0x000060000c287a24 */ /* 0x040fe400078e02ff */
[----:B------:R-:W-:Y:S01]  /*0ae0*/  IMAD R38, R12, c[0x0][0x210], RZ ;  /* 0x000084000c267a24 */ /* 0x000fe200078e02ff */
[----:B------:R-:W-:Y:S01]  /*0af0*/  SEL R12, R208, RZ, !P0 ;  /* 0x000000ffd00c7207 */ /* 0x000fe20004000000 */
[----:B------:R-:W-:Y:S01]  /*0b00*/  IMAD.IADD R25, R21, 0x1, R24 ;  /* 0x0000000115197824 */ /* 0x000fe200078e0218 */
[----:B------:R-:W-:Y:S01]  /*0b10*/  SHF.R.S32.HI R23, RZ, 0x1f, R22 ;  /* 0x0000001fff177819 */ /* 0x000fe20000011416 */
[----:B------:R-:W-:Y:S01]  /*0b20*/  IMAD.MOV.U32 R24, RZ, RZ, R20 ;  /* 0x000000ffff187224 */ /* 0x000fe200078e0014 */
[----:B------:R-:W-:Y:S01]  /*0b30*/  ISETP.GE.OR P4, PT, R22, c[0x0][0x1cc], !P1 ;  /* 0x0000730016007a0c */ /* 0x000fe20004f86670 */
[----:B------:R-:W-:Y:S01]  /*0b40*/  IMAD R36, R34, c[0x0][0x1e0], RZ ;  /* 0x0000780022247a24 */ /* 0x000fe200078e02ff */
[----:B------:R-:W-:Y:S01]  /*0b50*/  ISETP.GE.OR P1, PT, R22, c[0x0][0x19c], !P1 ;  /* 0x0000670016007a0c */ /* 0x000fe20004f26670 */
[----:B------:R-:W-:-:S02]  /*0b60*/  IMAD.SHL.U32 R9, R206, 0x40, RZ ;  /* 0x00000040ce097824 */ /* 0x000fc400078e00ff */
[----:B------:R-:W-:Y:S02]  /*0b70*/  IMAD R34, R34, c[0x0][0x1b0], RZ ;  /* 0x00006c0022227a24 */ /* 0x000fe400078e02ff */
[----:B------:R-:W-:Y:S01]  /*0b80*/  IMAD R19, R203, c[0x0][0x278], RZ ;  /* 0x00009e00cb137a24 */ /* 0x000fe200078e02ff */
[----:B------:R-:W-:Y:S01]  /*0b90*/  LOP3.LUT R9, R9, 0x1c0, RZ, 0xc0, !PT ;  /* 0x000001c009097812 */ /* 0x000fe200078ec0ff */
[----:B------:R-:W-:-:S03]  /*0ba0*/  IMAD.WIDE.U32 R24, R12, c[0x0][0x278], R24 ;  /* 0x00009e000c187a25 */ /* 0x000fc600078e0018 */
[----:B------:R-:W-:Y:S01]  /*0bb0*/  LOP3.LUT R10, R9, 0x38, R22, 0xf8, !PT ;  /* 0x00000038090a7812 */ /* 0x000fe200078ef816 */
[----:B------:R-:W-:Y:S01]  /*0bc0*/  IMAD.WIDE R28, R2, 0x80, R28 ;  /* 0x00000080021c7825 */ /* 0x000fe200078e021c */
[----:B------:R-:W-:Y:S02]  /*0bd0*/  IADD3 R16, P0, R0, R24, RZ ;  /* 0x0000001800107210 */ /* 0x000fe40007f1e0ff */
[----:B------:R-:W-:Y:S01]  /*0be0*/  SHF.R.U32.HI R9, RZ, 0x3, R9 ;  /* 0x00000003ff097819 */ /* 0x000fe20000011609 */
[C---:B------:R-:W-:Y:S01]  /*0bf0*/  IMAD R36, R13.reuse, c[0x0][0x1e4], R36 ;  /* 0x000079000d247a24 */ /* 0x040fe200078e0224 */
[----:B------:R-:W-:Y:S01]  /*0c00*/  SEL R24, R208, RZ, !P3 ;  /* 0x000000ffd0187207 */ /* 0x000fe20005800000 */
[C---:B------:R-:W-:Y:S01]  /*0c10*/  IMAD R34, R13.reuse, c[0x0][0x1b4], R34 ;  /* 0x00006d000d227a24 */ /* 0x040fe200078e0222 */
[C---:B------:R-:W-:Y:S01]  /*0c20*/  ISETP.GE.OR P3, PT, R22.reuse, c[0x0][0x1cc], !P6 ;  /* 0x0000730016007a0c */ /* 0x040fe20007766670 */
[----:B------:R-:W-:Y:S01]  /*0c30*/  IMAD.WIDE.U32 R44, R13, c[0x0][0x1e0], R22 ;  /* 0x000078000d2c7a25 */ /* 0x000fe200078e0016 */
[----:B------:R-:W-:-:S03]  /*0c40*/  ISETP.GE.OR P6, PT, R22, c[0x0][0x19c], !P6 ;  /* 0x0000670016007a0c */ /* 0x000fc600077c6670 */
[----:B------:R-:W-:Y:S01]  /*0c50*/  IMAD.WIDE.U32 R42, R13, c[0x0][0x1b0], R22 ;  /* 0x00006c000d2a7a25 */ /* 0x000fe200078e0016 */
[----:B------:R-:W-:-:S03]  /*0c60*/  SHF.R.S32.HI R13, RZ, 0x1f, R0 ;  /* 0x0000001fff0d7819 */ /* 0x000fc60000011400 */
[----:B------:R-:W-:Y:S02]  /*0c70*/  IMAD R2, R12, c[0x0][0x27c], R19 ;  /* 0x00009f000c027a24 */ /* 0x000fe400078e0213 */
[C---:B------:R-:W-:Y:S02]  /*0c80*/  IMAD R40, R3.reuse, c[0x0][0x184], R40 ;  /* 0x0000610003287a24 */ /* 0x040fe400078e0228 */
[C---:B------:R-:W-:Y:S02]  /*0c90*/  IMAD R38, R3.reuse, c[0x0][0x214], R38 ;  /* 0x0000850003267a24 */ /* 0x040fe400078e0226 */
[----:B------:R-:W-:-:S04]  /*0ca0*/  IMAD.WIDE.U32 R48, R3, c[0x0][0x180], R22 ;  /* 0x0000600003307a25 */ /* 0x000fc800078e0016 */
[----:B------:R-:W-:Y:S01]  /*0cb0*/  IMAD.WIDE.U32 R46, R3, c[0x0][0x210], R22 ;  /* 0x00008400032e7a25 */ /* 0x000fe200078e0016 */
[----:B------:R-:W-:-:S03]  /*0cc0*/  IADD3.X R3, R13, R25, R2, P0, !PT ;  /* 0x000000190d037210 */ /* 0x000fc600007fe402 */
[----:B------:R-:W-:Y:S02]  /*0cd0*/  IMAD.MOV.U32 R30, RZ, RZ, R14 ;  /* 0x000000ffff1e7224 */ /* 0x000fe400078e000e */
[----:B------:R-:W-:Y:S02]  /*0ce0*/  IMAD.SHL.U32 R20, R11, 0x200, RZ ;  /* 0x000002000b147824 */ /* 0x000fe400078e00ff */
[----:B------:R-:W-:Y:S02]  /*0cf0*/  IMAD.IADD R41, R49, 0x1, R40 ;  /* 0x0000000131297824 */ /* 0x000fe400078e0228 */
[----:B------:R-:W-:Y:S01]  /*0d00*/  IMAD.IADD R39, R47, 0x1, R38 ;  /* 0x000000012f277824 */ /* 0x000fe200078e0226 */
[----:B------:R-:W-:Y:S01]  /*0d10*/  LOP3.LUT R9, R20, R10, R9, 0xf6, !PT ;  /* 0x0000000a14097212 */ /* 0x000fe200078ef609 */
[C---:B------:R-:W-:Y:S02]  /*0d20*/  IMAD R25, R203.reuse, c[0x0][0x290], RZ ;  /* 0x0000a400cb197a24 */ /* 0x040fe400078e02ff */
[----:B------:R-:W-:-:S02]  /*0d30*/  IMAD R23, R203, c[0x0][0x188], RZ ;  /* 0x00006200cb177a24 */ /* 0x000fc400078e02ff */
[C---:B------:R-:W-:Y:S02]  /*0d40*/  IMAD R21, R203.reuse, c[0x0][0x218], RZ ;  /* 0x00008600cb157a24 */ /* 0x040fe400078e02ff */
[----:B------:R-:W-:Y:S02]  /*0d50*/  IMAD.MOV.U32 R40, RZ, RZ, R48 ;  /* 0x000000ffff287224 */ /* 0x000fe400078e0030 */
[----:B------:R-:W-:Y:S02]  /*0d60*/  IMAD.MOV.U32 R38, RZ, RZ, R46 ;  /* 0x000000ffff267224 */ /* 0x000fe400078e002e */
[----:B------:R-:W-:Y:S02]  /*0d70*/  IMAD R203, R203, c[0x0][0x240], RZ ;  /* 0x00009000cbcb7a24 */ /* 0x000fe400078e02ff */
[C---:B------:R-:W-:Y:S02]  /*0d80*/  IMAD R19, R15.reuse, c[0x0][0x1e8], RZ ;  /* 0x00007a000f137a24 */ /* 0x040fe400078e02ff */
[----:B------:R-:W-:-:S02]  /*0d90*/  IMAD R15, R15, c[0x0][0x1b8], RZ ;  /* 0x00006e000f0f7a24 */ /* 0x000fc400078e02ff */
[----:B------:R-:W-:-:S04]  /*0da0*/  IMAD.WIDE.U32 R30, R12, c[0x0][0x290], R30 ;  /* 0x0000a4000c1e7a25 */ /* 0x000fc800078e001e */
[----:B------:R-:W-:Y:S02]  /*0db0*/  IMAD.IADD R37, R45, 0x1, R36 ;  /* 0x000000012d257824 */ /* 0x000fe400078e0224 */
[----:B------:R-:W-:Y:S02]  /*0dc0*/  IMAD.MOV.U32 R36, RZ, RZ, R44 ;  /* 0x000000ffff247224 */ /* 0x000fe400078e002c */
[C---:B------:R-:W-:Y:S02]  /*0dd0*/  IMAD R14, R12.reuse, c[0x0][0x294], R25 ;  /* 0x0000a5000c0e7a24 */ /* 0x040fe400078e0219 */
[C---:B------:R-:W-:Y:S02]  /*0de0*/  IMAD R10, R12.reuse, c[0x0][0x18c], R23 ;  /* 0x000063000c0a7a24 */ /* 0x040fe400078e0217 */
[C---:B------:R-:W-:Y:S02]  /*0df0*/  IMAD R2, R12.reuse, c[0x0][0x21c], R21 ;  /* 0x000087000c027a24 */ /* 0x040fe400078e0215 */
[----:B------:R-:W-:-:S02]  /*0e00*/  IMAD R203, R12, c[0x0][0x244], R203 ;  /* 0x000091000ccb7a24 */ /* 0x000fc400078e02cb */
[----:B------:R-:W-:-:S04]  /*0e10*/  IMAD.WIDE.U32 R26, R12, c[0x0][0x240], R26 ;  /* 0x000090000c1a7a25 */ /* 0x000fc800078e001a */
[----:B------:R-:W-:-:S04]  /*0e20*/  IMAD.WIDE.U32 R40, R12, c[0x0][0x188], R40 ;  /* 0x000062000c287a25 */ /* 0x000fc800078e0028 */
[----:B------:R-:W-:-:S04]  /*0e30*/  IMAD.WIDE.U32 R38, R12, c[0x0][0x218], R38 ;  /* 0x000086000c267a25 */ /* 0x000fc800078e0026 */
[----:B------:R-:W-:Y:S01]  /*0e40*/  IMAD R12, R24, c[0x0][0x1bc], R15 ;  /* 0x00006f00180c7a24 */ /* 0x000fe200078e020f */
[----:B------:R-:W-:Y:S01]  /*0e50*/  IADD3 R15, P0, R0, R30, RZ ;  /* 0x0000001e000f7210 */ /* 0x000fe20007f1e0ff */
[----:B------:R-:W-:Y:S02]  /*0e60*/  IMAD.IADD R35, R43, 0x1, R34 ;  /* 0x000000012b237824 */ /* 0x000fe400078e0222 */
[----:B------:R-:W-:Y:S01]  /*0e70*/  IMAD.MOV.U32 R34, RZ, RZ, R42 ;  /* 0x000000ffff227224 */ /* 0x000fe200078e002a */
[----:B------:R-:W-:Y:S01]  /*0e80*/  IADD3.X R14, R13, R31, R14, P0, !PT ;  /* 0x0000001f0d0e7210 */ /* 0x000fe200007fe40e */
[C---:B------:R-:W-:Y:S02]  /*0e90*/  IMAD R19, R24.reuse, c[0x0][0x1ec], R19 ;  /* 0x00007b0018137a24 */ /* 0x040fe400078e0213 */
[----:B------:R-:W-:-:S04]  /*0ea0*/  IMAD.WIDE.U32 R36, R24, c[0x0][0x1e8], R36 ;  /* 0x00007a0018247a25 */ /* 0x000fc800078e0024 */
[----:B------:R-:W-:-:S04]  /*0eb0*/  IMAD.WIDE.U32 R24, R24, c[0x0][0x1b8], R34 ;  /* 0x00006e0018187a25 */ /* 0x000fc800078e0022 */
[----:B------:R-:W-:Y:S02]  /*0ec0*/  IMAD.IADD R37, R37, 0x1, R19 ;  /* 0x0000000125257824 */ /* 0x000fe400078e0213 */
[----:B------:R-:W-:Y:S02]  /*0ed0*/  IMAD R13, R29, c[0x0][0x1d8], RZ ;  /* 0x000076001d0d7a24 */ /* 0x000fe400078e02ff */
[----:B------:R-:W-:Y:S02]  /*0ee0*/  IMAD.IADD R41, R41, 0x1, R10 ;  /* 0x0000000129297824 */ /* 0x000fe400078e020a */
[----:B------:R-:W-:Y:S01]  /*0ef0*/  IMAD.IADD R25, R25, 0x1, R12 ;  /* 0x0000000119197824 */ /* 0x000fe200078e020c */
[----:B------:R-:W-:Y:S01]  /*0f00*/  LEA.HI R12, R17, R6, RZ, 0x2 ;  /* 0x00000006110c7211 */ /* 0x000fe200078f10ff */
[C---:B------:R-:W-:Y:S02]  /*0f10*/  IMAD R10, R28.reuse, c[0x0][0x1dc], R13 ;  /* 0x000077001c0a7a24 */ /* 0x040fe400078e020d */
[----:B------:R-:W-:-:S04]  /*0f20*/  IMAD.WIDE.U32 R30, R28, c[0x0][0x1d8], R36 ;  /* 0x000076001c1e7a25 */ /* 0x000fc800078e0024 */
[----:B------:R-:W-:Y:S01]  /*0f30*/  IMAD.WIDE.U32 R34, R28, c[0x0][0x1a8], R24 ;  /* 0x00006a001c227a25 */ /* 0x000fe200078e0018 */
[----:B------:R-:W-:-:S03]  /*0f40*/  LEA R24, P0, R30, c[0x0][0x1c0], 0x1 ;  /* 0x000070001e187a11 */ /* 0x000fc600078008ff */
[----:B------:R-:W-:Y:S02]  /*0f50*/  IMAD.IADD R10, R31, 0x1, R10 ;  /* 0x000000011f0a7824 */ /* 0x000fe400078e020a */
[----:B------:R-:W-:Y:S02]  /*0f60*/  IMAD.IADD R39, R39, 0x1, R2 ;  /* 0x0000000127277824 */ /* 0x000fe400078e0202 */
[----:B------:R-:W-:Y:S01]  /*0f70*/  IMAD R13, R8, c[0x0][0x208], RZ ;  /* 0x00008200080d7a24 */ /* 0x000fe200078e02ff */
[----:B------:R-:W-:Y:S01]  /*0f80*/  LEA.HI.X R25, R30, c[0x0][0x1c4], R10, 0x1, P0 ;  /* 0x000071001e197a11 */ /* 0x000fe200000f0c0a */
[----:B------:R-:W-:Y:S01]  /*0f90*/  IMAD.WIDE.U32 R38, R32, c[0x0][0x208], R38 ;  /* 0x0000820020267a25 */ /* 0x000fe200078e0026 */
[----:B------:R-:W-:-:S03]  /*0fa0*/  IADD3 R36, P0, R24, UR4, RZ ;  /* 0x0000000418247c10 */ /* 0x000fc6000ff1e0ff */
[----:B------:R-:W-:Y:S01]  /*0fb0*/  IMAD R2, R32, c[0x0][0x20c], R13 ;  /* 0x0000830020027a24 */ /* 0x000fe200078e020d */
[----:B------:R-:W-:Y:S01]  /*0fc0*/  IADD3.X R37, R25, UR5, RZ, P0, !PT ;  /* 0x0000000519257c10 */ /* 0x000fe200087fe4ff */
[----:B------:R-:W-:Y:S01]  /*0fd0*/  IMAD.SHL.U32 R9, R9, 0x2, RZ ;  /* 0x0000000209097824 */ /* 0x000fe200078e00ff */
[----:B------:R-:W-:Y:S01]  /*0fe0*/  LEA R210, P0, R38, c[0x0][0x1f0], 0x1 ;  /* 0x00007c0026d27a11 */ /* 0x000fe200078008ff */
[----:B------:R-:W-:Y:S02]  /*0ff0*/  IMAD.IADD R2, R39, 0x1, R2 ;  /* 0x0000000127027824 */ /* 0x000fe400078e0202 */
[----:B------:R-:W-:Y:S01]  /*1000*/  IMAD R19, R29, c[0x0][0x1a8], RZ ;  /* 0x00006a001d137a24 */ /* 0x000fe200078e02ff */
[----:B------:R-:W-:Y:S01]  /*1010*/  @!PT LDS RZ, [RZ] ;  /* 0x00000000fffff984 */ /* 0x000fe20000000800 */
[----:B------:R-:W-:Y:S01]  /*1020*/  @!PT LDS RZ, [RZ] ;  /* 0x00000000fffff984 */ /* 0x000fe20000000800 */
[----:B------:R-:W-:Y:S01]  /*1030*/  @!PT LDS RZ, [RZ] ;  /* 0x00000000fffff984 */ /* 0x000fe20000000800 */
[----:B------:R1:W-:Y:S01]  /*1040*/  LDGSTS.E.BYPASS.LTC128B.128 [R9+0x4080], [R24.64], !P4 ;  /* 0x0408000018097fae */ /* 0x0003e2000e101d48 */
[----:B------:R-:W-:Y:S01]  /*1050*/  IMAD R13, R8, c[0x0][0x178], RZ ;  /* 0x00005e00080d7a24 */ /* 0x000fe200078e02ff */
[----:B------:R-:W-:Y:S01]  /*1060*/  LEA.HI.X R211, R38, c[0x0][0x1f4], R2, 0x1, P0 ;  /* 0x00007d0026d37a11 */ /* 0x000fe200000f0c02 */
[----:B------:R-:W-:Y:S01]  /*1070*/  IMAD R19, R28, c[0x0][0x1ac], R19 ;  /* 0x00006b001c137a24 */ /* 0x000fe200078e0213 */
[----:B------:R-:W-:Y:S01]  /*1080*/  IADD3 R30, P0, R36, UR4, RZ ;  /* 0x00000004241e7c10 */ /* 0x000fe2000ff1e0ff */
[----:B------:R2:W-:Y:S01]  /*1090*/  LDGSTS.E.BYPASS.LTC128B.128 [R9+0x5080], [R36.64], !P3 ;  /* 0x0508000024097fae */ /* 0x0005e2000d901d48 */
[----:B------:R-:W-:Y:S01]  /*10a0*/  ISETP.GE.OR P4, PT, R22, c[0x0][0x1cc], !P5 ;  /* 0x0000730016007a0c */ /* 0x000fe20006f86670 */
[----:B------:R-:W-:Y:S01]  /*10b0*/  IMAD R10, R32, c[0x0][0x17c], R13 ;  /* 0x00005f00200a7a24 */ /* 0x000fe200078e020d */
[----:B------:R-:W-:Y:S01]  /*10c0*/  IADD3.X R31, R37, UR5, RZ, P0, !PT ;  /* 0x00000005251f7c10 */ /* 0x000fe200087fe4ff */
[----:B------:R-:W-:Y:S01]  /*10d0*/  IMAD.IADD R19, R35, 0x1, R19 ;  /* 0x0000000123137824 */ /* 0x000fe200078e0213 */
[----:B------:R-:W-:Y:S01]  /*10e0*/  IADD3 R28, P3, R30, UR4, RZ ;  /* 0x000000041e1c7c10 */ /* 0x000fe2000ff7e0ff */
[----:B------:R-:W-:Y:S01]  /*10f0*/  IMAD.WIDE.U32 R32, R32, c[0x0][0x178], R40 ;  /* 0x00005e0020207a25 */ /* 0x000fe200078e0028 */
[----:B------:R-:W-:-:S02]  /*1100*/  SHF.R.S32.HI R13, RZ, 0x2, R12 ;  /* 0x00000002ff0d7819 */ /* 0x000fc4000001140c */
[----:B------:R-:W-:Y:S01]  /*1110*/  IADD3.X R29, R31, UR5, RZ, P3, !PT ;  /* 0x000000051f1d7c10 */ /* 0x000fe20009ffe4ff */
[----:B------:R-:W-:Y:S01]  /*1120*/  ULDC.64 UR4, c[0x0][0x1a8] ;  /* 0x00006a0000047ab9 */ /* 0x000fe20000000a00 */
[----:B------:R-:W-:Y:S01]  /*1130*/  ISETP.GE.OR P3, PT, R22, c[0x0][0x1cc], !P2 ;  /* 0x0000730016007a0c */ /* 0x000fe20005766670 */
[----:B------:R-:W-:Y:S01]  /*1140*/  IMAD.IADD R10, R33, 0x1, R10 ;  /* 0x00000001210a7824 */ /* 0x000fe200078e020a */
[----:B------:R-:W-:Y:S01]  /*1150*/  USHF.L.U32 UR7, UR4, 0x6, URZ ;  /* 0x0000000604077899 */ /* 0x000fe2000800063f */
[----:B------:R-:W-:Y:S01]  /*1160*/  IMAD.SHL.U32 R205, R0, 0x40, RZ ;  /* 0x0000004000cd7824 */ /* 0x000fe200078e00ff */
[----:B------:R-:W-:Y:S01]  /*1170*/  USHF.L.U64.HI UR5, UR4, UR6, UR5 ;  /* 0x0000000604057299 */ /* 0x000fe20008010205 */
[----:B------:R3:W-:Y:S01]  /*1180*/  LDGSTS.E.BYPASS.LTC128B.128 [R9+0x6080], [R30.64], !P4 ;  /* 0x060800001e097fae */ /* 0x0007e2000e101d48 */
[----:B------:R-:W-:Y:S01]  /*1190*/  SHF.R.S32.HI R8, RZ, 0x1f, R12 ;  /* 0x0000001fff087819 */ /* 0x000fe2000001140c */
[----:B------:R-:W-:Y:S01]  /*11a0*/  IMAD.MOV.U32 R199, RZ, RZ, 0x40 ;  /* 0x00000040ffc77424 */ /* 0x000fe200078e00ff */
[----:B------:R-:W-:Y:S01]  /*11b0*/  SHF.R.S32.HI R0, RZ, 0x1f, R205 ;  /* 0x0000001fff007819 */ /* 0x000fe200000114cd */
[----:B------:R-:W-:Y:S01]  /*11c0*/  IMAD.MOV.U32 R192, RZ, RZ, 0x20 ;  /* 0x00000020ffc07424 */ /* 0x000fe200078e00ff */
[----:B------:R-:W-:Y:S01]  /*11d0*/  ISETP.GE.OR P5, PT, R22, c[0x0][0x19c], !P5 ;  /* 0x0000670016007a0c */ /* 0x000fe20006fa6670 */
[----:B------:R-:W-:Y:S01]  /*11e0*/  UMOV UR6, 0x5 ;  /* 0x0000000500067882 */ /* 0x000fe20000000000 */
[----:B-1----:R-:W-:Y:S01]  /*11f0*/  LEA R24, P0, R34, c[0x0][0x190], 0x1 ;  /* 0x0000640022187a11 */ /* 0x002fe200078008ff */
[----:B------:R2:W-:Y:S01]  /*1200*/  LDGSTS.E.BYPASS.LTC128B.128 [R9+0x7080], [R28.64], !P3 ;  /* 0x070800001c097fae */ /* 0x0005e2000d901d48 */
[----:B------:R-:W-:-:S02]  /*1210*/  LEA.HI R2, R17, R6, RZ, 0x4 ;  /* 0x0000000611027211 */ /* 0x000fc400078f20ff */
[----:B------:R-:W-:Y:S01]  /*1220*/  LEA.HI.X R25, R34, c[0x0][0x194], R19, 0x1, P0 ;  /* 0x0000650022197a11 */ /* 0x000fe200000f0c13 */
[----:B------:R-:W0:Y:S01]  /*1230*/  LDGDEPBAR ;  /* 0x00000000000079af */ /* 0x000e220000000000 */
[----:B------:R-:W-:Y:S02]  /*1240*/  LEA R214, P0, R32, c[0x0][0x160], 0x1 ;  /* 0x0000580020d67a11 */ /* 0x000fe400078008ff */
[----:B------:R-:W-:Y:S01]  /*1250*/  ISETP.GE.OR P2, PT, R22, c[0x0][0x19c], !P2 ;  /* 0x0000670016007a0c */ /* 0x000fe20005746670 */
[----:B------:R1:W-:Y:S01]  /*1260*/  LDGSTS.E.BYPASS.LTC128B.128 [R9+0x80], [R24.64], !P1 ;  /* 0x0008000018097fae */ /* 0x0003e2000c901d48 */
[----:B------:R-:W-:Y:S02]  /*1270*/  LEA.HI.X R215, R32, c[0x0][0x164], R10, 0x1, P0 ;  /* 0x0000590020d77a11 */ /* 0x000fe400000f0c0a */
[----:B------:R-:W-:Y:S02]  /*1280*/  IADD3 R205, P1, R205, R26, RZ ;  /* 0x0000001acdcd7210 */ /* 0x000fe40007f3e0ff */
[----:B------:R-:W-:-:S02]  /*1290*/  LEA.HI R8, R8, R13, RZ, 0x3 ;  /* 0x0000000d08087211 */ /* 0x000fc400078f18ff */
[----:B------:R-:W-:Y:S01]  /*12a0*/  IADD3.X R203, R0, R27, R203, P1, !PT ;  /* 0x0000001b00cb7210 */ /* 0x000fe20000ffe4cb */
[----:B------:R-:W-:Y:S01]  /*12b0*/  IMAD.IADD R0, R207, 0x1, -R206 ;  /* 0x00000001cf007824 */ /* 0x000fe200078e0ace */
[----:B------:R-:W-:Y:S02]  /*12c0*/  SHF.R.S32.HI R21, RZ, 0x4, R2 ;  /* 0x00000004ff157819 */ /* 0x000fe40000011402 */
[----:B---3--:R-:W-:Y:S02]  /*12d0*/  IADD3 R30, P0, R24, UR7, RZ ;  /* 0x00000007181e7c10 */ /* 0x008fe4000ff1e0ff */
[----:B------:R-:W-:Y:S02]  /*12e0*/  LOP3.LUT R8, R8, 0xfffffff8, RZ, 0xc0, !PT ;  /* 0xfffffff808087812 */ /* 0x000fe400078ec0ff */
[----:B------:R-:W-:Y:S02]  /*12f0*/  IADD3.X R31, R25, UR5, RZ, P0, !PT ;  /* 0x00000005191f7c10 */ /* 0x000fe400087fe4ff */
[----:B------:R-:W-:Y:S01]  /*1300*/  IADD3 R26, P0, R30, UR7, RZ ;  /* 0x000000071e1a7c10 */ /* 0x000fe2000ff1e0ff */
[----:B------:R-:W-:Y:S01]  /*1310*/  IMAD.IADD R8, R13, 0x1, -R8 ;  /* 0x000000010d087824 */ /* 0x000fe200078e0a08 */
[----:B------:R-:W-:Y:S01]  /*1320*/  LEA.HI R23, R2, R21, RZ, 0x1 ;  /* 0x0000001502177211 */ /* 0x000fe200078f08ff */
[----:B------:R2:W-:Y:S01]  /*1330*/  LDGSTS.E.BYPASS.LTC128B.128 [R9+0x1080], [R30.64], !P6 ;  /* 0x010800001e097fae */ /* 0x0005e2000f101d48 */
[----:B------:R-:W-:-:S02]  /*1340*/  IADD3.X R27, R31, UR5, RZ, P0, !PT ;  /* 0x000000051f1b7c10 */ /* 0x000fc400087fe4ff */
[----:B------:R-:W-:Y:S02]  /*1350*/  LOP3.LUT R19, R23, 0xfffffffe, RZ, 0xc0, !PT ;  /* 0xfffffffe17137812 */ /* 0x000fe400078ec0ff */
[----:B------:R-:W-:Y:S01]  /*1360*/  LEA.HI R13, R17, R6, RZ, 0x5 ;  /* 0x00000006110d7211 */ /* 0x000fe200078f28ff */
[----:B------:R3:W-:Y:S01]  /*1370*/  LDGSTS.E.BYPASS.LTC128B.128 [R9+0x2080], [R26.64], !P5 ;  /* 0x020800001a097fae */ /* 0x0007e2000e901d48 */
[----:B-1----:R-:W-:Y:S01]  /*1380*/  IADD3 R24, P0, R26, UR7, RZ ;  /* 0x000000071a187c10 */ /* 0x002fe2000ff1e0ff */
[----:B------:R-:W-:Y:S01]  /*1390*/  IMAD.IADD R19, R21, 0x1, -R19 ;  /* 0x0000000115137824 */ /* 0x000fe200078e0a13 */
[C---:B------:R-:W-:Y:S02]  /*13a0*/  ISETP.GE.AND P4, PT, R22.reuse, c[0x0][0x16c], PT ;  /* 0x00005b0016007a0c */ /* 0x040fe40003f86270 */
[----:B------:R-:W-:Y:S01]  /*13b0*/  IADD3.X R25, R27, UR5, RZ, P0, !PT ;  /* 0x000000051b197c10 */ /* 0x000fe200087fe4ff */
[----:B------:R-:W-:Y:S01]  /*13c0*/  ULDC.64 UR4, c[0x0][0x208] ;  /* 0x0000820000047ab9 */ /* 0x000fe20000000a00 */
[----:B------:R-:W-:Y:S01]  /*13d0*/  ISETP.GE.AND P3, PT, R22, c[0x0][0x1fc], PT ;  /* 0x00007f0016007a0c */ /* 0x000fe20003f66270 */
[----:B------:R-:W-:Y:S01]  /*13e0*/  USHF.L.U64.HI UR5, UR4, UR6, UR5 ;  /* 0x0000000604057299 */ /* 0x000fe20008010205 */
[----:B------:R-:W-:Y:S01]  /*13f0*/  SHF.R.S32.HI R22, RZ, 0x5, R13 ;  /* 0x00000005ff167819 */ /* 0x000fe2000001140d */
[----:B------:R1:W-:Y:S01]  /*1400*/  LDGSTS.E.BYPASS.LTC128B.128 [R9+0x3080], [R24.64], !P2 ;  /* 0x0308000018097fae */ /* 0x0003e2000d101d48 */
[----:B------:R-:W-:Y:S01]  /*1410*/  LOP3.LUT R21, R2, 0xfffffff0, RZ, 0xc0, !PT ;  /* 0xfffffff002157812 */ /* 0x000fe200078ec0ff */
[----:B------:R-:W-:Y:S01]  /*1420*/  USHF.L.U32 UR4, UR4, 0x5, URZ ;  /* 0x0000000504047899 */ /* 0x000fe2000800063f */
[----:B------:R-:W-:Y:S01]  /*1430*/  LEA.HI R23, R13, R22, RZ, 0x1 ;  /* 0x000000160d177211 */ /* 0x000fe200078f08ff */
[----:B------:R-:W0:Y:S01]  /*1440*/  LDGDEPBAR ;  /* 0x00000000000079af */ /* 0x000e220000000000 */
[----:B------:R-:W-:Y:S01]  /*1450*/  LOP3.LUT P1, RZ, R4, 0x4, RZ, 0xc0, !PT ;  /* 0x0000000404ff7812 */ /* 0x000fe2000782c0ff */
[----:B------:R-:W-:Y:S01]  /*1460*/  IMAD.IADD R10, R6, 0x1, -R21 ;  /* 0x00000001060a7824 */ /* 0x000fe200078e0a15 */
[----:B------:R-:W-:Y:S01]  /*1470*/  LOP3.LUT R23, R23, 0xfffffffe, RZ, 0xc0, !PT ;  /* 0xfffffffe17177812 */ /* 0x000fe200078ec0ff */
[C---:B------:R-:W-:Y:S01]  /*1480*/  IMAD.SHL.U32 R21, R4.reuse, 0x40, RZ ;  /* 0x0000004004157824 */ /* 0x040fe200078e00ff */
[----:B------:R-:W-:Y:S01]  /*1490*/  LOP3.LUT P0, RZ, R4, 0x2, RZ, 0xc0, !PT ;  /* 0x0000000204ff7812 */ /* 0x000fe2000780c0ff */
[----:B------:R-:W-:Y:S01]  /*14a0*/  USHF.L.U32 UR6, UR4, 0x1, URZ ;  /* 0x0000000104067899 */ /* 0x000fe2000800063f */
[----:B------:R-:W-:Y:S01]  /*14b0*/  SHF.R.S32.HI R195, RZ, 0x1f, R10 ;  /* 0x0000001fffc37819 */ /* 0x000fe2000001140a */
[C---:B------:R-:W-:Y:S01]  /*14c0*/  IMAD.IADD R4, R22.reuse, 0x1, -R23 ;  /* 0x0000000116047824 */ /* 0x040fe200078e0a17 */
[----:B------:R-:W-:Y:S01]  /*14d0*/  LOP3.LUT R21, R21, 0x1c0, RZ, 0xc0, !PT ;  /* 0x000001c015157812 */ /* 0x000fe200078ec0ff */
[----:B------:R-:W-:Y:S01]  /*14e0*/  IMAD.SHL.U32 R22, R22, 0x10, RZ ;  /* 0x0000001016167824 */ /* 0x000fe200078e00ff */
[----:B------:R-:W-:Y:S01]  /*14f0*/  LEA.HI R195, R195, R10, RZ, 0x3 ;  /* 0x0000000ac3c37211 */ /* 0x000fe200078f18ff */
[----:B------:R-:W-:Y:S01]  /*1500*/  USHF.L.U64.HI UR5, UR4, 0x1, UR5 ;  /* 0x0000000104057899 */ /* 0x000fe20008010205 */
[----:B------:R-:W-:-:S02]  /*1510*/  SEL R2, R199, 0xffffffc0, !P1 ;  /* 0xffffffc0c7027807 */ /* 0x000fc40004800000 */
[C---:B------:R-:W-:Y:S02]  /*1520*/  ISETP.LT.OR P1, PT, R0.reuse, 0x1, P4 ;  /* 0x000000010000780c */ /* 0x040fe40002721670 */
[C---:B------:R-:W-:Y:S02]  /*1530*/  ISETP.LT.OR P6, PT, R0.reuse, 0x21, P4 ;  /* 0x000000210000780c */ /* 0x040fe400027c1670 */
[C---:B------:R-:W-:Y:S02]  /*1540*/  ISETP.LT.OR P5, PT, R0.reuse, 0x1, P3 ;  /* 0x000000010000780c */ /* 0x040fe40001fa1670 */
[----:B------:R-:W-:Y:S02]  /*1550*/  ISETP.LT.OR P2, PT, R0, 0x21, P3 ;  /* 0x000000210000780c */ /* 0x000fe40001f41670 */
[----:B------:R-:W-:Y:S01]  /*1560*/  LOP3.LUT R23, R195, 0xfffffff8, RZ, 0xc0, !PT ;  /* 0xfffffff8c3177812 */ /* 0x000fe200078ec0ff */
[----:B------:R-:W-:-:S04]  /*1570*/  DEPBAR.LE SB0, 0x1 ;  /* 0x000080400000791a */ /* 0x000fc80000000000 */
[C---:B-1----:R-:W-:Y:S01]  /*1580*/  LOP3.LUT R25, R21.reuse, 0x30, R22, 0xf8, !PT ;  /* 0x0000003015197812 */ /* 0x042fe200078ef816 */
[----:B------:R-:W-:Y:S01]  /*1590*/  IMAD.IADD R10, R10, 0x1, -R23 ;  /* 0x000000010a0a7824 */ /* 0x000fe200078e0a17 */
[----:B------:R-:W-:Y:S01]  /*15a0*/  LOP3.LUT R0, R21, 0x8, R18, 0xf8, !PT ;  /* 0x0000000815007812 */ /* 0x000fe200078ef812 */
[----:B------:R-:W-:Y:S01]  /*15b0*/  IMAD.MOV.U32 R23, RZ, RZ, c[0x0][0x178] ;  /* 0x00005e00ff177624 */ /* 0x000fe200078e00ff */
[----:B------:R-:W-:Y:S01]  /*15c0*/  SHF.R.U32.HI R21, RZ, 0x3, R21 ;  /* 0x00000003ff157819 */ /* 0x000fe20000011615 */
[----:B------:R-:W-:Y:S01]  /*15d0*/  IMAD R22, R19, 0x800, R20 ;  /* 0x0000080013167824 */ /* 0x000fe200078e0214 */
[----:B------:R-:W-:Y:S01]  /*15e0*/  LOP3.LUT R196, R25, 0x8, R18, 0xf8, !PT ;  /* 0x0000000819c47812 */ /* 0x000fe200078ef812 */
[----:B------:R-:W-:Y:S01]  /*15f0*/  IMAD.MOV.U32 R18, RZ, RZ, c[0x0][0x17c] ;  /* 0x00005f00ff127624 */ /* 0x000fe200078e00ff */
[----:B------:R-:W-:Y:S01]  /*1600*/  LOP3.LUT R197, R0, R21, RZ, 0x3c, !PT ;  /* 0x0000001500c57212 */ /* 0x000fe200078e3cff */
[----:B------:R-:W-:Y:S01]  /*1610*/  IMAD.SHL.U32 R195, R195, 0x40, RZ ;  /* 0x00000040c3c37824 */ /* 0x000fe200078e00ff */
[----:B------:R-:W-:-:S02]  /*1620*/  SEL R0, R192, 0xffffffe0, !P0 ;  /* 0xffffffe0c0007807 */ /* 0x000fc40004000000 */
[----:B------:R-:W-:Y:S01]  /*1630*/  LEA R212, P0, R23, R214, 0x6 ;  /* 0x000000d617d47211 */ /* 0x000fe200078030ff */
[----:B------:R-:W-:Y:S01]  /*1640*/  IMAD.IADD R197, R22, 0x1, R197 ;  /* 0x0000000116c57824 */ /* 0x000fe200078e02c5 */
[----:B------:R-:W-:Y:S01]  /*1650*/  LEA.HI R20, R17, R6, RZ, 0x7 ;  /* 0x0000000611147211 */ /* 0x000fe200078f38ff */
[----:B------:R-:W-:Y:S01]  /*1660*/  IMAD.SHL.U32 R17, R19, 0x10, RZ ;  /* 0x0000001013117824 */ /* 0x000fe200078e00ff */
[----:B------:R-:W-:Y:S01]  /*1670*/  LEA.HI.X R213, R23, R215, R18, 0x6, P0 ;  /* 0x000000d717d57211 */ /* 0x000fe200000f3412 */
[----:B------:R-:W-:Y:S01]  /*1680*/  IMAD.SHL.U32 R197, R197, 0x2, RZ ;  /* 0x00000002c5c57824 */ /* 0x000fe200078e00ff */
[----:B------:R-:W-:Y:S01]  /*1690*/  BAR.SYNC.DEFER_BLOCKING 0x0 ;  /* 0x0000000000007b1d */ /* 0x000fe20000010000 */
[----:B------:R-:W-:Y:S02]  /*16a0*/  LEA R220, P0, R16, c[0x0][0x258], 0x2 ;  /* 0x0000960010dc7a11 */ /* 0x000fe400078010ff */
[----:B------:R-:W-:Y:S01]  /*16b0*/  IMAD.IADD R2, R197, 0x1, R2 ;  /* 0x00000001c5027824 */ /* 0x000fe200078e0202 */
[----:B------:R-:W-:Y:S01]  /*16c0*/  LOP3.LUT R18, R17, 0x10, RZ, 0xc0, !PT ;  /* 0x0000001011127812 */ /* 0x000fe200078ec0ff */
[----:B------:R-:W-:Y:S01]  /*16d0*/  IMAD.SHL.U32 R17, R8, 0x40, RZ ;  /* 0x0000004008117824 */ /* 0x000fe200078e00ff */
[----:B------:R-:W-:Y:S01]  /*16e0*/  LEA.HI.X R221, R16, c[0x0][0x25c], R3, 0x2, P0 ;  /* 0x0000970010dd7a11 */ /* 0x000fe200000f1403 */
[----:B------:R-:W-:Y:S01]  /*16f0*/  IMAD.IADD R3, R197, 0x1, R0 ;  /* 0x00000001c5037824 */ /* 0x000fe200078e0200 */
[----:B------:R-:W-:Y:S01]  /*1700*/  LOP3.LUT R13, R13, 0xffffffe0, RZ, 0xc0, !PT ;  /* 0xffffffe00d0d7812 */ /* 0x000fe200078ec0ff */
[----:B------:R-:W-:Y:S01]  /*1710*/  IMAD.IADD R0, R0, 0x1, R2 ;  /* 0x0000000100007824 */ /* 0x000fe200078e0202 */
[----:B------:R-:W-:Y:S01]  /*1720*/  LOP3.LUT R17, R17, 0x1c0, RZ, 0xc0, !PT ;  /* 0x000001c011117812 */ /* 0x000fe200078ec0ff */
[----:B------:R-:W-:Y:S01]  /*1730*/  IMAD.SHL.U32 R16, R11, 0x8, RZ ;  /* 0x000000080b107824 */ /* 0x000fe200078e00ff */
[----:B------:R-:W-:Y:S01]  /*1740*/  LEA R224, P0, R15, c[0x0][0x280], 0x2 ;  /* 0x0000a0000fe07a11 */ /* 0x000fe200078010ff */
[----:B------:R-:W-:Y:S01]  /*1750*/  IMAD.IADD R13, R6, 0x1, -R13 ;  /* 0x00000001060d7824 */ /* 0x000fe200078e0a0d */
[----:B------:R-:W-:Y:S01]  /*1760*/  LOP3.LUT R196, R196, R21, RZ, 0x3c, !PT ;  /* 0x00000015c4c47212 */ /* 0x000fe200078e3cff */
[----:B------:R-:W-:Y:S01]  /*1770*/  IMAD.SHL.U32 R21, R19, 0x20, RZ ;  /* 0x0000002013157824 */ /* 0x000fe200078e00ff */
[----:B------:R-:W-:-:S02]  /*1780*/  LOP3.LUT R16, R16, 0x18, RZ, 0xc0, !PT ;  /* 0x0000001810107812 */ /* 0x000fc400078ec0ff */
[----:B------:R-:W-:Y:S01]  /*1790*/  SHF.R.U32.HI R217, RZ, 0x3, R17 ;  /* 0x00000003ffd97819 */ /* 0x000fe20000011611 */
[----:B------:R-:W-:Y:S01]  /*17a0*/  IMAD R196, R19, 0x200, R196 ;  /* 0x0000020013c47824 */ /* 0x000fe200078e02c4 */
[----:B------:R-:W-:Y:S01]  /*17b0*/  LEA.HI.X R225, R15, c[0x0][0x284], R14, 0x2, P0 ;  /* 0x0000a1000fe17a11 */ /* 0x000fe200000f140e */
[----:B------:R-:W-:Y:S01]  /*17c0*/  IMAD.SHL.U32 R14, R10, 0x40, RZ ;  /* 0x000000400a0e7824 */ /* 0x000fe200078e00ff */
[----:B------:R-:W-:Y:S01]  /*17d0*/  LOP3.LUT R15, R12, 0x7ffffffc, RZ, 0xc0, !PT ;  /* 0x7ffffffc0c0f7812 */ /* 0x000fe200078ec0ff */
[----:B------:R-:W-:Y:S01]  /*17e0*/  IMAD.SHL.U32 R19, R19, 0x8, RZ ;  /* 0x0000000813137824 */ /* 0x000fe200078e00ff */
[----:B------:R2:W1:Y:S01]  /*17f0*/  LDSM.16.M88.4 R144, [R197+0x4080] ;  /* 0x00408000c590783b */ /* 0x0004620000000200 */
[----:B------:R-:W-:Y:S02]  /*1800*/  SHF.R.S32.HI R12, RZ, 0x1f, R13 ;  /* 0x0000001fff0c7819 */ /* 0x000fe4000001140d */
[----:B------:R-:W-:Y:S01]  /*1810*/  LOP3.LUT R21, R16, 0x20, R21, 0xf8, !PT ;  /* 0x0000002010157812 */ /* 0x000fe200078ef815 */
[----:B------:R2:W4:Y:S01]  /*1820*/  LDSM.16.M88.4 R148, [R197+0x6080] ;  /* 0x00608000c594783b */ /* 0x0005220000000200 */
[----:B------:R-:W-:Y:S01]  /*1830*/  LOP3.LUT R217, R217, R17, R16, 0x1e, !PT ;  /* 0x00000011d9d97212 */ /* 0x000fe200078e1e10 */
[----:B------:R-:W-:Y:S01]  /*1840*/  IMAD.IADD R15, R6, 0x1, -R15 ;  /* 0x00000001060f7824 */ /* 0x000fe200078e0a0f */
[----:B------:R-:W-:Y:S01]  /*1850*/  IADD3 R16, P0, R210, UR6, RZ ;  /* 0x00000006d2107c10 */ /* 0x000fe2000ff1e0ff */
[----:B------:R2:W1:Y:S01]  /*1860*/  LDSM.16.M88.4 R152, [R3+0x4080] ;  /* 0x004080000398783b */ /* 0x0004620000000200 */
[----:B------:R-:W-:-:S02]  /*1870*/  LEA.HI R12, R12, R13, RZ, 0x2 ;  /* 0x0000000d0c0c7211 */ /* 0x000fc400078f10ff */
[----:B------:R-:W-:Y:S01]  /*1880*/  IADD3.X R17, R211, UR5, RZ, P0, !PT ;  /* 0x00000005d3117c10 */ /* 0x000fe200087fe4ff */
[----:B------:R2:W1:Y:S01]  /*1890*/  LDSM.16.M88.4 R160, [R3+0x6080] ;  /* 0x0060800003a0783b */ /* 0x0004620000000200 */
[----:B------:R-:W-:Y:S02]  /*18a0*/  SHF.R.U32.HI R23, RZ, 0x4, R20 ;  /* 0x00000004ff177819 */ /* 0x000fe40000011614 */
[----:B------:R-:W-:Y:S01]  /*18b0*/  LOP3.LUT R14, R14, 0x1c0, RZ, 0xc0, !PT ;  /* 0x000001c00e0e7812 */ /* 0x000fe200078ec0ff */
[----:B------:R2:W1:Y:S01]  /*18c0*/  LDSM.16.M88.4 R164, [R2+0x4080] ;  /* 0x0040800002a4783b */ /* 0x0004620000000200 */
[----:B------:R-:W-:Y:S02]  /*18d0*/  ISETP.GE.AND P0, PT, R207, 0x41, PT ;  /* 0x00000041cf00780c */ /* 0x000fe40003f06270 */
[----:B------:R-:W-:Y:S01]  /*18e0*/  LOP3.LUT R23, R18, 0x8, R23, 0xf8, !PT ;  /* 0x0000000812177812 */ /* 0x000fe200078ef817 */
[----:B------:R2:W1:Y:S01]  /*18f0*/  LDSM.16.M88.4 R168, [R2+0x6080] ;  /* 0x0060800002a8783b */ /* 0x0004620000000200 */
[----:B------:R-:W-:-:S02]  /*1900*/  SHF.R.U32.HI R200, RZ, 0x3, R14 ;  /* 0x00000003ffc87819 */ /* 0x000fc4000001160e */
[----:B------:R-:W-:Y:S01]  /*1910*/  LOP3.LUT R19, R14, 0x8, R19, 0xf8, !PT ;  /* 0x000000080e137812 */ /* 0x000fe200078ef813 */
[----:B------:R2:W1:Y:S01]  /*1920*/  LDSM.16.M88.4 R172, [R0+0x4080] ;  /* 0x0040800000ac783b */ /* 0x0004620000000200 */
[C-C-:B------:R-:W-:Y:S02]  /*1930*/  LOP3.LUT R198, R200.reuse, R23, R14.reuse, 0x1e, !PT ;  /* 0x00000017c8c67212 */ /* 0x140fe400078e1e0e */
[----:B------:R-:W-:Y:S01]  /*1940*/  LOP3.LUT R14, R200, R21, R14, 0x1e, !PT ;  /* 0x00000015c80e7212 */ /* 0x000fe200078e1e0e */
[----:B------:R2:W1:Y:S01]  /*1950*/  LDSM.16.M88.4 R176, [R0+0x6080] ;  /* 0x0060800000b0783b */ /* 0x0004620000000200 */
[----:B------:R-:W-:Y:S02]  /*1960*/  LOP3.LUT R200, R19, R200, RZ, 0x3c, !PT ;  /* 0x000000c813c87212 */ /* 0x000fe400078e3cff */
[----:B------:R-:W-:Y:S01]  /*1970*/  LOP3.LUT R195, R195, 0xfffffe00, RZ, 0xc0, !PT ;  /* 0xfffffe00c3c37812 */ /* 0x000fe200078ec0ff */
[----:B------:R-:W-:Y:S01]  /*1980*/  BAR.SYNC.DEFER_BLOCKING 0x0 ;  /* 0x0000000000007b1d */ /* 0x000fe20000010000 */
[----:B------:R-:W-:-:S02]  /*1990*/  IADD3 R223, R9, 0x4080, RZ ;  /* 0x0000408009df7810 */ /* 0x000fc40007ffe0ff */
[----:B------:R-:W-:Y:S02]  /*19a0*/  LOP3.LUT R198, R198, R195, RZ, 0xfc, !PT ;  /* 0x000000c3c6c67212 */ /* 0x000fe400078efcff */
[----:B------:R-:W-:Y:S01]  /*19b0*/  IADD3 R222, R9, 0x8080, RZ ;  /* 0x0000808009de7810 */ /* 0x000fe20007ffe0ff */
        /* <DEDUP_REMOVED lines=37> */
.L_x_181:
[----:B------:R-:W-:Y:S05]  /*1c10*/  BSYNC B0 ;  /* 0x0000000000007941 */ /* 0x000fea0003800000 */
.L_x_180:
        /* <DEDUP_REMOVED lines=60> */
.L_x_184:
        /* <DEDUP_REMOVED lines=96> */
.L_x_182:
        /* <DEDUP_REMOVED lines=369> */
.L_x_183:
        /* <DEDUP_REMOVED lines=170> */
.L_x_179:
[----:B------:R-:W-:Y:S05]  /*4790*/  @P2 EXIT ;  /* 0x000000000000294d */ /* 0x000fea0003800000 */
[----:B------:R-:W-:-:S04]  /*47a0*/  ISETP.NE.U32.AND P2, PT, RZ, c[0x0][0x360], PT ;  /* 0x0000d800ff007a0c */ /* 0x000fc80003f45070 */
[----:B------:R-:W-:-:S13]  /*47b0*/  ISETP.NE.AND.EX P2, PT, RZ, c[0x0][0x364], PT, P2 ;  /* 0x0000d900ff007a0c */ /* 0x000fda0003f45320 */
[----:B------:R-:W-:-:S04]  /*47c0*/  @P2 IMAD.MOV.U32 R3, RZ, RZ, 0x4 ;  /* 0x00000004ff032424 */ /* 0x000fc800078e00ff */
[----:B------:R-:W-:-:S05]  /*47d0*/  @P2 IMAD.WIDE R10, R208, R3, c[0x0][0x360] ;  /* 0x0000d800d00a2625 */ /* 0x000fca00078e0203 */
[----:B------:R-:W2:Y:S01]  /*47e0*/  @P2 LDG.E R3, [R10.64] ;  /* 0x000000080a032981 */ /* 0x000ea2000c1e1900 */
[----:B------:R-:W-:Y:S01]  /*47f0*/  IMAD.MOV.U32 R0, RZ, RZ, c[0x0][0x338] ;  /* 0x0000ce00ff007624 */ /* 0x000fe200078e00ff */
[----:B------:R-:W3:Y:S02]  /*4800*/  S2UR UR5, SR_CTAID.X ;  /* 0x00000000000579c3 */ /* 0x000ee40000002500 */
[----:B-1----:R-:W1:Y:S04]  /*4810*/  S2R R4, SR_CTAID.Y ;  /* 0x0000000000047919 */ /* 0x002e680000002600 */
[----:B------:R-:W-:Y:S01]  /*4820*/  BAR.SYNC.DEFER_BLOCKING 0x1, 0x100 ;  /* 0x0044000000007b1d */ /* 0x000fe20000010000 */
[----:B------:R-:W-:-:S05]  /*4830*/  ISETP.NE.AND P0, PT, R0, 0x1, PT ;  /* 0x000000010000780c */ /* 0x000fca0003f05270 */
[----:B------:R-:W4:Y:S01]  /*4840*/  S2R R9, SR_TID.X ;  /* 0x0000000000097919 */ /* 0x000f220000002100 */
[----:B---3--:R-:W-:-:S04]  /*4850*/  USHF.L.U32 UR5, UR5, 0xd, URZ ;  /* 0x0000000d05057899 */ /* 0x008fc8000800063f */
[----:B------:R-:W-:Y:S01]  /*4860*/  USHF.R.S32.HI UR4, URZ, 0x1f, UR5 ;  /* 0x0000001f3f047899 */ /* 0x000fe20008011405 */
[----:B--2---:R-:W-:-:S04]  /*4870*/  @P2 LEA R3, R208, R3, 0x7 ;  /* 0x00000003d0032211 */ /* 0x004fc800078e38ff */
[----:B------:R-:W-:-:S04]  /*4880*/  @P2 SHF.R.S32.HI R0, RZ, 0x1f, R3 ;  /* 0x0000001fff002819 */ /* 0x000fc80000011403 */
[----:B------:R-:W-:-:S05]  /*4890*/  @P2 LEA.HI R0, R0, R3, RZ, 0x7 ;  /* 0x0000000300002211 */ /* 0x000fca00078f38ff */
[----:B------:R-:W-:Y:S02]  /*48a0*/  @P2 IMAD.SHL.U32 R6, R0, 0x40, RZ ;  /* 0x0000004000062824 */ /* 0x000fe400078e00ff */
[----:B-1----:R-:W-:-:S03]  /*48b0*/  @P0 IMAD.HI.U32 R0, R4, c[0x0][0x33c], RZ ;  /* 0x0000cf0004000a27 */ /* 0x002fc600078e00ff */
[----:B------:R-:W-:Y:S02]  /*48c0*/  @P2 LOP3.LUT R6, R6, 0xffffe000, RZ, 0xc0, !PT ;  /* 0xffffe00006062812 */ /* 0x000fe400078ec0ff */
[----:B------:R-:W-:Y:S02]  /*48d0*/  @P0 SHF.R.U32.HI R4, RZ, c[0x0][0x340], R0 ;  /* 0x0000d000ff040a19 */ /* 0x000fe40000011600 */
[----:B------:R-:W-:Y:S02]  /*48e0*/  @P2 SHF.R.S32.HI R7, RZ, 0x1f, R6 ;  /* 0x0000001fff072819 */ /* 0x000fe40000011406 */
[----:B------:R-:W-:Y:S01]  /*48f0*/  @!P2 CS2R R6, SRZ ;  /* 0x000000000006a805 */ /* 0x000fe2000001ff00 */
[----:B------:R-:W-:Y:S02]  /*4900*/  SHF.R.S32.HI R5, RZ, 0x1f, R4 ;  /* 0x0000001fff057819 */ /* 0x000fe40000011404 */
[----:B----4-:R-:W-:-:S03]  /*4910*/  SHF.R.S32.HI R0, RZ, 0x1f, R9 ;  /* 0x0000001fff007819 */ /* 0x010fc60000011409 */
[----:B------:R-:W-:Y:S01]  /*4920*/  IADD3 R8, P1, P0, R6, UR5, R9 ;  /* 0x0000000506087c10 */ /* 0x000fe2000f83e009 */
[C---:B------:R-:W-:Y:S02]  /*4930*/  IMAD R3, R5.reuse, c[0x0][0x328], RZ ;  /* 0x0000ca0005037a24 */ /* 0x040fe400078e02ff */
[----:B------:R-:W-:Y:S01]  /*4940*/  IMAD R5, R5, c[0x0][0x300], RZ ;  /* 0x0000c00005057a24 */ /* 0x000fe200078e02ff */
[----:B------:R-:W-:Y:S01]  /*4950*/  IADD3.X R9, R7, UR4, R0, P1, P0 ;  /* 0x0000000407097c10 */ /* 0x000fe20008fe0400 */
[C---:B------:R-:W-:Y:S01]  /*4960*/  IMAD R3, R4.reuse, c[0x0][0x32c], R3 ;  /* 0x0000cb0004037a24 */ /* 0x040fe200078e0203 */
[----:B------:R-:W-:Y:S01]  /*4970*/  SHF.R.S32.HI R0, RZ, 0x1f, R208 ;  /* 0x0000001fff007819 */ /* 0x000fe200000114d0 */
[C---:B------:R-:W-:Y:S02]  /*4980*/  IMAD R2, R4.reuse, c[0x0][0x304], R5 ;  /* 0x0000c10004027a24 */ /* 0x040fe400078e0205 */
[----:B------:R-:W-:Y:S01]  /*4990*/  IMAD.WIDE.U32 R6, R4, c[0x0][0x328], R8 ;  /* 0x0000ca0004067a25 */ /* 0x000fe200078e0008 */
[----:B------:R-:W-:-:S03]  /*49a0*/  SEL R0, R0, RZ, !P2 ;  /* 0x000000ff00007207 */ /* 0x000fc60005000000 */
[----:B------:R-:W-:-:S04]  /*49b0*/  IMAD.WIDE.U32 R4, R4, c[0x0][0x300], R8 ;  /* 0x0000c00004047a25 */ /* 0x000fc800078e0008 */
[----:B------:R-:W-:Y:S01]  /*49c0*/  IMAD.IADD R7, R7, 0x1, R3 ;  /* 0x0000000107077824 */ /* 0x000fe200078e0203 */
[----:B------:R-:W-:Y:S01]  /*49d0*/  IADD3 R5, R5, R2, RZ ;  /* 0x0000000205057210 */ /* 0x000fe20007ffe0ff */
[----:B------:R-:W-:Y:S01]  /*49e0*/  IMAD R2, R0, c[0x0][0x330], RZ ;  /* 0x0000cc0000027a24 */ /* 0x000fe200078e02ff */
[----:B------:R-:W-:Y:S01]  /*49f0*/  SEL R3, R208, RZ, !P2 ;  /* 0x000000ffd0037207 */ /* 0x000fe20005000000 */
[----:B------:R-:W-:-:S04]  /*4a00*/  IMAD R0, R0, c[0x0][0x308], RZ ;  /* 0x0000c20000007a24 */ /* 0x000fc800078e02ff */
[C---:B------:R-:W-:Y:S02]  /*4a10*/  IMAD R2, R3.reuse, c[0x0][0x334], R2 ;  /* 0x0000cd0003027a24 */ /* 0x040fe400078e0202 */
[----:B------:R-:W-:-:S04]  /*4a20*/  IMAD.WIDE.U32 R6, R3, c[0x0][0x330], R6 ;  /* 0x0000cc0003067a25 */ /* 0x000fc800078e0006 */
[C---:B------:R-:W-:Y:S01]  /*4a30*/  IMAD R0, R3.reuse, c[0x0][0x30c], R0 ;  /* 0x0000c30003007a24 */ /* 0x040fe200078e0200 */
[----:B------:R-:W-:Y:S01]  /*4a40*/  LEA R8, P1, R6, c[0x0][0x310], 0x2 ;  /* 0x0000c40006087a11 */ /* 0x000fe200078210ff */
[----:B------:R-:W-:-:S04]  /*4a50*/  IMAD.WIDE.U32 R4, R3, c[0x0][0x308], R4 ;  /* 0x0000c20003047a25 */ /* 0x000fc800078e0004 */
[----:B------:R-:W-:Y:S01]  /*4a60*/  IMAD.IADD R3, R7, 0x1, R2 ;  /* 0x0000000107037824 */ /* 0x000fe200078e0202 */
[----:B------:R-:W-:Y:S02]  /*4a70*/  IADD3 R5, R5, R0, RZ ;  /* 0x0000000005057210 */ /* 0x000fe40007ffe0ff */
[----:B------:R-:W-:Y:S02]  /*4a80*/  LEA R2, P0, R4, c[0x0][0x2e8], 0x2 ;  /* 0x0000ba0004027a11 */ /* 0x000fe400078010ff */
[----:B------:R-:W-:Y:S02]  /*4a90*/  LEA.HI.X R9, R6, c[0x0][0x314], R3, 0x2, P1 ;  /* 0x0000c50006097a11 */ /* 0x000fe400008f1403 */
[----:B------:R-:W-:-:S03]  /*4aa0*/  LEA.HI.X R3, R4, c[0x0][0x2ec], R5, 0x2, P0 ;  /* 0x0000bb0004037a11 */ /* 0x000fc600000f1405 */
        /* <DEDUP_REMOVED lines=65> */
.L_x_185:
        /* <DEDUP_REMOVED lines=12> */
.L_x_1799:


//--------------------- .text._ZN7cutlass13device_kernelIN5flash19enable_sm80_to_sm89INS1_16FlashAttnBwdSm80INS1_25CollectiveMainloopBwdSm80ILi2ELi2EN4cute5tupleIJNS5_1CILi64EEENS7_ILi128EEES8_EEENS_6half_tEfNS_4arch4Sm80ELb0ELb0ELb0ELb1ELb1ELb0ELb0ELb0ELi2ELi2ELi4ELi2ELb1EEENS1_24CollectiveEpilogueBwdGQAISA_fSD_Li256ELb1ELb1EEENS1_19SingleTileSchedulerILb1ELb0ELb0ELi128EEEEEEEEEvNT_6ParamsE --------------------------
	.section	.text._ZN7cutlass13device_kernelIN5flash19enable_sm80_to_sm89INS1_16FlashAttnBwdSm80INS1_25CollectiveMainloopBwdSm80ILi2ELi2EN4cute5tupleIJNS5_1CILi64EEENS7_ILi128EEES8_EEENS_6half_tEfNS_4arch4Sm80ELb0ELb0ELb0ELb1ELb1ELb0ELb0ELb0ELi2ELi2ELi4ELi2ELb1EEENS1_24CollectiveEpilogueBwdGQAISA_fSD_Li256ELb1ELb1EEENS1_19SingleTileSchedulerILb1ELb0ELb0ELi128EEEEEEEEEvNT_6ParamsE,"ax",@progbits
	.sectioninfo	@"SHI_REGISTERS=246"
	.align	128
.text._ZN7cutlass13device_kernelIN5flash19enable_sm80_to_sm89INS1_16FlashAttnBwdSm80INS1_25CollectiveMainloopBwdSm80ILi2ELi2EN4cute5tupleIJNS5_1CILi64EEENS7_ILi128EEES8_EEENS_6half_tEfNS_4arch4Sm80ELb0ELb0ELb0ELb1ELb1ELb0ELb0ELb0ELi2ELi2ELi4ELi2ELb1EEENS1_24CollectiveEpilogueBwdGQAISA_fSD_Li256ELb1ELb1EEENS1_19SingleTileSchedulerILb1ELb0ELb0ELi128EEEEEEEEEvNT_6ParamsE:
        .type           _ZN7cutlass13device_kernelIN5flash19enable_sm80_to_sm89INS1_16FlashAttnBwdSm80INS1_25CollectiveMainloopBwdSm80ILi2ELi2EN4cute5tupleIJNS5_1CILi64EEENS7_ILi128EEES8_EEENS_6half_tEfNS_4arch4Sm80ELb0ELb0ELb0ELb1ELb1ELb0ELb0ELb0ELi2ELi2ELi4ELi2ELb1EEENS1_24CollectiveEpilogueBwdGQAISA_fSD_Li256ELb1ELb1EEENS1_19SingleTileSchedulerILb1ELb0ELb0ELi128EEEEEEEEEvNT_6ParamsE,@function
        .size           _ZN7cutlass13device_kernelIN5flash19enable_sm80_to_sm89INS1_16FlashAttnBwdSm80INS1_25CollectiveMainloopBwdSm80ILi2ELi2EN4cute5tupleIJNS5_1CILi64EEENS7_ILi128EEES8_EEENS_6half_tEfNS_4arch4Sm80ELb0ELb0ELb0ELb1ELb1ELb0ELb0ELb0ELi2ELi2ELi4ELi2ELb1EEENS1_24CollectiveEpilogueBwdGQAISA_fSD_Li256ELb1ELb1EEENS1_19SingleTileSchedulerILb1ELb0ELb0ELi128EEEEEEEEEvNT_6ParamsE,(.L_x_1800 - _ZN7cutlass13device_kernelIN5flash19enable_sm80_to_sm89INS1_16FlashAttnBwdSm80INS1_25CollectiveMainloopBwdSm80ILi2ELi2EN4cute5tupleIJNS5_1CILi64EEENS7_ILi128EEES8_EEENS_6half_tEfNS_4arch4Sm80ELb0ELb0ELb0ELb1ELb1ELb0ELb0ELb0ELi2ELi2ELi4ELi2ELb1EEENS1_24CollectiveEpilogueBwdGQAISA_fSD_Li256ELb1ELb1EEENS1_19SingleTileSchedulerILb1ELb0ELb0ELi128EEEEEEEEEvNT_6ParamsE)
        .other          _ZN7cutlass13device_kernelIN5flash19enable_sm80_to_sm89INS1_16FlashAttnBwdSm80INS1_25CollectiveMainloopBwdSm80ILi2ELi2EN4cute5tupleIJNS5_1CILi64EEENS7_ILi128EEES8_EEENS_6half_tEfNS_4arch4Sm80ELb0ELb0ELb0ELb1ELb1ELb0ELb0ELb0ELi2ELi2ELi4ELi2ELb1EEENS1_24CollectiveEpilogueBwdGQAISA_fSD_Li256ELb1ELb1EEENS1_19SingleTileSchedulerILb1ELb0ELb0ELi128EEEEEEEEEvNT_6ParamsE,@"STO_CUDA_ENTRY STV_DEFAULT"
_ZN7cutlass13device_kernelIN5flash19enable_sm80_to_sm89INS1_16FlashAttnBwdSm80INS1_25CollectiveMainloopBwdSm80ILi2ELi2EN4cute5tupleIJNS5_1CILi64EEENS7_ILi128EEES8_EEENS_6half_tEfNS_4arch4Sm80ELb0ELb0ELb0ELb1ELb1ELb0ELb0ELb0ELi2ELi2ELi4ELi2ELb1EEENS1_24CollectiveEpilogueBwdGQAISA_fSD_Li256ELb1ELb1EEENS1_19SingleTileSchedulerILb1ELb0ELb0ELi128EEEEEEEEEvNT_6ParamsE:
        /* <DEDUP_REMOVED lines=17> */
.L_x_187:
        /* <DEDUP_REMOVED lines=8> */
.L_x_189:
[----:B------:R-:W-:Y:S02]  /*0190*/  MOV R5, c[0x0][0x3ac] ;  /* 0x0000eb0000057a02 */ /* 0x000fe40000000f00 */
.L_x_188:
[----:B------:R-:W-:-:S05]  /*01a0*/  IMAD.SHL.U32 R0, R2, 0x80, RZ ;  /* 0x0000008002007824 */ /* 0x000fca00078e00ff */
[----:B-----5:R-:W-:-:S04]  /*01b0*/  ISETP.GE.AND P0, PT, R0, R5, PT ;  /* 0x000000050000720c */ /* 0x020fc80003f06270 */
[----:B------:R-:W-:Y:S01]  /*01c0*/  SEL R208, R208, 0xffffffff, !P0 ;  /* 0xffffffffd0d07807 */ /* 0x000fe20004000000 */
[----:B------:R-:W-:Y:S05]  /*01d0*/  BRA `(.L_x_190) ;  /* 0x0000011000007947 */ /* 0x000fea0003800000 */
.L_x_186:
[----:B---34-:R-:W-:-:S04]  /*01e0*/  ISETP.NE.U32.AND P0, PT, RZ, c[0x0][0x3c8], PT ;  /* 0x0000f200ff007a0c */ /* 0x018fc80003f05070 */
[----:B------:R-:W-:-:S13]  /*01f0*/  ISETP.NE.AND.EX P0, PT, RZ, c[0x0][0x3cc], PT, P0 ;  /* 0x0000f300ff007a0c */ /* 0x000fda0003f05300 */
[----:B------:R-:W-:Y:S05]  /*0200*/  @!P0 BRA `(.L_x_191) ;  /* 0x0000002000008947 */ /* 0x000fea0003800000 */
[----:B------:R1:W5:Y:S01]  /*0210*/  LDG.E R5, [R4.64] ;  /* 0x0000000804057981 */ /* 0x000362000c1e1900 */
[----:B------:R-:W-:Y:S05]  /*0220*/  BRA `(.L_x_192) ;  /* 0x0000009000007947 */ /* 0x000fea0003800000 */
.L_x_191:
        /* <DEDUP_REMOVED lines=8> */
.L_x_193:
[----:B------:R-:W-:Y:S02]  /*02b0*/  MOV R5, c[0x0][0x3ac] ;  /* 0x0000eb0000057a02 */ /* 0x000fe40000000f00 */
.L_x_192:
[----:B------:R-:W-:-:S05]  /*02c0*/  IMAD.SHL.U32 R0, R2, 0x80, RZ ;  /* 0x0000008002007824 */ /* 0x000fca00078e00ff */
[----:B-----5:R-:W-:-:S04]  /*02d0*/  ISETP.GE.AND P0, PT, R0, R5, PT ;  /* 0x000000050000720c */ /* 0x020fc80003f06270 */
[----:B------:R-:W-:-:S04]  /*02e0*/  SEL R208, R208, 0xffffffff, !P0 ;  /* 0xffffffffd0d07807 */ /* 0x000fc80004000000 */
.L_x_190:
        /* <DEDUP_REMOVED lines=33> */
.L_x_194:
[----:B------:R-:W-:-:S04]  /*0500*/  ISETP.NE.U32.AND P1, PT, RZ, c[0x0][0x2e0], PT ;  /* 0x0000b800ff007a0c */ /* 0x000fc80003f25070 */
[----:B------:R-:W-:-:S13]  /*0510*/  ISETP.NE.AND.EX P1, PT, RZ, c[0x0][0x2e4], PT, P1 ;  /* 0x0000b900ff007a0c */ /* 0x000fda0003f25310 */
[----:B------:R-:W-:Y:S05]  /*0520*/  @!P1 BRA `(.L_x_195) ;  /* 0x0000003000009947 */ /* 0x000fea0003800000 */
[----:B------:R-:W-:-:S06]  /*0530*/  IMAD.WIDE R4, R208, R13, c[0x0][0x2e0] ;  /* 0x0000b800d0047625 */ /* 0x000fcc00078e020d */
[----:B------:R1:W5:Y:S01]  /*0540*/  LDG.E R5, [R4.64] ;  /* 0x0000000804057981 */ /* 0x000362000c1e1900 */
[----:B------:R-:W-:Y:S05]  /*0550*/  BRA `(.L_x_196) ;  /* 0x0000004000007947 */ /* 0x000fea0003800000 */
.L_x_195:
[----:B------:R-:W-:Y:S05]  /*0560*/  @!P3 BRA `(.L_x_196) ;  /* 0x000000300000b947 */ /* 0x000fea0003800000 */
[----:B------:R-:W2:Y:S04]  /*0570*/  LDG.E R5, [R18.64] ;  /* 0x0000000812057981 */ /* 0x000ea8000c1e1900 */
[----:B------:R-:W2:Y:S02]  /*0580*/  LDG.E R4, [R18.64+0x4] ;  /* 0x0000040812047981 */ /* 0x000ea4000c1e1900 */
[----:B--2---:R-:W-:Y:S02]  /*0590*/  IADD3 R5, -R5, R4, RZ ;  /* 0x0000000405057210 */ /* 0x004fe40007ffe1ff */
.L_x_196:
        /* <DEDUP_REMOVED lines=37> */
[----:B------:R-:W-:Y:S01]  /*07f0*/  IMAD R5, R2, -0x80, R5 ;  /* 0xffffff8002057824 */ /* 0x000fe200078e0205 */
[--C-:B------:R-:W-:Y:S01]  /*0800*/  SHF.R.S32.HI R12, RZ, 0x1f, R3.reuse ;  /* 0x0000001fff0c7819 */ /* 0x100fe20000011403 */
[----:B------:R-:W-:Y:S01]  /*0810*/  IMAD.MOV.U32 R15, RZ, RZ, R3 ;  /* 0x000000ffff0f7224 */ /* 0x000fe200078e0003 */
[----:B------:R-:W-:Y:S01]  /*0820*/  ISETP.NE.AND P1, PT, R4, 0x1, PT ;  /* 0x000000010400780c */ /* 0x000fe20003f25270 */
[----:B------:R-:W-:Y:S01]  /*0830*/  IMAD.SHL.U32 R218, R6, 0x4, RZ ;  /* 0x0000000406da7824 */ /* 0x000fe200078e00ff */
        /* <DEDUP_REMOVED lines=12> */
[----:B------:R-:W-:Y:S01]  /*0900*/  SHF.R.S32.HI R14, RZ, 0x1f, R0 ;  /* 0x0000001fff0e7819 */ /* 0x000fe20000011400 */
[----:B------:R-:W-:-:S02]  /*0910*/  ULDC.64 UR4, c[0x0][0x1d8] ;  /* 0x0000760000047ab9 */ /* 0x000fc40000000a00 */
[----:B------:R-:W-:Y:S01]  /*0920*/  IMAD.X R8, R13, 0x1, R9, P2 ;  /* 0x000000010d087824 */ /* 0x000fe200010e0609 */
[----:B------:R-:W-:Y:S01]  /*0930*/  @P1 SHF.R.U32.HI R15, RZ, c[0x0][0x250], R4 ;  /* 0x00009400ff0f1a19 */ /* 0x000fe20000011604 */
[----:B------:R-:W-:Y:S01]  /*0940*/  IMAD.IADD R4, R5, 0x1, -R206 ;  /* 0x0000000105047824 */ /* 0x000fe200078e0ace */
[----:B------:R-:W-:Y:S01]  /*0950*/  IADD3 R24, P1, R206, R10, RZ ;  /* 0x0000000ace187210 */ /* 0x000fe20007f3e0ff */
[----:B------:R-:W-:Y:S01]  /*0960*/  IMAD R28, R12, c[0x0][0x288], RZ ;  /* 0x0000a2000c1c7a24 */ /* 0x000fe200078e02ff */
[----:B------:R-:W-:Y:S01]  /*0970*/  LOP3.LUT R9, R20, 0xfffffff8, RZ, 0xc0, !PT ;  /* 0xfffffff814097812 */ /* 0x000fe200078ec0ff */
[----:B------:R-:W-:Y:S01]  /*0980*/  IMAD R30, R3, c[0x0][0x274], R30 ;  /* 0x00009d00031e7a24 */ /* 0x000fe200078e021e */
[C---:B------:R-:W-:Y:S01]  /*0990*/  ISETP.GE.AND P6, PT, R4.reuse, 0x21, PT ;  /* 0x000000210400780c */ /* 0x040fe20003fc6270 */
[----:B------:R-:W-:Y:S01]  /*09a0*/  IMAD.X R25, R13, 0x1, R11, P1 ;  /* 0x000000010d197824 */ /* 0x000fe200008e060b */
[----:B------:R-:W-:Y:S01]  /*09b0*/  ISETP.GE.AND P1, PT, R4, 0x1, PT ;  /* 0x000000010400780c */ /* 0x000fe20003f26270 */
[----:B------:R-:W-:Y:S01]  /*09c0*/  IMAD.SHL.U32 R13, R206, 0x40, RZ ;  /* 0x00000040ce0d7824 */ /* 0x000fe200078e00ff */
[C---:B------:R-:W-:Y:S01]  /*09d0*/  ISETP.GE.AND P5, PT, R4.reuse, 0x41, PT ;  /* 0x000000410400780c */ /* 0x040fe20003fa6270 */
[----:B------:R-:W-:Y:S01]  /*09e0*/  IMAD.WIDE.U32 R34, R3, c[0x0][0x270], R218 ;  /* 0x00009c0003227a25 */ /* 0x000fe200078e00da */
[----:B------:R-:W-:Y:S01]  /*09f0*/  ISETP.GE.AND P2, PT, R4, 0x61, PT ;  /* 0x000000610400780c */ /* 0x000fe20003f46270 */
[----:B------:R-:W-:Y:S01]  /*0a00*/  USHF.L.U64.HI UR5, UR4, UR6, UR5 ;  /* 0x0000000604057299 */ /* 0x000fe20008010205 */
[----:B------:R-:W-:Y:S01]  /*0a10*/  LOP3.LUT R13, R13, 0x1c0, RZ, 0xc0, !PT ;  /* 0x000001c00d0d7812 */ /* 0x000fe200078ec0ff */
[----:B------:R-:W-:Y:S01]  /*0a20*/  IMAD.IADD R4, R6, 0x1, -R9 ;  /* 0x0000000106047824 */ /* 0x000fe200078e0a09 */
[----:B------:R-:W-:Y:S01]  /*0a30*/  LEA.HI R11, R17, R6, RZ, 0x6 ;  /* 0x00000006110b7211 */ /* 0x000fe200078f30ff */
[----:B------:R-:W-:Y:S01]  /*0a40*/  IMAD.IADD R27, R19, 0x1, R26 ;  /* 0x00000001131b7824 */ /* 0x000fe200078e021a */
[----:B------:R-:W-:Y:S01]  /*0a50*/  SHF.R.U32.HI R10, RZ, 0x3, R13 ;  /* 0x00000003ff0a7819 */ /* 0x000fe2000001160d */
[----:B------:R-:W-:Y:S01]  /*0a60*/  IMAD.SHL.U32 R22, R4, 0x8, RZ ;  /* 0x0000000804167824 */ /* 0x000fe200078e00ff */
[----:B------:R-:W-:Y:S01]  /*0a70*/  SHF.R.S32.HI R11, RZ, 0x6, R11 ;  /* 0x00000006ff0b7819 */ /* 0x000fe2000001140b */
[----:B------:R-:W-:Y:S01]  /*0a80*/  IMAD.MOV.U32 R26, RZ, RZ, R18 ;  /* 0x000000ffff1a7224 */ /* 0x000fe200078e0012 */
[----:B------:R-:W-:Y:S01]  /*0a90*/  USHF.L.U32 UR4, UR4, 0x6, URZ ;  /* 0x0000000604047899 */ /* 0x000fe2000800063f */
[C---:B------:R-:W-:Y:S01]  /*0aa0*/  IMAD R40, R12.reuse, c[0x0][0x180], RZ ;  /* 0x000060000c287a24 */ /* 0x040fe200078e02ff */
[----:B------:R-:W-:Y:S01]  /*0ab0*/  LOP3.LUT R9, R13, 0x38, R22, 0xf8, !PT ;  /* 0x000000380d097812 */ /* 0x000fe200078ef816 */
[----:B------:R-:W-:Y:S01]  /*0ac0*/  IMAD R38, R12, c[0x0][0x210], RZ ;  /* 0x000084000c267a24 */ /* 0x000fe200078e02ff */
[----:B------:R-:W-:Y:S01]  /*0ad0*/  SHF.R.S32.HI R13, RZ, 0x1f, R208 ;  /* 0x0000001fff0d7819 */ /* 0x000fe200000114d0 */
[C---:B------:R-:W-:Y:S01]  /*0ae0*/  IMAD R28, R3.reuse, c[0x0][0x28c], R28 ;  /* 0x0000a300031c7a24 */ /* 0x040fe200078e021c */
[----:B------:R-:W-:Y:S01]  /*0af0*/  SEL R12, R208, RZ, !P0 ;  /* 0x000000ffd00c7207 */ /* 0x000fe20004000000 */
[----:B------:R-:W-:Y:S01]  /*0b00*/  IMAD.WIDE.U32 R18, R3, c[0x0][0x288], R218 ;  /* 0x0000a20003127a25 */ /* 0x000fe200078e00da */
[----:B------:R-:W-:-:S02]  /*0b10*/  SEL R203, R13, RZ, !P0 ;  /* 0x000000ff0dcb7207 */ /* 0x000fc40004000000 */
[----:B------:R-:W-:Y:S01]  /*0b20*/  SHF.R.S32.HI R23, RZ, 0x1f, R22 ;  /* 0x0000001fff177819 */ /* 0x000fe20000011416 */
[----:B------:R-:W-:Y:S01]  /*0b30*/  IMAD.IADD R31, R35, 0x1, R30 ;  /* 0x00000001231f7824 */ /* 0x000fe200078e021e */
[----:B------:R-:W-:Y:S01]  /*0b40*/  SEL R13, R13, RZ, !P3 ;  /* 0x000000ff0d0d7207 */ /* 0x000fe20005800000 */
[----:B------:R-:W-:Y:S01]  /*0b50*/  IMAD.MOV.U32 R30, RZ, RZ, R34 ;  /* 0x000000ffff1e7224 */ /* 0x000fe200078e0022 */
[----:B------:R-:W-:Y:S01]  /*0b60*/  SHF.R.S32.HI R34, RZ, 0x1f, R15 ;  /* 0x0000001fff227819 */ /* 0x000fe2000001140f */
[----:B------:R-:W-:Y:S01]  /*0b70*/  IMAD.IADD R29, R19, 0x1, R28 ;  /* 0x00000001131d7824 */ /* 0x000fe200078e021c */
[C---:B------:R-:W-:Y:S01]  /*0b80*/  ISETP.GE.OR P4, PT, R22.reuse, c[0x0][0x1cc], !P1 ;  /* 0x0000730016007a0c */ /* 0x040fe20004f86670 */
[----:B------:R-:W-:Y:S01]  /*0b90*/  IMAD R19, R203, c[0x0][0x278], RZ ;  /* 0x00009e00cb137a24 */ /* 0x000fe200078e02ff */
[----:B------:R-:W-:Y:S01]  /*0ba0*/  ISETP.GE.OR P1, PT, R22, c[0x0][0x19c], !P1 ;  /* 0x0000670016007a0c */ /* 0x000fe20004f26670 */
[----:B------:R-:W-:-:S04]  /*0bb0*/  IMAD.WIDE.U32 R30, R12, c[0x0][0x278], R30 ;  /* 0x00009e000c1e7a25 */ /* 0x000fc800078e001e */
[C---:B------:R-:W-:Y:S02]  /*0bc0*/  IMAD R40, R3.reuse, c[0x0][0x184], R40 ;  /* 0x0000610003287a24 */ /* 0x040fe400078e0228 */
[C---:B------:R-:W-:Y:S02]  /*0bd0*/  IMAD R38, R3.reuse, c[0x0][0x214], R38 ;  /* 0x0000850003267a24 */ /* 0x040fe400078e0226 */
[----:B------:R-:W-:Y:S02]  /*0be0*/  IMAD R36, R34, c[0x0][0x1e0], RZ ;  /* 0x0000780022247a24 */ /* 0x000fe400078e02ff */
[----:B------:R-:W-:-:S04]  /*0bf0*/  IMAD.WIDE.U32 R48, R3, c[0x0][0x180], R22 ;  /* 0x0000600003307a25 */ /* 0x000fc800078e0016 */
[----:B------:R-:W-:-:S04]  /*0c00*/  IMAD.WIDE.U32 R46, R3, c[0x0][0x210], R22 ;  /* 0x00008400032e7a25 */ /* 0x000fc800078e0016 */
[----:B------:R-:W-:Y:S01]  /*0c10*/  IMAD.MOV.U32 R28, RZ, RZ, R18 ;  /* 0x000000ffff1c7224 */ /* 0x000fe200078e0012 */
[----:B------:R-:W-:Y:S01]  /*0c20*/  IADD3 R18, P0, R0, R30, RZ ;  /* 0x0000001e00127210 */ /* 0x000fe20007f1e0ff */
[----:B------:R-:W-:Y:S01]  /*0c30*/  IMAD R3, R12, c[0x0][0x27c], R19 ;  /* 0x00009f000c037a24 */ /* 0x000fe200078e0213 */
[----:B------:R-:W-:Y:S01]  /*0c40*/  SEL R19, R208, RZ, !P3 ;  /* 0x000000ffd0137207 */ /* 0x000fe20005800000 */
[----:B------:R-:W-:Y:S01]  /*0c50*/  IMAD R34, R34, c[0x0][0x1b0], RZ ;  /* 0x00006c0022227a24 */ /* 0x000fe200078e02ff */
[----:B------:R-:W-:Y:S01]  /*0c60*/  ISETP.GE.OR P3, PT, R22, c[0x0][0x1cc], !P6 ;  /* 0x0000730016007a0c */ /* 0x000fe20007766670 */
[C---:B------:R-:W-:Y:S01]  /*0c70*/  IMAD R36, R15.reuse, c[0x0][0x1e4], R36 ;  /* 0x000079000f247a24 */ /* 0x040fe200078e0224 */
[----:B------:R-:W-:Y:S01]  /*0c80*/  IADD3.X R3, R14, R31, R3, P0, !PT ;  /* 0x0000001f0e037210 */ /* 0x000fe200007fe403 */
[----:B------:R-:W-:Y:S01]  /*0c90*/  IMAD.WIDE.U32 R44, R15, c[0x0][0x1e0], R22 ;  /* 0x000078000f2c7a25 */ /* 0x000fe200078e0016 */
[----:B------:R-:W-:-:S03]  /*0ca0*/  ISETP.GE.OR P6, PT, R22, c[0x0][0x19c], !P6 ;  /* 0x0000670016007a0c */ /* 0x000fc600077c6670 */
[----:B------:R-:W-:Y:S02]  /*0cb0*/  IMAD.SHL.U32 R21, R11, 0x200, RZ ;  /* 0x000002000b157824 */ /* 0x000fe400078e00ff */
[C---:B------:R-:W-:Y:S02]  /*0cc0*/  IMAD R34, R15.reuse, c[0x0][0x1b4], R34 ;  /* 0x00006d000f227a24 */ /* 0x040fe400078e0222 */
[----:B------:R-:W-:Y:S01]  /*0cd0*/  IMAD.WIDE.U32 R42, R15, c[0x0][0x1b0], R22 ;  /* 0x00006c000f2a7a25 */ /* 0x000fe200078e0016 */
[----:B------:R-:W-:-:S03]  /*0ce0*/  LOP3.LUT R9, R21, R9, R10, 0xf6, !PT ;  /* 0x0000000915097212 */ /* 0x000fc600078ef60a */
[----:B------:R-:W-:Y:S02]  /*0cf0*/  IMAD.IADD R41, R49, 0x1, R40 ;  /* 0x0000000131297824 */ /* 0x000fe400078e0228 */
[----:B------:R-:W-:Y:S02]  /*0d00*/  IMAD.IADD R39, R47, 0x1, R38 ;  /* 0x000000012f277824 */ /* 0x000fe400078e0226 */
[C---:B------:R-:W-:Y:S02]  /*0d10*/  IMAD R15, R203.reuse, c[0x0][0x290], RZ ;  /* 0x0000a400cb0f7a24 */ /* 0x040fe400078e02ff */
[C---:B------:R-:W-:Y:S02]  /*0d20*/  IMAD R31, R203.reuse, c[0x0][0x188], RZ ;  /* 0x00006200cb1f7a24 */ /* 0x040fe400078e02ff */
[----:B------:R-:W-:Y:S02]  /*0d30*/  IMAD R23, R203, c[0x0][0x218], RZ ;  /* 0x00008600cb177a24 */ /* 0x000fe400078e02ff */
[----:B------:R-:W-:-:S02]  /*0d40*/  IMAD.IADD R37, R45, 0x1, R36 ;  /* 0x000000012d257824 */ /* 0x000fc400078e0224 */
[----:B------:R-:W-:Y:S02]  /*0d50*/  IMAD.MOV.U32 R40, RZ, RZ, R48 ;  /* 0x000000ffff287224 */ /* 0x000fe400078e0030 */
[----:B------:R-:W-:Y:S02]  /*0d60*/  IMAD.MOV.U32 R38, RZ, RZ, R46 ;  /* 0x000000ffff267224 */ /* 0x000fe400078e002e */
[----:B------:R-:W-:Y:S02]  /*0d70*/  IMAD R203, R203, c[0x0][0x240], RZ ;  /* 0x00009000cbcb7a24 */ /* 0x000fe400078e02ff */
[----:B------:R-:W-:Y:S02]  /*0d80*/  IMAD.MOV.U32 R36, RZ, RZ, R44 ;  /* 0x000000ffff247224 */ /* 0x000fe400078e002c */
[----:B------:R-:W-:Y:S02]  /*0d90*/  IMAD R16, R13, c[0x0][0x1e8], RZ ;  /* 0x00007a000d107a24 */ /* 0x000fe400078e02ff */
[----:B------:R-:W-:-:S04]  /*0da0*/  IMAD.WIDE R24, R2, 0x80, R24 ;  /* 0x0000008002187825 */ /* 0x000fc800078e0218 */
[----:B------:R-:W-:Y:S02]  /*0db0*/  IMAD.IADD R35, R43, 0x1, R34 ;  /* 0x000000012b237824 */ /* 0x000fe400078e0222 */
[----:B------:R-:W-:-:S04]  /*0dc0*/  IMAD.WIDE.U32 R28, R12, c[0x0][0x290], R28 ;  /* 0x0000a4000c1c7a25 */ /* 0x000fc800078e001c */
[----:B------:R-:W-:Y:S02]  /*0dd0*/  IMAD.MOV.U32 R34, RZ, RZ, R42 ;  /* 0x000000ffff227224 */ /* 0x000fe400078e002a */
[----:B------:R-:W-:Y:S02]  /*0de0*/  IMAD R13, R13, c[0x0][0x1b8], RZ ;  /* 0x00006e000d0d7a24 */ /* 0x000fe400078e02ff */
[C---:B------:R-:W-:Y:S02]  /*0df0*/  IMAD R15, R12.reuse, c[0x0][0x294], R15 ;  /* 0x0000a5000c0f7a24 */ /* 0x040fe400078e020f */
[C---:B------:R-:W-:Y:S02]  /*0e00*/  IMAD R10, R12.reuse, c[0x0][0x18c], R31 ;  /* 0x000063000c0a7a24 */ /* 0x040fe400078e021f */
[C---:B------:R-:W-:Y:S02]  /*0e10*/  IMAD R2, R12.reuse, c[0x0][0x21c], R23 ;  /* 0x000087000c027a24 */ /* 0x040fe400078e0217 */
[----:B------:R-:W-:-:S02]  /*0e20*/  IMAD R203, R12, c[0x0][0x244], R203 ;  /* 0x000091000ccb7a24 */ /* 0x000fc400078e02cb */
[----:B------:R-:W-:-:S04]  /*0e30*/  IMAD.WIDE.U32 R26, R12, c[0x0][0x240], R26 ;  /* 0x000090000c1a7a25 */ /* 0x000fc800078e001a */
[----:B------:R-:W-:-:S04]  /*0e40*/  IMAD.WIDE.U32 R40, R12, c[0x0][0x188], R40 ;  /* 0x000062000c287a25 */ /* 0x000fc800078e0028 */
[----:B------:R-:W-:-:S04]  /*0e50*/  IMAD.WIDE.U32 R38, R12, c[0x0][0x218], R38 ;  /* 0x000086000c267a25 */ /* 0x000fc800078e0026 */
[C---:B------:R-:W-:Y:S01]  /*0e60*/  IMAD R12, R19.reuse, c[0x0][0x1ec], R16 ;  /* 0x00007b00130c7a24 */ /* 0x040fe200078e0210 */
[----:B------:R-:W-:Y:S01]  /*0e70*/  IADD3 R16, P0, R0, R28, RZ ;  /* 0x0000001c00107210 */ /* 0x000fe20007f1e0ff */
[----:B------:R-:W-:-:S03]  /*0e80*/  IMAD.WIDE.U32 R36, R19, c[0x0][0x1e8], R36 ;  /* 0x00007a0013247a25 */ /* 0x000fc600078e0024 */
[----:B------:R-:W-:Y:S01]  /*0e90*/  IADD3.X R15, R14, R29, R15, P0, !PT ;  /* 0x0000001d0e0f7210 */ /* 0x000fe200007fe40f */
[C---:B------:R-:W-:Y:S02]  /*0ea0*/  IMAD R13, R19.reuse, c[0x0][0x1bc], R13 ;  /* 0x00006f00130d7a24 */ /* 0x040fe400078e020d */
[----:B------:R-:W-:-:S04]  /*0eb0*/  IMAD.WIDE.U32 R34, R19, c[0x0][0x1b8], R34 ;  /* 0x00006e0013227a25 */ /* 0x000fc800078e0022 */
[----:B------:R-:W-:Y:S01]  /*0ec0*/  IMAD.IADD R37, R37, 0x1, R12 ;  /* 0x0000000125257824 */ /* 0x000fe200078e020c */
[----:B------:R-:W-:Y:S01]  /*0ed0*/  LEA.HI R12, R17, R6, RZ, 0x2 ;  /* 0x00000006110c7211 */ /* 0x000fe200078f10ff */
[----:B------:R-:W-:Y:S02]  /*0ee0*/  IMAD R19, R25, c[0x0][0x1d8], RZ ;  /* 0x0000760019137a24 */ /* 0x000fe400078e02ff */
[----:B------:R-:W-:Y:S02]  /*0ef0*/  IMAD.IADD R41, R41, 0x1, R10 ;  /* 0x0000000129297824 */ /* 0x000fe400078e020a */
[----:B------:R-:W-:Y:S02]  /*0f00*/  IMAD.IADD R35, R35, 0x1, R13 ;  /* 0x0000000123237824 */ /* 0x000fe400078e020d */
[----:B------:R-:W-:Y:S02]  /*0f10*/  IMAD R13, R25, c[0x0][0x1a8], RZ ;  /* 0x00006a00190d7a24 */ /* 0x000fe400078e02ff */
[----:B------:R-:W-:-:S02]  /*0f20*/  IMAD R10, R24, c[0x0][0x1dc], R19 ;  /* 0x00007700180a7a24 */ /* 0x000fc400078e0213 */
[----:B------:R-:W-:-:S04]  /*0f30*/  IMAD.WIDE.U32 R28, R24, c[0x0][0x1d8], R36 ;  /* 0x00007600181c7a25 */ /* 0x000fc800078e0024 */
[C---:B------:R-:W-:Y:S02]  /*0f40*/  IMAD R14, R24.reuse, c[0x0][0x1ac], R13 ;  /* 0x00006b00180e7a24 */ /* 0x040fe400078e020d */
        /* <DEDUP_REMOVED lines=18> */
[----:B------:R-:W-:Y:S01]  /*1070*/  ISETP.GE.OR P4, PT, R22, c[0x0][0x1cc], !P5 ;  /* 0x0000730016007a0c */ /* 0x000fe20006f86670 */
[----:B------:R-:W-:Y:S01]  /*1080*/  IMAD.IADD R14, R35, 0x1, R14 ;  /* 0x00000001230e7824 */ /* 0x000fe200078e020e */
[----:B------:R-:W-:Y:S01]  /*1090*/  LEA.HI.X R211, R38, c[0x0][0x1f4], R2, 0x1, P0 ;  /* 0x00007d0026d37a11 */ /* 0x000fe200000f0c02 */
[----:B------:R2:W-:Y:S01]  /*10a0*/  LDGSTS.E.BYPASS.LTC128B.128 [R9+0x5080], [R36.64], !P3 ;  /* 0x0508000024097fae */ /* 0x0005e2000d901d48 */
[----:B------:R-:W-:Y:S01]  /*10b0*/  IADD3 R30, P0, R36, UR4, RZ ;  /* 0x00000004241e7c10 */ /* 0x000fe2000ff1e0ff */
[C---:B------:R-:W-:Y:S01]  /*10c0*/  IMAD R10, R32.reuse, c[0x0][0x17c], R13 ;  /* 0x00005f00200a7a24 */ /* 0x040fe200078e020d */
[----:B------:R-:W-:Y:S01]  /*10d0*/  SHF.R.S32.HI R13, RZ, 0x2, R12 ;  /* 0x00000002ff0d7819 */ /* 0x000fe2000001140c */
[----:B------:R-:W-:Y:S01]  /*10e0*/  IMAD.WIDE.U32 R32, R32, c[0x0][0x178], R40 ;  /* 0x00005e0020207a25 */ /* 0x000fe200078e0028 */
[----:B------:R-:W-:-:S02]  /*10f0*/  IADD3.X R31, R37, UR5, RZ, P0, !PT ;  /* 0x00000005251f7c10 */ /* 0x000fc400087fe4ff */
[----:B------:R-:W-:Y:S01]  /*1100*/  IADD3 R28, P3, R30, UR4, RZ ;  /* 0x000000041e1c7c10 */ /* 0x000fe2000ff7e0ff */
[----:B------:R-:W-:Y:S01]  /*1110*/  IMAD.IADD R10, R33, 0x1, R10 ;  /* 0x00000001210a7824 */ /* 0x000fe200078e020a */
[----:B------:R-:W-:Y:S01]  /*1120*/  SHF.R.S32.HI R8, RZ, 0x1f, R12 ;  /* 0x0000001fff087819 */ /* 0x000fe2000001140c */
[----:B------:R-:W-:Y:S01]  /*1130*/  IMAD.SHL.U32 R205, R0, 0x40, RZ ;  /* 0x0000004000cd7824 */ /* 0x000fe200078e00ff */
[----:B------:R-:W-:Y:S01]  /*1140*/  IADD3.X R29, R31, UR5, RZ, P3, !PT ;  /* 0x000000051f1d7c10 */ /* 0x000fe20009ffe4ff */
[----:B------:R-:W-:Y:S01]  /*1150*/  ULDC.64 UR4, c[0x0][0x1a8] ;  /* 0x00006a0000047ab9 */ /* 0x000fe20000000a00 */
[C---:B------:R-:W-:Y:S01]  /*1160*/  ISETP.GE.OR P3, PT, R22.reuse, c[0x0][0x1cc], !P2 ;  /* 0x0000730016007a0c */ /* 0x040fe20005766670 */
[----:B------:R-:W-:Y:S01]  /*1170*/  USHF.L.U32 UR7, UR4, 0x6, URZ ;  /* 0x0000000604077899 */ /* 0x000fe2000800063f */
[----:B------:R3:W-:Y:S01]  /*1180*/  LDGSTS.E.BYPASS.LTC128B.128 [R9+0x6080], [R30.64], !P4 ;  /* 0x060800001e097fae */ /* 0x0007e2000e101d48 */
[----:B------:R-:W-:Y:S01]  /*1190*/  USHF.L.U64.HI UR5, UR4, UR6, UR5 ;  /* 0x0000000604057299 */ /* 0x000fe20008010205 */
[----:B------:R-:W-:Y:S01]  /*11a0*/  SHF.R.S32.HI R0, RZ, 0x1f, R205 ;  /* 0x0000001fff007819 */ /* 0x000fe200000114cd */
[----:B------:R-:W-:Y:S01]  /*11b0*/  IMAD.MOV.U32 R199, RZ, RZ, 0x40 ;  /* 0x00000040ffc77424 */ /* 0x000fe200078e00ff */
[C---:B------:R-:W-:Y:S01]  /*11c0*/  ISETP.GE.OR P5, PT, R22.reuse, c[0x0][0x19c], !P5 ;  /* 0x0000670016007a0c */ /* 0x040fe20006fa6670 */
[----:B------:R-:W-:Y:S01]  /*11d0*/  IMAD.MOV.U32 R192, RZ, RZ, 0x20 ;  /* 0x00000020ffc07424 */ /* 0x000fe200078e00ff */
[----:B------:R-:W-:Y:S01]  /*11e0*/  ISETP.GE.OR P2, PT, R22, c[0x0][0x19c], !P2 ;  /* 0x0000670016007a0c */ /* 0x000fe20005746670 */
[----:B------:R-:W-:Y:S01]  /*11f0*/  UMOV UR6, 0x5 ;  /* 0x0000000500067882 */ /* 0x000fe20000000000 */
[----:B-1----:R-:W-:-:S02]  /*1200*/  LEA R24, P0, R34, c[0x0][0x190], 0x1 ;  /* 0x0000640022187a11 */ /* 0x002fc400078008ff */
[----:B------:R-:W-:Y:S01]  /*1210*/  LEA.HI R2, R17, R6, RZ, 0x4 ;  /* 0x0000000611027211 */ /* 0x000fe200078f20ff */
[----:B------:R1:W-:Y:S01]  /*1220*/  LDGSTS.E.BYPASS.LTC128B.128 [R9+0x7080], [R28.64], !P3 ;  /* 0x070800001c097fae */ /* 0x0003e2000d901d48 */
[----:B------:R-:W-:Y:S02]  /*1230*/  LEA.HI.X R25, R34, c[0x0][0x194], R14, 0x1, P0 ;  /* 0x0000650022197a11 */ /* 0x000fe400000f0c0e */
[----:B------:R-:W-:Y:S01]  /*1240*/  LEA R214, P0, R32, c[0x0][0x160], 0x1 ;  /* 0x0000580020d67a11 */ /* 0x000fe200078008ff */
[----:B------:R-:W0:Y:S01]  /*1250*/  LDGDEPBAR ;  /* 0x00000000000079af */ /* 0x000e220000000000 */
[----:B------:R-:W-:Y:S02]  /*1260*/  LEA.HI R8, R8, R13, RZ, 0x3 ;  /* 0x0000000d08087211 */ /* 0x000fe400078f18ff */
[----:B------:R-:W-:Y:S01]  /*1270*/  LEA.HI.X R215, R32, c[0x0][0x164], R10, 0x1, P0 ;  /* 0x0000590020d77a11 */ /* 0x000fe200000f0c0a */
[----:B------:R4:W-:Y:S01]  /*1280*/  LDGSTS.E.BYPASS.LTC128B.128 [R9+0x80], [R24.64], !P1 ;  /* 0x0008000018097fae */ /* 0x0009e2000c901d48 */
[----:B------:R-:W-:-:S02]  /*1290*/  IADD3 R205, P1, R205, R26, RZ ;  /* 0x0000001acdcd7210 */ /* 0x000fc40007f3e0ff */
[----:B------:R-:W-:Y:S02]  /*12a0*/  SHF.R.S32.HI R19, RZ, 0x4, R2 ;  /* 0x00000004ff137819 */ /* 0x000fe40000011402 */
[----:B------:R-:W-:Y:S01]  /*12b0*/  IADD3.X R203, R0, R27, R203, P1, !PT ;  /* 0x0000001b00cb7210 */ /* 0x000fe20000ffe4cb */
[----:B------:R-:W-:Y:S01]  /*12c0*/  IMAD.IADD R0, R207, 0x1, -R206 ;  /* 0x00000001cf007824 */ /* 0x000fe200078e0ace */
[----:B------:R-:W-:Y:S02]  /*12d0*/  LOP3.LUT R8, R8, 0xfffffff8, RZ, 0xc0, !PT ;  /* 0xfffffff808087812 */ /* 0x000fe400078ec0ff */
[----:B---3--:R-:W-:Y:S02]  /*12e0*/  IADD3 R30, P0, R24, UR7, RZ ;  /* 0x00000007181e7c10 */ /* 0x008fe4000ff1e0ff */
[----:B------:R-:W-:Y:S01]  /*12f0*/  LEA.HI R23, R2, R19, RZ, 0x1 ;  /* 0x0000001302177211 */ /* 0x000fe200078f08ff */
[----:B------:R-:W-:Y:S01]  /*1300*/  IMAD.IADD R8, R13, 0x1, -R8 ;  /* 0x000000010d087824 */ /* 0x000fe200078e0a08 */
[----:B------:R-:W-:-:S02]  /*1310*/  IADD3.X R31, R25, UR5, RZ, P0, !PT ;  /* 0x00000005191f7c10 */ /* 0x000fc400087fe4ff */
[----:B------:R-:W-:Y:S02]  /*1320*/  IADD3 R26, P0, R30, UR7, RZ ;  /* 0x000000071e1a7c10 */ /* 0x000fe4000ff1e0ff */
[----:B------:R-:W-:Y:S01]  /*1330*/  LEA.HI R13, R17, R6, RZ, 0x5 ;  /* 0x00000006110d7211 */ /* 0x000fe200078f28ff */
[----:B------:R2:W-:Y:S01]  /*1340*/  LDGSTS.E.BYPASS.LTC128B.128 [R9+0x1080], [R30.64], !P6 ;  /* 0x010800001e097fae */ /* 0x0005e2000f101d48 */
[----:B------:R-:W-:Y:S02]  /*1350*/  IADD3.X R27, R31, UR5, RZ, P0, !PT ;  /* 0x000000051f1b7c10 */ /* 0x000fe400087fe4ff */
[----:B-1----:R-:W-:Y:S02]  /*1360*/  IADD3 R28, P0, R26, UR7, RZ ;  /* 0x000000071a1c7c10 */ /* 0x002fe4000ff1e0ff */
[----:B------:R-:W-:Y:S01]  /*1370*/  LOP3.LUT R14, R23, 0xfffffffe, RZ, 0xc0, !PT ;  /* 0xfffffffe170e7812 */ /* 0x000fe200078ec0ff */
[----:B------:R1:W-:Y:S01]  /*1380*/  LDGSTS.E.BYPASS.LTC128B.128 [R9+0x2080], [R26.64], !P5 ;  /* 0x020800001a097fae */ /* 0x0003e2000e901d48 */
[----:B------:R-:W-:Y:S01]  /*1390*/  IADD3.X R29, R27, UR5, RZ, P0, !PT ;  /* 0x000000051b1d7c10 */ /* 0x000fe200087fe4ff */
[----:B------:R-:W-:Y:S01]  /*13a0*/  ULDC.64 UR4, c[0x0][0x208] ;  /* 0x0000820000047ab9 */ /* 0x000fe20000000a00 */
[C---:B------:R-:W-:Y:S01]  /*13b0*/  ISETP.GE.AND P4, PT, R22.reuse, c[0x0][0x16c], PT ;  /* 0x00005b0016007a0c */ /* 0x040fe20003f86270 */
[----:B------:R-:W-:Y:S01]  /*13c0*/  IMAD.IADD R14, R19, 0x1, -R14 ;  /* 0x00000001130e7824 */ /* 0x000fe200078e0a0e */
[----:B------:R-:W-:Y:S01]  /*13d0*/  ISETP.GE.AND P3, PT, R22, c[0x0][0x1fc], PT ;  /* 0x00007f0016007a0c */ /* 0x000fe20003f66270 */
[----:B------:R2:W-:Y:S01]  /*13e0*/  LDGSTS.E.BYPASS.LTC128B.128 [R9+0x3080], [R28.64], !P2 ;  /* 0x030800001c097fae */ /* 0x0005e2000d101d48 */
[----:B------:R-:W-:Y:S01]  /*13f0*/  SHF.R.S32.HI R22, RZ, 0x5, R13 ;  /* 0x00000005ff167819 */ /* 0x000fe2000001140d */
[----:B----4-:R-:W-:Y:S01]  /*1400*/  IMAD.SHL.U32 R25, R4, 0x40, RZ ;  /* 0x0000004004197824 */ /* 0x010fe200078e00ff */
[----:B------:R-:W-:Y:S01]  /*1410*/  LOP3.LUT R23, R2, 0xfffffff0, RZ, 0xc0, !PT ;  /* 0xfffffff002177812 */ /* 0x000fe200078ec0ff */
[----:B------:R-:W0:Y:S01]  /*1420*/  LDGDEPBAR ;  /* 0x00000000000079af */ /* 0x000e220000000000 */
[----:B------:R-:W-:Y:S01]  /*1430*/  LEA.HI R19, R13, R22, RZ, 0x1 ;  /* 0x000000160d137211 */ /* 0x000fe200078f08ff */
[----:B------:R-:W-:Y:S01]  /*1440*/  IMAD R24, R14, 0x800, R21 ;  /* 0x000008000e187824 */ /* 0x000fe200078e0215 */
[----:B------:R-:W-:Y:S01]  /*1450*/  LOP3.LUT P1, RZ, R4, 0x4, RZ, 0xc0, !PT ;  /* 0x0000000404ff7812 */ /* 0x000fe2000782c0ff */
[----:B------:R-:W-:Y:S01]  /*1460*/  IMAD.IADD R10, R6, 0x1, -R23 ;  /* 0x00000001060a7824 */ /* 0x000fe200078e0a17 */
[----:B------:R-:W-:Y:S01]  /*1470*/  LOP3.LUT R19, R19, 0xfffffffe, RZ, 0xc0, !PT ;  /* 0xfffffffe13137812 */ /* 0x000fe200078ec0ff */
[----:B------:R-:W-:Y:S01]  /*1480*/  USHF.L.U64.HI UR5, UR4, UR6, UR5 ;  /* 0x0000000604057299 */ /* 0x000fe20008010205 */
[----:B------:R-:W-:Y:S01]  /*1490*/  LOP3.LUT P0, RZ, R4, 0x2, RZ, 0xc0, !PT ;  /* 0x0000000204ff7812 */ /* 0x000fe2000780c0ff */
[----:B------:R-:W-:Y:S01]  /*14a0*/  USHF.L.U32 UR4, UR4, 0x5, URZ ;  /* 0x0000000504047899 */ /* 0x000fe2000800063f */
[----:B------:R-:W-:Y:S01]  /*14b0*/  SHF.R.S32.HI R195, RZ, 0x1f, R10 ;  /* 0x0000001fffc37819 */ /* 0x000fe2000001140a */
[C---:B------:R-:W-:Y:S01]  /*14c0*/  IMAD.IADD R4, R22.reuse, 0x1, -R19 ;  /* 0x0000000116047824 */ /* 0x040fe200078e0a13 */
[----:B------:R-:W-:Y:S01]  /*14d0*/  LOP3.LUT R25, R25, 0x1c0, RZ, 0xc0, !PT ;  /* 0x000001c019197812 */ /* 0x000fe200078ec0ff */
[----:B------:R-:W-:Y:S01]  /*14e0*/  IMAD.SHL.U32 R22, R22, 0x10, RZ ;  /* 0x0000001016167824 */ /* 0x000fe200078e00ff */
[----:B------:R-:W-:Y:S01]  /*14f0*/  LEA.HI R195, R195, R10, RZ, 0x3 ;  /* 0x0000000ac3c37211 */ /* 0x000fe200078f18ff */
[----:B------:R-:W-:Y:S01]  /*1500*/  USHF.L.U32 UR6, UR4, 0x1, URZ ;  /* 0x0000000104067899 */ /* 0x000fe2000800063f */
[----:B------:R-:W-:Y:S01]  /*1510*/  LOP3.LUT R197, R25, 0x8, R20, 0xf8, !PT ;  /* 0x0000000819c57812 */ /* 0x000fe200078ef814 */
[----:B------:R-:W-:Y:S01]  /*1520*/  USHF.L.U64.HI UR5, UR4, 0x1, UR5 ;  /* 0x0000000104057899 */ /* 0x000fe20008010205 */
[C---:B------:R-:W-:Y:S01]  /*1530*/  LOP3.LUT R23, R195.reuse, 0xfffffff8, RZ, 0xc0, !PT ;  /* 0xfffffff8c3177812 */ /* 0x040fe200078ec0ff */
[----:B------:R-:W-:Y:S01]  /*1540*/  IMAD.SHL.U32 R195, R195, 0x40, RZ ;  /* 0x00000040c3c37824 */ /* 0x000fe200078e00ff */
[----:B------:R-:W-:-:S02]  /*1550*/  LOP3.LUT R19, R25, 0x30, R22, 0xf8, !PT ;  /* 0x0000003019137812 */ /* 0x000fc400078ef816 */
[----:B------:R-:W-:Y:S01]  /*1560*/  SHF.R.U32.HI R22, RZ, 0x3, R25 ;  /* 0x00000003ff167819 */ /* 0x000fe20000011619 */
[----:B------:R-:W-:Y:S01]  /*1570*/  IMAD.IADD R10, R10, 0x1, -R23 ;  /* 0x000000010a0a7824 */ /* 0x000fe200078e0a17 */
[----:B------:R-:W-:Y:S01]  /*1580*/  SEL R2, R199, 0xffffffc0, !P1 ;  /* 0xffffffc0c7027807 */ /* 0x000fe20004800000 */
[----:B------:R-:W-:-:S04]  /*1590*/  DEPBAR.LE SB0, 0x1 ;  /* 0x000080400000791a */ /* 0x000fc80000000000 */
[----:B------:R-:W-:Y:S01]  /*15a0*/  LOP3.LUT R197, R197, R22, RZ, 0x3c, !PT ;  /* 0x00000016c5c57212 */ /* 0x000fe200078e3cff */
[----:B------:R-:W-:Y:S01]  /*15b0*/  IMAD.MOV.U32 R23, RZ, RZ, c[0x0][0x178] ;  /* 0x00005e00ff177624 */ /* 0x000fe200078e00ff */
[C---:B------:R-:W-:Y:S01]  /*15c0*/  ISETP.LT.OR P1, PT, R0.reuse, 0x1, P4 ;  /* 0x000000010000780c */ /* 0x040fe20002721670 */
[----:B------:R-:W-:Y:S01]  /*15d0*/  BAR.SYNC.DEFER_BLOCKING 0x0 ;  /* 0x0000000000007b1d */ /* 0x000fe20000010000 */
[----:B------:R-:W-:Y:S01]  /*15e0*/  ISETP.LT.OR P6, PT, R0, 0x21, P4 ;  /* 0x000000210000780c */ /* 0x000fe200027c1670 */
[----:B------:R-:W-:Y:S01]  /*15f0*/  IMAD.IADD R197, R24, 0x1, R197 ;  /* 0x0000000118c57824 */ /* 0x000fe200078e02c5 */
[C---:B------:R-:W-:Y:S02]  /*1600*/  ISETP.LT.OR P5, PT, R0.reuse, 0x1, P3 ;  /* 0x000000010000780c */ /* 0x040fe40001fa1670 */
[----:B------:R-:W-:Y:S01]  /*1610*/  ISETP.LT.OR P2, PT, R0, 0x21, P3 ;  /* 0x000000210000780c */ /* 0x000fe20001f41670 */
[----:B------:R-:W-:Y:S01]  /*1620*/  IMAD.SHL.U32 R197, R197, 0x2, RZ ;  /* 0x00000002c5c57824 */ /* 0x000fe200078e00ff */
[----:B------:R-:W-:Y:S01]  /*1630*/  LOP3.LUT R19, R19, 0x8, R20, 0xf8, !PT ;  /* 0x0000000813137812 */ /* 0x000fe200078ef814 */
[----:B------:R-:W-:Y:S01]  /*1640*/  IMAD.MOV.U32 R20, RZ, RZ, c[0x0][0x17c] ;  /* 0x00005f00ff147624 */ /* 0x000fe200078e00ff */
[----:B------:R-:W-:Y:S01]  /*1650*/  SEL R0, R192, 0xffffffe0, !P0 ;  /* 0xffffffe0c0007807 */ /* 0x000fe20004000000 */
[----:B------:R-:W-:Y:S01]  /*1660*/  IMAD.IADD R2, R197, 0x1, R2 ;  /* 0x00000001c5027824 */ /* 0x000fe200078e0202 */
[----:B------:R-:W-:-:S02]  /*1670*/  LEA R212, P0, R23, R214, 0x6 ;  /* 0x000000d617d47211 */ /* 0x000fc400078030ff */
[----:B------:R-:W-:Y:S01]  /*1680*/  LEA.HI R21, R17, R6, RZ, 0x7 ;  /* 0x0000000611157211 */ /* 0x000fe200078f38ff */
[----:B------:R-:W-:Y:S01]  /*1690*/  IMAD.SHL.U32 R17, R14, 0x10, RZ ;  /* 0x000000100e117824 */ /* 0x000fe200078e00ff */
[----:B------:R-:W-:Y:S02]  /*16a0*/  LEA.HI.X R213, R23, R215, R20, 0x6, P0 ;  /* 0x000000d717d57211 */ /* 0x000fe400000f3414 */
[----:B------:R-:W-:Y:S02]  /*16b0*/  LEA R220, P0, R18, c[0x0][0x258], 0x2 ;  /* 0x0000960012dc7a11 */ /* 0x000fe400078010ff */
[----:B------:R-:W-:Y:S01]  /*16c0*/  LOP3.LUT R20, R17, 0x10, RZ, 0xc0, !PT ;  /* 0x0000001011147812 */ /* 0x000fe200078ec0ff */
[----:B------:R-:W-:Y:S01]  /*16d0*/  IMAD.SHL.U32 R17, R8, 0x40, RZ ;  /* 0x0000004008117824 */ /* 0x000fe200078e00ff */
[----:B------:R-:W-:Y:S01]  /*16e0*/  LEA.HI.X R221, R18, c[0x0][0x25c], R3, 0x2, P0 ;  /* 0x0000970012dd7a11 */ /* 0x000fe200000f1403 */
[----:B------:R-:W-:Y:S01]  /*16f0*/  IMAD.IADD R3, R197, 0x1, R0 ;  /* 0x00000001c5037824 */ /* 0x000fe200078e0200 */
[----:B------:R-:W-:Y:S01]  /*1700*/  LOP3.LUT R13, R13, 0xffffffe0, RZ, 0xc0, !PT ;  /* 0xffffffe00d0d7812 */ /* 0x000fe200078ec0ff */
[----:B------:R-:W-:Y:S01]  /*1710*/  IMAD.IADD R0, R0, 0x1, R2 ;  /* 0x0000000100007824 */ /* 0x000fe200078e0202 */
[----:B------:R2:W3:Y:S01]  /*1720*/  LDSM.16.M88.4 R144, [R197+0x4080] ;  /* 0x00408000c590783b */ /* 0x0004e20000000200 */
[----:B------:R-:W-:Y:S01]  /*1730*/  IMAD.SHL.U32 R18, R11, 0x8, RZ ;  /* 0x000000080b127824 */ /* 0x000fe200078e00ff */
[----:B------:R-:W-:Y:S01]  /*1740*/  LOP3.LUT R17, R17, 0x1c0, RZ, 0xc0, !PT ;  /* 0x000001c011117812 */ /* 0x000fe200078ec0ff */
[----:B------:R-:W-:Y:S01]  /*1750*/  IMAD.IADD R13, R6, 0x1, -R13 ;  /* 0x00000001060d7824 */ /* 0x000fe200078e0a0d */
[----:B------:R2:W4:Y:S01]  /*1760*/  LDSM.16.M88.4 R148, [R197+0x6080] ;  /* 0x00608000c594783b */ /* 0x0005220000000200 */
[----:B------:R-:W-:-:S02]  /*1770*/  LEA R224, P0, R16, c[0x0][0x280], 0x2 ;  /* 0x0000a00010e07a11 */ /* 0x000fc400078010ff */
[----:B------:R-:W-:Y:S01]  /*1780*/  SHF.R.U32.HI R23, RZ, 0x4, R21 ;  /* 0x00000004ff177819 */ /* 0x000fe20000011615 */
[----:B------:R2:W1:Y:S01]  /*1790*/  LDSM.16.M88.4 R152, [R3+0x4080] ;  /* 0x004080000398783b */ /* 0x0004620000000200 */
[----:B------:R-:W-:Y:S01]  /*17a0*/  IMAD.SHL.U32 R21, R14, 0x20, RZ ;  /* 0x000000200e157824 */ /* 0x000fe200078e00ff */
[----:B------:R-:W-:Y:S02]  /*17b0*/  LOP3.LUT R18, R18, 0x18, RZ, 0xc0, !PT ;  /* 0x0000001812127812 */ /* 0x000fe400078ec0ff */
[----:B------:R2:W1:Y:S01]  /*17c0*/  LDSM.16.M88.4 R160, [R3+0x6080] ;  /* 0x0060800003a0783b */ /* 0x0004620000000200 */
[----:B------:R-:W-:Y:S02]  /*17d0*/  SHF.R.U32.HI R217, RZ, 0x3, R17 ;  /* 0x00000003ffd97819 */ /* 0x000fe40000011611 */
[----:B------:R-:W-:Y:S01]  /*17e0*/  LEA.HI.X R225, R16, c[0x0][0x284], R15, 0x2, P0 ;  /* 0x0000a10010e17a11 */ /* 0x000fe200000f140f */
[----:B------:R2:W1:Y:S01]  /*17f0*/  LDSM.16.M88.4 R164, [R2+0x4080] ;  /* 0x0040800002a4783b */ /* 0x0004620000000200 */
[----:B------:R-:W-:-:S02]  /*1800*/  LOP3.LUT R15, R12, 0x7ffffffc, RZ, 0xc0, !PT ;  /* 0x7ffffffc0c0f7812 */ /* 0x000fc400078ec0ff */
[----:B------:R-:W-:Y:S01]  /*1810*/  LOP3.LUT R19, R19, R22, RZ, 0x3c, !PT ;  /* 0x0000001613137212 */ /* 0x000fe200078e3cff */
[----:B------:R2:W1:Y:S01]  /*1820*/  LDSM.16.M88.4 R168, [R2+0x6080] ;  /* 0x0060800002a8783b */ /* 0x0004620000000200 */
[----:B------:R-:W-:Y:S01]  /*1830*/  SHF.R.S32.HI R12, RZ, 0x1f, R13 ;  /* 0x0000001fff0c7819 */ /* 0x000fe2000001140d */
[----:B------:R-:W-:Y:S01]  /*1840*/  IMAD.IADD R15, R6, 0x1, -R15 ;  /* 0x00000001060f7824 */ /* 0x000fe200078e0a0f */
[----:B------:R-:W-:Y:S01]  /*1850*/  LOP3.LUT R21, R18, 0x20, R21, 0xf8, !PT ;  /* 0x0000002012157812 */ /* 0x000fe200078ef815 */
[----:B------:R2:W1:Y:S01]  /*1860*/  LDSM.16.M88.4 R172, [R0+0x4080] ;  /* 0x0040800000ac783b */ /* 0x0004620000000200 */
[----:B------:R-:W-:Y:S01]  /*1870*/  LOP3.LUT R217, R217, R17, R18, 0x1e, !PT ;  /* 0x00000011d9d97212 */ /* 0x000fe200078e1e12 */
[----:B------:R-:W-:Y:S01]  /*1880*/  IMAD.SHL.U32 R18, R10, 0x40, RZ ;  /* 0x000000400a127824 */ /* 0x000fe200078e00ff */
[----:B------:R-:W-:Y:S01]  /*1890*/  IADD3 R16, P0, R210, UR6, RZ ;  /* 0x00000006d2107c10 */ /* 0x000fe2000ff1e0ff */
[----:B------:R2:W1:Y:S01]  /*18a0*/  LDSM.16.M88.4 R176, [R0+0x6080] ;  /* 0x0060800000b0783b */ /* 0x0004620000000200 */
[----:B------:R-:W-:Y:S01]  /*18b0*/  LEA.HI R12, R12, R13, RZ, 0x2 ;  /* 0x0000000d0c0c7211 */ /* 0x000fe200078f10ff */
[C---:B------:R-:W-:Y:S01]  /*18c0*/  IMAD R196, R14.reuse, 0x200, R19 ;  /* 0x000002000ec47824 */ /* 0x040fe200078e0213 */
[----:B------:R-:W-:Y:S01]  /*18d0*/  IADD3.X R17, R211, UR5, RZ, P0, !PT ;  /* 0x00000005d3117c10 */ /* 0x000fe200087fe4ff */
[----:B------:R-:W-:Y:S01]  /*18e0*/  BAR.SYNC.DEFER_BLOCKING 0x0 ;  /* 0x0000000000007b1d */ /* 0x000fe20000010000 */
[----:B------:R-:W-:Y:S01]  /*18f0*/  IMAD.SHL.U32 R19, R14, 0x8, RZ ;  /* 0x000000080e137824 */ /* 0x000fe200078e00ff */
[----:B------:R-:W-:-:S02]  /*1900*/  LOP3.LUT R14, R18, 0x1c0, RZ, 0xc0, !PT ;  /* 0x000001c0120e7812 */ /* 0x000fc400078ec0ff */
[----:B------:R-:W-:Y:S02]  /*1910*/  ISETP.GE.AND P0, PT, R207, 0x41, PT ;  /* 0x00000041cf00780c */ /* 0x000fe40003f06270 */
[----:B------:R-:W-:Y:S02]  /*1920*/  LOP3.LUT R23, R20, 0x8, R23, 0xf8, !PT ;  /* 0x0000000814177812 */ /* 0x000fe400078ef817 */
[--C-:B------:R-:W-:Y:S02]  /*1930*/  SHF.R.U32.HI R200, RZ, 0x3, R14.reuse ;  /* 0x00000003ffc87819 */ /* 0x100fe4000001160e */
[----:B------:R-:W-:Y:S02]  /*1940*/  LOP3.LUT R19, R14, 0x8, R19, 0xf8, !PT ;  /* 0x000000080e137812 */ /* 0x000fe400078ef813 */
[C-C-:B------:R-:W-:Y:S02]  /*1950*/  LOP3.LUT R198, R200.reuse, R23, R14.reuse, 0x1e, !PT ;  /* 0x00000017c8c67212 */ /* 0x140fe400078e1e0e */
[----:B------:R-:W-:-:S02]  /*1960*/  LOP3.LUT R14, R200, R21, R14, 0x1e, !PT ;  /* 0x00000015c80e7212 */ /* 0x000fc400078e1e0e */
[----:B------:R-:W-:Y:S02]  /*1970*/  LOP3.LUT R200, R19, R200, RZ, 0x3c, !PT ;  /* 0x000000c813c87212 */ /* 0x000fe400078e3cff */
[----:B------:R-:W-:Y:S02]  /*1980*/  LOP3.LUT R195, R195, 0xfffffe00, RZ, 0xc0, !PT ;  /* 0xfffffe00c3c37812 */ /* 0x000fe400078ec0ff */
[C---:B------:R-:W-:Y:S02]  /*1990*/  IADD3 R223, R9.reuse, 0x4080, RZ ;  /* 0x0000408009df7810 */ /* 0x040fe40007ffe0ff */
[----:B------:R-:W-:Y:S01]  /*19a0*/  LOP3.LUT R198, R198, R195, RZ, 0xfc, !PT ;  /* 0x000000c3c6c67212 */ /* 0x000fe200078efcff */
[----:B------:R-:W-:Y:S01]  /*19b0*/  @!PT LDS RZ, [RZ] ;  /* 0x00000000fffff984 */ /* 0x000fe20000000800 */
[----:B------:R-:W-:Y:S01]  /*19c0*/  @!PT LDS RZ, [RZ] ;  /* 0x00000000fffff984 */ /* 0x000fe20000000800 */
[----:B------:R-:W-:Y:S01]  /*19d0*/  @!PT LDS RZ, [RZ] ;  /* 0x00000000fffff984 */ /* 0x000fe20000000800 */
[----:B------:R2:W-:Y:S01]  /*19e0*/  LDGSTS.E.BYPASS.LTC128B.128 [R9+0x4080], [R214.64], !P1 ;  /* 0x04080000d6097fae */ /* 0x0005e2000c901d48 */
[C---:B------:R-:W-:Y:S02]  /*19f0*/  ISETP.GT.AND P1, PT, R6.reuse, 0xf, PT ;  /* 0x0000000f0600780c */ /* 0x040fe40003f24270 */
[----:B------:R-:W-:Y:S01]  /*1a00*/  IADD3 R222, R9, 0x8080, RZ ;  /* 0x0000808009de7810 */ /* 0x000fe20007ffe0ff */
[----:B------:R2:W-:Y:S10]  /*1a10*/  LDGSTS.E.BYPASS.LTC128B.128 [R9+0x5080], [R212.64], !P6 ;  /* 0x05080000d4097fae */ /* 0x0005f4000f101d48 */
[----:B------:R-:W-:-:S02]  /*1a20*/  @!P1 IMAD.SHL.U32 R25, R6, 0x10, RZ ;  /* 0x0000001006199824 */ /* 0x000fc400078e00ff */
[----:B-1----:R-:W-:-:S03]  /*1a30*/  @!P1 IMAD.SHL.U32 R27, R6, 0x10, RZ ;  /* 0x00000010061b9824 */ /* 0x002fc600078e00ff */
        /* <DEDUP_REMOVED lines=8> */
[----:B-1----:R-:W-:-:S05]  /*1ac0*/  SHF.R.S32.HI R25, RZ, 0x2, R12 ;  /* 0x00000002ff197819 */ /* 0x002fca000001140c */
[C---:B------:R-:W-:Y:S02]  /*1ad0*/  IMAD R216, R4.reuse, 0x10, R25 ;  /* 0x0000001004d87824 */ /* 0x040fe400078e0219 */
[----:B------:R-:W-:-:S04]  /*1ae0*/  IMAD.SHL.U32 R4, R4, 0x400, RZ ;  /* 0x0000040004047824 */ /* 0x000fc800078e00ff */
[--C-:B------:R-:W-:Y:S01]  /*1af0*/  IMAD R18, R15, 0x2, R4.reuse ;  /* 0x000000020f127824 */ /* 0x100fe200078e0204 */
[-C--:B------:R-:W-:Y:S02]  /*1b00*/  IADD3 R200, R200, R195.reuse, R4 ;  /* 0x000000c3c8c87210 */ /* 0x080fe40007ffe004 */
[----:B------:R-:W-:Y:S01]  /*1b10*/  LOP3.LUT R195, R14, R195, RZ, 0xfc, !PT ;  /* 0x000000c30ec37212 */ /* 0x000fe200078efcff */
[----:B------:R-:W-:Y:S01]  /*1b20*/  IMAD.IADD R217, R18, 0x1, R217 ;  /* 0x0000000112d97824 */ /* 0x000fe200078e02d9 */
[----:B------:R-:W-:Y:S05]  /*1b30*/  @!P0 BRA `(.L_x_198) ;  /* 0x000000e000008947 */ /* 0x000fea0003800000 */
[----:B--234-:R-:W-:Y:S01]  /*1b40*/  IADD3 R4, -R206, -0x40, R207 ;  /* 0xffffffc0ce047810 */ /* 0x01cfe20007ffe1cf */
        /* <DEDUP_REMOVED lines=12> */
.L_x_199:
[----:B------:R-:W-:Y:S05]  /*1c10*/  BSYNC B0 ;  /* 0x0000000000007941 */ /* 0x000fea0003800000 */
.L_x_198:
[----:B--234-:R-:W-:Y:S01]  /*1c20*/  SHF.R.S32.HI R4, RZ, 0x1f, R11 ;  /* 0x0000001fff047819 */ /* 0x01cfe2000001140b */
        /* <DEDUP_REMOVED lines=59> */
.L_x_202:
        /* <DEDUP_REMOVED lines=25> */
[C---:B-1-3--:R-:W-:Y:S03]  /*2170*/  HMMA.16816.F32 R8, R44.reuse, R40, RZ ;  /* 0x000000282c08723c */ /* 0x04afe600000018ff */
[----:B------:R-:W-:Y:S04]  /*2180*/  LDS R185, [R183+0xc100] ;  /* 0x00c10000b7b97984 */ /* 0x000fe80000000800 */
[----:B------:R-:W-:Y:S01]  /*2190*/  LDS R184, [R183+0xc120] ;  /* 0x00c12000b7b87984 */ /* 0x000fe20000000800 */
[-C--:B------:R-:W-:Y:S08]  /*21a0*/  HMMA.16816.F32 R12, R44, R42.reuse, RZ ;  /* 0x0000002a2c0c723c */ /* 0x080ff000000018ff */
[C---:B------:R-:W-:Y:S01]  /*21b0*/  HMMA.16816.F32 R16, R36.reuse, R42, RZ ;  /* 0x0000002a2410723c */ /* 0x040fe200000018ff */
[----:B------:R-:W1:Y:S07]  /*21c0*/  LDSM.16.M88.4 R40, [R181+0x4080] ;  /* 0x00408000b528783b */ /* 0x000e6e0000000200 */
[-C--:B----4-:R-:W-:Y:S08]  /*21d0*/  HMMA.16816.F32 R20, R36, R48.reuse, RZ ;  /* 0x000000302414723c */ /* 0x090ff000000018ff */
[C---:B------:R-:W-:Y:S08]  /*21e0*/  HMMA.16816.F32 R24, R44.reuse, R48, RZ ;  /* 0x000000302c18723c */ /* 0x040ff000000018ff */
[-C--:B------:R-:W-:Y:S01]  /*21f0*/  HMMA.16816.F32 R28, R44, R50.reuse, RZ ;  /* 0x000000322c1c723c */ /* 0x080fe200000018ff */
[----:B------:R-:W-:Y:S07]  /*2200*/  LDSM.16.M88.4 R44, [R0+0x80] ;  /* 0x00008000002c783b */ /* 0x000fee0000000200 */
[----:B------:R-:W-:Y:S01]  /*2210*/  HMMA.16816.F32 R32, R36, R50, RZ ;  /* 0x000000322420723c */ /* 0x000fe200000018ff */
[----:B------:R-:W2:Y:S04]  /*2220*/  LDSM.16.M88.4 R36, [R199+0x4080] ;  /* 0x00408000c724783b */ /* 0x000ea80000000200 */
[----:B------:R-:W3:Y:S03]  /*2230*/  LDSM.16.M88.4 R48, [R199+0x5080] ;  /* 0x00508000c730783b */ /* 0x000ee60000000200 */
[-C--:B-----5:R-:W-:Y:S08]  /*2240*/  HMMA.16816.F32 R4, R52, R56.reuse, R4 ;  /* 0x000000383404723c */ /* 0x0a0ff00000001804 */
[C---:B------:R-:W-:Y:S08]  /*2250*/  HMMA.16816.F32 R8, R60.reuse, R56, R8 ;  /* 0x000000383c08723c */ /* 0x040ff00000001808 */
        /* <DEDUP_REMOVED lines=56> */
.L_x_200:
        /* <DEDUP_REMOVED lines=369> */
.L_x_201:
        /* <DEDUP_REMOVED lines=170> */
.L_x_197:
[----:B------:R-:W-:Y:S05]  /*4790*/  @P2 EXIT ;  /* 0x000000000000294d */ /* 0x000fea0003800000 */
[----:B------:R-:W-:-:S04]  /*47a0*/  ISETP.NE.U32.AND P1, PT, RZ, c[0x0][0x360], PT ;  /* 0x0000d800ff007a0c */ /* 0x000fc80003f25070 */
[----:B------:R-:W-:-:S13]  /*47b0*/  ISETP.NE.AND.EX P1, PT, RZ, c[0x0][0x364], PT, P1 ;  /* 0x0000d900ff007a0c */ /* 0x000fda0003f25310 */
[----:B------:R-:W-:-:S04]  /*47c0*/  @P1 IMAD.MOV.U32 R3, RZ, RZ, 0x4 ;  /* 0x00000004ff031424 */ /* 0x000fc800078e00ff */
[----:B------:R-:W-:-:S05]  /*47d0*/  @P1 IMAD.WIDE R6, R208, R3, c[0x0][0x360] ;  /* 0x0000d800d0061625 */ /* 0x000fca00078e0203 */
[----:B------:R2:W3:Y:S01]  /*47e0*/  @P1 LDG.E R9, [R6.64] ;  /* 0x0000000806091981 */ /* 0x0004e2000c1e1900 */
[----:B------:R-:W4:Y:S01]  /*47f0*/  S2UR UR6, SR_CTAID.X ;  /* 0x00000000000679c3 */ /* 0x000f220000002500 */
[----:B------:R-:W-:Y:S01]  /*4800*/  IMAD.MOV.U32 R0, RZ, RZ, c[0x0][0x338] ;  /* 0x0000ce00ff007624 */ /* 0x000fe200078e00ff */
[----:B------:R-:W-:Y:S01]  /*4810*/  ULDC UR5, c[0x0][0x358] ;  /* 0x0000d60000057ab9 */ /* 0x000fe20000000800 */
[----:B------:R-:W5:Y:S01]  /*4820*/  S2R R3, SR_CTAID.Y ;  /* 0x0000000000037919 */ /* 0x000f620000002600 */
[----:B------:R-:W-:Y:S01]  /*4830*/  ULDC UR4, c[0x0][0x2f4] ;  /* 0x0000bd0000047ab9 */ /* 0x000fe20000000800 */
[----:B-1----:R-:W-:Y:S02]  /*4840*/  IMAD R4, R208, c[0x0][0x2f4], RZ ;  /* 0x0000bd00d0047a24 */ /* 0x002fe400078e02ff */
[----:B------:R-:W-:Y:S01]  /*4850*/  BAR.SYNC.DEFER_BLOCKING 0x1, 0x100 ;  /* 0x0044000000007b1d */ /* 0x000fe20000010000 */
[----:B------:R-:W-:Y:S02]  /*4860*/  ISETP.NE.AND P0, PT, R0, 0x1, PT ;  /* 0x000000010000780c */ /* 0x000fe40003f05270 */
[----:B------:R-:W-:-:S03]  /*4870*/  SHF.R.S32.HI R5, RZ, 0x1f, R4 ;  /* 0x0000001fff057819 */ /* 0x000fc60000011404 */
[----:B------:R-:W1:Y:S01]  /*4880*/  S2R R2, SR_TID.X ;  /* 0x0000000000027919 */ /* 0x000e620000002100 */
[----:B------:R-:W-:Y:S01]  /*4890*/  BSSY B0, `(.L_x_203) ;  /* 0x0000021000007945 */ /* 0x000fe20003800000 */
[----:B----4-:R-:W-:-:S06]  /*48a0*/  UIMAD UR5, UR6, UR5, URZ ;  /* 0x00000005060572a4 */ /* 0x010fcc000f8e023f */
[----:B-----5:R-:W-:Y:S01]  /*48b0*/  @P0 IMAD.HI.U32 R0, R3, c[0x0][0x33c], RZ ;  /* 0x0000cf0003000a27 */ /* 0x020fe200078e00ff */
[----:B------:R-:W-:-:S03]  /*48c0*/  UIMAD UR5, UR5, UR4, URZ ;  /* 0x00000004050572a4 */ /* 0x000fc6000f8e023f */
[----:B--2---:R-:W-:Y:S01]  /*48d0*/  IMAD.MOV.U32 R7, RZ, RZ, R3 ;  /* 0x000000ffff077224 */ /* 0x004fe200078e0003 */
[----:B------:R-:W-:Y:S01]  /*48e0*/  @P0 SHF.R.U32.HI R7, RZ, c[0x0][0x340], R0 ;  /* 0x0000d000ff070a19 */ /* 0x000fe20000011600 */
[----:B------:R-:W-:Y:S01]  /*48f0*/  USHF.R.S32.HI UR4, URZ, 0x1f, UR5 ;  /* 0x0000001f3f047899 */ /* 0x000fe20008011405 */
[----:B------:R-:W-:Y:S02]  /*4900*/  SHF.R.S32.HI R0, RZ, 0x1f, R208 ;  /* 0x0000001fff007819 */ /* 0x000fe400000114d0 */
[--C-:B------:R-:W-:Y:S01]  /*4910*/  IADD3 R4, P2, P0, R4, UR5, R7.reuse ;  /* 0x0000000504047c10 */ /* 0x100fe2000f85e007 */
[--C-:B------:R-:W-:Y:S01]  /*4920*/  IMAD.MOV R8, RZ, RZ, -R7.reuse ;  /* 0x000000ffff087224 */ /* 0x100fe200078e0a07 */
[----:B------:R-:W-:Y:S02]  /*4930*/  SHF.R.S32.HI R6, RZ, 0x1f, R7 ;  /* 0x0000001fff067819 */ /* 0x000fe40000011407 */
[----:B------:R-:W-:Y:S01]  /*4940*/  SEL R0, R0, RZ, !P1 ;  /* 0x000000ff00007207 */ /* 0x000fe20004800000 */
[----:B------:R-:W-:Y:S01]  /*4950*/  IMAD R8, R8, c[0x0][0x338], R3 ;  /* 0x0000ce0008087a24 */ /* 0x000fe200078e0203 */
[----:B------:R-:W-:-:S02]  /*4960*/  IADD3.X R5, R5, UR4, R6, P2, P0 ;  /* 0x0000000405057c10 */ /* 0x000fc400097e0406 */
[----:B-1----:R-:W-:Y:S02]  /*4970*/  ISETP.NE.AND P2, PT, R2, RZ, PT ;  /* 0x000000ff0200720c */ /* 0x002fe40003f45270 */
[C---:B------:R-:W-:Y:S01]  /*4980*/  SHF.L.U64.HI R5, R4.reuse, 0x2, R5 ;  /* 0x0000000204057819 */ /* 0x040fe20000010205 */
[----:B------:R-:W-:-:S05]  /*4990*/  IMAD.SHL.U32 R4, R4, 0x4, RZ ;  /* 0x0000000404047824 */ /* 0x000fca00078e00ff */
[----:B------:R-:W-:-:S04]  /*49a0*/  IADD3 R12, P0, R4, c[0x0][0x350], RZ ;  /* 0x0000d400040c7a10 */ /* 0x000fc80007f1e0ff */
[----:B------:R-:W-:Y:S01]  /*49b0*/  IADD3.X R13, R5, c[0x0][0x354], RZ, P0, !PT ;  /* 0x0000d500050d7a10 */ /* 0x000fe200007fe4ff */
[C---:B---3--:R-:W-:Y:S01]  /*49c0*/  @P1 IMAD R9, R208.reuse, 0x80, R9 ;  /* 0x00000080d0091824 */ /* 0x048fe200078e0209 */
[----:B------:R-:W-:-:S04]  /*49d0*/  SEL R208, R208, RZ, !P1 ;  /* 0x000000ffd0d07207 */ /* 0x000fc80004800000 */
[----:B------:R-:W-:-:S04]  /*49e0*/  @P1 SHF.R.S32.HI R10, RZ, 0x1f, R9 ;  /* 0x0000001fff0a1819 */ /* 0x000fc80000011409 */
[----:B------:R-:W-:-:S05]  /*49f0*/  @P1 LEA.HI R10, R10, R9, RZ, 0x7 ;  /* 0x000000090a0a1211 */ /* 0x000fca00078f38ff */
[----:B------:R-:W-:-:S05]  /*4a00*/  @P1 IMAD.SHL.U32 R10, R10, 0x40, RZ ;  /* 0x000000400a0a1824 */ /* 0x000fca00078e00ff */
[----:B------:R-:W-:-:S04]  /*4a10*/  @P1 LOP3.LUT R10, R10, 0xffffe000, RZ, 0xc0, !PT ;  /* 0xffffe0000a0a1812 */ /* 0x000fc800078ec0ff */
[----:B------:R-:W-:Y:S02]  /*4a20*/  @P1 SHF.R.S32.HI R11, RZ, 0x1f, R10 ;  /* 0x0000001fff0b1819 */ /* 0x000fe4000001140a */
[----:B------:R-:W-:Y:S01]  /*4a30*/  @!P1 CS2R R10, SRZ ;  /* 0x00000000000a9805 */ /* 0x000fe2000001ff00 */
[----:B------:R-:W-:Y:S05]  /*4a40*/  @P2 BRA `(.L_x_204) ;  /* 0x0000005000002947 */ /* 0x000fea0003800000 */
.L_x_205:
[----:B------:R-:W2:Y:S01]  /*4a50*/  LDG.E.STRONG.GPU R3, [R12.64] ;  /* 0x000000080c037981 */ /* 0x000ea2000c1ef900 */
[----:B------:R-:W-:Y:S01]  /*4a60*/  YIELD ;  /* 0x0000000000007946 */ /* 0x000fe20003800000 */
[----:B--2---:R-:W-:Y:S01]  /*4a70*/  ISETP.NE.AND P0, PT, R3, R8, PT ;  /* 0x000000080300720c */ /* 0x004fe20003f05270 */
[----:B------:R-:W-:-:S12]  /*4a80*/  CCTL.IVALL ;  /* 0x00000000ff00798f */ /* 0x000fd80002000000 */
[----:B------:R-:W-:Y:S05]  /*4a90*/  @P0 BRA `(.L_x_205) ;  /* 0xffffffb000000947 */ /* 0x000fea000383ffff */
.L_x_204:
[----:B------:R-:W-:Y:S05]  /*4aa0*/  BSYNC B0 ;  /* 0x0000000000007941 */ /* 0x000fea0003800000 */
.L_x_203:
[----:B------:R-:W-:Y:S01]  /*4ab0*/  MOV R9, 0xffffffff ;  /* 0xffffffff00097802 */ /* 0x000fe20000000f00 */
[----:B------:R-:W-:Y:S05]  /*4ac0*/  BRA.CONV ~URZ, `(.L_x_206) ;  /* 0x000000237f007947 */ /* 0x000fea000b800000 */
[----:B------:R-:W-:Y:S02]  /*4ad0*/  MOV R14, 0x4af0 ;  /* 0x00004af0000e7802 */ /* 0x000fe40000000f00 */
[----:B------:R-:W-:Y:S05]  /*4ae0*/  CALL.REL.NOINC `($__internal_1_$__cuda_sm70_warpsync) ;  /* 0x0000089000007944 */ /* 0x000fea0003c00000 */
.L_x_206:
[----:B------:R-:W-:Y:S01]  /*4af0*/  USHF.L.U32 UR5, UR6, 0xd, URZ ;  /* 0x0000000d06057899 */ /* 0x000fe2000800063f */
[----:B------:R-:W-:Y:S01]  /*4b00*/  SHF.R.S32.HI R3, RZ, 0x1f, R2 ;  /* 0x0000001fff037819 */ /* 0x000fe20000011402 */
[----:B------:R-:W-:-:S06]  /*4b10*/  NOP ;  /* 0x0000000000007918 */ /* 0x000fcc0000000000 */
[----:B------:R-:W-:Y:S01]  /*4b20*/  USHF.R.S32.HI UR4, URZ, 0x1f, UR5 ;  /* 0x0000001f3f047899 */ /* 0x000fe20008011405 */
[----:B------:R-:W-:Y:S01]  /*4b30*/  IADD3 R10, P1, P0, R10, UR5, R2 ;  /* 0x000000050a0a7c10 */ /* 0x000fe2000f83e002 */
[----:B------:R-:W-:-:S04]  /*4b40*/  IMAD R2, R6, c[0x0][0x328], RZ ;  /* 0x0000ca0006027a24 */ /* 0x000fc800078e02ff */
[----:B------:R-:W-:Y:S01]  /*4b50*/  IADD3.X R11, R11, UR4, R3, P1, P0 ;  /* 0x000000040b0b7c10 */ /* 0x000fe20008fe0403 */
[C---:B------:R-:W-:Y:S02]  /*4b60*/  IMAD R2, R7.reuse, c[0x0][0x32c], R2 ;  /* 0x0000cb0007027a24 */ /* 0x040fe400078e0202 */
[----:B------:R-:W-:Y:S02]  /*4b70*/  IMAD R3, R0, c[0x0][0x330], RZ ;  /* 0x0000cc0000037a24 */ /* 0x000fe400078e02ff */
[----:B------:R-:W-:-:S04]  /*4b80*/  IMAD.WIDE.U32 R14, R7, c[0x0][0x328], R10 ;  /* 0x0000ca00070e7a25 */ /* 0x000fc800078e000a */
[----:B------:R-:W-:Y:S01]  /*4b90*/  IMAD R3, R208, c[0x0][0x334], R3 ;  /* 0x0000cd00d0037a24 */ /* 0x000fe200078e0203 */
[----:B------:R-:W-:-:S05]  /*4ba0*/  IADD3 R15, R15, R2, RZ ;  /* 0x000000020f0f7210 */ /* 0x000fca0007ffe0ff */
[----:B------:R-:W-:-:S05]  /*4bb0*/  IMAD.WIDE.U32 R14, R208, c[0x0][0x330], R14 ;  /* 0x0000cc00d00e7a25 */ /* 0x000fca00078e000e */
[----:B------:R-:W-:Y:S02]  /*4bc0*/  IADD3 R3, R15, R3, RZ ;  /* 0x000000030f037210 */ /* 0x000fe40007ffe0ff */
        /* <DEDUP_REMOVED lines=36> */
[----:B-1----:R-:W-:Y:S05]  /*4e10*/  CALL.REL.NOINC `($__internal_1_$__cuda_sm70_warpsync) ;  /* 0x0000056000007944 */ /* 0x002fea0003c00000 */
.L_x_207:
        /* <DEDUP_REMOVED lines=8> */
[----:B-1----:R-:W-:Y:S01]  /*4ea0*/  MOV R3, 0x1 ;  /* 0x0000000100037802 */ /* 0x002fe20000000f00 */
[----:B------:R-:W-:-:S00]  /*4eb0*/  ERRBAR ;  /* 0x00000000000079ab */ /* 0x000fc00000000000 */
[----:B012345:R-:W-:-:S05]  /*4ec0*/  CCTL.IVALL ;  /* 0x00000000ff00798f */ /* 0x03ffca0002000000 */
[----:B------:R1:W-:Y:S02]  /*4ed0*/  RED.E.ADD.S32.STRONG.GPU [R12.64], R3 ;  /* 0x000000030c00798e */ /* 0x0003e4000c10e388 */
.L_x_209:
[----:B------:R-:W-:Y:S05]  /*4ee0*/  BSYNC B0 ;  /* 0x0000000000007941 */ /* 0x000fea0003800000 */
.L_x_208:
[----:B------:R-:W-:Y:S01]  /*4ef0*/  IADD3 R4, P0, R4, c[0x0][0x348], RZ ;  /* 0x0000d20004047a10 */ /* 0x000fe20007f1e0ff */
[----:B------:R-:W-:Y:S03]  /*4f00*/  BSSY B0, `(.L_x_210) ;  /* 0x0000008000007945 */ /* 0x000fe60003800000 */
[----:B------:R-:W-:Y:S01]  /*4f10*/  IADD3.X R5, R5, c[0x0][0x34c], RZ, P0, !PT ;  /* 0x0000d30005057a10 */ /* 0x000fe200007fe4ff */
[----:B------:R-:W-:Y:S05]  /*4f20*/  @P2 BRA `(.L_x_211) ;  /* 0x0000005000002947 */ /* 0x000fea0003800000 */
.L_x_212:
[----:B-1----:R-:W2:Y:S01]  /*4f30*/  LDG.E.STRONG.GPU R3, [R4.64] ;  /* 0x0000000804037981 */ /* 0x002ea2000c1ef900 */
[----:B------:R-:W-:Y:S01]  /*4f40*/  YIELD ;  /* 0x0000000000007946 */ /* 0x000fe20003800000 */
[----:B--2---:R-:W-:Y:S01]  /*4f50*/  ISETP.NE.AND P0, PT, R3, R8, PT ;  /* 0x000000080300720c */ /* 0x004fe20003f05270 */
[----:B------:R-:W-:-:S12]  /*4f60*/  CCTL.IVALL ;  /* 0x00000000ff00798f */ /* 0x000fd80002000000 */
[----:B------:R-:W-:Y:S05]  /*4f70*/  @P0 BRA `(.L_x_212) ;  /* 0xffffffb000000947 */ /* 0x000fea000383ffff */
.L_x_211:
[----:B------:R-:W-:Y:S05]  /*4f80*/  BSYNC B0 ;  /* 0x0000000000007941 */ /* 0x000fea0003800000 */
.L_x_210:
[----:B------:R-:W-:Y:S05]  /*4f90*/  BRA.CONV ~URZ, `(.L_x_213) ;  /* 0x000000237f007947 */ /* 0x000fea000b800000 */
[----:B------:R-:W-:Y:S02]  /*4fa0*/  MOV R14, 0x4fc0 ;  /* 0x00004fc0000e7802 */ /* 0x000fe40000000f00 */
[----:B-1----:R-:W-:Y:S05]  /*4fb0*/  CALL.REL.NOINC `($__internal_1_$__cuda_sm70_warpsync) ;  /* 0x000003c000007944 */ /* 0x002fea0003c00000 */
.L_x_213:
[----:B-1----:R-:W-:Y:S01]  /*4fc0*/  MOV R2, R10 ;  /* 0x0000000a00027202 */ /* 0x002fe20000000f00 */
[----:B------:R-:W-:Y:S01]  /*4fd0*/  IMAD R6, R6, c[0x0][0x300], RZ ;  /* 0x0000c00006067a24 */ /* 0x000fe200078e02ff */
[----:B------:R-:W-:Y:S01]  /*4fe0*/  MOV R3, R11 ;  /* 0x0000000b00037202 */ /* 0x000fe20000000f00 */
[----:B------:R-:W-:-:S06]  /*4ff0*/  NOP ;  /* 0x0000000000007918 */ /* 0x000fcc0000000000 */
[----:B------:R-:W-:-:S04]  /*5000*/  IMAD.WIDE.U32 R2, R7, c[0x0][0x300], R2 ;  /* 0x0000c00007027a25 */ /* 0x000fc800078e0002 */
[----:B------:R-:W-:Y:S02]  /*5010*/  IMAD R6, R7, c[0x0][0x304], R6 ;  /* 0x0000c10007067a24 */ /* 0x000fe400078e0206 */
[----:B------:R-:W-:-:S03]  /*5020*/  IMAD R7, R0, c[0x0][0x308], RZ ;  /* 0x0000c20000077a24 */ /* 0x000fc600078e02ff */
[----:B------:R-:W-:Y:S01]  /*5030*/  IADD3 R3, R3, R6, RZ ;  /* 0x0000000603037210 */ /* 0x000fe20007ffe0ff */
[----:B------:R-:W-:-:S04]  /*5040*/  IMAD R7, R208, c[0x0][0x30c], R7 ;  /* 0x0000c300d0077a24 */ /* 0x000fc800078e0207 */
        /* <DEDUP_REMOVED lines=39> */
.L_x_214:
        /* <DEDUP_REMOVED lines=12> */
        .weak           $__internal_1_$__cuda_sm70_warpsync
        .type           $__internal_1_$__cuda_sm70_warpsync,@function
        .size           $__internal_1_$__cuda_sm70_warpsync,(.L_x_1800 - $__internal_1_$__cuda_sm70_warpsync)
$__internal_1_$__cuda_sm70_warpsync:
[----:B------:R-:W-:Y:S01]  /*5380*/  MOV R15, 0x0 ;  /* 0x00000000000f7802 */ /* 0x000fe20000000f00 */
[----:B------:R-:W-:Y:S04]  /*5390*/  WARPSYNC R9 ;  /* 0x0000000900007348 */ /* 0x000fe80003800000 */
[----:B------:R-:W-:Y:S05]  /*53a0*/  RET.REL.NODEC R14 `(_ZN7cutlass13device_kernelIN5flash19enable_sm80_to_sm89INS1_16FlashAttnBwdSm80INS1_25CollectiveMainloopBwdSm80ILi2ELi2EN4cute5tupleIJNS5_1CILi64EEENS7_ILi128EEES8_EEENS_6half_tEfNS_4arch4Sm80ELb0ELb0ELb0ELb1ELb1ELb0ELb0ELb0ELi2ELi2ELi4ELi2ELb1EEENS1_24CollectiveEpilogueBwdGQAISA_fSD_Li256ELb1ELb1EEENS1_19SingleTileSchedulerILb1ELb0ELb0ELi128EEEEEEEEEvNT_6ParamsE) ;  /* 0xffffac500e007950 */ /* 0x000fea0003c3ffff */
.L_x_215:
        /* <DEDUP_REMOVED lines=13> */
.L_x_1800:


//--------------------- .text._ZN7cutlass13device_kernelIN5flash19enable_sm80_to_sm89INS1_16FlashAttnBwdSm80INS1_25CollectiveMainloopBwdSm80ILi2ELi2EN4cute5tupleIJNS5_1CILi64EEENS7_ILi128EEES8_EEENS_6half_tEfNS_4arch4Sm80ELb0ELb1ELb0ELb0ELb0ELb0ELb0ELb0ELi2ELi2ELi4ELi2ELb1EEENS1_21CollectiveEpilogueBwdISA_SB_SD_Li256ELb0ELb0ELi2EEENS1_19SingleTileSchedulerILb0ELb0ELb0ELi128EEEEEEEEEvNT_6ParamsE --------------------------
	.section	.text._ZN7cutlass13device_kernelIN5flash19enable_sm80_to_sm89INS1_16FlashAttnBwdSm80INS1_25CollectiveMainloopBwdSm80ILi2ELi2EN4cute5tupleIJNS5_1CILi64EEENS7_ILi128EEES8_EEENS_6half_tEfNS_4arch4Sm80ELb0ELb1ELb0ELb0ELb0ELb0ELb0ELb0ELi2ELi2ELi4ELi2ELb1EEENS1_21CollectiveEpilogueBwdISA_SB_SD_Li256ELb0ELb0ELi2EEENS1_19SingleTileSchedulerILb0ELb0ELb0ELi128EEEEEEEEEvNT_6ParamsE,"ax",@progbits
	.sectioninfo	@"SHI_REGISTERS=245"
	.align	128
.text._ZN7cutlass13device_kernelIN5flash19enable_sm80_to_sm89INS1_16FlashAttnBwdSm80INS1_25CollectiveMainloopBwdSm80ILi2ELi2EN4cute5tupleIJNS5_1CILi64EEENS7_ILi128EEES8_EEENS_6half_tEfNS_4arch4Sm80ELb0ELb1ELb0ELb0ELb0ELb0ELb0ELb0ELi2ELi2ELi4ELi2ELb1EEENS1_21CollectiveEpilogueBwdISA_SB_SD_Li256ELb0ELb0ELi2EEENS1_19SingleTileSchedulerILb0ELb0ELb0ELi128EEEEEEEEEvNT_6ParamsE:
        .type           _ZN7cutlass13device_kernelIN5flash19enable_sm80_to_sm89INS1_16FlashAttnBwdSm80INS1_25CollectiveMainloopBwdSm80ILi2ELi2EN4cute5tupleIJNS5_1CILi64EEENS7_ILi128EEES8_EEENS_6half_tEfNS_4arch4Sm80ELb0ELb1ELb0ELb0ELb0ELb0ELb0ELb0ELi2ELi2ELi4ELi2ELb1EEENS1_21CollectiveEpilogueBwdISA_SB_SD_Li256ELb0ELb0ELi2EEENS1_19SingleTileSchedulerILb0ELb0ELb0ELi128EEEEEEEEEvNT_6ParamsE,@function
        .size           _ZN7cutlass13device_kernelIN5flash19enable_sm80_to_sm89INS1_16FlashAttnBwdSm80INS1_25CollectiveMainloopBwdSm80ILi2ELi2EN4cute5tupleIJNS5_1CILi64EEENS7_ILi128EEES8_EEENS_6half_tEfNS_4arch4Sm80ELb0ELb1ELb0ELb0ELb0ELb0ELb0ELb0ELi2ELi2ELi4ELi2ELb1EEENS1_21CollectiveEpilogueBwdISA_SB_SD_Li256ELb0ELb0ELi2EEENS1_19SingleTileSchedulerILb0ELb0ELb0ELi128EEEEEEEEEvNT_6ParamsE,(.L_x_1802 - _ZN7cutlass13device_kernelIN5flash19enable_sm80_to_sm89INS1_16FlashAttnBwdSm80INS1_25CollectiveMainloopBwdSm80ILi2ELi2EN4cute5tupleIJNS5_1CILi64EEENS7_ILi128EEES8_EEENS_6half_tEfNS_4arch4Sm80ELb0ELb1ELb0ELb0ELb0ELb0ELb0ELb0ELi2ELi2ELi4ELi2ELb1EEENS1_21CollectiveEpilogueBwdISA_SB_SD_Li256ELb0ELb0ELi2EEENS1_19SingleTileSchedulerILb0ELb0ELb0ELi128EEEEEEEEEvNT_6ParamsE)
        .other          _ZN7cutlass13device_kernelIN5flash19enable_sm80_to_sm89INS1_16FlashAttnBwdSm80INS1_25CollectiveMainloopBwdSm80ILi2ELi2EN4cute5tupleIJNS5_1CILi64EEENS7_ILi128EEES8_EEENS_6half_tEfNS_4arch4Sm80ELb0ELb1ELb0ELb0ELb0ELb0ELb0ELb0ELi2ELi2ELi4ELi2ELb1EEENS1_21CollectiveEpilogueBwdISA_SB_SD_Li256ELb0ELb0ELi2EEENS1_19SingleTileSchedulerILb0ELb0ELb0ELi128EEEEEEEEEvNT_6ParamsE,@"STO_CUDA_ENTRY STV_DEFAULT"
_ZN7cutlass13device_kernelIN5flash19enable_sm80_to_sm89INS1_16FlashAttnBwdSm80INS1_25CollectiveMainloopBwdSm80ILi2ELi2EN4cute5tupleIJNS5_1CILi64EEENS7_ILi128EEES8_EEENS_6half_tEfNS_4arch4Sm80ELb0ELb1ELb0ELb0ELb0ELb0ELb0ELb0ELi2ELi2ELi4ELi2ELb1EEENS1_21CollectiveEpilogueBwdISA_SB_SD_Li256ELb0ELb0ELi2EEENS1_19SingleTileSchedulerILb0ELb0ELb0ELi128EEEEEEEEEvNT_6ParamsE:
[----:B------:R-:W-:Y:S02]  /*0000*/  MOV R1, c[0x0][0x28] ;  /* 0x00000a0000017a02 */ /* 0x000fe40000000f00 */
[----:B------:R-:W1:Y:S02]  /*0010*/  S2UR UR19, SR_CTAID.Z ;  /* 0x00000000001379c3 */ /* 0x000e640000002700 */
[----:B-1----:R-:W-:-:S13]  /*0020*/  ISETP.LE.AND P0, PT, RZ, UR19, PT ;  /* 0x00000013ff007c0c */ /* 0x002fda000bf03270 */
[----:B------:R-:W-:Y:S05]  /*0030*/  @!P0 EXIT ;  /* 0x000000000000894d */ /* 0x000fea0003800000 */
[----:B------:R-:W1:Y:S01]  /*0040*/  S2UR UR11, SR_CTAID.X ;  /* 0x00000000000b79c3 */ /* 0x000e620000002500 */
[----:B------:R-:W2:Y:S01]  /*0050*/  S2R R208, SR_TID.X ;  /* 0x0000000000d07919 */ /* 0x000ea20000002100 */
[----:B------:R-:W-:Y:S02]  /*0060*/  ULDC UR5, c[0x0][0x168] ;  /* 0x00005a0000057ab9 */ /* 0x000fe40000000800 */
[----:B------:R-:W-:Y:S01]  /*0070*/  UIADD3 UR6, UR5, 0x3f, URZ ;  /* 0x0000003f05067890 */ /* 0x000fe2000fffe03f */
[----:B------:R-:W3:Y:S03]  /*0080*/  S2R R7, SR_CTAID.Y ;  /* 0x0000000000077919 */ /* 0x000ee60000002600 */
[----:B------:R-:W-:-:S04]  /*0090*/  USHF.R.S32.HI UR4, URZ, 0x1f, UR6 ;  /* 0x0000001f3f047899 */ /* 0x000fc80008011406 */
[----:B------:R-:W-:-:S04]  /*00a0*/  ULEA.HI UR4, UR4, UR6, URZ, 0x6 ;  /* 0x0000000604047291 */ /* 0x000fc8000f8f303f */
[----:B------:R-:W-:Y:S01]  /*00b0*/  USHF.R.S32.HI UR13, URZ, 0x6, UR4 ;  /* 0x000000063f0d7899 */ /* 0x000fe20008011404 */
[----:B-1----:R-:W-:-:S13]  /*00c0*/  ISETP.LE.AND P0, PT, RZ, UR11, PT ;  /* 0x0000000bff007c0c */ /* 0x002fda000bf03270 */
[----:B------:R-:W-:Y:S05]  /*00d0*/  @!P0 BRA `(.L_x_216) ;  /* 0x000000b000008947 */ /* 0x000fea0003800000 */
[----:B--23--:R-:W-:Y:S02]  /*00e0*/  UIADD3 UR5, UR5, 0xbf, URZ ;  /* 0x000000bf05057890 */ /* 0x00cfe4000fffe03f */
[----:B------:R-:W-:Y:S02]  /*00f0*/  ULDC UR4, c[0x0][0x198] ;  /* 0x0000660000047ab9 */ /* 0x000fe40000000800 */
[----:B------:R-:W-:-:S03]  /*0100*/  UIADD3 UR4, UR5, -UR4, URZ ;  /* 0x8000000405047290 */ /* 0x000fc6000fffe03f */
[----:B------:R-:W-:Y:S02]  /*0110*/  ULDC UR5, c[0x0][0x2a0] ;  /* 0x0000a80000057ab9 */ /* 0x000fe40000000800 */
[----:B------:R-:W-:-:S04]  /*0120*/  ULEA UR4, UR11, UR4, 0x7 ;  /* 0x000000040b047291 */ /* 0x000fc8000f8e383f */
[----:B------:R-:W-:-:S04]  /*0130*/  UIADD3 UR5, UR4, UR5, URZ ;  /* 0x0000000504057290 */ /* 0x000fc8000fffe03f */
[----:B------:R-:W-:-:S04]  /*0140*/  USHF.R.S32.HI UR4, URZ, 0x1f, UR5 ;  /* 0x0000001f3f047899 */ /* 0x000fc80008011405 */
[----:B------:R-:W-:-:S04]  /*0150*/  ULEA.HI UR4, UR4, UR5, URZ, 0x6 ;  /* 0x0000000504047291 */ /* 0x000fc8000f8f303f */
[----:B------:R-:W-:-:S04]  /*0160*/  USHF.R.S32.HI UR4, URZ, 0x6, UR4 ;  /* 0x000000063f047899 */ /* 0x000fc80008011404 */
[----:B------:R-:W-:-:S04]  /*0170*/  UISETP.LT.AND UP0, UPT, UR13, UR4, UPT ;  /* 0x000000040d00728c */ /* 0x000fc8000bf01270 */
[----:B------:R-:W-:Y:S02]  /*0180*/  USEL UR13, UR13, UR4, UP0 ;  /* 0x000000040d0d7287 */ /* 0x000fe40008000000 */
.L_x_216:
[----:B--23--:R-:W-:Y:S01]  /*0190*/  USHF.L.U32 UR12, UR11, 0x7, URZ ;  /* 0x000000070b0c7899 */ /* 0x00cfe2000800063f */
[----:B------:R-:W-:Y:S01]  /*01a0*/  PLOP3.LUT P1, PT, PT, PT, PT, 0x80, 0x0 ;  /* 0x000000000000781c */ /* 0x000fe20003f2f070 */
[----:B------:R-:W-:Y:S01]  /*01b0*/  ULDC UR6, c[0x0][0x198] ;  /* 0x0000660000067ab9 */ /* 0x000fe20000000800 */
[----:B------:R-:W-:Y:S01]  /*01c0*/  CS2R R126, SRZ ;  /* 0x00000000007e7805 */ /* 0x000fe2000001ff00 */
[----:B------:R-:W-:Y:S01]  /*01d0*/  ULDC UR5, c[0x0][0x168] ;  /* 0x00005a0000057ab9 */ /* 0x000fe20000000800 */
[----:B------:R-:W-:Y:S01]  /*01e0*/  CS2R R124, SRZ ;  /* 0x00000000007c7805 */ /* 0x000fe2000001ff00 */
[----:B------:R-:W-:Y:S01]  /*01f0*/  UIADD3 UR5, UR12, UR5, -UR6 ;  /* 0x000000050c057290 */ /* 0x000fe2000fffe806 */
[----:B------:R-:W-:Y:S01]  /*0200*/  CS2R R130, SRZ ;  /* 0x0000000000827805 */ /* 0x000fe2000001ff00 */
[----:B------:R-:W-:Y:S01]  /*0210*/  ULDC UR4, c[0x0][0x2a4] ;  /* 0x0000a90000047ab9 */ /* 0x000fe20000000800 */
[----:B------:R-:W-:Y:S01]  /*0220*/  CS2R R128, SRZ ;  /* 0x0000000000807805 */ /* 0x000fe2000001ff00 */
[----:B------:R-:W-:Y:S01]  /*0230*/  UIADD3 UR5, UR5, -UR4, URZ ;  /* 0x8000000405057290 */ /* 0x000fe2000fffe03f */
[----:B------:R-:W-:Y:S01]  /*0240*/  CS2R R122, SRZ ;  /* 0x00000000007a7805 */ /* 0x000fe2000001ff00 */
[----:B------:R-:W-:Y:S01]  /*0250*/  ULDC.64 UR22, c[0x0][0x118] ;  /* 0x0000460000167ab9 */ /* 0x000fe20000000a00 */
[----:B------:R-:W-:Y:S01]  /*0260*/  CS2R R120, SRZ ;  /* 0x0000000000787805 */ /* 0x000fe2000001ff00 */
[----:B------:R-:W-:Y:S01]  /*0270*/  USHF.R.S32.HI UR4, URZ, 0x1f, UR5 ;  /* 0x0000001f3f047899 */ /* 0x000fe20008011405 */
[----:B------:R-:W-:Y:S01]  /*0280*/  CS2R R118, SRZ ;  /* 0x0000000000767805 */ /* 0x000fe2000001ff00 */
[----:B------:R-:W-:Y:S01]  /*0290*/  CS2R R116, SRZ ;  /* 0x0000000000747805 */ /* 0x000fe2000001ff00 */
[----:B------:R-:W-:Y:S01]  /*02a0*/  CS2R R110, SRZ ;  /* 0x00000000006e7805 */ /* 0x000fe2000001ff00 */
[----:B------:R-:W-:Y:S01]  /*02b0*/  ULEA.HI UR4, UR4, UR5, URZ, 0x6 ;  /* 0x0000000504047291 */ /* 0x000fe2000f8f303f */
[----:B------:R-:W-:Y:S01]  /*02c0*/  CS2R R108, SRZ ;  /* 0x00000000006c7805 */ /* 0x000fe2000001ff00 */
[----:B------:R-:W-:Y:S01]  /*02d0*/  CS2R R114, SRZ ;  /* 0x0000000000727805 */ /* 0x000fe2000001ff00 */
[----:B------:R-:W-:Y:S01]  /*02e0*/  CS2R R112, SRZ ;  /* 0x0000000000707805 */ /* 0x000fe2000001ff00 */
[----:B------:R-:W-:Y:S01]  /*02f0*/  USHF.R.S32.HI UR4, URZ, 0x6, UR4 ;  /* 0x000000063f047899 */ /* 0x000fe20008011404 */
[----:B------:R-:W-:Y:S01]  /*0300*/  CS2R R106, SRZ ;  /* 0x00000000006a7805 */ /* 0x000fe2000001ff00 */
[----:B------:R-:W-:Y:S01]  /*0310*/  CS2R R104, SRZ ;  /* 0x0000000000687805 */ /* 0x000fe2000001ff00 */
[----:B------:R-:W-:Y:S01]  /*0320*/  CS2R R102, SRZ ;  /* 0x0000000000667805 */ /* 0x000fe2000001ff00 */
[----:B------:R-:W-:Y:S01]  /*0330*/  CS2R R100, SRZ ;  /* 0x0000000000647805 */ /* 0x000fe2000001ff00 */
[----:B------:R-:W-:Y:S01]  /*0340*/  CS2R R94, SRZ ;  /* 0x00000000005e7805 */ /* 0x000fe2000001ff00 */
[----:B------:R-:W-:Y:S01]  /*0350*/  IMNMX R233, RZ, UR4, !PT ;  /* 0x00000004ffe97c17 */ /* 0x000fe2000f800200 */
[----:B------:R-:W-:Y:S01]  /*0360*/  CS2R R92, SRZ ;  /* 0x00000000005c7805 */ /* 0x000fe2000001ff00 */
[----:B------:R-:W-:Y:S01]  /*0370*/  CS2R R98, SRZ ;  /* 0x0000000000627805 */ /* 0x000fe2000001ff00 */
[----:B------:R-:W-:Y:S01]  /*0380*/  CS2R R96, SRZ ;  /* 0x0000000000607805 */ /* 0x000fe2000001ff00 */
[----:B------:R-:W-:Y:S01]  /*0390*/  ISETP.LT.AND P0, PT, R233, UR13, PT ;  /* 0x0000000de9007c0c */ /* 0x000fe2000bf01270 */
        /* <DEDUP_REMOVED lines=14> */
[----:B------:R-:W-:Y:S01]  /*0480*/  SHF.R.S32.HI R23, RZ, 0x1f, R208 ;  /* 0x0000001fff177819 */ /* 0x000fe200000114d0 */
[----:B------:R-:W1:Y:S01]  /*0490*/  S2R R230, SR_CTAID.Z ;  /* 0x0000000000e67919 */ /* 0x000e620000002700 */
[----:B------:R-:W-:Y:S01]  /*04a0*/  IMAD.MOV.U32 R3, RZ, RZ, R7 ;  /* 0x000000ffff037224 */ /* 0x000fe200078e0007 */
[----:B------:R-:W-:Y:S01]  /*04b0*/  USHF.R.S32.HI UR18, URZ, 0x1f, UR19 ;  /* 0x0000001f3f127899 */ /* 0x000fe20008011413 */
[----:B------:R-:W-:Y:S01]  /*04c0*/  ISETP.NE.AND P0, PT, R0, 0x1, PT ;  /* 0x000000010000780c */ /* 0x000fe20003f05270 */
[----:B------:R-:W-:Y:S01]  /*04d0*/  ULDC.64 UR4, c[0x0][0x1e8] ;  /* 0x00007a0000047ab9 */ /* 0x000fe20000000a00 */
[CC--:B------:R-:W-:Y:S01]  /*04e0*/  LEA.HI R21, R23.reuse, R208.reuse, RZ, 0x3 ;  /* 0x000000d017157211 */ /* 0x0c0fe200078f18ff */
[----:B------:R-:W-:Y:S01]  /*04f0*/  ULDC UR20, c[0x0][0x198] ;  /* 0x0000660000147ab9 */ /* 0x000fe20000000800 */
[----:B------:R-:W-:Y:S01]  /*0500*/  LEA.HI R13, R23, R208, RZ, 0x6 ;  /* 0x000000d0170d7211 */ /* 0x000fe200078f30ff */
[----:B------:R-:W-:Y:S01]  /*0510*/  UIMAD UR4, UR18, UR4, URZ ;  /* 0x00000004120472a4 */ /* 0x000fe2000f8e023f */
[----:B------:R-:W-:Y:S01]  /*0520*/  LOP3.LUT R5, R21, 0xfffffff8, RZ, 0xc0, !PT ;  /* 0xfffffff815057812 */ /* 0x000fe200078ec0ff */
[----:B------:R-:W-:Y:S01]  /*0530*/  UIADD3 UR20, -UR12, UR20, URZ ;  /* 0x000000140c147290 */ /* 0x000fe2000fffe13f */
[----:B------:R-:W-:Y:S01]  /*0540*/  SHF.R.S32.HI R210, RZ, 0x3, R21 ;  /* 0x00000003ffd27819 */ /* 0x000fe20000011415 */
[----:B------:R-:W-:Y:S01]  /*0550*/  IMAD.U32 R15, RZ, RZ, UR11 ;  /* 0x0000000bff0f7e24 */ /* 0x000fe2000f8e00ff */
[----:B------:R-:W-:Y:S01]  /*0560*/  UIMAD UR4, UR19, UR5, UR4 ;  /* 0x00000005130472a4 */ /* 0x000fe2000f8e0204 */
[----:B------:R-:W-:Y:S01]  /*0570*/  IMAD.IADD R20, R208, 0x1, -R5 ;  /* 0x00000001d0147824 */ /* 0x000fe200078e0a05 */
[----:B------:R-:W-:Y:S01]  /*0580*/  SHF.R.S32.HI R211, RZ, 0x1f, R210 ;  /* 0x0000001fffd37819 */ /* 0x000fe200000114d2 */
[----:B------:R-:W-:Y:S01]  /*0590*/  @P0 IMAD.HI.U32 R0, R7, c[0x0][0x24c], RZ ;  /* 0x0000930007000a27 */ /* 0x000fe200078e00ff */
[----:B------:R-:W-:Y:S01]  /*05a0*/  SHF.R.S32.HI R13, RZ, 0x6, R13 ;  /* 0x00000006ff0d7819 */ /* 0x000fe2000001140d */
[----:B------:R-:W-:Y:S01]  /*05b0*/  UMOV UR21, 0x6 ;  /* 0x0000000600157882 */ /* 0x000fe20000000000 */
[----:B------:R-:W-:Y:S01]  /*05c0*/  IADD3 R2, -R210, UR20, RZ ;  /* 0x00000014d2027c10 */ /* 0x000fe2000fffe1ff */
[----:B------:R-:W-:Y:S01]  /*05d0*/  IMAD.SHL.U32 R216, R20, 0x8, RZ ;  /* 0x0000000814d87824 */ /* 0x000fe200078e00ff */
[----:B------:R-:W-:Y:S01]  /*05e0*/  @P0 SHF.R.U32.HI R3, RZ, c[0x0][0x250], R0 ;  /* 0x00009400ff030a19 */ /* 0x000fe20000011600 */
[----:B------:R-:W-:Y:S01]  /*05f0*/  IMAD.SHL.U32 R9, R210, 0x40, RZ ;  /* 0x00000040d2097824 */ /* 0x000fe200078e00ff */
[----:B------:R-:W-:Y:S01]  /*0600*/  ISETP.GE.AND P6, PT, R2, 0x1, PT ;  /* 0x000000010200780c */ /* 0x000fe20003fc6270 */
[----:B------:R-:W-:Y:S01]  /*0610*/  IMAD.WIDE R14, R15, 0x80, R210 ;  /* 0x000000800f0e7825 */ /* 0x000fe200078e02d2 */
[----:B------:R-:W-:Y:S01]  /*0620*/  SHF.R.S32.HI R0, RZ, 0x1f, R3 ;  /* 0x0000001fff007819 */ /* 0x000fe20000011403 */
[----:B------:R-:W-:Y:S01]  /*0630*/  ULDC.64 UR6, c[0x0][0x1d8] ;  /* 0x0000760000067ab9 */ /* 0x000fe20000000a00 */
[--C-:B------:R-:W-:Y:S01]  /*0640*/  SHF.R.S32.HI R217, RZ, 0x1f, R216.reuse ;  /* 0x0000001fffd97819 */ /* 0x100fe200000114d8 */
[----:B------:R-:W-:Y:S01]  /*0650*/  IMAD.SHL.U32 R27, R13, 0x200, RZ ;  /* 0x000002000d1b7824 */ /* 0x000fe200078e00ff */
[----:B------:R-:W-:Y:S01]  /*0660*/  LOP3.LUT R9, R9, 0x1c0, RZ, 0xc0, !PT ;  /* 0x000001c009097812 */ /* 0x000fe200078ec0ff */
[----:B------:R-:W-:Y:S01]  /*0670*/  IMAD R16, R0, c[0x0][0x1e0], RZ ;  /* 0x0000780000107a24 */ /* 0x000fe200078e02ff */
[C---:B------:R-:W-:Y:S01]  /*0680*/  ISETP.GE.AND P5, PT, R2.reuse, 0x21, PT ;  /* 0x000000210200780c */ /* 0x040fe20003fa6270 */
[C---:B------:R-:W-:Y:S01]  /*0690*/  IMAD.WIDE.U32 R4, R3.reuse, c[0x0][0x1e0], R216 ;  /* 0x0000780003047a25 */ /* 0x040fe200078e00d8 */
[----:B------:R-:W-:Y:S01]  /*06a0*/  SHF.R.U32.HI R10, RZ, 0x3, R9 ;  /* 0x00000003ff0a7819 */ /* 0x000fe20000011609 */
[----:B------:R-:W-:Y:S01]  /*06b0*/  USHF.L.U64.HI UR28, UR6, UR21, UR7 ;  /* 0x00000015061c7299 */ /* 0x000fe20008010207 */
[C---:B------:R-:W-:Y:S01]  /*06c0*/  ISETP.GE.AND P4, PT, R2.reuse, 0x41, PT ;  /* 0x000000410200780c */ /* 0x040fe20003f86270 */
[----:B------:R-:W-:Y:S01]  /*06d0*/  IMAD R16, R3, c[0x0][0x1e4], R16 ;  /* 0x0000790003107a24 */ /* 0x000fe200078e0210 */
[----:B------:R-:W-:Y:S01]  /*06e0*/  ISETP.GE.AND P3, PT, R2, 0x61, PT ;  /* 0x000000610200780c */ /* 0x000fe20003f66270 */
[----:B------:R-:W-:Y:S01]  /*06f0*/  IMAD R0, R0, c[0x0][0x1b0], RZ ;  /* 0x00006c0000007a24 */ /* 0x000fe200078e02ff */
[C---:B------:R-:W-:Y:S01]  /*0700*/  ISETP.GE.OR P1, PT, R216.reuse, c[0x0][0x1cc], !P6 ;  /* 0x00007300d8007a0c */ /* 0x040fe20007726670 */
[----:B------:R-:W-:Y:S01]  /*0710*/  IMAD.IADD R17, R5, 0x1, R16 ;  /* 0x0000000105117824 */ /* 0x000fe200078e0210 */
[----:B------:R-:W-:Y:S01]  /*0720*/  USHF.L.U32 UR29, UR6, 0x6, URZ ;  /* 0x00000006061d7899 */ /* 0x000fe2000800063f */
[----:B------:R-:W-:Y:S01]  /*0730*/  IMAD.MOV.U32 R16, RZ, RZ, R4 ;  /* 0x000000ffff107224 */ /* 0x000fe200078e0004 */
[----:B------:R-:W-:Y:S01]  /*0740*/  LOP3.LUT R4, R9, 0x38, R216, 0xf8, !PT ;  /* 0x0000003809047812 */ /* 0x000fe200078ef8d8 */
[----:B------:R-:W-:Y:S01]  /*0750*/  IMAD R5, R15, c[0x0][0x1d8], RZ ;  /* 0x000076000f057a24 */ /* 0x000fe200078e02ff */
[----:B------:R-:W-:Y:S01]  /*0760*/  ISETP.GE.OR P6, PT, R216, c[0x0][0x19c], !P6 ;  /* 0x00006700d8007a0c */ /* 0x000fe200077c6670 */
[----:B-1----:R-:W-:Y:S01]  /*0770*/  IMAD.WIDE.U32 R16, R230, c[0x0][0x1e8], R16 ;  /* 0x00007a00e6107a25 */ /* 0x002fe200078e0010 */
[----:B------:R-:W-:-:S03]  /*0780*/  LOP3.LUT R10, R27, R4, R10, 0xf6, !PT ;  /* 0x000000041b0a7212 */ /* 0x000fc600078ef60a */
[----:B------:R-:W-:Y:S01]  /*0790*/  IMAD R2, R14, c[0x0][0x1dc], R5 ;  /* 0x000077000e027a24 */ /* 0x000fe200078e0205 */
[----:B------:R-:W-:Y:S01]  /*07a0*/  IADD3 R17, R17, UR4, RZ ;  /* 0x0000000411117c10 */ /* 0x000fe2000fffe0ff */
[C---:B------:R-:W-:Y:S01]  /*07b0*/  IMAD R0, R3.reuse, c[0x0][0x1b4], R0 ;  /* 0x00006d0003007a24 */ /* 0x040fe200078e0200 */
[----:B------:R-:W-:Y:S01]  /*07c0*/  ULDC.64 UR4, c[0x0][0x1b8] ;  /* 0x00006e0000047ab9 */ /* 0x000fe20000000a00 */
[----:B------:R-:W-:Y:S01]  /*07d0*/  IMAD.WIDE.U32 R4, R3, c[0x0][0x1b0], R216 ;  /* 0x00006c0003047a25 */ /* 0x000fe200078e00d8 */
[----:B------:R-:W-:-:S03]  /*07e0*/  UIMAD UR4, UR18, UR4, URZ ;  /* 0x00000004120472a4 */ /* 0x000fc6000f8e023f */
[----:B------:R-:W-:Y:S01]  /*07f0*/  IMAD.WIDE.U32 R8, R14, c[0x0][0x1d8], R16 ;  /* 0x000076000e087a25 */ /* 0x000fe200078e0010 */
[----:B------:R-:W-:-:S03]  /*0800*/  UIMAD UR6, UR19, UR5, UR4 ;  /* 0x00000005130672a4 */ /* 0x000fc6000f8e0204 */
[----:B------:R-:W-:Y:S01]  /*0810*/  IMAD.IADD R2, R9, 0x1, R2 ;  /* 0x0000000109027824 */ /* 0x000fe200078e0202 */
[----:B------:R-:W-:Y:S01]  /*0820*/  LEA R24, P0, R8, c[0x0][0x1c0], 0x1 ;  /* 0x0000700008187a11 */ /* 0x000fe200078008ff */
[----:B------:R-:W-:Y:S01]  /*0830*/  IMAD.IADD R5, R5, 0x1, R0 ;  /* 0x0000000105057824 */ /* 0x000fe200078e0200 */
[----:B------:R-:W-:Y:S01]  /*0840*/  SHF.R.S32.HI R9, RZ, 0x1f, R7 ;  /* 0x0000001fff097819 */ /* 0x000fe20000011407 */
[----:B------:R-:W-:Y:S01]  /*0850*/  IMAD.SHL.U32 R10, R10, 0x2, RZ ;  /* 0x000000020a0a7824 */ /* 0x000fe200078e00ff */
[----:B------:R-:W-:Y:S01]  /*0860*/  LEA.HI.X R25, R8, c[0x0][0x1c4], R2, 0x1, P0 ;  /* 0x0000710008197a11 */ /* 0x000fe200000f0c02 */
[----:B------:R-:W-:Y:S01]  /*0870*/  IMAD.WIDE.U32 R4, R230, c[0x0][0x1b8], R4 ;  /* 0x00006e00e6047a25 */ /* 0x000fe200078e0004 */
[C---:B------:R-:W-:Y:S01]  /*0880*/  ISETP.GE.OR P0, PT, R216.reuse, c[0x0][0x1cc], !P5 ;  /* 0x00007300d8007a0c */ /* 0x040fe20006f06670 */
[----:B------:R-:W-:Y:S01]  /*0890*/  ULDC.64 UR4, c[0x0][0x188] ;  /* 0x0000620000047ab9 */ /* 0x000fe20000000a00 */
[----:B------:R-:W-:Y:S01]  /*08a0*/  ISETP.GE.OR P5, PT, R216, c[0x0][0x19c], !P5 ;  /* 0x00006700d8007a0c */ /* 0x000fe20006fa6670 */
[----:B------:R-:W-:Y:S01]  /*08b0*/  @!PT LDS RZ, [RZ] ;  /* 0x00000000fffff984 */ /* 0x000fe20000000800 */
[----:B------:R-:W-:Y:S01]  /*08c0*/  @!PT LDS RZ, [RZ] ;  /* 0x00000000fffff984 */ /* 0x000fe20000000800 */
[----:B------:R-:W-:Y:S01]  /*08d0*/  @!PT LDS RZ, [RZ] ;  /* 0x00000000fffff984 */ /* 0x000fe20000000800 */
[----:B------:R1:W-:Y:S01]  /*08e0*/  LDGSTS.E.BYPASS.LTC128B.128 [R10+0x4080], [R24.64], !P1 ;  /* 0x04080000180a7fae */ /* 0x0003e2000c901d56 */
[----:B------:R-:W-:Y:S01]  /*08f0*/  IADD3 R16, P1, R24, UR29, RZ ;  /* 0x0000001d18107c10 */ /* 0x000fe2000ff3e0ff */
[----:B------:R-:W-:Y:S01]  /*0900*/  IMAD R0, R15, c[0x0][0x1a8], RZ ;  /* 0x00006a000f007a24 */ /* 0x000fe200078e02ff */
[----:B------:R-:W-:Y:S01]  /*0910*/  IADD3 R5, R5, UR6, RZ ;  /* 0x0000000605057c10 */ /* 0x000fe2000fffe0ff */
[----:B------:R-:W-:Y:S01]  /*0920*/  ULDC.64 UR6, c[0x0][0x208] ;  /* 0x0000820000067ab9 */ /* 0x000fe20000000a00 */
[----:B------:R-:W-:Y:S01]  /*0930*/  IADD3.X R17, R25, UR28, RZ, P1, !PT ;  /* 0x0000001c19117c10 */ /* 0x000fe20008ffe4ff */
[C---:B------:R-:W-:Y:S01]  /*0940*/  IMAD R0, R14.reuse, c[0x0][0x1ac], R0 ;  /* 0x00006b000e007a24 */ /* 0x040fe200078e0200 */
[----:B------:R-:W-:Y:S01]  /*0950*/  UIMAD UR8, UR18, UR4, URZ ;  /* 0x00000004120872a4 */ /* 0x000fe2000f8e023f */
[----:B------:R-:W-:Y:S01]  /*0960*/  IMAD.WIDE.U32 R4, R14, c[0x0][0x1a8], R4 ;  /* 0x00006a000e047a25 */ /* 0x000fe200078e0004 */
[----:B------:R-:W-:Y:S01]  /*0970*/  USHF.L.U64.HI UR9, UR6, UR21, UR7 ;  /* 0x0000001506097299 */ /* 0x000fe20008010207 */
[----:B------:R2:W-:Y:S01]  /*0980*/  LDGSTS.E.BYPASS.LTC128B.128 [R10+0x5080], [R16.64], !P0 ;  /* 0x05080000100a7fae */ /* 0x0005e2000c101d56 */
[----:B------:R-:W-:Y:S01]  /*0990*/  UIMAD.WIDE.U32 UR16, UR19, UR4, URZ ;  /* 0x00000004131072a5 */ /* 0x000fe2000f8e003f */
[----:B------:R-:W-:Y:S01]  /*09a0*/  IMAD.IADD R0, R5, 0x1, R0 ;  /* 0x0000000105007824 */ /* 0x000fe200078e0200 */
[C---:B------:R-:W-:Y:S01]  /*09b0*/  LEA R28, P0, R4.reuse, c[0x0][0x190], 0x1 ;  /* 0x00006400041c7a11 */ /* 0x040fe200078008ff */
[----:B------:R-:W-:Y:S01]  /*09c0*/  IMAD R2, R9, c[0x0][0x180], RZ ;  /* 0x0000600009027a24 */ /* 0x000fe200078e02ff */
[----:B------:R-:W-:Y:S01]  /*09d0*/  UIMAD UR8, UR19, UR5, UR8 ;  /* 0x00000005130872a4 */ /* 0x000fe2000f8e0208 */
[----:B------:R-:W-:Y:S01]  /*09e0*/  IMAD R205, R211, c[0x0][0x178], RZ ;  /* 0x00005e00d3cd7a24 */ /* 0x000fe200078e02ff */
[----:B------:R-:W-:Y:S01]  /*09f0*/  LEA.HI.X R29, R4, c[0x0][0x194], R0, 0x1, P0 ;  /* 0x00006500041d7a11 */ /* 0x000fe200000f0c00 */
[----:B------:R-:W-:Y:S01]  /*0a00*/  USHF.L.U32 UR10, UR6, 0x6, URZ ;  /* 0x00000006060a7899 */ /* 0x000fe2000800063f */
[C---:B------:R-:W-:Y:S01]  /*0a10*/  IMAD R2, R7.reuse, c[0x0][0x184], R2 ;  /* 0x0000610007027a24 */ /* 0x040fe200078e0202 */
[----:B------:R-:W-:Y:S01]  /*0a20*/  SHF.R.S32.HI R0, RZ, 0x1f, R233 ;  /* 0x0000001fff007819 */ /* 0x000fe200000114e9 */
[----:B------:R-:W-:Y:S01]  /*0a30*/  IMAD.WIDE.U32 R218, R210, c[0x0][0x178], RZ ;  /* 0x00005e00d2da7a25 */ /* 0x000fe200078e00ff */
[----:B------:R-:W-:Y:S01]  /*0a40*/  UIADD3 UR8, UR17, UR8, URZ ;  /* 0x0000000811087290 */ /* 0x000fe2000fffe03f */
[----:B------:R-:W-:Y:S01]  /*0a50*/  ISETP.GT.AND P0, PT, R208, 0xf, PT ;  /* 0x0000000fd000780c */ /* 0x000fe20003f04270 */
[----:B------:R-:W-:Y:S01]  /*0a60*/  ULDC.64 UR4, c[0x0][0x278] ;  /* 0x00009e0000047ab9 */ /* 0x000fe20000000a00 */
[----:B------:R-:W-:Y:S01]  /*0a70*/  IMAD.WIDE.U32 R18, R7, c[0x0][0x180], R216 ;  /* 0x0000600007127a25 */ /* 0x000fe200078e00d8 */
[----:B------:R-:W-:Y:S01]  /*0a80*/  UIMAD UR25, UR18, UR4, URZ ;  /* 0x00000004121972a4 */ /* 0x000fe2000f8e023f */
[----:B------:R-:W-:Y:S01]  /*0a90*/  IADD3 R222, R10, 0x4080, RZ ;  /* 0x000040800ade7810 */ /* 0x000fe20007ffe0ff */
[----:B------:R-:W-:Y:S01]  /*0aa0*/  UIMAD.WIDE.U32 UR14, UR19, UR4, URZ ;  /* 0x00000004130e72a5 */ /* 0x000fe2000f8e003f */
[----:B------:R-:W-:Y:S01]  /*0ab0*/  IMAD R205, R210, c[0x0][0x17c], R205 ;  /* 0x00005f00d2cd7a24 */ /* 0x000fe200078e02cd */
[----:B------:R-:W-:Y:S01]  /*0ac0*/  IADD3 R3, P2, P1, R218, UR16, R18 ;  /* 0x00000010da037c10 */ /* 0x000fe2000f95e012 */
[----:B------:R-:W-:Y:S01]  /*0ad0*/  IMAD R5, R233, UR9, RZ ;  /* 0x00000009e9057c24 */ /* 0x000fe2000f8e02ff */
[----:B------:R-:W-:Y:S01]  /*0ae0*/  UIMAD UR25, UR19, UR5, UR25 ;  /* 0x00000005131972a4 */ /* 0x000fe2000f8e0219 */
[----:B------:R-:W-:Y:S01]  /*0af0*/  IMAD.IADD R2, R19, 0x1, R2 ;  /* 0x0000000113027824 */ /* 0x000fe200078e0202 */
[-C--:B------:R-:W-:Y:S01]  /*0b00*/  LEA.HI R19, R23, R208.reuse, RZ, 0x2 ;  /* 0x000000d017137211 */ /* 0x080fe200078f10ff */
[----:B------:R-:W-:Y:S01]  /*0b10*/  IMAD.IADD R205, R219, 0x1, R205 ;  /* 0x00000001dbcd7824 */ /* 0x000fe200078e02cd */
[----:B------:R-:W-:Y:S01]  /*0b20*/  ULDC.64 UR4, c[0x0][0x290] ;  /* 0x0000a40000047ab9 */ /* 0x000fe20000000a00 */
[C---:B------:R-:W-:Y:S01]  /*0b30*/  IMAD R5, R0.reuse, UR10, R5 ;  /* 0x0000000a00057c24 */ /* 0x040fe2000f8e0205 */
[----:B------:R-:W-:Y:S01]  /*0b40*/  UIMAD UR24, UR18, UR4, URZ ;  /* 0x00000004121872a4 */ /* 0x000fe2000f8e023f */
[----:B------:R-:W-:Y:S01]  /*0b50*/  IMAD R0, R0, c[0x0][0x178], RZ ;  /* 0x00005e0000007a24 */ /* 0x000fe200078e02ff */
[----:B------:R-:W-:Y:S01]  /*0b60*/  IADD3.X R2, R205, UR8, R2, P2, P1 ;  /* 0x00000008cd027c10 */ /* 0x000fe200097e2402 */
[C---:B------:R-:W-:Y:S01]  /*0b70*/  IMAD.WIDE.U32 R14, R233.reuse, c[0x0][0x178], RZ ;  /* 0x00005e00e90e7a25 */ /* 0x040fe200078e00ff */
[----:B------:R-:W-:Y:S01]  /*0b80*/  IADD3 R32, P1, R16, UR29, RZ ;  /* 0x0000001d10207c10 */ /* 0x000fe2000ff3e0ff */
[----:B------:R-:W-:Y:S01]  /*0b90*/  UIMAD UR5, UR19, UR5, UR24 ;  /* 0x00000005130572a4 */ /* 0x000fe2000f8e0218 */
[----:B------:R-:W-:Y:S01]  /*0ba0*/  ISETP.GE.OR P2, PT, R216, c[0x0][0x1cc], !P4 ;  /* 0x00007300d8007a0c */ /* 0x000fe20006746670 */
[----:B------:R-:W-:Y:S01]  /*0bb0*/  IMAD R11, R233, c[0x0][0x17c], R0 ;  /* 0x00005f00e90b7a24 */ /* 0x000fe200078e0200 */
[----:B------:R-:W-:Y:S01]  /*0bc0*/  IADD3.X R33, R17, UR28, RZ, P1, !PT ;  /* 0x0000001c11217c10 */ /* 0x000fe20008ffe4ff */
[----:B------:R-:W-:Y:S01]  /*0bd0*/  IMAD.SHL.U32 R212, R208, 0x4, RZ ;  /* 0x00000004d0d47824 */ /* 0x000fe200078e00ff */
[C---:B------:R-:W-:Y:S01]  /*0be0*/  LEA R3, P1, R14.reuse, R3, 0x6 ;  /* 0x000000030e037211 */ /* 0x040fe200078230ff */
[----:B------:R-:W-:Y:S01]  /*0bf0*/  IMAD.IADD R11, R15, 0x1, R11 ;  /* 0x000000010f0b7824 */ /* 0x000fe200078e020b */
[----:B------:R-:W-:Y:S01]  /*0c00*/  LEA.HI R0, R23, R208, RZ, 0x4 ;  /* 0x000000d017007211 */ /* 0x000fe200078f20ff */
[----:B------:R-:W-:Y:S01]  /*0c10*/  IMAD R12, R9, c[0x0][0x270], RZ ;  /* 0x00009c00090c7a24 */ /* 0x000fe200078e02ff */
[----:B------:R-:W-:Y:S01]  /*0c20*/  SHF.R.S32.HI R213, RZ, 0x1f, R212 ;  /* 0x0000001fffd57819 */ /* 0x000fe200000114d4 */
[----:B-1----:R-:W-:Y:S01]  /*0c30*/  IMAD.SHL.U32 R25, R233, 0x40, RZ ;  /* 0x00000040e9197824 */ /* 0x002fe200078e00ff */
[----:B------:R-:W-:Y:S01]  /*0c40*/  LEA.HI.X R2, R14, R2, R11, 0x6, P1 ;  /* 0x000000020e027211 */ /* 0x000fe200008f340b */
[C---:B------:R-:W-:Y:S01]  /*0c50*/  IMAD R12, R7.reuse, c[0x0][0x274], R12 ;  /* 0x00009d00070c7a24 */ /* 0x040fe200078e020c */
[----:B------:R-:W-:Y:S01]  /*0c60*/  UIADD3 UR24, UR15, UR25, URZ ;  /* 0x000000190f187290 */ /* 0x000fe2000fffe03f */
[----:B------:R-:W-:Y:S01]  /*0c70*/  IMAD.WIDE.U32 R14, R7, c[0x0][0x270], R212 ;  /* 0x00009c00070e7a25 */ /* 0x000fe200078e00d4 */
[----:B------:R1:W-:Y:S01]  /*0c80*/  LDGSTS.E.BYPASS.LTC128B.128 [R10+0x6080], [R32.64], !P2 ;  /* 0x06080000200a7fae */ /* 0x0003e2000d101d56 */
[----:B------:R-:W-:Y:S01]  /*0c90*/  UIMAD.WIDE.U32 UR26, UR19, UR4, URZ ;  /* 0x00000004131a72a5 */ /* 0x000fe2000f8e003f */
[----:B------:R-:W-:Y:S01]  /*0ca0*/  SHF.R.S32.HI R31, RZ, 0x4, R0 ;  /* 0x00000004ff1f7819 */ /* 0x000fe20000011400 */
[----:B------:R-:W-:Y:S01]  /*0cb0*/  IMAD.IADD R12, R15, 0x1, R12 ;  /* 0x000000010f0c7824 */ /* 0x000fe200078e020c */
[----:B--2---:R-:W-:Y:S01]  /*0cc0*/  @!P0 IADD3 R17, P2, P1, R25, UR14, R14 ;  /* 0x0000000e19118c10 */ /* 0x004fe2000f95e00e */
[----:B------:R-:W-:Y:S01]  /*0cd0*/  IMAD R6, R9, c[0x0][0x288], RZ ;  /* 0x0000a20009067a24 */ /* 0x000fe200078e02ff */
[----:B------:R-:W-:Y:S01]  /*0ce0*/  SHF.R.S32.HI R15, RZ, 0x1f, R25 ;  /* 0x0000001fff0f7819 */ /* 0x000fe20000011419 */
[----:B------:R-:W-:Y:S01]  /*0cf0*/  IMAD.WIDE.U32 R34, R7, c[0x0][0x288], R212 ;  /* 0x0000a20007227a25 */ /* 0x000fe200078e00d4 */
[----:B------:R-:W-:Y:S01]  /*0d00*/  UIADD3 UR25, UR27, UR5, URZ ;  /* 0x000000051b197290 */ /* 0x000fe2000fffe03f */
[----:B------:R-:W-:-:S02]  /*0d10*/  LEA.HI R4, R0, R31, RZ, 0x1 ;  /* 0x0000001f00047211 */ /* 0x000fc400078f08ff */
[----:B------:R-:W-:Y:S01]  /*0d20*/  IMAD R6, R7, c[0x0][0x28c], R6 ;  /* 0x0000a30007067a24 */ /* 0x000fe200078e0206 */
[----:B------:R-:W-:Y:S01]  /*0d30*/  @!P0 IADD3.X R12, R15, UR24, R12, P2, P1 ;  /* 0x000000180f0c8c10 */ /* 0x000fe200097e240c */
[----:B------:R-:W-:Y:S01]  /*0d40*/  ULDC.64 UR4, c[0x0][0x1a8] ;  /* 0x00006a0000047ab9 */ /* 0x000fe20000000a00 */
[----:B------:R-:W-:Y:S01]  /*0d50*/  IADD3 R8, P2, R34, UR26, RZ ;  /* 0x0000001a22087c10 */ /* 0x000fe2000ff5e0ff */
[----:B------:R-:W-:Y:S01]  /*0d60*/  USHF.L.U32 UR32, UR4, 0x6, URZ ;  /* 0x0000000604207899 */ /* 0x000fe2000800063f */
[----:B------:R-:W-:Y:S01]  /*0d70*/  LOP3.LUT R4, R4, 0xfffffffe, RZ, 0xc0, !PT ;  /* 0xfffffffe04047812 */ /* 0x000fe200078ec0ff */
[----:B------:R-:W-:Y:S01]  /*0d80*/  IMAD.WIDE.U32 R214, R210, c[0x0][0x208], RZ ;  /* 0x00008200d2d67a25 */ /* 0x000fe200078e00ff */
[----:B------:R-:W-:Y:S02]  /*0d90*/  IADD3.X R6, R35, UR25, R6, P2, !PT ;  /* 0x0000001923067c10 */ /* 0x000fe400097fe406 */
[C---:B------:R-:W-:Y:S01]  /*0da0*/  ISETP.GE.OR P2, PT, R216.reuse, c[0x0][0x1cc], !P3 ;  /* 0x00007300d8007a0c */ /* 0x040fe20005f46670 */
[----:B------:R-:W-:Y:S01]  /*0db0*/  IMAD.IADD R4, R31, 0x1, -R4 ;  /* 0x000000011f047824 */ /* 0x000fe200078e0a04 */
[----:B------:R-:W-:Y:S01]  /*0dc0*/  ISETP.GE.OR P4, PT, R216, c[0x0][0x19c], !P4 ;  /* 0x00006700d8007a0c */ /* 0x000fe20006786670 */
[----:B------:R-:W-:Y:S01]  /*0dd0*/  IMAD.WIDE.U32 R34, R7, c[0x0][0x210], R216 ;  /* 0x0000840007227a25 */ /* 0x000fe200078e00d8 */
[----:B------:R-:W-:-:S02]  /*0de0*/  SHF.R.S32.HI R14, RZ, 0x2, R19 ;  /* 0x00000002ff0e7819 */ /* 0x000fc40000011413 */
[----:B------:R-:W-:Y:S01]  /*0df0*/  SHF.R.S32.HI R11, RZ, 0x1f, R19 ;  /* 0x0000001fff0b7819 */ /* 0x000fe20000011413 */
[----:B------:R-:W-:Y:S01]  /*0e00*/  IMAD R27, R4, 0x800, R27 ;  /* 0x00000800041b7824 */ /* 0x000fe200078e021b */
[----:B-1----:R-:W-:Y:S01]  /*0e10*/  IADD3 R32, P1, R32, UR29, RZ ;  /* 0x0000001d20207c10 */ /* 0x002fe2000ff3e0ff */
[----:B------:R-:W-:Y:S01]  /*0e20*/  USHF.L.U64.HI UR29, UR4, UR21, UR5 ;  /* 0x00000015041d7299 */ /* 0x000fe20008010205 */
[----:B------:R-:W-:Y:S01]  /*0e30*/  LEA.HI R11, R11, R14, RZ, 0x3 ;  /* 0x0000000e0b0b7211 */ /* 0x000fe200078f18ff */
[----:B------:R-:W-:Y:S01]  /*0e40*/  IMAD.MOV.U32 R192, RZ, RZ, 0x40 ;  /* 0x00000040ffc07424 */ /* 0x000fe200078e00ff */
[----:B------:R-:W-:Y:S01]  /*0e50*/  IADD3.X R33, R33, UR28, RZ, P1, !PT ;  /* 0x0000001c21217c10 */ /* 0x000fe20008ffe4ff */
[----:B------:R-:W-:Y:S01]  /*0e60*/  ULDC.64 UR4, c[0x0][0x218] ;  /* 0x0000860000047ab9 */ /* 0x000fe20000000a00 */
[----:B------:R-:W-:Y:S01]  /*0e70*/  @!P0 LEA R30, P1, R17, c[0x0][0x258], 0x2 ;  /* 0x00009600111e8a11 */ /* 0x000fe200078210ff */
[----:B------:R-:W-:Y:S01]  /*0e80*/  UIMAD.WIDE.U32 UR30, UR19, UR4, URZ ;  /* 0x00000004131e72a5 */ /* 0x000fe2000f8e003f */
[----:B------:R-:W-:Y:S01]  /*0e90*/  LOP3.LUT R11, R11, 0xfffffff8, RZ, 0xc0, !PT ;  /* 0xfffffff80b0b7812 */ /* 0x000fe200078ec0ff */
[----:B------:R1:W-:Y:S01]  /*0ea0*/  LDGSTS.E.BYPASS.LTC128B.128 [R10+0x7080], [R32.64], !P2 ;  /* 0x07080000200a7fae */ /* 0x0003e2000d101d56 */
[----:B------:R-:W-:Y:S01]  /*0eb0*/  @!P0 LEA.HI.X R31, R17, c[0x0][0x25c], R12, 0x2, P1 ;  /* 0x00009700111f8a11 */ /* 0x000fe200008f140c */
[----:B------:R-:W-:Y:S01]  /*0ec0*/  IMAD R12, R9, c[0x0][0x210], RZ ;  /* 0x00008400090c7a24 */ /* 0x000fe200078e02ff */
[----:B------:R-:W-:Y:S01]  /*0ed0*/  IADD3 R38, P1, R28, UR32, RZ ;  /* 0x000000201c267c10 */ /* 0x000fe2000ff3e0ff */
[----:B------:R-:W0:Y:S01]  /*0ee0*/  LDGDEPBAR ;  /* 0x00000000000079af */ /* 0x000e220000000000 */
[----:B------:R-:W-:Y:S01]  /*0ef0*/  UIMAD UR4, UR18, UR4, URZ ;  /* 0x00000004120472a4 */ /* 0x000fe2000f8e023f */
[----:B------:R-:W-:Y:S01]  /*0f00*/  IMAD R17, R7, c[0x0][0x214], R12 ;  /* 0x0000850007117a24 */ /* 0x000fe200078e020c */
[----:B------:R-:W-:Y:S01]  /*0f10*/  IADD3.X R39, R29, UR29, RZ, P1, !PT ;  /* 0x0000001d1d277c10 */ /* 0x000fe20008ffe4ff */
[----:B------:R2:W-:Y:S01]  /*0f20*/  LDGSTS.E.BYPASS.LTC128B.128 [R10+0x80], [R28.64], !P6 ;  /* 0x000800001c0a7fae */ /* 0x0005e2000f101d56 */
[----:B------:R-:W-:Y:S01]  /*0f30*/  IADD3 R36, P1, R38, UR32, RZ ;  /* 0x0000002026247c10 */ /* 0x000fe2000ff3e0ff */
[----:B------:R-:W-:Y:S01]  /*0f40*/  IMAD.IADD R17, R35, 0x1, R17 ;  /* 0x0000000123117824 */ /* 0x000fe200078e0211 */
[----:B------:R-:W-:Y:S01]  /*0f50*/  ISETP.GE.OR P6, PT, R216, c[0x0][0x19c], !P3 ;  /* 0x00006700d8007a0c */ /* 0x000fe20005fc6670 */
[----:B------:R3:W-:Y:S01]  /*0f60*/  LDGSTS.E.BYPASS.LTC128B.128 [R10+0x1080], [R38.64], !P5 ;  /* 0x01080000260a7fae */ /* 0x0007e2000e901d56 */
[----:B------:R-:W-:Y:S01]  /*0f70*/  IADD3.X R37, R39, UR29, RZ, P1, !PT ;  /* 0x0000001d27257c10 */ /* 0x000fe20008ffe4ff */
[----:B------:R-:W-:Y:S01]  /*0f80*/  IMAD R35, R211, c[0x0][0x208], RZ ;  /* 0x00008200d3237a24 */ /* 0x000fe200078e02ff */
[----:B------:R-:W-:Y:S01]  /*0f90*/  LEA.HI R12, R23, R208, RZ, 0x5 ;  /* 0x000000d0170c7211 */ /* 0x000fe200078f28ff */
[----:B------:R-:W-:Y:S01]  /*0fa0*/  UIMAD UR4, UR19, UR5, UR4 ;  /* 0x00000005130472a4 */ /* 0x000fe2000f8e0204 */
[C---:B------:R-:W-:Y:S01]  /*0fb0*/  LOP3.LUT P5, RZ, R20.reuse, 0x2, RZ, 0xc0, !PT ;  /* 0x0000000214ff7812 */ /* 0x040fe200078ac0ff */
[----:B------:R4:W-:Y:S01]  /*0fc0*/  LDGSTS.E.BYPASS.LTC128B.128 [R10+0x2080], [R36.64], !P4 ;  /* 0x02080000240a7fae */ /* 0x0009e2000e101d56 */
[C---:B------:R-:W-:Y:S01]  /*0fd0*/  LOP3.LUT P4, RZ, R20.reuse, 0x4, RZ, 0xc0, !PT ;  /* 0x0000000414ff7812 */ /* 0x040fe2000788c0ff */
[----:B------:R-:W-:Y:S01]  /*0fe0*/  IMAD.SHL.U32 R20, R20, 0x40, RZ ;  /* 0x0000004014147824 */ /* 0x000fe200078e00ff */
[----:B------:R-:W-:Y:S01]  /*0ff0*/  UIADD3 UR28, UR31, UR4, URZ ;  /* 0x000000041f1c7290 */ /* 0x000fe2000fffe03f */
[----:B------:R-:W-:Y:S01]  /*1000*/  IMAD R35, R210, c[0x0][0x20c], R35 ;  /* 0x00008300d2237a24 */ /* 0x000fe200078e0223 */
[----:B------:R-:W-:Y:S01]  /*1010*/  IADD3 R16, P2, P1, R214, UR30, R34 ;  /* 0x0000001ed6107c10 */ /* 0x000fe2000f95e022 */
[----:B------:R-:W-:Y:S01]  /*1020*/  IMAD.IADD R11, R14, 0x1, -R11 ;  /* 0x000000010e0b7824 */ /* 0x000fe200078e0a0b */
[----:B------:R-:W-:Y:S01]  /*1030*/  LOP3.LUT R20, R20, 0x1c0, RZ, 0xc0, !PT ;  /* 0x000001c014147812 */ /* 0x000fe200078ec0ff */
[----:B------:R-:W-:Y:S01]  /*1040*/  IMAD.IADD R206, R215, 0x1, R35 ;  /* 0x00000001d7ce7824 */ /* 0x000fe200078e0223 */
[----:B-1----:R-:W-:Y:S01]  /*1050*/  SHF.R.S32.HI R33, RZ, 0x5, R12 ;  /* 0x00000005ff217819 */ /* 0x002fe2000001140c */
[----:B------:R-:W-:Y:S01]  /*1060*/  IMAD.MOV.U32 R193, RZ, RZ, 0x20 ;  /* 0x00000020ffc17424 */ /* 0x000fe200078e00ff */
[----:B------:R-:W-:Y:S01]  /*1070*/  IADD3 R22, -R210, c[0x0][0x168], -R25 ;  /* 0x00005a00d2167a10 */ /* 0x000fe20007ffe919 */
[----:B------:R-:W-:Y:S01]  /*1080*/  ULDC.64 UR4, c[0x0][0x178] ;  /* 0x00005e0000047ab9 */ /* 0x000fe20000000a00 */
[----:B------:R-:W-:Y:S01]  /*1090*/  LEA.HI R220, R12, R33, RZ, 0x1 ;  /* 0x000000210cdc7211 */ /* 0x000fe200078f08ff */
[----:B------:R-:W-:Y:S01]  /*10a0*/  USHF.L.U64.HI UR21, UR4, UR21, UR5 ;  /* 0x0000001504157299 */ /* 0x000fe20008010205 */
[----:B------:R-:W-:Y:S01]  /*10b0*/  IADD3.X R17, R206, UR28, R17, P2, P1 ;  /* 0x0000001cce117c10 */ /* 0x000fe200097e2411 */
[----:B--2---:R-:W-:Y:S01]  /*10c0*/  IMAD.SHL.U32 R29, R33, 0x10, RZ ;  /* 0x00000010211d7824 */ /* 0x004fe200078e00ff */
[----:B------:R-:W-:-:S02]  /*10d0*/  LOP3.LUT R220, R220, 0xfffffffe, RZ, 0xc0, !PT ;  /* 0xfffffffedcdc7812 */ /* 0x000fc400078ec0ff */
[----:B------:R-:W-:Y:S02]  /*10e0*/  LEA R34, P2, R3, c[0x0][0x160], 0x1 ;  /* 0x0000580003227a11 */ /* 0x000fe400078408ff */
[C---:B------:R-:W-:Y:S01]  /*10f0*/  LOP3.LUT R18, R20.reuse, 0x30, R29, 0xf8, !PT ;  /* 0x0000003014127812 */ /* 0x040fe200078ef81d */
[----:B------:R-:W-:Y:S01]  /*1100*/  IMAD.IADD R220, R33, 0x1, -R220 ;  /* 0x0000000121dc7824 */ /* 0x000fe200078e0adc */
[----:B------:R-:W-:Y:S01]  /*1110*/  LOP3.LUT R29, R20, 0x8, R21, 0xf8, !PT ;  /* 0x00000008141d7812 */ /* 0x000fe200078ef815 */
[----:B------:R-:W-:Y:S01]  /*1120*/  IMAD.WIDE.U32 R32, R233, UR10, R16 ;  /* 0x0000000ae9207c25 */ /* 0x000fe2000f8e0010 */
[----:B------:R-:W-:Y:S02]  /*1130*/  SHF.R.U32.HI R20, RZ, 0x3, R20 ;  /* 0x00000003ff147819 */ /* 0x000fe40000011614 */
[----:B----4-:R-:W-:Y:S01]  /*1140*/  IADD3 R36, P3, R36, UR32, RZ ;  /* 0x0000002024247c10 */ /* 0x010fe2000ff7e0ff */
[----:B------:R-:W-:Y:S01]  /*1150*/  IMAD.IADD R5, R33, 0x1, R5 ;  /* 0x0000000121057824 */ /* 0x000fe200078e0205 */
[----:B------:R-:W-:-:S02]  /*1160*/  LOP3.LUT R198, R29, R20, RZ, 0x3c, !PT ;  /* 0x000000141dc67212 */ /* 0x000fc400078e3cff */
[----:B------:R-:W-:Y:S01]  /*1170*/  IADD3.X R37, R37, UR29, RZ, P3, !PT ;  /* 0x0000001d25257c10 */ /* 0x000fe20009ffe4ff */
[----:B------:R-:W-:Y:S01]  /*1180*/  USHF.L.U32 UR29, UR4, 0x6, URZ ;  /* 0x00000006041d7899 */ /* 0x000fe2000800063f */
[----:B------:R-:W-:Y:S01]  /*1190*/  LEA.HI.X R35, R3, c[0x0][0x164], R2, 0x1, P2 ;  /* 0x0000590003237a11 */ /* 0x000fe200010f0c02 */
[----:B------:R-:W-:Y:S01]  /*11a0*/  IMAD.IADD R198, R27, 0x1, R198 ;  /* 0x000000011bc67824 */ /* 0x000fe200078e02c6 */
[----:B------:R-:W-:Y:S01]  /*11b0*/  LOP3.LUT R3, R0, 0xfffffff0, RZ, 0xc0, !PT ;  /* 0xfffffff000037812 */ /* 0x000fe200078ec0ff */
[----:B------:R3:W-:Y:S01]  /*11c0*/  LDGSTS.E.BYPASS.LTC128B.128 [R10+0x3080], [R36.64], !P6 ;  /* 0x03080000240a7fae */ /* 0x0007e2000f101d56 */
[----:B------:R-:W-:Y:S01]  /*11d0*/  LEA R28, P1, R32, c[0x0][0x1f0], 0x1 ;  /* 0x00007c00201c7a11 */ /* 0x000fe200078208ff */
[----:B------:R-:W-:Y:S01]  /*11e0*/  IMAD.SHL.U32 R198, R198, 0x2, RZ ;  /* 0x00000002c6c67824 */ /* 0x000fe200078e00ff */
[----:B------:R-:W-:Y:S01]  /*11f0*/  LOP3.LUT R21, R18, 0x8, R21, 0xf8, !PT ;  /* 0x0000000812157812 */ /* 0x000fe200078ef815 */
[----:B------:R-:W0:Y:S01]  /*1200*/  LDGDEPBAR ;  /* 0x00000000000079af */ /* 0x000e220000000000 */
[----:B------:R-:W-:Y:S01]  /*1210*/  IMAD.IADD R14, R208, 0x1, -R3 ;  /* 0x00000001d00e7824 */ /* 0x000fe200078e0a03 */
[----:B------:R-:W-:Y:S01]  /*1220*/  SEL R3, R192, 0xffffffc0, !P4 ;  /* 0xffffffc0c0037807 */ /* 0x000fe20006000000 */
[----:B------:R-:W-:Y:S01]  /*1230*/  UMOV UR4, 0x5 ;  /* 0x0000000500047882 */ /* 0x000fe20000000000 */
[----:B------:R-:W-:Y:S01]  /*1240*/  LEA.HI.X R29, R32, c[0x0][0x1f4], R5, 0x1, P1 ;  /* 0x00007d00201d7a11 */ /* 0x000fe200008f0c05 */
[----:B------:R-:W-:Y:S01]  /*1250*/  USHF.L.U64.HI UR4, UR6, UR4, UR7 ;  /* 0x0000000406047299 */ /* 0x000fe20008010207 */
[----:B------:R-:W-:Y:S01]  /*1260*/  SEL R5, R193, 0xffffffe0, !P5 ;  /* 0xffffffe0c1057807 */ /* 0x000fe20006800000 */
[----:B------:R-:W-:Y:S01]  /*1270*/  IMAD.IADD R2, R198, 0x1, R3 ;  /* 0x00000001c6027824 */ /* 0x000fe200078e0203 */
[----:B------:R-:W-:Y:S01]  /*1280*/  ISETP.GE.AND P4, PT, R216, c[0x0][0x16c], PT ;  /* 0x00005b00d8007a0c */ /* 0x000fe20003f86270 */
[----:B------:R-:W-:Y:S01]  /*1290*/  USHF.L.U32 UR6, UR6, 0x5, URZ ;  /* 0x0000000506067899 */ /* 0x000fe2000800063f */
[----:B------:R-:W-:Y:S01]  /*12a0*/  SHF.R.S32.HI R27, RZ, 0x1f, R14 ;  /* 0x0000001fff1b7819 */ /* 0x000fe2000001140e */
[----:B------:R-:W-:Y:S01]  /*12b0*/  IMAD.IADD R3, R198, 0x1, R5 ;  /* 0x00000001c6037824 */ /* 0x000fe200078e0205 */
[----:B------:R-:W-:Y:S01]  /*12c0*/  ISETP.LT.OR P1, PT, R22, 0x1, P4 ;  /* 0x000000011600780c */ /* 0x000fe20002721670 */
[----:B------:R-:W-:Y:S01]  /*12d0*/  IMAD.IADD R0, R5, 0x1, R2 ;  /* 0x0000000105007824 */ /* 0x000fe200078e0202 */
[----:B------:R-:W-:Y:S01]  /*12e0*/  LEA.HI R5, R27, R14, RZ, 0x3 ;  /* 0x0000000e1b057211 */ /* 0x000fe200078f18ff */
[----:B------:R-:W-:Y:S01]  /*12f0*/  USHF.L.U32 UR5, UR6, 0x1, URZ ;  /* 0x0000000106057899 */ /* 0x000fe2000800063f */
[----:B------:R-:W-:Y:S01]  /*1300*/  LOP3.LUT R21, R21, R20, RZ, 0x3c, !PT ;  /* 0x0000001415157212 */ /* 0x000fe200078e3cff */
[----:B------:R-:W-:Y:S01]  /*1310*/  IMAD.SHL.U32 R20, R11, 0x40, RZ ;  /* 0x000000400b147824 */ /* 0x000fe200078e00ff */
[----:B------:R-:W-:Y:S01]  /*1320*/  LOP3.LUT R27, R5, 0xfffffff8, RZ, 0xc0, !PT ;  /* 0xfffffff8051b7812 */ /* 0x000fe200078ec0ff */
[----:B------:R-:W-:Y:S01]  /*1330*/  USHF.L.U64.HI UR4, UR6, 0x1, UR4 ;  /* 0x0000000106047899 */ /* 0x000fe20008010204 */
[----:B------:R-:W-:Y:S01]  /*1340*/  ISETP.GE.AND P3, PT, R216, c[0x0][0x1fc], PT ;  /* 0x00007f00d8007a0c */ /* 0x000fe20003f66270 */
[----:B------:R-:W-:Y:S01]  /*1350*/  IMAD R197, R4, 0x200, R21 ;  /* 0x0000020004c57824 */ /* 0x000fe200078e0215 */
[----:B------:R-:W-:Y:S01]  /*1360*/  LOP3.LUT R20, R20, 0x1c0, RZ, 0xc0, !PT ;  /* 0x000001c014147812 */ /* 0x000fe200078ec0ff */
[----:B------:R-:W-:Y:S01]  /*1370*/  IMAD.IADD R14, R14, 0x1, -R27 ;  /* 0x000000010e0e7824 */ /* 0x000fe200078e0a1b */
[----:B------:R-:W-:-:S04]  /*1380*/  DEPBAR.LE SB0, 0x1 ;  /* 0x000080400000791a */ /* 0x000fc80000000000 */
[----:B------:R-:W-:Y:S01]  /*1390*/  BAR.SYNC.DEFER_BLOCKING 0x0 ;  /* 0x0000000000007b1d */ /* 0x000fe20000010000 */
[----:B------:R-:W-:Y:S01]  /*13a0*/  SHF.R.U32.HI R18, RZ, 0x3, R20 ;  /* 0x00000003ff127819 */ /* 0x000fe20000011614 */
[----:B------:R-:W-:Y:S01]  /*13b0*/  IMAD.SHL.U32 R196, R5, 0x40, RZ ;  /* 0x0000004005c47824 */ /* 0x000fe200078e00ff */
[C---:B------:R-:W-:Y:S02]  /*13c0*/  ISETP.LT.OR P6, PT, R22.reuse, 0x21, P4 ;  /* 0x000000211600780c */ /* 0x040fe400027c1670 */
[C---:B------:R-:W-:Y:S02]  /*13d0*/  ISETP.LT.OR P5, PT, R22.reuse, 0x1, P3 ;  /* 0x000000011600780c */ /* 0x040fe40001fa1670 */
[----:B------:R-:W-:Y:S01]  /*13e0*/  ISETP.LT.OR P2, PT, R22, 0x21, P3 ;  /* 0x000000211600780c */ /* 0x000fe20001f41670 */
[----:B------:R-:W-:Y:S01]  /*13f0*/  IMAD.SHL.U32 R22, R4, 0x10, RZ ;  /* 0x0000001004167824 */ /* 0x000fe200078e00ff */
[----:B------:R-:W-:Y:S02]  /*1400*/  LEA.HI R23, R23, R208, RZ, 0x7 ;  /* 0x000000d017177211 */ /* 0x000fe400078f38ff */
[----:B------:R-:W-:-:S02]  /*1410*/  LOP3.LUT R196, R196, 0xfffffe00, RZ, 0xc0, !PT ;  /* 0xfffffe00c4c47812 */ /* 0x000fc400078ec0ff */
[----:B------:R-:W-:Y:S02]  /*1420*/  SHF.R.U32.HI R23, RZ, 0x4, R23 ;  /* 0x00000004ff177819 */ /* 0x000fe40000011617 */
[----:B------:R-:W-:Y:S02]  /*1430*/  LOP3.LUT R22, R22, 0x10, RZ, 0xc0, !PT ;  /* 0x0000001016167812 */ /* 0x000fe400078ec0ff */
[----:B------:R-:W-:Y:S02]  /*1440*/  IADD3 R221, R10, 0x8080, RZ ;  /* 0x000080800add7810 */ /* 0x000fe40007ffe0ff */
[----:B------:R-:W-:Y:S01]  /*1450*/  LOP3.LUT R22, R22, 0x8, R23, 0xf8, !PT ;  /* 0x0000000816167812 */ /* 0x000fe200078ef817 */
[----:B------:R-:W-:Y:S01]  /*1460*/  @!P0 IMAD.SHL.U32 R23, R208, 0x10, RZ ;  /* 0x00000010d0178824 */ /* 0x000fe200078e00ff */
[----:B------:R3:W1:Y:S04]  /*1470*/  LDSM.16.M88.4 R136, [R198+0x4080] ;  /* 0x00408000c688783b */ /* 0x0006680000000200 */
[----:B------:R3:W2:Y:S04]  /*1480*/  LDSM.16.M88.4 R144, [R198+0x6080] ;  /* 0x00608000c690783b */ /* 0x0006a80000000200 */
[----:B------:R3:W4:Y:S04]  /*1490*/  LDSM.16.M88.4 R152, [R3+0x4080] ;  /* 0x004080000398783b */ /* 0x0007280000000200 */
        /* <DEDUP_REMOVED lines=9> */
[----:B------:R1:W-:Y:S01]  /*1530*/  LDGSTS.E.BYPASS.LTC128B.128 [R10+0x4080], [R34.64], !P1 ;  /* 0x04080000220a7fae */ /* 0x0003e2000c901d56 */
[----:B------:R-:W-:-:S04]  /*1540*/  IADD3 R32, P1, R34, UR29, RZ ;  /* 0x0000001d22207c10 */ /* 0x000fc8000ff3e0ff */
[----:B------:R-:W-:Y:S02]  /*1550*/  IADD3.X R33, R35, UR21, RZ, P1, !PT ;  /* 0x0000001523217c10 */ /* 0x000fe40008ffe4ff */
[----:B------:R-:W-:-:S03]  /*1560*/  IADD3 R25, P1, R25, R8, RZ ;  /* 0x0000000819197210 */ /* 0x000fc60007f3e0ff */
[----:B------:R2:W-:Y:S02]  /*1570*/  LDGSTS.E.BYPASS.LTC128B.128 [R10+0x5080], [R32.64], !P6 ;  /* 0x05080000200a7fae */ /* 0x0005e4000f101d56 */
[----:B------:R-:W-:Y:S01]  /*1580*/  IMAD.X R24, R15, 0x1, R6, P1 ;  /* 0x000000010f187824 */ /* 0x000fe200008e0606 */
[C---:B------:R-:W-:Y:S01]  /*1590*/  LEA R26, P1, R25.reuse, c[0x0][0x280], 0x2 ;  /* 0x0000a000191a7a11 */ /* 0x040fe200078210ff */
[----:B------:R3:W-:Y:S03]  /*15a0*/  @!P0 LDGSTS.E.BYPASS.LTC128B.128 [R23+0xc080], [R30.64] ;  /* 0x0c0800001e178fae */ /* 0x0007e6000b901d56 */
[----:B------:R-:W-:Y:S01]  /*15b0*/  LEA.HI.X R27, R25, c[0x0][0x284], R24, 0x2, P1 ;  /* 0x0000a100191b7a11 */ /* 0x000fe200008f1418 */
[----:B------:R-:W-:Y:S01]  /*15c0*/  IMAD.SHL.U32 R25, R13, 0x8, RZ ;  /* 0x000000080d197824 */ /* 0x000fe200078e00ff */
[----:B------:R-:W0:Y:S01]  /*15d0*/  LDGDEPBAR ;  /* 0x00000000000079af */ /* 0x000e220000000000 */
[----:B------:R-:W-:-:S03]  /*15e0*/  IMAD.SHL.U32 R24, R4, 0x20, RZ ;  /* 0x0000002004187824 */ /* 0x000fc600078e00ff */
[----:B------:R-:W-:Y:S01]  /*15f0*/  LOP3.LUT R25, R25, 0x18, RZ, 0xc0, !PT ;  /* 0x0000001819197812 */ /* 0x000fe200078ec0ff */
[----:B------:R3:W-:Y:S03]  /*1600*/  LDGSTS.E.BYPASS.LTC128B.128 [R10+0x8080], [R28.64], !P5 ;  /* 0x080800001c0a7fae */ /* 0x0007e6000e901d56 */
[----:B------:R-:W-:Y:S01]  /*1610*/  LOP3.LUT R18, R18, R20, R25, 0x1e, !PT ;  /* 0x0000001412127212 */ /* 0x000fe200078e1e19 */
[----:B------:R-:W-:Y:S01]  /*1620*/  IMAD.SHL.U32 R20, R14, 0x40, RZ ;  /* 0x000000400e147824 */ /* 0x000fe200078e00ff */
[----:B------:R-:W-:Y:S02]  /*1630*/  LOP3.LUT R15, R25, 0x20, R24, 0xf8, !PT ;  /* 0x00000020190f7812 */ /* 0x000fe400078ef818 */
[----:B------:R-:W-:Y:S01]  /*1640*/  LOP3.LUT R25, R19, 0x7ffffffc, RZ, 0xc0, !PT ;  /* 0x7ffffffc13197812 */ /* 0x000fe200078ec0ff */
[----:B------:R-:W-:Y:S01]  /*1650*/  IMAD.SHL.U32 R19, R4, 0x8, RZ ;  /* 0x0000000804137824 */ /* 0x000fe200078e00ff */
[----:B------:R-:W-:Y:S01]  /*1660*/  LOP3.LUT R20, R20, 0x1c0, RZ, 0xc0, !PT ;  /* 0x000001c014147812 */ /* 0x000fe200078ec0ff */
[----:B------:R-:W-:Y:S01]  /*1670*/  IMAD.SHL.U32 R4, R220, 0x400, RZ ;  /* 0x00000400dc047824 */ /* 0x000fe200078e00ff */
[----:B-1----:R-:W-:Y:S01]  /*1680*/  IADD3 R34, P1, R28, UR5, RZ ;  /* 0x000000051c227c10 */ /* 0x002fe2000ff3e0ff */
[----:B------:R-:W-:Y:S01]  /*1690*/  IMAD.IADD R25, R208, 0x1, -R25 ;  /* 0x00000001d0197824 */ /* 0x000fe200078e0a19 */
[----:B------:R-:W-:Y:S01]  /*16a0*/  LOP3.LUT R24, R20, 0x8, R19, 0xf8, !PT ;  /* 0x0000000814187812 */ /* 0x000fe200078ef813 */
[----:B--2---:R-:W-:Y:S01]  /*16b0*/  @!P0 IMAD.SHL.U32 R33, R208, 0x10, RZ ;  /* 0x00000010d0218824 */ /* 0x004fe200078e00ff */
[----:B------:R-:W-:Y:S01]  /*16c0*/  IADD3 R19, R233, 0x1, RZ ;  /* 0x00000001e9137810 */ /* 0x000fe20007ffe0ff */
[----:B------:R-:W-:Y:S01]  /*16d0*/  IMAD R25, R25, 0x2, R4 ;  /* 0x0000000219197824 */ /* 0x000fe200078e0204 */
[----:B------:R-:W-:-:S02]  /*16e0*/  IADD3.X R35, R29, UR4, RZ, P1, !PT ;  /* 0x000000041d237c10 */ /* 0x000fc40008ffe4ff */
[----:B------:R-:W-:Y:S01]  /*16f0*/  ISETP.GE.AND P1, PT, R19, UR13, PT ;  /* 0x0000000d13007c0c */ /* 0x000fe2000bf26270 */
[----:B------:R-:W-:Y:S01]  /*1700*/  IMAD.IADD R18, R25, 0x1, R18 ;  /* 0x0000000119127824 */ /* 0x000fe200078e0212 */
[--C-:B------:R-:W-:Y:S01]  /*1710*/  SHF.R.U32.HI R21, RZ, 0x3, R20.reuse ;  /* 0x00000003ff157819 */ /* 0x100fe20000011614 */
[----:B------:R3:W-:Y:S03]  /*1720*/  LDGSTS.E.BYPASS.LTC128B.128 [R10+0x9080], [R34.64], !P2 ;  /* 0x09080000220a7fae */ /* 0x0007e6000d101d56 */
[----:B------:R-:W-:Y:S01]  /*1730*/  LOP3.LUT R199, R24, R21, RZ, 0x3c, !PT ;  /* 0x0000001518c77212 */ /* 0x000fe200078e3cff */
[----:B------:R3:W-:Y:S01]  /*1740*/  @!P0 LDGSTS.E.BYPASS.LTC128B.128 [R33+0xc280], [R26.64] ;  /* 0x0c2800001a218fae */ /* 0x0007e2000b901d56 */
[C-C-:B------:R-:W-:Y:S02]  /*1750*/  LOP3.LUT R5, R21.reuse, R22, R20.reuse, 0x1e, !PT ;  /* 0x0000001615057212 */ /* 0x140fe400078e1e14 */
[----:B------:R-:W-:Y:S01]  /*1760*/  LOP3.LUT R15, R21, R15, R20, 0x1e, !PT ;  /* 0x0000000f150f7212 */ /* 0x000fe200078e1e14 */
[----:B------:R-:W0:Y:S01]  /*1770*/  LDGDEPBAR ;  /* 0x00000000000079af */ /* 0x000e220000000000 */
[----:B------:R-:W-:-:S02]  /*1780*/  IADD3 R199, R199, R196, R4 ;  /* 0x000000c4c7c77210 */ /* 0x000fc40007ffe004 */
[----:B------:R-:W-:Y:S01]  /*1790*/  LOP3.LUT R200, R5, R196, RZ, 0xfc, !PT ;  /* 0x000000c405c87212 */ /* 0x000fe200078efcff */
[----:B------:R-:W0:Y:S01]  /*17a0*/  LDGDEPBAR ;  /* 0x00000000000079af */ /* 0x000e220000000000 */
[----:B------:R-:W-:Y:S01]  /*17b0*/  IMAD.IADD R196, R196, 0x1, R15 ;  /* 0x00000001c4c47824 */ /* 0x000fe200078e020f */
[----:B------:R-:W-:Y:S05]  /*17c0*/  @P1 BRA `(.L_x_218) ;  /* 0x0000018000001947 */ /* 0x000fea0003800000 */
[----:B----45:R-:W-:Y:S01]  /*17d0*/  SHF.R.S32.HI R5, RZ, 0x1f, R19 ;  /* 0x0000001fff057819 */ /* 0x030fe20000011413 */
[C---:B------:R-:W-:Y:S01]  /*17e0*/  IMAD R4, R19.reuse, UR9, RZ ;  /* 0x0000000913047c24 */ /* 0x040fe2000f8e02ff */
[----:B------:R-:W-:Y:S01]  /*17f0*/  BSSY B0, `(.L_x_218) ;  /* 0x0000015000007945 */ /* 0x000fe20003800000 */
[C---:B------:R-:W-:Y:S02]  /*1800*/  IMAD.SHL.U32 R15, R19.reuse, 0x40, RZ ;  /* 0x00000040130f7824 */ /* 0x040fe400078e00ff */
[----:B------:R-:W-:-:S04]  /*1810*/  IMAD.WIDE.U32 R16, R19, UR10, R16 ;  /* 0x0000000a13107c25 */ /* 0x000fc8000f8e0010 */
[----:B------:R-:W-:Y:S01]  /*1820*/  IMAD R4, R5, UR10, R4 ;  /* 0x0000000a05047c24 */ /* 0x000fe2000f8e0204 */
[----:B------:R-:W-:Y:S02]  /*1830*/  IADD3 R5, -R210, c[0x0][0x168], -R15 ;  /* 0x00005a00d2057a10 */ /* 0x000fe40007ffe90f */
[C---:B------:R-:W-:Y:S01]  /*1840*/  LEA R20, P1, R16.reuse, c[0x0][0x1f0], 0x1 ;  /* 0x00007c0010147a11 */ /* 0x040fe200078208ff */
[----:B------:R-:W-:Y:S01]  /*1850*/  IMAD.IADD R4, R17, 0x1, R4 ;  /* 0x0000000111047824 */ /* 0x000fe200078e0204 */
[C---:B------:R-:W-:Y:S02]  /*1860*/  ISETP.LT.OR P5, PT, R5.reuse, 0x1, P3 ;  /* 0x000000010500780c */ /* 0x040fe40001fa1670 */
[----:B------:R-:W-:Y:S02]  /*1870*/  ISETP.LT.OR P2, PT, R5, 0x21, P3 ;  /* 0x000000210500780c */ /* 0x000fe40001f41670 */
[----:B------:R-:W-:Y:S02]  /*1880*/  LEA.HI.X R21, R16, c[0x0][0x1f4], R4, 0x1, P1 ;  /* 0x00007d0010157a11 */ /* 0x000fe400008f0c04 */
[----:B------:R-:W-:-:S04]  /*1890*/  IADD3 R4, P1, R20, UR5, RZ ;  /* 0x0000000514047c10 */ /* 0x000fc8000ff3e0ff */
[----:B------:R-:W-:-:S03]  /*18a0*/  IADD3.X R5, R21, UR4, RZ, P1, !PT ;  /* 0x0000000415057c10 */ /* 0x000fc60008ffe4ff */
[----:B------:R1:W-:Y:S04]  /*18b0*/  LDGSTS.E.BYPASS.LTC128B.128 [R10+0xa080], [R20.64], !P5 ;  /* 0x0a080000140a7fae */ /* 0x0003e8000e901d56 */
[----:B------:R1:W-:Y:S01]  /*18c0*/  LDGSTS.E.BYPASS.LTC128B.128 [R10+0xb080], [R4.64], !P2 ;  /* 0x0b080000040a7fae */ /* 0x0003e2000d101d56 */
[----:B------:R-:W-:-:S04]  /*18d0*/  IADD3 R8, P2, R15, R8, RZ ;  /* 0x000000080f087210 */ /* 0x000fc80007f5e0ff */
[----:B------:R-:W-:Y:S02]  /*18e0*/  LEA R16, P1, R8, c[0x0][0x280], 0x2 ;  /* 0x0000a00008107a11 */ /* 0x000fe400078210ff */
[----:B------:R-:W-:-:S04]  /*18f0*/  LEA.HI.X.SX32 R15, R15, R6, 0x1, P2 ;  /* 0x000000060f0f7211 */ /* 0x000fc800010f0eff */
[----:B------:R-:W-:Y:S01]  /*1900*/  LEA.HI.X R17, R8, c[0x0][0x284], R15, 0x2, P1 ;  /* 0x0000a10008117a11 */ /* 0x000fe200008f140f */
[----:B------:R-:W-:Y:S05]  /*1910*/  @P0 BRA `(.L_x_219) ;  /* 0x0000002000000947 */ /* 0x000fea0003800000 */
[----:B-1----:R-:W-:-:S05]  /*1920*/  SHF.L.U32 R4, R208, 0x4, RZ ;  /* 0x00000004d0047819 */ /* 0x002fca00000006ff */
[----:B------:R1:W-:Y:S02]  /*1930*/  LDGSTS.E.BYPASS.LTC128B.128 [R4+0xc380], [R16.64] ;  /* 0x0c38000010047fae */ /* 0x0003e4000b901d56 */
.L_x_219:
[----:B------:R-:W-:Y:S05]  /*1940*/  BSYNC B0 ;  /* 0x0000000000007941 */ /* 0x000fea0003800000 */
.L_x_218:
[----:B-1--45:R-:W-:Y:S01]  /*1950*/  LOP3.LUT R5, R12, 0xffffffe0, RZ, 0xc0, !PT ;  /* 0xffffffe00c057812 */ /* 0x032fe200078ec0ff */
[----:B------:R-:W-:Y:S01]  /*1960*/  IMAD R4, R9, c[0x0][0x238], RZ ;  /* 0x00008e0009047a24 */ /* 0x000fe200078e02ff */
[----:B------:R-:W-:Y:S01]  /*1970*/  SHF.R.S32.HI R6, RZ, 0x1f, R13 ;  /* 0x0000001fff067819 */ /* 0x000fe2000001140d */
[----:B------:R-:W0:Y:S01]  /*1980*/  LDGDEPBAR ;  /* 0x00000000000079af */ /* 0x000e220000000000 */
[----:B------:R-:W-:Y:S01]  /*1990*/  SHF.R.S32.HI R209, RZ, 0x1f, R208 ;  /* 0x0000001fffd17819 */ /* 0x000fe200000114d0 */
[----:B------:R-:W-:Y:S01]  /*19a0*/  IMAD.IADD R5, R208, 0x1, -R5 ;  /* 0x00000001d0057824 */ /* 0x000fe200078e0a05 */
[----:B------:R-:W-:Y:S01]  /*19b0*/  LEA.HI R6, R6, R13, RZ, 0x2 ;  /* 0x0000000d06067211 */ /* 0x000fe200078f10ff */
[C---:B------:R-:W-:Y:S01]  /*19c0*/  IMAD R4, R7.reuse, c[0x0][0x23c], R4 ;  /* 0x00008f0007047a24 */ /* 0x040fe200078e0204 */
[----:B------:R-:W-:Y:S01]  /*19d0*/  UMOV UR33, 0x1 ;  /* 0x0000000100217882 */ /* 0x000fe20000000000 */
[----:B------:R-:W-:Y:S01]  /*19e0*/  IMAD.WIDE.U32 R16, R7, c[0x0][0x238], R208 ;  /* 0x00008e0007107a25 */ /* 0x000fe200078e00d0 */
[----:B------:R-:W-:Y:S01]  /*19f0*/  SHF.R.S32.HI R8, RZ, 0x1f, R5 ;  /* 0x0000001fff087819 */ /* 0x000fe20000011405 */
[----:B------:R-:W-:Y:S01]  /*1a00*/  ULDC UR32, c[0x0][0x198] ;  /* 0x0000660000207ab9 */ /* 0x000fe20000000800 */
[----:B------:R-:W-:Y:S01]  /*1a10*/  LOP3.LUT R6, R6, 0x1ffffffc, RZ, 0xc0, !PT ;  /* 0x1ffffffc06067812 */ /* 0x000fe200078ec0ff */
[----:B------:R-:W-:Y:S01]  /*1a20*/  ULDC.64 UR4, c[0x0][0x240] ;  /* 0x0000900000047ab9 */ /* 0x000fe20000000a00 */
[----:B------:R-:W-:Y:S01]  /*1a30*/  LEA.HI R8, R8, R5, RZ, 0x2 ;  /* 0x0000000508087211 */ /* 0x000fe200078f10ff */
[----:B------:R-:W-:Y:S01]  /*1a40*/  UIADD3 UR32, -UR12, UR32, UR33 ;  /* 0x000000200c207290 */ /* 0x000fe2000fffe121 */
[----:B------:R-:W-:Y:S01]  /*1a50*/  LOP3.LUT P5, RZ, R11, 0x4, RZ, 0xc0, !PT ;  /* 0x000000040bff7812 */ /* 0x000fe200078ac0ff */
[----:B------:R-:W-:Y:S01]  /*1a60*/  IMAD.IADD R223, R13, 0x1, -R6 ;  /* 0x000000010ddf7824 */ /* 0x000fe200078e0a06 */
[----:B------:R-:W-:Y:S01]  /*1a70*/  SHF.R.S32.HI R7, RZ, 0x2, R8 ;  /* 0x00000002ff077819 */ /* 0x000fe20000011408 */
[----:B------:R-:W-:Y:S01]  /*1a80*/  UIMAD UR4, UR18, UR4, URZ ;  /* 0x00000004120472a4 */ /* 0x000fe2000f8e023f */
[----:B------:R-:W-:Y:S01]  /*1a90*/  LOP3.LUT R8, R8, 0x7ffffffc, RZ, 0xc0, !PT ;  /* 0x7ffffffc08087812 */ /* 0x000fe200078ec0ff */
[----:B------:R-:W-:Y:S01]  /*1aa0*/  IMAD.IADD R17, R17, 0x1, R4 ;  /* 0x0000000111117824 */ /* 0x000fe200078e0204 */
[----:B------:R-:W-:Y:S01]  /*1ab0*/  R2P PR, R14, 0x6 ;  /* 0x000000060e007804 */ /* 0x000fe20000000000 */
[----:B------:R-:W-:Y:S01]  /*1ac0*/  UIMAD UR34, UR19, UR5, UR4 ;  /* 0x00000005132272a4 */ /* 0x000fe2000f8e0204 */
[----:B------:R-:W-:Y:S01]  /*1ad0*/  IMAD.U32 R228, RZ, RZ, UR32 ;  /* 0x00000020ffe47e24 */ /* 0x000fe2000f8e00ff */
[----:B------:R-:W-:Y:S01]  /*1ae0*/  LEA R207, R18, 0xc480, 0x1 ;  /* 0x0000c48012cf7811 */ /* 0x000fe200078e08ff */
[----:B------:R-:W-:Y:S01]  /*1af0*/  IMAD.IADD R8, R5, 0x1, -R8 ;  /* 0x0000000105087824 */ /* 0x000fe200078e0a08 */
[----:B------:R-:W-:Y:S01]  /*1b00*/  ULDC UR19, c[0x0][0x2a0] ;  /* 0x0000a80000137ab9 */ /* 0x000fe20000000800 */
[----:B------:R-:W-:Y:S01]  /*1b10*/  IMAD.WIDE.U32 R230, R230, c[0x0][0x240], R16 ;  /* 0x00009000e6e67a25 */ /* 0x000fe200078e0010 */
[----:B------:R-:W-:Y:S01]  /*1b20*/  ULOP3.LUT UR19, URZ, UR19, URZ, 0x33, !UPT ;  /* 0x000000133f137292 */ /* 0x000fe2000f8e333f */
[----:B------:R-:W-:Y:S01]  /*1b30*/  SEL R195, R193, 0xffffffe0, !P2 ;  /* 0xffffffe0c1c37807 */ /* 0x000fe20005000000 */
[----:B------:R-:W-:Y:S01]  /*1b40*/  ULDC UR18, c[0x0][0x2a8] ;  /* 0x0000aa0000127ab9 */ /* 0x000fe20000000800 */
[----:B------:R-:W-:Y:S01]  /*1b50*/  IMAD R223, R223, 0x4, R8 ;  /* 0x00000004dfdf7824 */ /* 0x000fe200078e0208 */
[----:B------:R-:W-:Y:S01]  /*1b60*/  IADD3 R224, R207, 0x40, RZ ;  /* 0x00000040cfe07810 */ /* 0x000fe20007ffe0ff */
[----:B------:R-:W-:Y:S01]  /*1b70*/  IMAD R220, R220, 0x10, R7 ;  /* 0x00000010dcdc7824 */ /* 0x000fe200078e0207 */
[----:B------:R-:W-:Y:S01]  /*1b80*/  ULDC UR5, c[0x0][0x2a0] ;  /* 0x0000a80000057ab9 */ /* 0x000fe20000000800 */
[----:B------:R-:W-:Y:S01]  /*1b90*/  IMAD.SHL.U32 R223, R223, 0x2, RZ ;  /* 0x00000002dfdf7824 */ /* 0x000fe200078e00ff */
[----:B------:R-:W-:Y:S01]  /*1ba0*/  LEA R196, R196, 0x80, 0x1 ;  /* 0x00000080c4c47811 */ /* 0x000fe200078e08ff */
[----:B------:R-:W-:Y:S01]  /*1bb0*/  IMAD.SHL.U32 R197, R197, 0x2, RZ ;  /* 0x00000002c5c57824 */ /* 0x000fe200078e00ff */
[----:B------:R-:W-:Y:S01]  /*1bc0*/  CS2R R126, SRZ ;  /* 0x00000000007e7805 */ /* 0x000fe2000001ff00 */
[----:B------:R-:W-:Y:S01]  /*1bd0*/  CS2R R124, SRZ ;  /* 0x00000000007c7805 */ /* 0x000fe2000001ff00 */
[----:B------:R-:W-:Y:S01]  /*1be0*/  IADD3 R228, R228, -c[0x0][0x168], -R223 ;  /* 0x80005a00e4e47a10 */ /* 0x000fe20007ffe8df */
        /* <DEDUP_REMOVED lines=32> */
[----:B------:R-:W-:Y:S01]  /*1df0*/  SEL R192, R192, 0xffffffc0, !P2 ;  /* 0xffffffc0c0c07807 */ /* 0x000fe20005000000 */
[----:B------:R-:W-:Y:S01]  /*1e00*/  ULDC UR4, c[0x0][0x2a0] ;  /* 0x0000a80000047ab9 */ /* 0x000fe20000000800 */
[----:B------:R-:W-:Y:S01]  /*1e10*/  @P5 IADD3 R224, R207, -0x40, RZ ;  /* 0xffffffc0cfe05810 */ /* 0x000fe20007ffe0ff */
[----:B------:R-:W-:Y:S01]  /*1e20*/  UISETP.LE.AND UP3, UPT, UR33, UR18, UPT ;  /* 0x000000122100728c */ /* 0x000fe2000bf63270 */
[----:B------:R-:W-:Y:S01]  /*1e30*/  IADD3 R225, R231, UR34, RZ ;  /* 0x00000022e7e17c10 */ /* 0x000fe2000fffe0ff */
[----:B------:R-:W-:Y:S01]  /*1e40*/  ULOP3.LUT UR18, URZ, UR5, URZ, 0x33, !UPT ;  /* 0x000000053f127292 */ /* 0x000fe2000f8e333f */
[----:B------:R-:W-:Y:S01]  /*1e50*/  IADD3 R229, -R223, UR20, RZ ;  /* 0x00000014dfe57c10 */ /* 0x000fe2000fffe1ff */
[----:B------:R-:W-:Y:S01]  /*1e60*/  UMOV UR7, 0x1 ;  /* 0x0000000100077882 */ /* 0x000fe20000000000 */
[C---:B------:R-:W-:Y:S01]  /*1e70*/  IADD3 R227, R228.reuse, c[0x0][0x2a4], RZ ;  /* 0x0000a900e4e37a10 */ /* 0x040fe20007ffe0ff */
[----:B------:R-:W-:Y:S01]  /*1e80*/  UMOV UR6, URZ ;  /* 0x0000003f00067c82 */ /* 0x000fe20008000000 */
[----:B------:R-:W-:Y:S01]  /*1e90*/  IADD3 R226, R228, UR19, RZ ;  /* 0x00000013e4e27c10 */ /* 0x000fe2000fffe0ff */
[----:B------:R-:W-:-:S02]  /*1ea0*/  UISETP.GT.AND UP4, UPT, UR11, -0x1, UPT ;  /* 0xffffffff0b00788c */ /* 0x000fc4000bf84270 */
[----:B------:R-:W-:Y:S02]  /*1eb0*/  ULOP3.LUT UR33, URZ, UR4, URZ, 0x33, !UPT ;  /* 0x000000043f217292 */ /* 0x000fe4000f8e333f */
[----:B------:R-:W-:Y:S02]  /*1ec0*/  UMOV UR5, URZ ;  /* 0x0000003f00057c82 */ /* 0x000fe40008000000 */
.L_x_238:
[----:B------:R-:W-:Y:S04]  /*1ed0*/  DEPBAR.LE SB0, 0x1 ;  /* 0x000080400000791a */ /* 0x000fe80000000000 */
[----:B------:R-:W-:Y:S01]  /*1ee0*/  BAR.SYNC.DEFER_BLOCKING 0x0 ;  /* 0x0000000000007b1d */ /* 0x000fe20000010000 */
[----:B------:R-:W-:Y:S01]  /*1ef0*/  USHF.L.U32 UR4, UR5, 0xc, URZ ;  /* 0x0000000c05047899 */ /* 0x000fe2000800063f */
[----:B------:R-:W-:Y:S02]  /*1f00*/  MOV R141, UR5 ;  /* 0x00000005008d7c02 */ /* 0x000fe40008000f00 */
[----:B------:R-:W-:Y:S03]  /*1f10*/  PLOP3.LUT P1, PT, PT, PT, UP3, 0x80, 0x0 ;  /* 0x000000000000781c */ /* 0x000fe60003f2f038 */
[----:B------:R-:W-:Y:S01]  /*1f20*/  IADD3 R180, R199, UR4, RZ ;  /* 0x00000004c7b47c10 */ /* 0x000fe2000fffe0ff */
[----:B------:R-:W-:Y:S01]  /*1f30*/  IMAD R184, R141, 0x40, R220 ;  /* 0x000000408db87824 */ /* 0x000fe200078e02dc */
[----:B------:R-:W-:Y:S03]  /*1f40*/  LEA R141, R233, R220, 0x6 ;  /* 0x000000dce98d7211 */ /* 0x000fe600078e30ff */
[----:B------:R-:W-:Y:S01]  /*1f50*/  IMAD.SHL.U32 R182, R180, 0x2, RZ ;  /* 0x00000002b4b67824 */ /* 0x000fe200078e00ff */
[C---:B------:R-:W-:Y:S01]  /*1f60*/  IADD3 R204, R141.reuse, R226, RZ ;  /* 0x000000e28dcc7210 */ /* 0x040fe20007ffe0ff */
[----:B------:R-:W-:Y:S02]  /*1f70*/  IMAD.IADD R202, R141, 0x1, R227 ;  /* 0x000000018dca7824 */ /* 0x000fe400078e02e3 */
[C---:B------:R-:W-:Y:S03]  /*1f80*/  IMAD.IADD R181, R182.reuse, 0x1, R193 ;  /* 0x00000001b6b57824 */ /* 0x040fe600078e02c1 */
[----:B------:R-:W-:Y:S01]  /*1f90*/  IMNMX R202, R229, R202, PT ;  /* 0x000000cae5ca7217 */ /* 0x000fe20003800200 */
[----:B------:R-:W-:Y:S05]  /*1fa0*/  LDSM.16.M88.4 R40, [R198+0x80] ;  /* 0x00008000c628783b */ /* 0x000fea0000000200 */
[----:B---3--:R-:W1:Y:S05]  /*1fb0*/  LDSM.16.M88.4 R36, [R182+0x4080] ;  /* 0x00408000b624783b */ /* 0x008e6a0000000200 */
[----:B------:R-:W2:Y:S05]  /*1fc0*/  LDSM.16.M88.4 R44, [R182+0x5080] ;  /* 0x00508000b62c783b */ /* 0x000eaa0000000200 */
[----:B------:R-:W3:Y:S05]  /*1fd0*/  LDSM.16.M88.4 R48, [R198+0x2080] ;  /* 0x00208000c630783b */ /* 0x000eea0000000200 */
[----:B------:R-:W-:Y:S05]  /*1fe0*/  LDSM.16.M88.4 R56, [R3+0x80] ;  /* 0x000080000338783b */ /* 0x000fea0000000200 */
[----:B------:R-:W4:Y:S05]  /*1ff0*/  LDSM.16.M88.4 R52, [R181+0x4080] ;  /* 0x00408000b534783b */ /* 0x000f2a0000000200 */
[----:B------:R-:W5:Y:S05]  /*2000*/  LDSM.16.M88.4 R60, [R181+0x5080] ;  /* 0x00508000b53c783b */ /* 0x000f6a0000000200 */
[----:B------:R-:W3:Y:S05]  /*2010*/  LDSM.16.M88.4 R64, [R3+0x2080] ;  /* 0x002080000340783b */ /* 0x000eea0000000200 */
[----:B------:R-:W-:Y:S01]  /*2020*/  LDS R236, [R184.X4+0xc080] ;  /* 0x00c08000b8ec7984 */ /* 0x000fe20000004800 */
[-C--:B-1----:R-:W-:Y:S04]  /*2030*/  HMMA.16816.F32 R4, R36, R40.reuse, RZ ;  /* 0x000000282404723c */ /* 0x082fe800000018ff */
[----:B------:R-:W-:Y:S05]  /*2040*/  LDS R186, [R184.X4+0xc0a0] ;  /* 0x00c0a000b8ba7984 */ /* 0x000fea0000004800 */
[----:B------:R-:W-:Y:S01]  /*2050*/  LDS R185, [R184.X4+0xc100] ;  /* 0x00c10000b8b97984 */ /* 0x000fe20000004800 */
[C---:B--2---:R-:W-:Y:S04]  /*2060*/  HMMA.16816.F32 R8, R44.reuse, R40, RZ ;  /* 0x000000282c08723c */ /* 0x044fe800000018ff */
[----:B------:R-:W-:Y:S04]  /*2070*/  LDS R183, [R184.X4+0xc120] ;  /* 0x00c12000b8b77984 */ /* 0x000fe80000004800 */
[-C--:B------:R-:W-:Y:S08]  /*2080*/  HMMA.16816.F32 R12, R44, R42.reuse, RZ ;  /* 0x0000002a2c0c723c */ /* 0x080ff000000018ff */
[C---:B------:R-:W-:Y:S08]  /*2090*/  HMMA.16816.F32 R16, R36.reuse, R42, RZ ;  /* 0x0000002a2410723c */ /* 0x040ff000000018ff */
[-C--:B---3--:R-:W-:Y:S08]  /*20a0*/  HMMA.16816.F32 R20, R36, R48.reuse, RZ ;  /* 0x000000302414723c */ /* 0x088ff000000018ff */
[C---:B------:R-:W-:Y:S07]  /*20b0*/  HMMA.16816.F32 R24, R44.reuse, R48, RZ ;  /* 0x000000302c18723c */ /* 0x040fee00000018ff */
[----:B------:R-:W-:Y:S01]  /*20c0*/  IADD3 R48, R182, R192, RZ ;  /* 0x000000c0b6307210 */ /* 0x000fe20007ffe0ff */
[-C--:B------:R-:W-:Y:S01]  /*20d0*/  HMMA.16816.F32 R28, R44, R50.reuse, RZ ;  /* 0x000000322c1c723c */ /* 0x080fe200000018ff */
[----:B------:R-:W-:Y:S05]  /*20e0*/  LDSM.16.M88.4 R44, [R2+0x80] ;  /* 0x00008000022c783b */ /* 0x000fea0000000200 */
[----:B------:R-:W1:Y:S02]  /*20f0*/  LDSM.16.M88.4 R40, [R48+0x4080] ;  /* 0x004080003028783b */ /* 0x000e640000000200 */
[----:B------:R-:W-:Y:S03]  /*2100*/  HMMA.16816.F32 R32, R36, R50, RZ ;  /* 0x000000322420723c */ /* 0x000fe600000018ff */
[----:B------:R-:W2:Y:S05]  /*2110*/  LDSM.16.M88.4 R132, [R48+0x5080] ;  /* 0x005080003084783b */ /* 0x000eaa0000000200 */
[-C--:B----4-:R-:W-:Y:S01]  /*2120*/  HMMA.16816.F32 R4, R52, R56.reuse, R4 ;  /* 0x000000383404723c */ /* 0x090fe20000001804 */
[----:B------:R-:W3:Y:S07]  /*2130*/  LDSM.16.M88.4 R36, [R2+0x2080] ;  /* 0x002080000224783b */ /* 0x000eee0000000200 */
[C---:B-----5:R-:W-:Y:S08]  /*2140*/  HMMA.16816.F32 R8, R60.reuse, R56, R8 ;  /* 0x000000383c08723c */ /* 0x060ff00000001808 */
[-C--:B------:R-:W-:Y:S08]  /*2150*/  HMMA.16816.F32 R12, R60, R58.reuse, R12 ;  /* 0x0000003a3c0c723c */ /* 0x080ff0000000180c */
[C---:B------:R-:W-:Y:S08]  /*2160*/  HMMA.16816.F32 R16, R52.reuse, R58, R16 ;  /* 0x0000003a3410723c */ /* 0x040ff00000001810 */
[-C--:B------:R-:W-:Y:S08]  /*2170*/  HMMA.16816.F32 R20, R52, R64.reuse, R20 ;  /* 0x000000403414723c */ /* 0x080ff00000001814 */
[C---:B------:R-:W-:Y:S07]  /*2180*/  HMMA.16816.F32 R24, R60.reuse, R64, R24 ;  /* 0x000000403c18723c */ /* 0x040fee0000001818 */
[----:B------:R-:W-:Y:S01]  /*2190*/  IMAD.IADD R64, R192, 0x1, R181 ;  /* 0x00000001c0407824 */ /* 0x000fe200078e02b5 */
[-C--:B------:R-:W-:Y:S01]  /*21a0*/  HMMA.16816.F32 R28, R60, R66.reuse, R28 ;  /* 0x000000423c1c723c */ /* 0x080fe2000000181c */
[----:B------:R-:W-:Y:S05]  /*21b0*/  LDSM.16.M88.4 R60, [R0+0x2080] ;  /* 0x00208000003c783b */ /* 0x000fea0000000200 */
[----:B------:R-:W-:Y:S02]  /*21c0*/  LDSM.16.M88.4 R48, [R64+0x4080] ;  /* 0x004080004030783b */ /* 0x000fe40000000200 */
[----:B------:R-:W-:Y:S03]  /*21d0*/  HMMA.16816.F32 R32, R52, R66, R32 ;  /* 0x000000423420723c */ /* 0x000fe60000001820 */
[----:B------:R-:W4:Y:S05]  /*21e0*/  LDSM.16.M88.4 R52, [R0+0x80] ;  /* 0x000080000034783b */ /* 0x000f2a0000000200 */
[-C--:B-1----:R-:W-:Y:S01]  /*21f0*/  HMMA.16816.F32 R4, R40, R44.reuse, R4 ;  /* 0x0000002c2804723c */ /* 0x082fe20000001804 */
[----:B------:R-:W1:Y:S07]  /*2200*/  LDSM.16.M88.4 R56, [R64+0x5080] ;  /* 0x005080004038783b */ /* 0x000e6e0000000200 */
[C---:B--2---:R-:W-:Y:S08]  /*2210*/  HMMA.16816.F32 R8, R132.reuse, R44, R8 ;  /* 0x0000002c8408723c */ /* 0x044ff00000001808 */
[-C--:B------:R-:W-:Y:S08]  /*2220*/  HMMA.16816.F32 R12, R132, R46.reuse, R12 ;  /* 0x0000002e840c723c */ /* 0x080ff0000000180c */
[C---:B------:R-:W-:Y:S08]  /*2230*/  HMMA.16816.F32 R16, R40.reuse, R46, R16 ;  /* 0x0000002e2810723c */ /* 0x040ff00000001810 */
[-C--:B---3--:R-:W-:Y:S08]  /*2240*/  HMMA.16816.F32 R20, R40, R36.reuse, R20 ;  /* 0x000000242814723c */ /* 0x088ff00000001814 */
[C---:B------:R-:W-:Y:S08]  /*2250*/  HMMA.16816.F32 R24, R132.reuse, R36, R24 ;  /* 0x000000248418723c */ /* 0x040ff00000001818 */
[-C--:B------:R-:W-:Y:S08]  /*2260*/  HMMA.16816.F32 R28, R132, R38.reuse, R28 ;  /* 0x00000026841c723c */ /* 0x080ff0000000181c */
[----:B------:R-:W-:Y:S08]  /*2270*/  HMMA.16816.F32 R32, R40, R38, R32 ;  /* 0x000000262820723c */ /* 0x000ff00000001820 */
[-C--:B----4-:R-:W-:Y:S08]  /*2280*/  HMMA.16816.F32 R4, R48, R52.reuse, R4 ;  /* 0x000000343004723c */ /* 0x090ff00000001804 */
[C---:B-1----:R-:W-:Y:S08]  /*2290*/  HMMA.16816.F32 R8, R56.reuse, R52, R8 ;  /* 0x000000343808723c */ /* 0x042ff00000001808 */
[-C--:B------:R-:W-:Y:S08]  /*22a0*/  HMMA.16816.F32 R12, R56, R54.reuse, R12 ;  /* 0x00000036380c723c */ /* 0x080ff0000000180c */
[C---:B------:R-:W-:Y:S08]  /*22b0*/  HMMA.16816.F32 R16, R48.reuse, R54, R16 ;  /* 0x000000363010723c */ /* 0x040ff00000001810 */
[-C--:B------:R-:W-:Y:S08]  /*22c0*/  HMMA.16816.F32 R20, R48, R60.reuse, R20 ;  /* 0x0000003c3014723c */ /* 0x080ff00000001814 */
[C---:B------:R-:W-:Y:S08]  /*22d0*/  HMMA.16816.F32 R24, R56.reuse, R60, R24 ;  /* 0x0000003c3818723c */ /* 0x040ff00000001818 */
[-C--:B------:R-:W-:Y:S08]  /*22e0*/  HMMA.16816.F32 R28, R56, R62.reuse, R28 ;  /* 0x0000003e381c723c */ /* 0x080ff0000000181c */
[----:B------:R-:W-:Y:S01]  /*22f0*/  HMMA.16816.F32 R32, R48, R62, R32 ;  /* 0x0000003e3020723c */ /* 0x000fe20000001820 */
[----:B------:R-:W-:-:S08]  /*2300*/  @!P1 BRA `(.L_x_220) ;  /* 0x000001d000009947 */ /* 0x000fd00003800000 */
[----:B------:R-:W-:Y:S01]  /*2310*/  IMAD.MOV.U32 R36, RZ, RZ, c[0x0][0x168] ;  /* 0x00005a00ff247624 */ /* 0x000fe200078e00ff */
[----:B------:R-:W-:Y:S04]  /*2320*/  BSSY B0, `(.L_x_221) ;  /* 0x0000012000007945 */ /* 0x000fe80003800000 */
[----:B------:R-:W-:Y:S04]  /*2330*/  IADD3 R37, R141, c[0x0][0x198], -R36 ;  /* 0x000066008d257a10 */ /* 0x000fe80007ffe824 */
[----:B------:R-:W-:Y:S11]  /*2340*/  ISETP.GT.AND P2, PT, R37, -0x1, PT ;  /* 0xffffffff2500780c */ /* 0x000ff60003f44270 */
[----:B------:R-:W-:Y:S02]  /*2350*/  @!UPT UIADD3 URZ, URZ, URZ, URZ ;  /* 0x0000003f3f3ff290 */ /* 0x000fe4000fffe03f */
[----:B------:R-:W-:-:S05]  /*2360*/  @P2 BRA `(.L_x_222) ;  /* 0x0000008000002947 */ /* 0x000fca0003800000 */
[----:B------:R-:W-:Y:S01]  /*2370*/  LOP3.LUT R37, RZ, R37, RZ, 0x33, !PT ;  /* 0x00000025ff257212 */ /* 0x000fe200078e33ff */
[----:B------:R-:W-:Y:S05]  /*2380*/  IMAD.MOV.U32 R36, RZ, RZ, 0x1 ;  /* 0x00000001ff247424 */ /* 0x000fea00078e00ff */
[----:B------:R-:W-:Y:S11]  /*2390*/  ISETP.NE.AND P2, PT, R36, c[0x0][0x2a8], PT ;  /* 0x0000aa0024007a0c */ /* 0x000ff60003f45270 */
[----:B------:R-:W-:Y:S02]  /*23a0*/  @!UPT UIADD3 URZ, URZ, URZ, URZ ;  /* 0x0000003f3f3ff290 */ /* 0x000fe4000fffe03f */
[----:B------:R-:W-:Y:S05]  /*23b0*/  @P2 IMAD.HI.U32 R36, R37, c[0x0][0x2ac], RZ ;  /* 0x0000ab0025242a27 */ /* 0x000fea00078e00ff */
[----:B------:R-:W-:Y:S04]  /*23c0*/  @P2 SHF.R.U32.HI R37, RZ, c[0x0][0x2b0], R36 ;  /* 0x0000ac00ff252a19 */ /* 0x000fe80000011624 */
[----:B------:R-:W-:Y:S01]  /*23d0*/  LOP3.LUT R37, RZ, R37, RZ, 0x33, !PT ;  /* 0x00000025ff257212 */ /* 0x000fe200078e33ff */
[----:B------:R-:W-:-:S05]  /*23e0*/  BRA `(.L_x_223) ;  /* 0x0000005000007947 */ /* 0x000fca0003800000 */
.L_x_222:
[----:B------:R-:W-:Y:S04]  /*23f0*/  MOV R36, 0x1 ;  /* 0x0000000100247802 */ /* 0x000fe80000000f00 */
[----:B------:R-:W-:Y:S11]  /*2400*/  ISETP.NE.AND P2, PT, R36, c[0x0][0x2a8], PT ;  /* 0x0000aa0024007a0c */ /* 0x000ff60003f45270 */
[----:B------:R-:W-:Y:S02]  /*2410*/  @!UPT UIADD3 URZ, URZ, URZ, URZ ;  /* 0x0000003f3f3ff290 */ /* 0x000fe4000fffe03f */
[----:B------:R-:W-:Y:S05]  /*2420*/  @P2 IMAD.HI.U32 R36, R37, c[0x0][0x2ac], RZ ;  /* 0x0000ab0025242a27 */ /* 0x000fea00078e00ff */
[----:B------:R-:W-:Y:S02]  /*2430*/  @P2 SHF.R.U32.HI R37, RZ, c[0x0][0x2b0], R36 ;  /* 0x0000ac00ff252a19 */ /* 0x000fe40000011624 */
.L_x_223:
[----:B------:R-:W-:Y:S05]  /*2440*/  BSYNC B0 ;  /* 0x0000000000007941 */ /* 0x000fea0003800000 */
.L_x_221:
[--C-:B------:R-:W-:Y:S01]  /*2450*/  IADD3 R39, R141, UR18, R228.reuse ;  /* 0x000000128d277c10 */ /* 0x100fe2000fffe0e4 */
[----:B------:R-:W-:Y:S04]  /*2460*/  IMAD.MOV.U32 R36, RZ, RZ, c[0x0][0x2a8] ;  /* 0x0000aa00ff247624 */ /* 0x000fe800078e00ff */
[----:B------:R-:W-:Y:S01]  /*2470*/  IMAD R204, R37, R36, -UR12 ;  /* 0x8000000c25cc7e24 */ /* 0x000fe2000f8e0224 */
[----:B------:R-:W-:Y:S03]  /*2480*/  IADD3 R36, R141, c[0x0][0x2a4], R228 ;  /* 0x0000a9008d247a10 */ /* 0x000fe60007ffe0e4 */
[----:B------:R-:W-:Y:S01]  /*2490*/  IMAD.IADD R204, R204, 0x1, -R223 ;  /* 0x00000001cccc7824 */ /* 0x000fe200078e0adf */
[----:B------:R-:W-:Y:S04]  /*24a0*/  IMNMX R37, R229, R36, PT ;  /* 0x00000024e5257217 */ /* 0x000fe80003800200 */
[----:B------:R-:W-:Y:S02]  /*24b0*/  IADD3 R202, R204, c[0x0][0x2a8], RZ ;  /* 0x0000aa00ccca7a10 */ /* 0x000fe40007ffe0ff */
[----:B------:R-:W-:Y:S02]  /*24c0*/  IMNMX R204, R39, R204, !PT ;  /* 0x000000cc27cc7217 */ /* 0x000fe40007800200 */
[----:B------:R-:W-:Y:S02]  /*24d0*/  IMNMX R202, R37, R202, PT ;  /* 0x000000ca25ca7217 */ /* 0x000fe40003800200 */
.L_x_220:
[----:B------:R-:W-:Y:S04]  /*24e0*/  IADD3 R37, R141, 0x8, RZ ;  /* 0x000000088d257810 */ /* 0x000fe80007ffe0ff */
[C-C-:B------:R-:W-:Y:S02]  /*24f0*/  IADD3 R36, R37.reuse, c[0x0][0x2a4], R228.reuse ;  /* 0x0000a90025247a10 */ /* 0x140fe40007ffe0e4 */
[----:B------:R-:W-:Y:S02]  /*2500*/  IADD3 R238, R37, UR33, R228 ;  /* 0x0000002125ee7c10 */ /* 0x000fe4000fffe0e4 */
[----:B------:R-:W-:Y:S01]  /*2510*/  IMNMX R237, R229, R36, PT ;  /* 0x00000024e5ed7217 */ /* 0x000fe20003800200 */
[----:B------:R-:W-:-:S06]  /*2520*/  @!P1 BRA `(.L_x_224) ;  /* 0x000001a000009947 */ /* 0x000fcc0003800000 */
[----:B------:R-:W-:Y:S01]  /*2530*/  IADD3 R37, R37, c[0x0][0x198], RZ ;  /* 0x0000660025257a10 */ /* 0x000fe20007ffe0ff */
[----:B------:R-:W-:Y:S03]  /*2540*/  BSSY B0, `(.L_x_225) ;  /* 0x0000012000007945 */ /* 0x000fe60003800000 */
[----:B------:R-:W-:Y:S04]  /*2550*/  IADD3 R37, R37, -c[0x0][0x168], RZ ;  /* 0x80005a0025257a10 */ /* 0x000fe80007ffe0ff */
        /* <DEDUP_REMOVED lines=11> */
.L_x_226:
[----:B------:R-:W-:Y:S04]  /*2610*/  MOV R36, 0x1 ;  /* 0x0000000100247802 */ /* 0x000fe80000000f00 */
[----:B------:R-:W-:Y:S11]  /*2620*/  ISETP.NE.AND P2, PT, R36, c[0x0][0x2a8], PT ;  /* 0x0000aa0024007a0c */ /* 0x000ff60003f45270 */
[----:B------:R-:W-:Y:S02]  /*2630*/  @!UPT UIADD3 URZ, URZ, URZ, URZ ;  /* 0x0000003f3f3ff290 */ /* 0x000fe4000fffe03f */
[----:B------:R-:W-:Y:S05]  /*2640*/  @P2 IMAD.HI.U32 R36, R37, c[0x0][0x2ac], RZ ;  /* 0x0000ab0025242a27 */ /* 0x000fea00078e00ff */
[----:B------:R-:W-:Y:S02]  /*2650*/  @P2 SHF.R.U32.HI R37, RZ, c[0x0][0x2b0], R36 ;  /* 0x0000ac00ff252a19 */ /* 0x000fe40000011624 */
.L_x_227:
[----:B------:R-:W-:Y:S05]  /*2660*/  BSYNC B0 ;  /* 0x0000000000007941 */ /* 0x000fea0003800000 */
.L_x_225:
[----:B------:R-:W-:Y:S04]  /*2670*/  IMAD.MOV.U32 R36, RZ, RZ, c[0x0][0x2a8] ;  /* 0x0000aa00ff247624 */ /* 0x000fe800078e00ff */
[----:B------:R-:W-:Y:S04]  /*2680*/  IMAD R36, R37, R36, -UR12 ;  /* 0x8000000c25247e24 */ /* 0x000fe8000f8e0224 */
[----:B------:R-:W-:Y:S05]  /*2690*/  IMAD.IADD R37, R36, 0x1, -R223 ;  /* 0x0000000124257824 */ /* 0x000fea00078e0adf */
[----:B------:R-:W-:Y:S02]  /*26a0*/  IADD3 R36, R37, c[0x0][0x2a8], RZ ;  /* 0x0000aa0025247a10 */ /* 0x000fe40007ffe0ff */
[----:B------:R-:W-:Y:S02]  /*26b0*/  IMNMX R238, R238, R37, !PT ;  /* 0x00000025eeee7217 */ /* 0x000fe40007800200 */
[----:B------:R-:W-:Y:S02]  /*26c0*/  IMNMX R237, R237, R36, PT ;  /* 0x00000024eded7217 */ /* 0x000fe40003800200 */
.L_x_224:
[----:B------:R-:W-:Y:S04]  /*26d0*/  IADD3 R37, R141, 0x20, RZ ;  /* 0x000000208d257810 */ /* 0x000fe80007ffe0ff */
[C-C-:B------:R-:W-:Y:S02]  /*26e0*/  IADD3 R36, R37.reuse, c[0x0][0x2a4], R228.reuse ;  /* 0x0000a90025247a10 */ /* 0x140fe40007ffe0e4 */
[----:B------:R-:W-:Y:S02]  /*26f0*/  IADD3 R234, R37, UR33, R228 ;  /* 0x0000002125ea7c10 */ /* 0x000fe4000fffe0e4 */
[----:B------:R-:W-:Y:S01]  /*2700*/  IMNMX R203, R229, R36, PT ;  /* 0x00000024e5cb7217 */ /* 0x000fe20003800200 */
[----:B------:R-:W-:-:S05]  /*2710*/  @!P1 BRA `(.L_x_228) ;  /* 0x000001a000009947 */ /* 0x000fca0003800000 */
        /* <DEDUP_REMOVED lines=14> */
.L_x_230:
[----:B------:R-:W-:Y:S04]  /*2800*/  MOV R36, 0x1 ;  /* 0x0000000100247802 */ /* 0x000fe80000000f00 */
[----:B------:R-:W-:Y:S11]  /*2810*/  ISETP.NE.AND P2, PT, R36, c[0x0][0x2a8], PT ;  /* 0x0000aa0024007a0c */ /* 0x000ff60003f45270 */
[----:B------:R-:W-:Y:S02]  /*2820*/  @!UPT UIADD3 URZ, URZ, URZ, URZ ;  /* 0x0000003f3f3ff290 */ /* 0x000fe4000fffe03f */
[----:B------:R-:W-:Y:S05]  /*2830*/  @P2 IMAD.HI.U32 R36, R37, c[0x0][0x2ac], RZ ;  /* 0x0000ab0025242a27 */ /* 0x000fea00078e00ff */
[----:B------:R-:W-:Y:S02]  /*2840*/  @P2 SHF.R.U32.HI R37, RZ, c[0x0][0x2b0], R36 ;  /* 0x0000ac00ff252a19 */ /* 0x000fe40000011624 */
.L_x_231:
[----:B------:R-:W-:Y:S05]  /*2850*/  BSYNC B0 ;  /* 0x0000000000007941 */ /* 0x000fea0003800000 */
.L_x_229:
[----:B------:R-:W-:Y:S04]  /*2860*/  IMAD.MOV.U32 R36, RZ, RZ, c[0x0][0x2a8] ;  /* 0x0000aa00ff247624 */ /* 0x000fe800078e00ff */
[----:B------:R-:W-:Y:S04]  /*2870*/  IMAD R36, R37, R36, -UR12 ;  /* 0x8000000c25247e24 */ /* 0x000fe8000f8e0224 */
[----:B------:R-:W-:Y:S05]  /*2880*/  IMAD.IADD R37, R36, 0x1, -R223 ;  /* 0x0000000124257824 */ /* 0x000fea00078e0adf */
[----:B------:R-:W-:Y:S02]  /*2890*/  IADD3 R36, R37, c[0x0][0x2a8], RZ ;  /* 0x0000aa0025247a10 */ /* 0x000fe40007ffe0ff */
[----:B------:R-:W-:Y:S02]  /*28a0*/  IMNMX R234, R234, R37, !PT ;  /* 0x00000025eaea7217 */ /* 0x000fe40007800200 */
[----:B------:R-:W-:Y:S02]  /*28b0*/  IMNMX R203, R203, R36, PT ;  /* 0x00000024cbcb7217 */ /* 0x000fe40003800200 */
.L_x_228:
        /* <DEDUP_REMOVED lines=19> */
.L_x_234:
[----:B------:R-:W-:Y:S04]  /*29f0*/  MOV R36, 0x1 ;  /* 0x0000000100247802 */ /* 0x000fe80000000f00 */
[----:B------:R-:W-:Y:S11]  /*2a00*/  ISETP.NE.AND P1, PT, R36, c[0x0][0x2a8], PT ;  /* 0x0000aa0024007a0c */ /* 0x000ff60003f25270 */
[----:B------:R-:W-:Y:S02]  /*2a10*/  @!UPT UIADD3 URZ, URZ, URZ, URZ ;  /* 0x0000003f3f3ff290 */ /* 0x000fe4000fffe03f */
[----:B------:R-:W-:Y:S05]  /*2a20*/  @P1 IMAD.HI.U32 R36, R37, c[0x0][0x2ac], RZ ;  /* 0x0000ab0025241a27 */ /* 0x000fea00078e00ff */
[----:B------:R-:W-:Y:S02]  /*2a30*/  @P1 SHF.R.U32.HI R37, RZ, c[0x0][0x2b0], R36 ;  /* 0x0000ac00ff251a19 */ /* 0x000fe40000011624 */
.L_x_235:
[----:B------:R-:W-:Y:S05]  /*2a40*/  BSYNC B0 ;  /* 0x0000000000007941 */ /* 0x000fea0003800000 */
.L_x_233:
[----:B------:R-:W-:Y:S04]  /*2a50*/  IMAD.MOV.U32 R36, RZ, RZ, c[0x0][0x2a8] ;  /* 0x0000aa00ff247624 */ /* 0x000fe800078e00ff */
[----:B------:R-:W-:Y:S04]  /*2a60*/  IMAD R36, R37, R36, -UR12 ;  /* 0x8000000c25247e24 */ /* 0x000fe8000f8e0224 */
[----:B------:R-:W-:Y:S05]  /*2a70*/  IMAD.IADD R36, R36, 0x1, -R223 ;  /* 0x0000000124247824 */ /* 0x000fea00078e0adf */
[----:B------:R-:W-:Y:S02]  /*2a80*/  IADD3 R37, R36, c[0x0][0x2a8], RZ ;  /* 0x0000aa0024257a10 */ /* 0x000fe40007ffe0ff */
[----:B------:R-:W-:Y:S02]  /*2a90*/  IMNMX R191, R191, R36, !PT ;  /* 0x00000024bfbf7217 */ /* 0x000fe40007800200 */
[----:B------:R-:W-:Y:S02]  /*2aa0*/  IMNMX R188, R188, R37, PT ;  /* 0x00000025bcbc7217 */ /* 0x000fe40003800200 */
.L_x_232:
[----:B------:R-:W-:Y:S04]  /*2ab0*/  DEPBAR.LE SB0, 0x1 ;  /* 0x000080400000791a */ /* 0x000fe80000000000 */
[----:B------:R-:W-:Y:S01]  /*2ac0*/  BAR.SYNC.DEFER_BLOCKING 0x0 ;  /* 0x0000000000007b1d */ /* 0x000fe20000010000 */
[----:B------:R-:W-:Y:S04]  /*2ad0*/  IADD3 R232, R233, 0x1, RZ ;  /* 0x00000001e9e87810 */ /* 0x000fe80007ffe0ff */
[----:B------:R-:W-:Y:S01]  /*2ae0*/  ISETP.GE.AND P1, PT, R232, UR13, PT ;  /* 0x0000000de8007c0c */ /* 0x000fe2000bf26270 */
[----:B------:R1:W2:Y:S04]  /*2af0*/  LDSM.16.M88.4 R132, [R182+0x8080] ;  /* 0x00808000b684783b */ /* 0x0002a80000000200 */
[----:B------:R1:W3:Y:S04]  /*2b00*/  LDSM.16.M88.4 R140, [R182+0x9080] ;  /* 0x00908000b68c783b */ /* 0x0002e80000000200 */
[----:B------:R1:W4:Y:S04]  /*2b10*/  LDSM.16.M88.4 R148, [R181+0x8080] ;  /* 0x00808000b594783b */ /* 0x0003280000000200 */
[----:B------:R1:W5:Y:S01]  /*2b20*/  LDSM.16.M88.4 R156, [R181+0x9080] ;  /* 0x00908000b59c783b */ /* 0x0003620000000200 */
[----:B------:R-:W-:-:S05]  /*2b30*/  @P1 BRA `(.L_x_236) ;  /* 0x000002d000001947 */ /* 0x000fca0003800000 */
[----:B------:R-:W-:Y:S01]  /*2b40*/  IMAD.MOV.U32 R43, RZ, RZ, c[0x0][0x168] ;  /* 0x00005a00ff2b7624 */ /* 0x000fe200078e00ff */
[----:B------:R-:W-:Y:S01]  /*2b50*/  SHF.R.S32.HI R38, RZ, 0x1f, R232 ;  /* 0x0000001fff267819 */ /* 0x000fe200000114e8 */
[C---:B------:R-:W-:Y:S01]  /*2b60*/  IMAD.WIDE.U32 R44, R232.reuse, c[0x0][0x178], RZ ;  /* 0x00005e00e82c7a25 */ /* 0x040fe200078e00ff */
[----:B------:R-:W-:Y:S01]  /*2b70*/  @!P0 LEA R41, R233, 0x40, 0x6 ;  /* 0x00000040e9298811 */ /* 0x000fe200078e30ff */
[----:B------:R-:W1:Y:S02]  /*2b80*/  S2R R37, SR_CTAID.Y ;  /* 0x0000000000257919 */ /* 0x000e640000002600 */
[----:B------:R-:W-:Y:S02]  /*2b90*/  IMAD R43, R232, -0x40, R43 ;  /* 0xffffffc0e82b7824 */ /* 0x000fe400078e022b */
[----:B------:R-:W-:Y:S02]  /*2ba0*/  IMAD R38, R38, c[0x0][0x178], RZ ;  /* 0x00005e0026267a24 */ /* 0x000fe400078e02ff */
[----:B------:R-:W-:Y:S02]  /*2bb0*/  IMAD.IADD R43, R43, 0x1, -R210 ;  /* 0x000000012b2b7824 */ /* 0x000fe400078e0ad2 */
[----:B------:R-:W-:Y:S04]  /*2bc0*/  IMAD R38, R232, c[0x0][0x17c], R38 ;  /* 0x00005f00e8267a24 */ /* 0x000fe800078e0226 */
[----:B------:R-:W-:Y:S01]  /*2bd0*/  IMAD.IADD R38, R45, 0x1, R38 ;  /* 0x000000012d267824 */ /* 0x000fe200078e0226 */
[----:B-1----:R-:W-:Y:S01]  /*2be0*/  SHF.R.S32.HI R36, RZ, 0x1f, R37 ;  /* 0x0000001fff247819 */ /* 0x002fe20000011425 */
[C---:B------:R-:W-:Y:S04]  /*2bf0*/  IMAD.WIDE.U32 R48, R37.reuse, c[0x0][0x180], R216 ;  /* 0x0000600025307a25 */ /* 0x040fe800078e00d8 */
[----:B------:R-:W-:Y:S01]  /*2c00*/  IMAD R42, R36, c[0x0][0x180], RZ ;  /* 0x00006000242a7a24 */ /* 0x000fe200078e02ff */
[----:B------:R-:W-:Y:S01]  /*2c10*/  IADD3 R39, P2, P1, R218, UR16, R48 ;  /* 0x00000010da277c10 */ /* 0x000fe2000f95e030 */
[----:B------:R-:W-:Y:S02]  /*2c20*/  @!P0 IMAD R36, R36, c[0x0][0x270], RZ ;  /* 0x00009c0024248a24 */ /* 0x000fe400078e02ff */
[C---:B------:R-:W-:Y:S02]  /*2c30*/  IMAD R42, R37.reuse, c[0x0][0x184], R42 ;  /* 0x00006100252a7a24 */ /* 0x040fe400078e022a */
[----:B------:R-:W-:Y:S04]  /*2c40*/  @!P0 IMAD.WIDE.U32 R46, R37, c[0x0][0x270], R212 ;  /* 0x00009c00252e8a25 */ /* 0x000fe800078e00d4 */
[----:B------:R-:W-:Y:S01]  /*2c50*/  IMAD.IADD R42, R49, 0x1, R42 ;  /* 0x00000001312a7824 */ /* 0x000fe200078e022a */
[----:B------:R-:W-:Y:S01]  /*2c60*/  @!P0 IADD3 R40, P6, P5, R41, UR14, R46 ;  /* 0x0000000e29288c10 */ /* 0x000fe2000fdde02e */
[----:B------:R-:W-:Y:S01]  /*2c70*/  @!P0 IMAD R36, R37, c[0x0][0x274], R36 ;  /* 0x00009d0025248a24 */ /* 0x000fe200078e0224 */
[----:B------:R-:W-:Y:S02]  /*2c80*/  @!P0 SHF.R.S32.HI R41, RZ, 0x1f, R41 ;  /* 0x0000001fff298819 */ /* 0x000fe40000011429 */
[----:B------:R-:W-:Y:S01]  /*2c90*/  IADD3.X R37, R205, UR8, R42, P2, P1 ;  /* 0x00000008cd257c10 */ /* 0x000fe200097e242a */
[----:B------:R-:W-:Y:S01]  /*2ca0*/  @!P0 IMAD.IADD R36, R47, 0x1, R36 ;  /* 0x000000012f248824 */ /* 0x000fe200078e0224 */
[C---:B------:R-:W-:Y:S02]  /*2cb0*/  LEA R39, P1, R44.reuse, R39, 0x6 ;  /* 0x000000272c277211 */ /* 0x040fe400078230ff */
[----:B------:R-:W-:Y:S02]  /*2cc0*/  ISETP.LT.OR P2, PT, R43, 0x21, P4 ;  /* 0x000000212b00780c */ /* 0x000fe40002741670 */
[----:B------:R-:W-:Y:S02]  /*2cd0*/  LEA.HI.X R38, R44, R37, R38, 0x6, P1 ;  /* 0x000000252c267211 */ /* 0x000fe400008f3426 */
[----:B------:R-:W-:Y:S02]  /*2ce0*/  LEA R42, P1, R39, c[0x0][0x160], 0x1 ;  /* 0x00005800272a7a11 */ /* 0x000fe400078208ff */
[----:B------:R-:W-:Y:S02]  /*2cf0*/  @!P0 IADD3.X R41, R41, UR24, R36, P6, P5 ;  /* 0x0000001829298c10 */ /* 0x000fe4000b7ea424 */
[----:B------:R-:W-:Y:S02]  /*2d00*/  ISETP.LT.OR P5, PT, R43, 0x1, P4 ;  /* 0x000000012b00780c */ /* 0x000fe400027a1670 */
[----:B------:R-:W-:Y:S01]  /*2d10*/  LEA.HI.X R43, R39, c[0x0][0x164], R38, 0x1, P1 ;  /* 0x00005900272b7a11 */ /* 0x000fe200008f0c26 */
[----:B------:R-:W-:Y:S01]  /*2d20*/  IMAD.U32 R39, RZ, RZ, UR7 ;  /* 0x00000007ff277e24 */ /* 0x000fe2000f8e00ff */
[----:B------:R-:W-:Y:S02]  /*2d30*/  IADD3 R46, P6, R42, UR29, RZ ;  /* 0x0000001d2a2e7c10 */ /* 0x000fe4000ffde0ff */
[----:B------:R-:W-:Y:S02]  /*2d40*/  MOV R37, UR7 ;  /* 0x0000000700257c02 */ /* 0x000fe40008000f00 */
[----:B------:R-:W-:Y:S02]  /*2d50*/  LEA R36, R39, R222, 0xd ;  /* 0x000000de27247211 */ /* 0x000fe400078e68ff */
[----:B------:R-:W-:Y:S01]  /*2d60*/  IADD3.X R47, R43, UR21, RZ, P6, !PT ;  /* 0x000000152b2f7c10 */ /* 0x000fe2000b7fe4ff */
[----:B------:R-:W-:Y:S01]  /*2d70*/  @!P0 IMAD R37, R37, 0x40, R212 ;  /* 0x0000004025258824 */ /* 0x000fe200078e02d4 */
[C---:B------:R-:W-:Y:S01]  /*2d80*/  @!P0 LEA R44, P1, R40.reuse, c[0x0][0x258], 0x2 ;  /* 0x00009600282c8a11 */ /* 0x040fe200078210ff */
[----:B------:R-:W-:Y:S01]  /*2d90*/  @!PT LDS RZ, [RZ] ;  /* 0x00000000fffff984 */ /* 0x000fe20000000800 */
[----:B------:R-:W-:Y:S01]  /*2da0*/  @!PT LDS RZ, [RZ] ;  /* 0x00000000fffff984 */ /* 0x000fe20000000800 */
[----:B------:R-:W-:Y:S01]  /*2db0*/  @!PT LDS RZ, [RZ] ;  /* 0x00000000fffff984 */ /* 0x000fe20000000800 */
[----:B------:R1:W-:Y:S02]  /*2dc0*/  LDGSTS.E.BYPASS.LTC128B.128 [R36], [R42.64], !P5 ;  /* 0x000000002a247fae */ /* 0x0003e4000e901d56 */
[----:B------:R-:W-:Y:S01]  /*2dd0*/  @!P0 IMAD.SHL.U32 R38, R37, 0x4, RZ ;  /* 0x0000000425268824 */ /* 0x000fe200078e00ff */
[----:B------:R-:W-:Y:S05]  /*2de0*/  @!P0 LEA.HI.X R45, R40, c[0x0][0x25c], R41, 0x2, P1 ;  /* 0x00009700282d8a11 */ /* 0x000fea00008f1429 */
[----:B------:R1:W-:Y:S08]  /*2df0*/  LDGSTS.E.BYPASS.LTC128B.128 [R36+0x1000], [R46.64], !P2 ;  /* 0x010000002e247fae */ /* 0x0003f0000d101d56 */
[----:B------:R1:W-:Y:S02]  /*2e00*/  @!P0 LDGSTS.E.BYPASS.LTC128B.128 [R38+0xc080], [R44.64] ;  /* 0x0c0800002c268fae */ /* 0x0003e4000b901d56 */
.L_x_236:
[-C--:B-12---:R-:W-:Y:S01]  /*2e10*/  HMMA.16816.F32 R36, R132, R136.reuse, RZ ;  /* 0x000000888424723c */ /* 0x086fe200000018ff */
[----:B------:R-:W0:Y:S01]  /*2e20*/  LDGDEPBAR ;  /* 0x00000000000079af */ /* 0x000e220000000000 */
[----:B------:R-:W-:Y:S02]  /*2e30*/  PLOP3.LUT P1, PT, PT, PT, UP4, 0x80, 0x0 ;  /* 0x000000000000781c */ /* 0x000fe40003f2f048 */
[----:B------:R-:W-:Y:S02]  /*2e40*/  LEA R181, R180, 0x8080, 0x1 ;  /* 0x00008080b4b57811 */ /* 0x000fe400078e08ff */
[----:B------:R-:W-:Y:S02]  /*2e50*/  ISETP.GT.AND P2, PT, R204, RZ, P1 ;  /* 0x000000ffcc00720c */ /* 0x000fe40000f44270 */
[C---:B---3--:R-:W-:Y:S02]  /*2e60*/  HMMA.16816.F32 R40, R140.reuse, R136, RZ ;  /* 0x000000888c28723c */ /* 0x048fe400000018ff */
[----:B------:R-:W-:Y:S02]  /*2e70*/  ISETP.LT.OR P2, PT, R202, 0x1, P2 ;  /* 0x00000001ca00780c */ /* 0x000fe40001741670 */
[----:B------:R-:W-:Y:S02]  /*2e80*/  ISETP.GT.AND P5, PT, R204, 0x40, P1 ;  /* 0x00000040cc00780c */ /* 0x000fe40000fa4270 */
[----:B------:R-:W-:Y:S02]  /*2e90*/  ISETP.GT.AND P6, PT, R234, 0x40, P1 ;  /* 0x00000040ea00780c */ /* 0x000fe40000fc4270 */
[-C--:B------:R-:W-:Y:S01]  /*2ea0*/  HMMA.16816.F32 R44, R140, R138.reuse, RZ ;  /* 0x0000008a8c2c723c */ /* 0x080fe200000018ff */
[----:B------:R-:W-:Y:S02]  /*2eb0*/  ISETP.LT.OR P5, PT, R202, 0x41, P5 ;  /* 0x00000041ca00780c */ /* 0x000fe40002fa1670 */
[----:B------:R-:W-:Y:S02]  /*2ec0*/  ISETP.LT.OR P6, PT, R203, 0x41, P6 ;  /* 0x00000041cb00780c */ /* 0x000fe400037c1670 */
[----:B------:R-:W-:Y:S02]  /*2ed0*/  FSEL R187, R4, -INF , !P2 ;  /* 0xff80000004bb7808 */ /* 0x000fe40005000000 */
[----:B------:R-:W-:Y:S01]  /*2ee0*/  ISETP.GT.AND P2, PT, R204, 0x1, P1 ;  /* 0x00000001cc00780c */ /* 0x000fe20000f44270 */
[C---:B------:R-:W-:Y:S03]  /*2ef0*/  HMMA.16816.F32 R48, R132.reuse, R138, RZ ;  /* 0x0000008a8430723c */ /* 0x040fe600000018ff */
[----:B------:R-:W-:Y:S01]  /*2f00*/  ISETP.LT.OR P2, PT, R202, 0x2, P2 ;  /* 0x00000002ca00780c */ /* 0x000fe20001741670 */
[--C-:B------:R-:W-:Y:S01]  /*2f10*/  FFMA.FTZ R182, R187, c[0x0][0x29c], -R236.reuse ;  /* 0x0000a700bbb67a23 */ /* 0x100fe200000108ec */
[----:B------:R-:W-:Y:S02]  /*2f20*/  FSEL R235, R20, -INF , !P5 ;  /* 0xff80000014eb7808 */ /* 0x000fe40006800000 */
[C---:B------:R-:W-:Y:S01]  /*2f30*/  ISETP.GT.AND P5, PT, R204.reuse, 0x60, P1 ;  /* 0x00000060cc00780c */ /* 0x040fe20000fa4270 */
[-C--:B------:R-:W-:Y:S01]  /*2f40*/  HMMA.16816.F32 R52, R132, R144.reuse, RZ ;  /* 0x000000908434723c */ /* 0x080fe200000018ff */
[----:B------:R-:W-:Y:S01]  /*2f50*/  FSEL R189, R5, -INF , !P2 ;  /* 0xff80000005bd7808 */ /* 0x000fe20005000000 */
[----:B------:R-:W-:Y:S01]  /*2f60*/  MUFU.EX2 R182, R182 ;  /* 0x000000b600b67308 */ /* 0x000fe20000000800 */
[----:B------:R-:W-:Y:S02]  /*2f70*/  ISETP.GT.AND P2, PT, R204, 0x20, P1 ;  /* 0x00000020cc00780c */ /* 0x000fe40000f44270 */
[C---:B------:R-:W-:Y:S01]  /*2f80*/  ISETP.LT.OR P5, PT, R202.reuse, 0x61, P5 ;  /* 0x00000061ca00780c */ /* 0x040fe20002fa1670 */
[--C-:B------:R-:W-:Y:S01]  /*2f90*/  FFMA.FTZ R187, R189, c[0x0][0x29c], -R236.reuse ;  /* 0x0000a700bdbb7a23 */ /* 0x100fe200000108ec */
[----:B------:R-:W-:Y:S01]  /*2fa0*/  ISETP.LT.OR P2, PT, R202, 0x21, P2 ;  /* 0x00000021ca00780c */ /* 0x000fe20001741670 */
[C---:B------:R-:W-:Y:S04]  /*2fb0*/  HMMA.16816.F32 R56, R140.reuse, R144, RZ ;  /* 0x000000908c38723c */ /* 0x040fe800000018ff */
[----:B------:R-:W1:Y:S01]  /*2fc0*/  MUFU.EX2 R187, R187 ;  /* 0x000000bb00bb7308 */ /* 0x000e620000000800 */
[----:B------:R-:W-:Y:S02]  /*2fd0*/  FSEL R201, R16, -INF , !P2 ;  /* 0xff80000010c97808 */ /* 0x000fe40005000000 */
[----:B------:R-:W-:Y:S01]  /*2fe0*/  ISETP.GT.AND P2, PT, R204, 0x21, P1 ;  /* 0x00000021cc00780c */ /* 0x000fe20000f44270 */
[-C--:B------:R-:W-:Y:S03]  /*2ff0*/  HMMA.16816.F32 R60, R140, R146.reuse, RZ ;  /* 0x000000928c3c723c */ /* 0x080fe600000018ff */
[----:B------:R-:W-:Y:S01]  /*3000*/  ISETP.LT.OR P2, PT, R202, 0x22, P2 ;  /* 0x00000022ca00780c */ /* 0x000fe20001741670 */
[--C-:B------:R-:W-:Y:S03]  /*3010*/  FFMA.FTZ R189, R201, c[0x0][0x29c], -R236.reuse ;  /* 0x0000a700c9bd7a23 */ /* 0x100fe600000108ec */
[----:B------:R-:W-:Y:S01]  /*3020*/  FSEL R201, R17, -INF , !P2 ;  /* 0xff80000011c97808 */ /* 0x000fe20005000000 */
[----:B------:R-:W-:Y:S02]  /*3030*/  HMMA.16816.F32 R64, R132, R146, RZ ;  /* 0x000000928440723c */ /* 0x000fe400000018ff */
[----:B------:R-:W-:Y:S01]  /*3040*/  MUFU.EX2 R189, R189 ;  /* 0x000000bd00bd7308 */ /* 0x000fe20000000800 */
[----:B------:R-:W-:Y:S01]  /*3050*/  ISETP.GT.AND P2, PT, R204, 0x41, P1 ;  /* 0x00000041cc00780c */ /* 0x000fe20000f44270 */
[--C-:B------:R-:W-:Y:S02]  /*3060*/  FFMA.FTZ R190, R201, c[0x0][0x29c], -R236.reuse ;  /* 0x0000a700c9be7a23 */ /* 0x100fe400000108ec */
[--C-:B------:R-:W-:Y:S01]  /*3070*/  FFMA.FTZ R201, R235, c[0x0][0x29c], -R236.reuse ;  /* 0x0000a700ebc97a23 */ /* 0x100fe200000108ec */
[----:B------:R-:W-:Y:S01]  /*3080*/  ISETP.LT.OR P2, PT, R202, 0x42, P2 ;  /* 0x00000042ca00780c */ /* 0x000fe20001741670 */
[-C--:B----4-:R-:W-:Y:S04]  /*3090*/  HMMA.16816.F32 R36, R148, R152.reuse, R36 ;  /* 0x000000989424723c */ /* 0x090fe80000001824 */
[----:B------:R-:W-:Y:S01]  /*30a0*/  MUFU.EX2 R190, R190 ;  /* 0x000000be00be7308 */ /* 0x000fe20000000800 */
[----:B------:R-:W-:Y:S02]  /*30b0*/  FSEL R235, R21, -INF , !P2 ;  /* 0xff80000015eb7808 */ /* 0x000fe40005000000 */
[----:B------:R-:W-:Y:S01]  /*30c0*/  ISETP.GT.AND P2, PT, R204, 0x61, P1 ;  /* 0x00000061cc00780c */ /* 0x000fe20000f44270 */
[C---:B-----5:R-:W-:Y:S04]  /*30d0*/  HMMA.16816.F32 R40, R156.reuse, R152, R40 ;  /* 0x000000989c28723c */ /* 0x060fe80000001828 */
[----:B------:R-:W-:Y:S01]  /*30e0*/  ISETP.LT.OR P2, PT, R202, 0x62, P2 ;  /* 0x00000062ca00780c */ /* 0x000fe20001741670 */
[----:B------:R-:W-:Y:S01]  /*30f0*/  IMAD.SHL.U32 R202, R195, 0x2, RZ ;  /* 0x00000002c3ca7824 */ /* 0x000fe200078e00ff */
[----:B------:R-:W-:Y:S01]  /*3100*/  MUFU.EX2 R201, R201 ;  /* 0x000000c900c97308 */ /* 0x000fe20000000800 */
[----:B------:R-:W-:Y:S01]  /*3110*/  FFMA.FTZ R239, R235, c[0x0][0x29c], -R236 ;  /* 0x0000a700ebef7a23 */ /* 0x000fe200000108ec */
[-C--:B------:R-:W-:Y:S04]  /*3120*/  HMMA.16816.F32 R44, R156, R154.reuse, R44 ;  /* 0x0000009a9c2c723c */ /* 0x080fe8000000182c */
[----:B------:R-:W-:Y:S01]  /*3130*/  IMAD.IADD R180, R181, 0x1, R202 ;  /* 0x00000001b5b47824 */ /* 0x000fe200078e02ca */
[----:B------:R-:W-:Y:S02]  /*3140*/  IADD3 R181, R202, R181, R193 ;  /* 0x000000b5cab57210 */ /* 0x000fe40007ffe0c1 */
[----:B------:R-:W-:Y:S01]  /*3150*/  FSEL R235, R32, -INF , !P5 ;  /* 0xff80000020eb7808 */ /* 0x000fe20006800000 */
[C---:B------:R-:W-:Y:S01]  /*3160*/  HMMA.16816.F32 R48, R148.reuse, R154, R48 ;  /* 0x0000009a9430723c */ /* 0x040fe20000001830 */
[----:B------:R-:W2:Y:S01]  /*3170*/  LDSM.16.M88.4 R132, [R180] ;  /* 0x00000000b484783b */ /* 0x000ea20000000200 */
[----:B------:R3:W-:Y:S02]  /*3180*/  MUFU.EX2 R204, R239 ;  /* 0x000000ef00cc7308 */ /* 0x0007e40000000800 */
[--C-:B------:R-:W-:Y:S01]  /*3190*/  FFMA.FTZ R240, R235, c[0x0][0x29c], -R236.reuse ;  /* 0x0000a700ebf07a23 */ /* 0x100fe200000108ec */
[----:B------:R-:W-:Y:S02]  /*31a0*/  FSEL R241, R33, -INF , !P2 ;  /* 0xff80000021f17808 */ /* 0x000fe40005000000 */
[C---:B------:R-:W-:Y:S01]  /*31b0*/  ISETP.GT.AND P2, PT, R238.reuse, RZ, P1 ;  /* 0x000000ffee00720c */ /* 0x040fe20000f44270 */
[-C--:B------:R-:W-:Y:S01]  /*31c0*/  HMMA.16816.F32 R52, R148, R160.reuse, R52 ;  /* 0x000000a09434723c */ /* 0x080fe20000001834 */
[----:B------:R-:W4:Y:S02]  /*31d0*/  LDSM.16.M88.4 R140, [R180+0x1000] ;  /* 0x00100000b48c783b */ /* 0x000f240000000200 */
[----:B------:R-:W-:Y:S01]  /*31e0*/  ISETP.LT.OR P2, PT, R237, 0x1, P2 ;  /* 0x00000001ed00780c */ /* 0x000fe20001741670 */
[----:B------:R5:W-:Y:S01]  /*31f0*/  MUFU.EX2 R235, R240 ;  /* 0x000000f000eb7308 */ /* 0x000be20000000800 */
[----:B------:R-:W-:Y:S01]  /*3200*/  FFMA.FTZ R236, R241, c[0x0][0x29c], -R236 ;  /* 0x0000a700f1ec7a23 */ /* 0x000fe200000108ec */
[----:B------:R-:W-:Y:S02]  /*3210*/  ISETP.GT.AND P5, PT, R238, 0x60, P1 ;  /* 0x00000060ee00780c */ /* 0x000fe40000fa4270 */
[C---:B------:R-:W-:Y:S04]  /*3220*/  HMMA.16816.F32 R56, R156.reuse, R160, R56 ;  /* 0x000000a09c38723c */ /* 0x040fe80000001838 */
[C---:B------:R-:W-:Y:S02]  /*3230*/  ISETP.LT.OR P5, PT, R237.reuse, 0x61, P5 ;  /* 0x00000061ed00780c */ /* 0x040fe40002fa1670 */
[----:B------:R-:W-:Y:S02]  /*3240*/  MUFU.EX2 R236, R236 ;  /* 0x000000ec00ec7308 */ /* 0x000fe40000000800 */
[-C--:B------:R-:W-:Y:S01]  /*3250*/  HMMA.16816.F32 R60, R156, R162.reuse, R60 ;  /* 0x000000a29c3c723c */ /* 0x080fe2000000183c */
[----:B------:R-:W-:Y:S03]  /*3260*/  LDSM.16.M88.4 R156, [R181+0x1000] ;  /* 0x00100000b59c783b */ /* 0x000fe60000000200 */
[----:B---3--:R-:W-:Y:S02]  /*3270*/  FSEL R239, R6, -INF , !P2 ;  /* 0xff80000006ef7808 */ /* 0x008fe40005000000 */
[C---:B------:R-:W-:Y:S02]  /*3280*/  ISETP.GT.AND P2, PT, R238.reuse, 0x1, P1 ;  /* 0x00000001ee00780c */ /* 0x040fe40000f44270 */
[----:B------:R-:W-:Y:S01]  /*3290*/  HMMA.16816.F32 R64, R148, R162, R64 ;  /* 0x000000a29440723c */ /* 0x000fe20000001840 */
[----:B------:R-:W3:Y:S03]  /*32a0*/  LDSM.16.M88.4 R148, [R181] ;  /* 0x00000000b594783b */ /* 0x000ee60000000200 */
[----:B------:R-:W-:Y:S01]  /*32b0*/  ISETP.LT.OR P2, PT, R237, 0x2, P2 ;  /* 0x00000002ed00780c */ /* 0x000fe20001741670 */
[--C-:B------:R-:W-:Y:S03]  /*32c0*/  FFMA.FTZ R6, R239, c[0x0][0x29c], -R186.reuse ;  /* 0x0000a700ef067a23 */ /* 0x100fe600000108ba */
[----:B------:R-:W-:Y:S01]  /*32d0*/  FSEL R239, R7, -INF , !P2 ;  /* 0xff80000007ef7808 */ /* 0x000fe20005000000 */
[-C--:B--2---:R-:W-:Y:S02]  /*32e0*/  HMMA.16816.F32 R36, R132, R164.reuse, R36 ;  /* 0x000000a48424723c */ /* 0x084fe40000001824 */
[----:B------:R-:W-:Y:S03]  /*32f0*/  MUFU.EX2 R6, R6 ;  /* 0x0000000600067308 */ /* 0x000fe60000000800 */
[----:B------:R-:W-:Y:S01]  /*3300*/  ISETP.GT.AND P2, PT, R238, 0x20, P1 ;  /* 0x00000020ee00780c */ /* 0x000fe20000f44270 */
[--C-:B------:R-:W-:Y:S02]  /*3310*/  FFMA.FTZ R7, R239, c[0x0][0x29c], -R186.reuse ;  /* 0x0000a700ef077a23 */ /* 0x100fe400000108ba */
[C---:B----4-:R-:W-:Y:S04]  /*3320*/  HMMA.16816.F32 R40, R140.reuse, R164, R40 ;  /* 0x000000a48c28723c */ /* 0x050fe80000001828 */
[C---:B------:R-:W-:Y:S01]  /*3330*/  ISETP.LT.OR P2, PT, R237.reuse, 0x21, P2 ;  /* 0x00000021ed00780c */ /* 0x040fe20001741670 */
[----:B------:R-:W-:Y:S03]  /*3340*/  MUFU.EX2 R7, R7 ;  /* 0x0000000700077308 */ /* 0x000fe60000000800 */
[-C--:B------:R-:W-:Y:S04]  /*3350*/  HMMA.16816.F32 R44, R140, R166.reuse, R44 ;  /* 0x000000a68c2c723c */ /* 0x080fe8000000182c */
[----:B------:R-:W-:Y:S02]  /*3360*/  FSEL R239, R18, -INF , !P2 ;  /* 0xff80000012ef7808 */ /* 0x000fe40005000000 */
[C---:B------:R-:W-:Y:S02]  /*3370*/  ISETP.GT.AND P2, PT, R238.reuse, 0x21, P1 ;  /* 0x00000021ee00780c */ /* 0x040fe40000f44270 */
[C---:B------:R-:W-:Y:S04]  /*3380*/  HMMA.16816.F32 R48, R132.reuse, R166, R48 ;  /* 0x000000a68430723c */ /* 0x040fe80000001830 */
[----:B------:R-:W-:Y:S01]  /*3390*/  ISETP.LT.OR P2, PT, R237, 0x22, P2 ;  /* 0x00000022ed00780c */ /* 0x000fe20001741670 */
[--C-:B------:R-:W-:Y:S03]  /*33a0*/  FFMA.FTZ R18, R239, c[0x0][0x29c], -R186.reuse ;  /* 0x0000a700ef127a23 */ /* 0x100fe600000108ba */
[-C--:B------:R-:W-:Y:S03]  /*33b0*/  HMMA.16816.F32 R52, R132, R168.reuse, R52 ;  /* 0x000000a88434723c */ /* 0x080fe60000001834 */
[----:B------:R-:W-:Y:S01]  /*33c0*/  MUFU.EX2 R18, R18 ;  /* 0x0000001200127308 */ /* 0x000fe20000000800 */
[----:B------:R-:W-:Y:S02]  /*33d0*/  FSEL R19, R19, -INF , !P2 ;  /* 0xff80000013137808 */ /* 0x000fe40005000000 */
[----:B------:R-:W-:Y:S02]  /*33e0*/  ISETP.GT.AND P2, PT, R238, 0x40, P1 ;  /* 0x00000040ee00780c */ /* 0x000fe40000f44270 */
[C---:B------:R-:W-:Y:S04]  /*33f0*/  HMMA.16816.F32 R56, R140.reuse, R168, R56 ;  /* 0x000000a88c38723c */ /* 0x040fe80000001838 */
[--C-:B-----5:R-:W-:Y:S01]  /*3400*/  FFMA.FTZ R240, R19, c[0x0][0x29c], -R186.reuse ;  /* 0x0000a70013f07a23 */ /* 0x120fe200000108ba */
[C---:B------:R-:W-:Y:S03]  /*3410*/  ISETP.LT.OR P2, PT, R237.reuse, 0x41, P2 ;  /* 0x00000041ed00780c */ /* 0x040fe60001741670 */
[-C--:B------:R-:W-:Y:S01]  /*3420*/  HMMA.16816.F32 R60, R140, R170.reuse, R60 ;  /* 0x000000aa8c3c723c */ /* 0x080fe2000000183c */
[----:B------:R2:W4:Y:S03]  /*3430*/  MUFU.EX2 R19, R240 ;  /* 0x000000f000137308 */ /* 0x0005260000000800 */
[----:B------:R-:W-:Y:S02]  /*3440*/  FSEL R239, R22, -INF , !P2 ;  /* 0xff80000016ef7808 */ /* 0x000fe40005000000 */
[----:B------:R-:W-:Y:S02]  /*3450*/  ISETP.GT.AND P2, PT, R238, 0x41, P1 ;  /* 0x00000041ee00780c */ /* 0x000fe40000f44270 */
[----:B------:R-:W-:Y:S04]  /*3460*/  HMMA.16816.F32 R64, R132, R170, R64 ;  /* 0x000000aa8440723c */ /* 0x000fe80000001840 */
[----:B------:R-:W-:Y:S01]  /*3470*/  ISETP.LT.OR P2, PT, R237, 0x42, P2 ;  /* 0x00000042ed00780c */ /* 0x000fe20001741670 */
[--C-:B------:R-:W-:Y:S01]  /*3480*/  FFMA.FTZ R22, R239, c[0x0][0x29c], -R186.reuse ;  /* 0x0000a700ef167a23 */ /* 0x100fe200000108ba */
[----:B------:R-:W-:Y:S02]  /*3490*/  FSEL R239, R34, -INF , !P5 ;  /* 0xff80000022ef7808 */ /* 0x000fe40006800000 */
[----:B------:R-:W-:Y:S01]  /*34a0*/  FSEL R23, R23, -INF , !P2 ;  /* 0xff80000017177808 */ /* 0x000fe20005000000 */
[-C--:B---3--:R-:W-:Y:S02]  /*34b0*/  HMMA.16816.F32 R36, R148, R172.reuse, R36 ;  /* 0x000000ac9424723c */ /* 0x088fe40000001824 */
[----:B------:R-:W3:Y:S03]  /*34c0*/  MUFU.EX2 R22, R22 ;  /* 0x0000001600167308 */ /* 0x000ee60000000800 */
[----:B------:R-:W-:Y:S01]  /*34d0*/  ISETP.GT.AND P2, PT, R238, 0x61, P1 ;  /* 0x00000061ee00780c */ /* 0x000fe20000f44270 */
[--C-:B------:R-:W-:Y:S01]  /*34e0*/  FFMA.FTZ R34, R239, c[0x0][0x29c], -R186.reuse ;  /* 0x0000a700ef227a23 */ /* 0x100fe200000108ba */
[----:B------:R-:W-:Y:S01]  /*34f0*/  ISETP.GT.AND P5, PT, R191, RZ, P1 ;  /* 0x000000ffbf00720c */ /* 0x000fe20000fa4270 */
[--C-:B--2---:R-:W-:Y:S01]  /*3500*/  FFMA.FTZ R240, R23, c[0x0][0x29c], -R186.reuse ;  /* 0x0000a70017f07a23 */ /* 0x104fe200000108ba */
[----:B------:R-:W-:Y:S01]  /*3510*/  ISETP.LT.OR P2, PT, R237, 0x62, P2 ;  /* 0x00000062ed00780c */ /* 0x000fe20001741670 */
[C---:B------:R-:W-:Y:S02]  /*3520*/  HMMA.16816.F32 R40, R156.reuse, R172, R40 ;  /* 0x000000ac9c28723c */ /* 0x040fe40000001828 */
[----:B------:R-:W2:Y:S02]  /*3530*/  MUFU.EX2 R23, R240 ;  /* 0x000000f000177308 */ /* 0x000ea40000000800 */
[----:B------:R-:W-:Y:S02]  /*3540*/  FSEL R35, R35, -INF , !P2 ;  /* 0xff80000023237808 */ /* 0x000fe40005000000 */
[----:B------:R-:W-:Y:S02]  /*3550*/  ISETP.GT.AND P2, PT, R234, RZ, P1 ;  /* 0x000000ffea00720c */ /* 0x000fe40000f44270 */
[-C--:B------:R-:W-:Y:S03]  /*3560*/  HMMA.16816.F32 R44, R156, R174.reuse, R44 ;  /* 0x000000ae9c2c723c */ /* 0x080fe6000000182c */
[----:B------:R-:W-:Y:S01]  /*3570*/  ISETP.LT.OR P2, PT, R203, 0x1, P2 ;  /* 0x00000001cb00780c */ /* 0x000fe20001741670 */
[----:B------:R-:W-:Y:S01]  /*3580*/  FFMA.FTZ R186, R35, c[0x0][0x29c], -R186 ;  /* 0x0000a70023ba7a23 */ /* 0x000fe200000108ba */
[----:B------:R-:W-:Y:S01]  /*3590*/  ISETP.LT.OR P5, PT, R188, 0x1, P5 ;  /* 0x00000001bc00780c */ /* 0x000fe20002fa1670 */
[----:B------:R-:W-:Y:S01]  /*35a0*/  MUFU.EX2 R34, R34 ;  /* 0x0000002200227308 */ /* 0x000fe20000000800 */
[----:B------:R-:W-:Y:S01]  /*35b0*/  FSEL R8, R8, -INF , !P2 ;  /* 0xff80000008087808 */ /* 0x000fe20005000000 */
[C---:B------:R-:W-:Y:S04]  /*35c0*/  HMMA.16816.F32 R48, R148.reuse, R174, R48 ;  /* 0x000000ae9430723c */ /* 0x040fe80000001830 */
[----:B------:R-:W-:Y:S01]  /*35d0*/  ISETP.GT.AND P2, PT, R234, 0x1, P1 ;  /* 0x00000001ea00780c */ /* 0x000fe20000f44270 */
[----:B------:R-:W-:Y:S01]  /*35e0*/  FFMA.FTZ R237, R8, c[0x0][0x29c], -R185 ;  /* 0x0000a70008ed7a23 */ /* 0x000fe200000108b9 */
[----:B------:R-:W-:Y:S02]  /*35f0*/  FSEL R10, R10, -INF , !P5 ;  /* 0xff8000000a0a7808 */ /* 0x000fe40006800000 */
[----:B------:R5:W1:Y:S01]  /*3600*/  MUFU.EX2 R35, R186 ;  /* 0x000000ba00237308 */ /* 0x000a620000000800 */
[----:B------:R-:W-:Y:S01]  /*3610*/  ISETP.LT.OR P2, PT, R203, 0x2, P2 ;  /* 0x00000002cb00780c */ /* 0x000fe20001741670 */
[-C--:B------:R-:W-:Y:S03]  /*3620*/  HMMA.16816.F32 R52, R148, R176.reuse, R52 ;  /* 0x000000b09434723c */ /* 0x080fe60000001834 */
[----:B------:R-:W-:Y:S01]  /*3630*/  FSEL R238, R9, -INF , !P2 ;  /* 0xff80000009ee7808 */ /* 0x000fe20005000000 */
[----:B------:R-:W-:Y:S01]  /*3640*/  FFMA.FTZ R10, R10, c[0x0][0x29c], -R183 ;  /* 0x0000a7000a0a7a23 */ /* 0x000fe200000108b7 */
[C---:B------:R-:W-:Y:S02]  /*3650*/  ISETP.GT.AND P2, PT, R234.reuse, 0x20, P1 ;  /* 0x00000020ea00780c */ /* 0x040fe40000f44270 */
[----:B------:R-:W-:Y:S01]  /*3660*/  ISETP.GT.AND P5, PT, R234, 0x60, P1 ;  /* 0x00000060ea00780c */ /* 0x000fe20000fa4270 */
[--C-:B------:R-:W-:Y:S01]  /*3670*/  FFMA.FTZ R9, R238, c[0x0][0x29c], -R185.reuse ;  /* 0x0000a700ee097a23 */ /* 0x100fe200000108b9 */
[C---:B------:R-:W-:Y:S01]  /*3680*/  ISETP.LT.OR P2, PT, R203.reuse, 0x21, P2 ;  /* 0x00000021cb00780c */ /* 0x040fe20001741670 */
[C---:B------:R-:W-:Y:S01]  /*3690*/  HMMA.16816.F32 R56, R156.reuse, R176, R56 ;  /* 0x000000b09c38723c */ /* 0x040fe20000001838 */
[----:B------:R-:W1:Y:S03]  /*36a0*/  MUFU.EX2 R8, R237 ;  /* 0x000000ed00087308 */ /* 0x000e660000000800 */
[----:B------:R-:W-:Y:S02]  /*36b0*/  FSEL R12, R12, -INF , !P2 ;  /* 0xff8000000c0c7808 */ /* 0x000fe40005000000 */
[----:B------:R-:W-:Y:S02]  /*36c0*/  ISETP.GT.AND P2, PT, R234, 0x21, P1 ;  /* 0x00000021ea00780c */ /* 0x000fe40000f44270 */
[C---:B------:R-:W-:Y:S01]  /*36d0*/  ISETP.LT.OR P5, PT, R203.reuse, 0x61, P5 ;  /* 0x00000061cb00780c */ /* 0x040fe20002fa1670 */
[--C-:B------:R-:W-:Y:S01]  /*36e0*/  FFMA.FTZ R238, R12, c[0x0][0x29c], -R185.reuse ;  /* 0x0000a7000cee7a23 */ /* 0x100fe200000108b9 */
[----:B------:R-:W-:Y:S01]  /*36f0*/  ISETP.LT.OR P2, PT, R203, 0x22, P2 ;  /* 0x00000022cb00780c */ /* 0x000fe20001741670 */
[-C--:B------:R-:W-:Y:S01]  /*3700*/  HMMA.16816.F32 R60, R156, R178.reuse, R60 ;  /* 0x000000b29c3c723c */ /* 0x080fe2000000183c */
[----:B------:R-:W1:Y:S02]  /*3710*/  MUFU.EX2 R9, R9 ;  /* 0x0000000900097308 */ /* 0x000e640000000800 */
[----:B-----5:R-:W-:Y:S02]  /*3720*/  FSEL R186, R13, -INF , !P2 ;  /* 0xff8000000dba7808 */ /* 0x020fe40005000000 */
[----:B------:R-:W-:Y:S03]  /*3730*/  ISETP.GT.AND P2, PT, R191, 0x1, P1 ;  /* 0x00000001bf00780c */ /* 0x000fe60000f44270 */
[--C-:B------:R-:W-:Y:S01]  /*3740*/  FFMA.FTZ R13, R186, c[0x0][0x29c], -R185.reuse ;  /* 0x0000a700ba0d7a23 */ /* 0x100fe200000108b9 */
[----:B------:R-:W-:Y:S01]  /*3750*/  FSEL R186, R24, -INF , !P6 ;  /* 0xff80000018ba7808 */ /* 0x000fe20007000000 */
[----:B------:R-:W-:Y:S01]  /*3760*/  HMMA.16816.F32 R64, R148, R178, R64 ;  /* 0x000000b29440723c */ /* 0x000fe20000001840 */
[----:B------:R5:W-:Y:S03]  /*3770*/  MUFU.EX2 R12, R238 ;  /* 0x000000ee000c7308 */ /* 0x000be60000000800 */
[----:B------:R-:W-:Y:S02]  /*3780*/  ISETP.GT.AND P6, PT, R234, 0x41, P1 ;  /* 0x00000041ea00780c */ /* 0x000fe40000fc4270 */
[----:B------:R-:W-:Y:S02]  /*3790*/  ISETP.LT.OR P2, PT, R188, 0x2, P2 ;  /* 0x00000002bc00780c */ /* 0x000fe40001741670 */
[----:B------:R-:W-:Y:S03]  /*37a0*/  ISETP.LT.OR P6, PT, R203, 0x42, P6 ;  /* 0x00000042cb00780c */ /* 0x000fe600037c1670 */
[----:B------:R-:W1:Y:S01]  /*37b0*/  MUFU.EX2 R13, R13 ;  /* 0x0000000d000d7308 */ /* 0x000e620000000800 */
[----:B------:R-:W-:Y:S01]  /*37c0*/  FSEL R24, R11, -INF , !P2 ;  /* 0xff8000000b187808 */ /* 0x000fe20005000000 */
[----:B------:R-:W-:Y:S01]  /*37d0*/  FFMA.FTZ R11, R186, c[0x0][0x29c], -R185 ;  /* 0x0000a700ba0b7a23 */ /* 0x000fe200000108b9 */
[----:B------:R-:W-:Y:S02]  /*37e0*/  FSEL R186, R25, -INF , !P6 ;  /* 0xff80000019ba7808 */ /* 0x000fe40007000000 */
[----:B------:R-:W1:Y:S01]  /*37f0*/  LDS R25, [R184.X4+0xc280] ;  /* 0x00c28000b8197984 */ /* 0x000e620000004800 */
[----:B------:R-:W-:Y:S01]  /*3800*/  ISETP.GT.AND P2, PT, R234, 0x61, P1 ;  /* 0x00000061ea00780c */ /* 0x000fe20000f44270 */
[----:B------:R-:W-:Y:S01]  /*3810*/  FFMA.FTZ R24, R24, c[0x0][0x29c], -R183 ;  /* 0x0000a70018187a23 */ /* 0x000fe200000108b7 */
[----:B------:R-:W-:Y:S01]  /*3820*/  FSEL R234, R28, -INF , !P5 ;  /* 0xff8000001cea7808 */ /* 0x000fe20006800000 */
[--C-:B------:R-:W-:Y:S01]  /*3830*/  FFMA.FTZ R28, R186, c[0x0][0x29c], -R185.reuse ;  /* 0x0000a700ba1c7a23 */ /* 0x100fe200000108b9 */
[----:B------:R-:W-:Y:S01]  /*3840*/  ISETP.GT.AND P5, PT, R191, 0x21, P1 ;  /* 0x00000021bf00780c */ /* 0x000fe20000fa4270 */
[----:B------:R-:W-:Y:S01]  /*3850*/  MUFU.EX2 R11, R11 ;  /* 0x0000000b000b7308 */ /* 0x000fe20000000800 */
[----:B------:R-:W-:Y:S02]  /*3860*/  ISETP.LT.OR P2, PT, R203, 0x62, P2 ;  /* 0x00000062cb00780c */ /* 0x000fe40001741670 */
[----:B------:R-:W-:Y:S02]  /*3870*/  ISETP.LT.OR P5, PT, R188, 0x22, P5 ;  /* 0x00000022bc00780c */ /* 0x000fe40002fa1670 */
[----:B------:R-:W-:Y:S02]  /*3880*/  ISETP.GT.AND P6, PT, R191, 0x20, P1 ;  /* 0x00000020bf00780c */ /* 0x000fe40000fc4270 */
[----:B------:R-:W-:Y:S01]  /*3890*/  FSEL R186, R15, -INF , !P5 ;  /* 0xff8000000fba7808 */ /* 0x000fe20006800000 */
[----:B------:R-:W-:Y:S01]  /*38a0*/  FFMA.FTZ R15, R234, c[0x0][0x29c], -R185 ;  /* 0x0000a700ea0f7a23 */ /* 0x000fe200000108b9 */
[----:B------:R-:W-:Y:S01]  /*38b0*/  FSEL R234, R29, -INF , !P2 ;  /* 0xff8000001dea7808 */ /* 0x000fe20005000000 */
[----:B------:R-:W1:Y:S01]  /*38c0*/  MUFU.EX2 R28, R28 ;  /* 0x0000001c001c7308 */ /* 0x000e620000000800 */
[----:B------:R-:W2:Y:S01]  /*38d0*/  LDS R29, [R184.X4+0xc2a0] ;  /* 0x00c2a000b81d7984 */ /* 0x000ea20000004800 */
[----:B------:R-:W-:Y:S01]  /*38e0*/  ISETP.LT.OR P6, PT, R188, 0x21, P6 ;  /* 0x00000021bc00780c */ /* 0x000fe200037c1670 */
[----:B------:R-:W-:Y:S01]  /*38f0*/  FFMA.FTZ R186, R186, c[0x0][0x29c], -R183 ;  /* 0x0000a700baba7a23 */ /* 0x000fe200000108b7 */
[C---:B------:R-:W-:Y:S01]  /*3900*/  ISETP.GT.AND P5, PT, R191.reuse, 0x41, P1 ;  /* 0x00000041bf00780c */ /* 0x040fe20000fa4270 */
[----:B------:R-:W-:Y:S01]  /*3910*/  FFMA.FTZ R185, R234, c[0x0][0x29c], -R185 ;  /* 0x0000a700eab97a23 */ /* 0x000fe200000108b9 */
[----:B------:R-:W-:Y:S02]  /*3920*/  FSEL R14, R14, -INF , !P6 ;  /* 0xff8000000e0e7808 */ /* 0x000fe40007000000 */
[C---:B------:R-:W-:Y:S02]  /*3930*/  ISETP.GT.AND P6, PT, R191.reuse, 0x40, P1 ;  /* 0x00000040bf00780c */ /* 0x040fe40000fc4270 */
[C---:B------:R-:W-:Y:S01]  /*3940*/  ISETP.GT.AND P2, PT, R191.reuse, 0x60, P1 ;  /* 0x00000060bf00780c */ /* 0x040fe20000f44270 */
[----:B------:R-:W-:Y:S01]  /*3950*/  FFMA.FTZ R14, R14, c[0x0][0x29c], -R183 ;  /* 0x0000a7000e0e7a23 */ /* 0x000fe200000108b7 */
[----:B------:R-:W-:Y:S01]  /*3960*/  ISETP.GT.AND P1, PT, R191, 0x61, P1 ;  /* 0x00000061bf00780c */ /* 0x000fe20000f24270 */
[----:B------:R-:W-:Y:S01]  /*3970*/  MUFU.EX2 R10, R10 ;  /* 0x0000000a000a7308 */ /* 0x000fe20000000800 */
[C---:B------:R-:W-:Y:S02]  /*3980*/  ISETP.LT.OR P6, PT, R188.reuse, 0x41, P6 ;  /* 0x00000041bc00780c */ /* 0x040fe400037c1670 */
[C---:B------:R-:W-:Y:S02]  /*3990*/  ISETP.LT.OR P1, PT, R188.reuse, 0x62, P1 ;  /* 0x00000062bc00780c */ /* 0x040fe40000f21670 */
[C---:B------:R-:W-:Y:S02]  /*39a0*/  ISETP.LT.OR P5, PT, R188.reuse, 0x42, P5 ;  /* 0x00000042bc00780c */ /* 0x040fe40002fa1670 */
[----:B-----5:R-:W-:Y:S02]  /*39b0*/  FSEL R238, R31, -INF , !P1 ;  /* 0xff8000001fee7808 */ /* 0x020fe40004800000 */
[----:B------:R-:W5:Y:S01]  /*39c0*/  LDS R31, [R184.X4+0xc300] ;  /* 0x00c30000b81f7984 */ /* 0x000f620000004800 */
[----:B------:R-:W-:Y:S01]  /*39d0*/  ISETP.LT.OR P2, PT, R188, 0x61, P2 ;  /* 0x00000061bc00780c */ /* 0x000fe20001741670 */
[--C-:B-1----:R-:W-:Y:S01]  /*39e0*/  FADD.FTZ R240, R37, -R25.reuse ;  /* 0x8000001925f07221 */ /* 0x102fe20000010000 */
[----:B------:R-:W-:Y:S01]  /*39f0*/  MUFU.EX2 R188, R185 ;  /* 0x000000b900bc7308 */ /* 0x000fe20000000800 */
[----:B------:R-:W1:Y:S01]  /*3a00*/  LDS R184, [R184.X4+0xc320] ;  /* 0x00c32000b8b87984 */ /* 0x000e620000004800 */
[----:B------:R-:W-:Y:S01]  /*3a10*/  FSEL R26, R26, -INF , !P6 ;  /* 0xff8000001a1a7808 */ /* 0x000fe20007000000 */
[----:B------:R-:W-:Y:S01]  /*3a20*/  FMUL.FTZ R240, R187, R240 ;  /* 0x000000f0bbf07220 */ /* 0x000fe20000410000 */
[----:B------:R-:W-:Y:S01]  /*3a30*/  FSEL R234, R27, -INF , !P5 ;  /* 0xff8000001bea7808 */ /* 0x000fe20006800000 */
[----:B------:R-:W-:Y:S01]  /*3a40*/  FADD.FTZ R27, R36, -R25 ;  /* 0x80000019241b7221 */ /* 0x000fe20000010000 */
[----:B------:R-:W-:Y:S01]  /*3a50*/  FSEL R30, R30, -INF , !P2 ;  /* 0xff8000001e1e7808 */ /* 0x000fe20005000000 */
[--C-:B------:R-:W-:Y:S01]  /*3a60*/  FFMA.FTZ R26, R26, c[0x0][0x29c], -R183.reuse ;  /* 0x0000a7001a1a7a23 */ /* 0x100fe200000108b7 */
[----:B----4-:R-:W-:Y:S01]  /*3a70*/  F2FP.PACK_AB R203, R19, R18 ;  /* 0x0000001213cb723e */ /* 0x010fe200000000ff */
[----:B------:R-:W-:Y:S01]  /*3a80*/  FMUL.FTZ R27, R182, R27 ;  /* 0x0000001bb61b7220 */ /* 0x000fe20000410000 */
[----:B------:R4:W-:Y:S01]  /*3a90*/  MUFU.EX2 R185, R24 ;  /* 0x0000001800b97308 */ /* 0x0009e20000000800 */
[----:B------:R-:W-:Y:S01]  /*3aa0*/  F2FP.PACK_AB R182, R187, R182 ;  /* 0x000000b6bbb6723e */ /* 0x000fe200000000ff */
[--C-:B------:R-:W-:Y:S02]  /*3ab0*/  FFMA.FTZ R234, R234, c[0x0][0x29c], -R183.reuse ;  /* 0x0000a700eaea7a23 */ /* 0x100fe400000108b7 */
[--C-:B------:R-:W-:Y:S01]  /*3ac0*/  FFMA.FTZ R30, R30, c[0x0][0x29c], -R183.reuse ;  /* 0x0000a7001e1e7a23 */ /* 0x100fe200000108b7 */
[----:B------:R-:W-:Y:S01]  /*3ad0*/  F2FP.PACK_AB R240, R240, R27 ;  /* 0x0000001bf0f0723e */ /* 0x000fe200000000ff */
[----:B------:R-:W-:Y:S01]  /*3ae0*/  STS [R207], R182 ;  /* 0x000000b6cf007388 */ /* 0x000fe20000000800 */
[----:B------:R-:W-:Y:S02]  /*3af0*/  FFMA.FTZ R183, R238, c[0x0][0x29c], -R183 ;  /* 0x0000a700eeb77a23 */ /* 0x000fe400000108b7 */
[--C-:B------:R-:W-:Y:S01]  /*3b00*/  FADD.FTZ R238, R48, -R25.reuse ;  /* 0x8000001930ee7221 */ /* 0x100fe20000010000 */
[----:B------:R-:W-:Y:S01]  /*3b10*/  MUFU.EX2 R14, R14 ;  /* 0x0000000e000e7308 */ /* 0x000fe20000000800 */
[----:B------:R-:W-:Y:S02]  /*3b20*/  FADD.FTZ R187, R49, -R25 ;  /* 0x8000001931bb7221 */ /* 0x000fe40000010000 */
[----:B------:R-:W-:Y:S01]  /*3b30*/  FMUL.FTZ R238, R189, R238 ;  /* 0x000000eebdee7220 */ /* 0x000fe20000410000 */
[C---:B------:R-:W-:Y:S01]  /*3b40*/  F2FP.PACK_AB R189, R190.reuse, R189 ;  /* 0x000000bdbebd723e */ /* 0x040fe200000000ff */
[----:B------:R-:W-:Y:S02]  /*3b50*/  FMUL.FTZ R187, R190, R187 ;  /* 0x000000bbbebb7220 */ /* 0x000fe40000410000 */
[--C-:B--2---:R-:W-:Y:S02]  /*3b60*/  FADD.FTZ R27, R38, -R29.reuse ;  /* 0x8000001d261b7221 */ /* 0x104fe40000010000 */
[----:B------:R-:W-:Y:S01]  /*3b70*/  FADD.FTZ R190, R39, -R29 ;  /* 0x8000001d27be7221 */ /* 0x000fe20000010000 */
[----:B------:R-:W-:Y:S01]  /*3b80*/  F2FP.PACK_AB R187, R187, R238 ;  /* 0x000000eebbbb723e */ /* 0x000fe200000000ff */
[--C-:B------:R-:W-:Y:S01]  /*3b90*/  FADD.FTZ R242, R52, -R25.reuse ;  /* 0x8000001934f27221 */ /* 0x100fe20000010000 */
[----:B------:R-:W-:Y:S01]  /*3ba0*/  MUFU.EX2 R26, R26 ;  /* 0x0000001a001a7308 */ /* 0x000fe20000000800 */
[--C-:B------:R-:W-:Y:S02]  /*3bb0*/  FADD.FTZ R191, R53, -R25.reuse ;  /* 0x8000001935bf7221 */ /* 0x100fe40000010000 */
[--C-:B----4-:R-:W-:Y:S02]  /*3bc0*/  FADD.FTZ R24, R64, -R25.reuse ;  /* 0x8000001940187221 */ /* 0x110fe40000010000 */
[----:B------:R-:W-:Y:S02]  /*3bd0*/  FADD.FTZ R25, R65, -R25 ;  /* 0x8000001941197221 */ /* 0x000fe40000010000 */
[----:B------:R-:W-:Y:S01]  /*3be0*/  FMUL.FTZ R24, R235, R24 ;  /* 0x00000018eb187220 */ /* 0x000fe20000410000 */
[C---:B------:R-:W-:Y:S01]  /*3bf0*/  F2FP.PACK_AB R235, R236.reuse, R235 ;  /* 0x000000ebeceb723e */ /* 0x040fe200000000ff */
[----:B------:R-:W-:Y:S01]  /*3c00*/  FMUL.FTZ R25, R236, R25 ;  /* 0x00000019ec197220 */ /* 0x000fe20000410000 */
[----:B------:R-:W-:Y:S01]  /*3c10*/  MUFU.EX2 R30, R30 ;  /* 0x0000001e001e7308 */ /* 0x000fe20000000800 */
[----:B------:R-:W-:Y:S01]  /*3c20*/  FMUL.FTZ R27, R6, R27 ;  /* 0x0000001b061b7220 */ /* 0x000fe20000410000 */
[C---:B------:R-:W-:Y:S01]  /*3c30*/  F2FP.PACK_AB R6, R7.reuse, R6 ;  /* 0x000000060706723e */ /* 0x040fe200000000ff */
[----:B------:R-:W-:Y:S02]  /*3c40*/  FMUL.FTZ R190, R7, R190 ;  /* 0x000000be07be7220 */ /* 0x000fe40000410000 */
[--C-:B------:R-:W-:Y:S02]  /*3c50*/  FADD.FTZ R7, R50, -R29.reuse ;  /* 0x8000001d32077221 */ /* 0x100fe40000010000 */
[----:B------:R2:W-:Y:S01]  /*3c60*/  STS [R207+0x400], R6 ;  /* 0x00040006cf007388 */ /* 0x0005e20000000800 */
[--C-:B------:R-:W-:Y:S01]  /*3c70*/  FADD.FTZ R236, R51, -R29.reuse ;  /* 0x8000001d33ec7221 */ /* 0x100fe20000010000 */
[----:B------:R-:W-:Y:S01]  /*3c80*/  F2FP.PACK_AB R190, R190, R27 ;  /* 0x0000001bbebe723e */ /* 0x000fe200000000ff */
[----:B------:R-:W-:Y:S01]  /*3c90*/  FMUL.FTZ R242, R201, R242 ;  /* 0x000000f2c9f27220 */ /* 0x000fe20000410000 */
[----:B------:R-:W-:Y:S01]  /*3ca0*/  STS [R224], R189 ;  /* 0x000000bde0007388 */ /* 0x000fe20000000800 */
[C---:B------:R-:W-:Y:S01]  /*3cb0*/  FMUL.FTZ R191, R204.reuse, R191 ;  /* 0x000000bfccbf7220 */ /* 0x040fe20000410000 */
[----:B------:R-:W-:Y:S01]  /*3cc0*/  F2FP.PACK_AB R204, R204, R201 ;  /* 0x000000c9cccc723e */ /* 0x000fe200000000ff */
[--C-:B------:R-:W-:Y:S01]  /*3cd0*/  FADD.FTZ R201, R54, -R29.reuse ;  /* 0x8000001d36c97221 */ /* 0x100fe20000010000 */
[----:B------:R-:W-:Y:S01]  /*3ce0*/  STS [R224+0x400], R203 ;  /* 0x000400cbe0007388 */ /* 0x000fe20000000800 */
[----:B------:R-:W-:Y:S01]  /*3cf0*/  FMUL.FTZ R7, R18, R7 ;  /* 0x0000000712077220 */ /* 0x000fe20000410000 */
[----:B------:R-:W-:Y:S01]  /*3d00*/  F2FP.PACK_AB R242, R191, R242 ;  /* 0x000000f2bff2723e */ /* 0x000fe200000000ff */
[----:B------:R-:W-:Y:S01]  /*3d10*/  FMUL.FTZ R236, R19, R236 ;  /* 0x000000ec13ec7220 */ /* 0x000fe20000410000 */
[----:B------:R-:W4:Y:S01]  /*3d20*/  MUFU.EX2 R191, R186 ;  /* 0x000000ba00bf7308 */ /* 0x000f220000000800 */
[--C-:B------:R-:W-:Y:S02]  /*3d30*/  FADD.FTZ R18, R55, -R29.reuse ;  /* 0x8000001d37127221 */ /* 0x100fe40000010000 */
[--C-:B------:R-:W-:Y:S01]  /*3d40*/  FADD.FTZ R19, R66, -R29.reuse ;  /* 0x8000001d42137221 */ /* 0x100fe20000010000 */
[----:B------:R-:W-:Y:S01]  /*3d50*/  F2FP.PACK_AB R7, R236, R7 ;  /* 0x00000007ec07723e */ /* 0x000fe200000000ff */
[----:B------:R-:W-:Y:S01]  /*3d60*/  FADD.FTZ R238, R67, -R29 ;  /* 0x8000001d43ee7221 */ /* 0x000fe20000010000 */
[----:B------:R-:W-:Y:S01]  /*3d70*/  F2FP.PACK_AB R29, R25, R24 ;  /* 0x00000018191d723e */ /* 0x000fe200000000ff */
[----:B---3--:R-:W-:Y:S01]  /*3d80*/  FMUL.FTZ R201, R22, R201 ;  /* 0x000000c916c97220 */ /* 0x008fe20000410000 */
[C---:B------:R-:W-:Y:S01]  /*3d90*/  F2FP.PACK_AB R22, R23.reuse, R22 ;  /* 0x000000161716723e */ /* 0x040fe200000000ff */
[----:B------:R-:W-:Y:S01]  /*3da0*/  FMUL.FTZ R18, R23, R18 ;  /* 0x0000001217127220 */ /* 0x000fe20000410000 */
[C---:B------:R-:W-:Y:S01]  /*3db0*/  F2FP.PACK_AB R23, R35.reuse, R34 ;  /* 0x000000222317723e */ /* 0x040fe200000000ff */
[----:B------:R-:W-:Y:S01]  /*3dc0*/  FMUL.FTZ R19, R34, R19 ;  /* 0x0000001322137220 */ /* 0x000fe20000410000 */
[----:B------:R3:W2:Y:S01]  /*3dd0*/  MUFU.EX2 R27, R234 ;  /* 0x000000ea001b7308 */ /* 0x0006a20000000800 */
[----:B------:R-:W-:Y:S01]  /*3de0*/  FMUL.FTZ R238, R35, R238 ;  /* 0x000000ee23ee7220 */ /* 0x000fe20000410000 */
[----:B------:R-:W-:Y:S01]  /*3df0*/  F2FP.PACK_AB R18, R18, R201 ;  /* 0x000000c91212723e */ /* 0x000fe200000000ff */
[--C-:B-----5:R-:W-:Y:S01]  /*3e00*/  FADD.FTZ R25, R40, -R31.reuse ;  /* 0x8000001f28197221 */ /* 0x120fe20000010000 */
[----:B------:R-:W-:Y:S01]  /*3e10*/  IADD3 R201, R200, UR4, RZ ;  /* 0x00000004c8c97c10 */ /* 0x000fe2000fffe0ff */
[--C-:B------:R-:W-:Y:S01]  /*3e20*/  FADD.FTZ R24, R41, -R31.reuse ;  /* 0x8000001f29187221 */ /* 0x100fe20000010000 */
[----:B------:R-:W-:Y:S01]  /*3e30*/  F2FP.PACK_AB R19, R238, R19 ;  /* 0x00000013ee13723e */ /* 0x000fe200000000ff */
[--C-:B------:R-:W-:Y:S02]  /*3e40*/  FADD.FTZ R35, R44, -R31.reuse ;  /* 0x8000001f2c237221 */ /* 0x100fe40000010000 */
[--C-:B------:R-:W-:Y:S01]  /*3e50*/  FADD.FTZ R34, R45, -R31.reuse ;  /* 0x8000001f2d227221 */ /* 0x100fe20000010000 */
[----:B------:R-:W-:Y:S01]  /*3e60*/  MUFU.EX2 R183, R183 ;  /* 0x000000b700b77308 */ /* 0x000fe20000000800 */
[----:B------:R-:W-:Y:S01]  /*3e70*/  FMUL.FTZ R25, R8, R25 ;  /* 0x0000001908197220 */ /* 0x000fe20000410000 */
[C---:B------:R-:W-:Y:S01]  /*3e80*/  F2FP.PACK_AB R8, R9.reuse, R8 ;  /* 0x000000080908723e */ /* 0x040fe200000000ff */
[----:B------:R-:W-:Y:S01]  /*3e90*/  FMUL.FTZ R24, R9, R24 ;  /* 0x0000001809187220 */ /* 0x000fe20000410000 */
[C---:B------:R-:W-:Y:S01]  /*3ea0*/  F2FP.PACK_AB R9, R13.reuse, R12 ;  /* 0x0000000c0d09723e */ /* 0x040fe200000000ff */
[----:B------:R-:W-:Y:S02]  /*3eb0*/  FMUL.FTZ R35, R12, R35 ;  /* 0x000000230c237220 */ /* 0x000fe40000410000 */
[----:B------:R5:W-:Y:S01]  /*3ec0*/  STS [R207+0x1000], R8 ;  /* 0x00100008cf007388 */ /* 0x000be20000000800 */
[----:B------:R-:W-:Y:S01]  /*3ed0*/  FMUL.FTZ R34, R13, R34 ;  /* 0x000000220d227220 */ /* 0x000fe20000410000 */
[----:B------:R-:W-:Y:S01]  /*3ee0*/  F2FP.PACK_AB R24, R24, R25 ;  /* 0x000000191818723e */ /* 0x000fe200000000ff */
[--C-:B------:R-:W-:Y:S01]  /*3ef0*/  FADD.FTZ R13, R57, -R31.reuse ;  /* 0x8000001f390d7221 */ /* 0x100fe20000010000 */
[----:B------:R-:W5:Y:S01]  /*3f00*/  MUFU.EX2 R15, R15 ;  /* 0x0000000f000f7308 */ /* 0x000f620000000800 */
[--C-:B------:R-:W-:Y:S01]  /*3f10*/  FADD.FTZ R12, R56, -R31.reuse ;  /* 0x8000001f380c7221 */ /* 0x100fe20000010000 */
[----:B------:R-:W-:Y:S01]  /*3f20*/  F2FP.PACK_AB R35, R34, R35 ;  /* 0x000000232223723e */ /* 0x000fe200000000ff */
[C---:B------:R-:W-:Y:S01]  /*3f30*/  FMUL.FTZ R13, R28.reuse, R13 ;  /* 0x0000000d1c0d7220 */ /* 0x040fe20000410000 */
[----:B---3--:R-:W-:Y:S01]  /*3f40*/  F2FP.PACK_AB R234, R28, R11 ;  /* 0x0000000b1cea723e */ /* 0x008fe200000000ff */
[----:B------:R-:W-:Y:S01]  /*3f50*/  FMUL.FTZ R12, R11, R12 ;  /* 0x0000000c0b0c7220 */ /* 0x000fe20000410000 */
[----:B----4-:R-:W-:Y:S01]  /*3f60*/  F2FP.PACK_AB R11, R191, R14 ;  /* 0x0000000ebf0b723e */ /* 0x010fe200000000ff */
[--C-:B------:R-:W-:Y:S01]  /*3f70*/  FADD.FTZ R186, R60, -R31.reuse ;  /* 0x8000001f3cba7221 */ /* 0x100fe20000010000 */
[----:B--2---:R-:W-:Y:S01]  /*3f80*/  F2FP.PACK_AB R6, R27, R26 ;  /* 0x0000001a1b06723e */ /* 0x004fe200000000ff */
[----:B------:R-:W-:Y:S01]  /*3f90*/  FADD.FTZ R31, R61, -R31 ;  /* 0x8000001f3d1f7221 */ /* 0x000fe20000010000 */
[----:B------:R-:W-:Y:S01]  /*3fa0*/  F2FP.PACK_AB R34, R13, R12 ;  /* 0x0000000c0d22723e */ /* 0x000fe200000000ff */
[--C-:B-1----:R-:W-:Y:S01]  /*3fb0*/  FADD.FTZ R13, R42, -R184.reuse ;  /* 0x800000b82a0d7221 */ /* 0x102fe20000010000 */
[----:B------:R-:W-:Y:S01]  /*3fc0*/  F2FP.PACK_AB R12, R185, R10 ;  /* 0x0000000ab90c723e */ /* 0x000fe200000000ff */
[----:B------:R-:W-:Y:S02]  /*3fd0*/  FMUL.FTZ R31, R188, R31 ;  /* 0x0000001fbc1f7220 */ /* 0x000fe40000410000 */
[----:B------:R-:W-:Y:S02]  /*3fe0*/  IMAD.SHL.U32 R201, R201, 0x2, RZ ;  /* 0x00000002c9c97824 */ /* 0x000fe400078e00ff */
[----:B------:R-:W-:Y:S01]  /*3ff0*/  STS [R207+0x1400], R12 ;  /* 0x0014000ccf007388 */ /* 0x000fe20000000800 */
[----:B------:R-:W-:Y:S02]  /*4000*/  FMUL.FTZ R13, R10, R13 ;  /* 0x0000000d0a0d7220 */ /* 0x000fe40000410000 */
[--C-:B------:R-:W-:Y:S01]  /*4010*/  FADD.FTZ R10, R47, -R184.reuse ;  /* 0x800000b82f0a7221 */ /* 0x100fe20000010000 */
[----:B------:R1:W-:Y:S01]  /*4020*/  STS [R224+0x1000], R9 ;  /* 0x00100009e0007388 */ /* 0x0003e20000000800 */
[--C-:B-----5:R-:W-:Y:S02]  /*4030*/  FADD.FTZ R8, R43, -R184.reuse ;  /* 0x800000b82b087221 */ /* 0x120fe40000010000 */
[----:B------:R-:W-:Y:S01]  /*4040*/  FMUL.FTZ R186, R15, R186 ;  /* 0x000000ba0fba7220 */ /* 0x000fe20000410000 */
[----:B------:R2:W-:Y:S01]  /*4050*/  STS [R224+0x1400], R11 ;  /* 0x0014000be0007388 */ /* 0x0005e20000000800 */
[----:B------:R-:W-:Y:S01]  /*4060*/  F2FP.PACK_AB R15, R188, R15 ;  /* 0x0000000fbc0f723e */ /* 0x000fe200000000ff */
[----:B------:R-:W-:Y:S02]  /*4070*/  FMUL.FTZ R8, R185, R8 ;  /* 0x00000008b9087220 */ /* 0x000fe40000410000 */
[----:B------:R3:W-:Y:S01]  /*4080*/  STS [R207+0x2000], R204 ;  /* 0x002000cccf007388 */ /* 0x0007e20000000800 */
[----:B------:R-:W-:Y:S01]  /*4090*/  FMUL.FTZ R10, R191, R10 ;  /* 0x0000000abf0a7220 */ /* 0x000fe20000410000 */
[----:B------:R-:W-:Y:S02]  /*40a0*/  F2FP.PACK_AB R237, R31, R186 ;  /* 0x000000ba1fed723e */ /* 0x000fe400000000ff */
[----:B------:R-:W-:Y:S01]  /*40b0*/  STS [R207+0x2400], R22 ;  /* 0x00240016cf007388 */ /* 0x000fe20000000800 */
[----:B------:R-:W-:Y:S01]  /*40c0*/  F2FP.PACK_AB R8, R8, R13 ;  /* 0x0000000d0808723e */ /* 0x000fe200000000ff */
[--C-:B------:R-:W-:Y:S02]  /*40d0*/  FADD.FTZ R13, R58, -R184.reuse ;  /* 0x800000b83a0d7221 */ /* 0x100fe40000010000 */
[----:B------:R-:W-:Y:S02]  /*40e0*/  STS [R224+0x2000], R235 ;  /* 0x002000ebe0007388 */ /* 0x000fe40000000800 */
[----:B------:R-:W-:Y:S02]  /*40f0*/  FMUL.FTZ R13, R26, R13 ;  /* 0x0000000d1a0d7220 */ /* 0x000fe40000410000 */
[----:B------:R-:W-:Y:S04]  /*4100*/  STS [R224+0x2400], R23 ;  /* 0x00240017e0007388 */ /* 0x000fe80000000800 */
[----:B------:R-:W-:Y:S01]  /*4110*/  STS [R207+0x3000], R234 ;  /* 0x003000eacf007388 */ /* 0x000fe20000000800 */
[----:B-1----:R-:W-:Y:S03]  /*4120*/  F2FP.PACK_AB R9, R183, R30 ;  /* 0x0000001eb709723e */ /* 0x002fe600000000ff */
[----:B------:R1:W-:Y:S01]  /*4130*/  STS [R207+0x3400], R6 ;  /* 0x00340006cf007388 */ /* 0x0003e20000000800 */
[----:B--2---:R-:W-:Y:S03]  /*4140*/  FADD.FTZ R11, R46, -R184 ;  /* 0x800000b82e0b7221 */ /* 0x004fe60000010000 */
[----:B------:R2:W-:Y:S01]  /*4150*/  STS [R224+0x3000], R15 ;  /* 0x0030000fe0007388 */ /* 0x0005e20000000800 */
[----:B------:R-:W-:Y:S02]  /*4160*/  FMUL.FTZ R11, R14, R11 ;  /* 0x0000000b0e0b7220 */ /* 0x000fe40000410000 */
[----:B---3--:R-:W-:Y:S01]  /*4170*/  IMAD.SHL.U32 R204, R199, 0x2, RZ ;  /* 0x00000002c7cc7824 */ /* 0x008fe200078e00ff */
[----:B------:R-:W-:Y:S02]  /*4180*/  STS [R224+0x3400], R9 ;  /* 0x00340009e0007388 */ /* 0x000fe40000000800 */
[----:B------:R-:W-:Y:S01]  /*4190*/  F2FP.PACK_AB R11, R10, R11 ;  /* 0x0000000b0a0b723e */ /* 0x000fe200000000ff */
[----:B------:R-:W-:Y:S01]  /*41a0*/  IMAD.IADD R203, R193, 0x1, R204 ;  /* 0x00000001c1cb7824 */ /* 0x000fe200078e02cc */
[----:B------:R-:W-:Y:S01]  /*41b0*/  BAR.SYNC.DEFER_BLOCKING 0x0 ;  /* 0x0000000000007b1d */ /* 0x000fe20000010000 */
[--C-:B-1----:R-:W-:Y:S04]  /*41c0*/  FADD.FTZ R6, R59, -R184.reuse ;  /* 0x800000b83b067221 */ /* 0x102fe80000010000 */
[----:B------:R-:W-:Y:S02]  /*41d0*/  FMUL.FTZ R6, R27, R6 ;  /* 0x000000061b067220 */ /* 0x000fe40000410000 */
[--C-:B--2---:R-:W-:Y:S02]  /*41e0*/  FADD.FTZ R15, R62, -R184.reuse ;  /* 0x800000b83e0f7221 */ /* 0x104fe40000010000 */
[----:B------:R-:W-:Y:S01]  /*41f0*/  FADD.FTZ R184, R63, -R184 ;  /* 0x800000b83fb87221 */ /* 0x000fe20000010000 */
[----:B------:R-:W-:Y:S01]  /*4200*/  F2FP.PACK_AB R22, R6, R13 ;  /* 0x0000000d0616723e */ /* 0x000fe200000000ff */
[----:B------:R-:W-:Y:S01]  /*4210*/  FMUL.FTZ R15, R30, R15 ;  /* 0x0000000f1e0f7220 */ /* 0x000fe20000410000 */
[----:B------:R-:W-:Y:S01]  /*4220*/  STS [R207+0x4000], R240 ;  /* 0x004000f0cf007388 */ /* 0x000fe20000000800 */
[----:B------:R-:W-:Y:S02]  /*4230*/  FMUL.FTZ R184, R183, R184 ;  /* 0x000000b8b7b87220 */ /* 0x000fe40000410000 */
[----:B------:R-:W-:Y:S01]  /*4240*/  IMAD.IADD R6, R202, 0x1, R201 ;  /* 0x00000001ca067824 */ /* 0x000fe200078e02c9 */
[----:B------:R-:W-:Y:S02]  /*4250*/  STS [R207+0x4400], R190 ;  /* 0x004400becf007388 */ /* 0x000fe40000000800 */
[----:B------:R-:W-:Y:S02]  /*4260*/  F2FP.PACK_AB R23, R184, R15 ;  /* 0x0000000fb817723e */ /* 0x000fe400000000ff */
        /* <DEDUP_REMOVED lines=10> */
[----:B------:R-:W-:Y:S03]  /*4310*/  ISETP.GE.AND P1, PT, R7, UR13, PT ;  /* 0x0000000d07007c0c */ /* 0x000fe6000bf26270 */
[----:B------:R-:W-:Y:S04]  /*4320*/  STS [R224+0x6400], R19 ;  /* 0x00640013e0007388 */ /* 0x000fe80000000800 */
[----:B------:R-:W-:Y:S04]  /*4330*/  STS [R207+0x7000], R34 ;  /* 0x00700022cf007388 */ /* 0x000fe80000000800 */
[----:B------:R-:W-:Y:S04]  /*4340*/  STS [R207+0x7400], R22 ;  /* 0x00740016cf007388 */ /* 0x000fe80000000800 */
        /* <DEDUP_REMOVED lines=40> */
[----:B------:R3:W4:Y:S07]  /*45d0*/  LDSM.16.M88.4 R12, [R204+0x11480] ;  /* 0x01148000cc0c783b */ /* 0x00072e0000000200 */
[C---:B------:R-:W-:Y:S01]  /*45e0*/  HMMA.16816.F32 R88, R24.reuse, R28, R88 ;  /* 0x0000001c1858723c */ /* 0x040fe20000001858 */
[----:B------:R3:W5:Y:S07]  /*45f0*/  LDSM.16.M88.4 R180, [R203+0x10480] ;  /* 0x01048000cbb4783b */ /* 0x00076e0000000200 */
[-C--:B------:R-:W-:Y:S01]  /*4600*/  HMMA.16816.F32 R92, R24, R30.reuse, R92 ;  /* 0x0000001e185c723c */ /* 0x080fe2000000185c */
[----:B------:R3:W2:Y:S07]  /*4610*/  LDSM.16.M88.4 R24, [R204+0x10480] ;  /* 0x01048000cc18783b */ /* 0x0006ae0000000200 */
[----:B------:R-:W-:Y:S01]  /*4620*/  HMMA.16816.F32 R96, R8, R30, R96 ;  /* 0x0000001e0860723c */ /* 0x000fe20000001860 */
[----:B------:R3:W3:Y:S07]  /*4630*/  LDSM.16.MT88.4 R28, [R196] ;  /* 0x00000000c41c783b */ /* 0x0006ee0000004200 */
        /* <DEDUP_REMOVED lines=13> */
[C---:B------:R-:W-:Y:S01]  /*4710*/  IMAD.WIDE.U32 R16, R7.reuse, c[0x0][0x208], RZ ;  /* 0x0000820007107a25 */ /* 0x040fe200078e00ff */
[----:B------:R-:W-:Y:S02]  /*4720*/  SHF.R.S32.HI R6, RZ, 0x1f, R7 ;  /* 0x0000001fff067819 */ /* 0x000fe40000011407 */
[----:B------:R-:W-:Y:S03]  /*4730*/  IADD3 R10, -R210, c[0x0][0x168], -R11 ;  /* 0x00005a00d20a7a10 */ /* 0x000fe60007ffe90b */
[----:B------:R-:W-:Y:S04]  /*4740*/  IMAD R6, R6, c[0x0][0x208], RZ ;  /* 0x0000820006067a24 */ /* 0x000fe800078e02ff */
[----:B------:R-:W-:Y:S04]  /*4750*/  IMAD R6, R7, c[0x0][0x20c], R6 ;  /* 0x0000830007067a24 */ /* 0x000fe800078e0206 */
[----:B------:R-:W-:Y:S01]  /*4760*/  IMAD.IADD R6, R17, 0x1, R6 ;  /* 0x0000000111067824 */ /* 0x000fe200078e0206 */
[----:B-1----:R-:W-:Y:S01]  /*4770*/  SHF.R.S32.HI R4, RZ, 0x1f, R9 ;  /* 0x0000001fff047819 */ /* 0x002fe20000011409 */
[----:B------:R-:W-:Y:S04]  /*4780*/  IMAD.WIDE.U32 R18, R9, c[0x0][0x288], R212 ;  /* 0x0000a20009127a25 */ /* 0x000fe800078e00d4 */
[C---:B------:R-:W-:Y:S01]  /*4790*/  IMAD R5, R4.reuse, c[0x0][0x210], RZ ;  /* 0x0000840004057a24 */ /* 0x040fe200078e02ff */
[----:B------:R-:W-:Y:S01]  /*47a0*/  IADD3 R8, P6, P5, R11, UR26, R18 ;  /* 0x0000001a0b087c10 */ /* 0x000fe2000fdde012 */
[----:B------:R-:W-:Y:S02]  /*47b0*/  IMAD R4, R4, c[0x0][0x288], RZ ;  /* 0x0000a20004047a24 */ /* 0x000fe400078e02ff */
[C---:B------:R-:W-:Y:S04]  /*47c0*/  IMAD.WIDE.U32 R20, R9.reuse, c[0x0][0x210], R216 ;  /* 0x0000840009147a25 */ /* 0x040fe800078e00d8 */
[C---:B------:R-:W-:Y:S01]  /*47d0*/  IMAD R5, R9.reuse, c[0x0][0x214], R5 ;  /* 0x0000850009057a24 */ /* 0x040fe200078e0205 */
[----:B------:R-:W-:Y:S01]  /*47e0*/  IADD3 R7, P2, P1, R214, UR30, R20 ;  /* 0x0000001ed6077c10 */ /* 0x000fe2000f95e014 */
[----:B------:R-:W-:Y:S01]  /*47f0*/  IMAD R4, R9, c[0x0][0x28c], R4 ;  /* 0x0000a30009047a24 */ /* 0x000fe200078e0204 */
[----:B------:R-:W-:Y:S01]  /*4800*/  SHF.R.S32.HI R9, RZ, 0x1f, R11 ;  /* 0x0000001fff097819 */ /* 0x000fe2000001140b */
[----:B------:R-:W-:Y:S02]  /*4810*/  IMAD.IADD R5, R21, 0x1, R5 ;  /* 0x0000000115057824 */ /* 0x000fe400078e0205 */
[----:B------:R-:W-:Y:S03]  /*4820*/  IMAD.IADD R4, R19, 0x1, R4 ;  /* 0x0000000113047824 */ /* 0x000fe600078e0204 */
[----:B------:R-:W-:Y:S02]  /*4830*/  IADD3.X R5, R206, UR28, R5, P2, P1 ;  /* 0x0000001cce057c10 */ /* 0x000fe400097e2405 */
[----:B------:R-:W-:Y:S02]  /*4840*/  LEA R7, P1, R16, R7, 0x6 ;  /* 0x0000000710077211 */ /* 0x000fe400078230ff */
[----:B------:R-:W-:Y:S01]  /*4850*/  IADD3.X R9, R9, UR25, R4, P6, P5 ;  /* 0x0000001909097c10 */ /* 0x000fe2000b7ea404 */
[----:B------:R-:W-:Y:S01]  /*4860*/  IMAD.U32 R4, RZ, RZ, UR6 ;  /* 0x00000006ff047e24 */ /* 0x000fe2000f8e00ff */
[----:B------:R-:W-:Y:S02]  /*4870*/  ISETP.LT.OR P5, PT, R10, 0x1, P3 ;  /* 0x000000010a00780c */ /* 0x000fe40001fa1670 */
[----:B------:R-:W-:Y:S01]  /*4880*/  LEA.HI.X R6, R16, R5, R6, 0x6, P1 ;  /* 0x0000000510067211 */ /* 0x000fe200008f3406 */
[----:B------:R-:W-:Y:S01]  /*4890*/  IMAD.U32 R5, RZ, RZ, UR6 ;  /* 0x00000006ff057e24 */ /* 0x000fe2000f8e00ff */
[----:B------:R-:W-:Y:S02]  /*48a0*/  LEA R16, P1, R7, c[0x0][0x1f0], 0x1 ;  /* 0x00007c0007107a11 */ /* 0x000fe400078208ff */
[----:B------:R-:W-:Y:S01]  /*48b0*/  ISETP.LT.OR P2, PT, R10, 0x21, P3 ;  /* 0x000000210a00780c */ /* 0x000fe20001f41670 */
[----:B------:R-:W-:Y:S01]  /*48c0*/  @!P0 IMAD R5, R5, 0x40, R212 ;  /* 0x0000004005058824 */ /* 0x000fe200078e02d4 */
[----:B------:R-:W-:Y:S01]  /*48d0*/  LEA.HI.X R17, R7, c[0x0][0x1f4], R6, 0x1, P1 ;  /* 0x00007d0007117a11 */ /* 0x000fe200008f0c06 */
[----:B------:R-:W-:Y:S01]  /*48e0*/  IMAD R6, R4, 0x2000, R221 ;  /* 0x0000200004067824 */ /* 0x000fe200078e02dd */
[----:B------:R-:W-:Y:S01]  /*48f0*/  IADD3 R18, P6, R16, UR10, RZ ;  /* 0x0000000a10127c10 */ /* 0x000fe2000ffde0ff */
[----:B------:R-:W-:Y:S01]  /*4900*/  @!P0 IMAD.SHL.U32 R7, R5, 0x4, RZ ;  /* 0x0000000405078824 */ /* 0x000fe200078e00ff */
[C---:B------:R-:W-:Y:S02]  /*4910*/  LEA R10, P1, R8.reuse, c[0x0][0x280], 0x2 ;  /* 0x0000a000080a7a11 */ /* 0x040fe400078210ff */
[----:B------:R-:W-:Y:S01]  /*4920*/  @!PT LDS RZ, [RZ] ;  /* 0x00000000fffff984 */ /* 0x000fe20000000800 */
[----:B------:R-:W-:Y:S01]  /*4930*/  @!PT LDS RZ, [RZ] ;  /* 0x00000000fffff984 */ /* 0x000fe20000000800 */
[----:B------:R-:W-:Y:S01]  /*4940*/  @!PT LDS RZ, [RZ] ;  /* 0x00000000fffff984 */ /* 0x000fe20000000800 */
[----:B------:R1:W-:Y:S01]  /*4950*/  LDGSTS.E.BYPASS.LTC128B.128 [R6], [R16.64], !P5 ;  /* 0x0000000010067fae */ /* 0x0003e2000e901d56 */
[----:B------:R-:W-:Y:S02]  /*4960*/  IADD3.X R19, R17, UR9, RZ, P6, !PT ;  /* 0x0000000911137c10 */ /* 0x000fe4000b7fe4ff */
[----:B------:R-:W-:Y:S05]  /*4970*/  LEA.HI.X R11, R8, c[0x0][0x284], R9, 0x2, P1 ;  /* 0x0000a100080b7a11 */ /* 0x000fea00008f1409 */
[----:B------:R1:W-:Y:S08]  /*4980*/  LDGSTS.E.BYPASS.LTC128B.128 [R6+0x1000], [R18.64], !P2 ;  /* 0x0100000012067fae */ /* 0x0003f0000d101d56 */
[----:B------:R1:W-:Y:S02]  /*4990*/  @!P0 LDGSTS.E.BYPASS.LTC128B.128 [R7+0xc280], [R10.64] ;  /* 0x0c2800000a078fae */ /* 0x0003e4000b901d56 */
.L_x_237:
[-C--:B-1-345:R-:W-:Y:S01]  /*49a0*/  HMMA.16816.F32 R4, R24, R28.reuse, RZ ;  /* 0x0000001c1804723c */ /* 0x0bafe200000018ff */
[----:B------:R-:W-:Y:S01]  /*49b0*/  LDSM.16.MT88.4 R36, [R196+0x1800] ;  /* 0x00180000c424783b */ /* 0x000fe20000004200 */
[----:B------:R-:W-:Y:S02]  /*49c0*/  UIADD3 UR20, UR5, 0x1, URZ ;  /* 0x0000000105147890 */ /* 0x000fe4000fffe03f */
[----:B------:R-:W-:Y:S01]  /*49d0*/  IMAD.IADD R44, R192, 0x1, R204 ;  /* 0x00000001c02c7824 */ /* 0x000fe200078e02cc */
[----:B------:R-:W0:Y:S01]  /*49e0*/  LDGDEPBAR ;  /* 0x00000000000079af */ /* 0x000e220000000000 */
[--C-:B------:R-:W-:Y:S01]  /*49f0*/  IMAD.IADD R202, R202, 0x1, R203.reuse ;  /* 0x00000001caca7824 */ /* 0x100fe200078e02cb */
[----:B------:R-:W-:Y:S01]  /*4a00*/  UISETP.GE.AND UP2, UPT, UR5, 0x1, UPT ;  /* 0x000000010500788c */ /* 0x000fe2000bf46270 */
[C---:B------:R-:W-:Y:S01]  /*4a10*/  HMMA.16816.F32 R8, R12.reuse, R28, RZ ;  /* 0x0000001c0c08723c */ /* 0x040fe200000018ff */
[----:B------:R-:W-:Y:S01]  /*4a20*/  LDSM.16.M88.4 R20, [R44+0x10480] ;  /* 0x010480002c14783b */ /* 0x000fe20000000200 */
[----:B------:R-:W-:Y:S02]  /*4a30*/  UIADD3 UR19, UR7, 0x1, URZ ;  /* 0x0000000107137890 */ /* 0x000fe4000fffe03f */
[----:B------:R-:W-:Y:S01]  /*4a40*/  IMAD.SHL.U32 R233, R233, 0x1000, RZ ;  /* 0x00001000e9e97824 */ /* 0x000fe200078e00ff */
[----:B------:R-:W-:Y:S01]  /*4a50*/  LDSM.16.M88.4 R32, [R202+0x10480] ;  /* 0x01048000ca20783b */ /* 0x000fe20000000200 */
[----:B------:R-:W-:Y:S02]  /*4a60*/  UISETP.GE.AND UP1, UPT, UR7, 0x1, UPT ;  /* 0x000000010700788c */ /* 0x000fe4000bf26270 */
[-C--:B------:R-:W-:Y:S01]  /*4a70*/  HMMA.16816.F32 R12, R12, R30.reuse, RZ ;  /* 0x0000001e0c0c723c */ /* 0x080fe200000018ff */
[----:B------:R-:W-:Y:S01]  /*4a80*/  LDSM.16.M88.4 R40, [R202+0x11480] ;  /* 0x01148000ca28783b */ /* 0x000fe20000000200 */
[----:B------:R-:W-:Y:S02]  /*4a90*/  UIADD3 UR4, UR6, 0x1, URZ ;  /* 0x0000000106047890 */ /* 0x000fe4000fffe03f */
[----:B------:R-:W-:Y:S02]  /*4aa0*/  UISETP.GE.AND UP0, UPT, UR6, 0x1, UPT ;  /* 0x000000010600788c */ /* 0x000fe4000bf06270 */
[----:B------:R-:W-:Y:S02]  /*4ab0*/  USEL UR7, UR19, URZ, !UP1 ;  /* 0x0000003f13077287 */ /* 0x000fe4000c800000 */
[----:B------:R-:W-:Y:S01]  /*4ac0*/  HMMA.16816.F32 R16, R24, R30, RZ ;  /* 0x0000001e1810723c */ /* 0x000fe200000018ff */
[----:B------:R-:W1:Y:S01]  /*4ad0*/  LDSM.16.MT88.4 R24, [R196+0x1000] ;  /* 0x00100000c418783b */ /* 0x000e620000004200 */
[----:B------:R-:W-:Y:S03]  /*4ae0*/  USEL UR6, UR4, URZ, !UP0 ;  /* 0x0000003f04067287 */ /* 0x000fe6000c000000 */
        /* <DEDUP_REMOVED lines=30> */
[----:B------:R-:W-:Y:S01]  /*4cd0*/  IADD3 R40, R193, R44, RZ ;  /* 0x0000002cc1287210 */ /* 0x000fe20007ffe0ff */
[----:B------:R-:W-:Y:S01]  /*4ce0*/  HMMA.16816.F32 R16, R32, R38, R16 ;  /* 0x000000262010723c */ /* 0x000fe20000001810 */
[----:B------:R-:W-:Y:S04]  /*4cf0*/  LDSM.16.MT88.4 R36, [R196+0x3800] ;  /* 0x00380000c424783b */ /* 0x000fe80000004200 */
[----:B------:R-:W2:Y:S04]  /*4d00*/  LDSM.16.M88.4 R32, [R203+0x12480] ;  /* 0x01248000cb20783b */ /* 0x000ea80000000200 */
[----:B------:R-:W3:Y:S01]  /*4d10*/  LDSM.16.M88.4 R40, [R40+0x13480] ;  /* 0x013480002828783b */ /* 0x000ee20000000200 */
[-C--:B-1----:R-:W-:Y:S08]  /*4d20*/  HMMA.16816.F32 R4, R20, R24.reuse, R4 ;  /* 0x000000181404723c */ /* 0x082ff00000001804 */
[C---:B------:R-:W-:Y:S08]  /*4d30*/  HMMA.16816.F32 R8, R28.reuse, R24, R8 ;  /* 0x000000181c08723c */ /* 0x040ff00000001808 */
[-C--:B------:R-:W-:Y:S01]  /*4d40*/  HMMA.16816.F32 R12, R28, R26.reuse, R12 ;  /* 0x0000001a1c0c723c */ /* 0x080fe2000000180c */
[----:B------:R-:W-:Y:S07]  /*4d50*/  LDSM.16.MT88.4 R28, [R197+0x10c80] ;  /* 0x010c8000c51c783b */ /* 0x000fee0000004200 */
[----:B------:R-:W-:Y:S01]  /*4d60*/  HMMA.16816.F32 R16, R20, R26, R16 ;  /* 0x0000001a1410723c */ /* 0x000fe20000001810 */
[----:B------:R-:W-:Y:S06]  /*4d70*/  LDSM.16.MT88.4 R24, [R197+0x12480] ;  /* 0x01248000c518783b */ /* 0x000fec0000004200 */
[C---:B------:R-:W-:Y:S01]  /*4d80*/  IADD3 R20, P1, R233.reuse, R230, RZ ;  /* 0x000000e6e9147210 */ /* 0x040fe20007f3e0ff */
[-C--:B--2---:R-:W-:Y:S05]  /*4d90*/  HMMA.16816.F32 R4, R32, R36.reuse, R4 ;  /* 0x000000242004723c */ /* 0x084fea0000001804 */
[----:B------:R-:W-:Y:S03]  /*4da0*/  LEA.HI.X.SX32 R233, R233, R225, 0x1, P1 ;  /* 0x000000e1e9e97211 */ /* 0x000fe600008f0eff */
[C---:B---3--:R-:W-:Y:S08]  /*4db0*/  HMMA.16816.F32 R8, R40.reuse, R36, R8 ;  /* 0x000000242808723c */ /* 0x048ff00000001808 */
[-C--:B------:R-:W-:Y:S07]  /*4dc0*/  HMMA.16816.F32 R12, R40, R38.reuse, R12 ;  /* 0x00000026280c723c */ /* 0x080fee000000180c */
[C---:B------:R-:W-:Y:S01]  /*4dd0*/  LEA R42, P1, R20.reuse, c[0x0][0x220], 0x2 ;  /* 0x00008800142a7a11 */ /* 0x040fe200078210ff */
[----:B------:R-:W-:Y:S01]  /*4de0*/  HMMA.16816.F32 R16, R32, R38, R16 ;  /* 0x000000262010723c */ /* 0x000fe20000001810 */
[----:B------:R-:W-:Y:S03]  /*4df0*/  LDSM.16.MT88.4 R32, [R201+0x4880] ;  /* 0x00488000c920783b */ /* 0x000fe60000004200 */
[----:B------:R-:W-:Y:S01]  /*4e00*/  LEA.HI.X R43, R20, c[0x0][0x224], R233, 0x2, P1 ;  /* 0x00008900142b7a11 */ /* 0x000fe200008f14e9 */
[----:B------:R-:W-:Y:S01]  /*4e10*/  LDSM.16.MT88.4 R36, [R197+0x12c80] ;  /* 0x012c8000c524783b */ /* 0x000fe20000004200 */
[----:B------:R-:W-:Y:S02]  /*4e20*/  ISETP.GE.AND P1, PT, R232, UR13, PT ;  /* 0x0000000de8007c0c */ /* 0x000fe4000bf26270 */
[----:B------:R-:W-:Y:S01]  /*4e30*/  MOV R233, R232 ;  /* 0x000000e800e97202 */ /* 0x000fe20000000f00 */
[----:B------:R-:W-:Y:S04]  /*4e40*/  RED.E.ADD.F32.FTZ.RN.STRONG.GPU [R42.64], R4 ;  /* 0x000000042a00798e */ /* 0x000fe8000c10e796 */
[----:B------:R-:W-:Y:S04]  /*4e50*/  RED.E.ADD.F32.FTZ.RN.STRONG.GPU [R42.64+0x400], R5 ;  /* 0x000400052a00798e */ /* 0x000fe8000c10e796 */
        /* <DEDUP_REMOVED lines=10> */
[----:B-1----:R-:W-:Y:S03]  /*4f00*/  IMAD.U32 R9, RZ, RZ, UR5 ;  /* 0x00000005ff097e24 */ /* 0x002fe6000f8e00ff */
[----:B------:R-:W-:Y:S01]  /*4f10*/  RED.E.ADD.F32.FTZ.RN.STRONG.GPU [R42.64+0x3000], R12 ;  /* 0x0030000c2a00798e */ /* 0x000fe2000c10e796 */
[----:B------:R-:W-:Y:S01]  /*4f20*/  USEL UR5, UR20, URZ, !UP2 ;  /* 0x0000003f14057287 */ /* 0x000fe2000d000000 */
[----:B------:R-:W-:Y:S02]  /*4f30*/  LEA R20, R9, R194, 0xc ;  /* 0x000000c209147211 */ /* 0x000fe400078e60ff */
[----:B------:R-:W-:Y:S03]  /*4f40*/  RED.E.ADD.F32.FTZ.RN.STRONG.GPU [R42.64+0x3400], R13 ;  /* 0x0034000d2a00798e */ /* 0x000fe6000c10e796 */
[----:B------:R-:W-:Y:S01]  /*4f50*/  IMAD.SHL.U32 R40, R20, 0x2, RZ ;  /* 0x0000000214287824 */ /* 0x000fe200078e00ff */
[----:B------:R-:W-:Y:S04]  /*4f60*/  LDSM.16.MT88.4 R8, [R197+0x10480] ;  /* 0x01048000c508783b */ /* 0x000fe80000004200 */
[----:B------:R-:W1:Y:S04]  /*4f70*/  LDSM.16.MT88.4 R20, [R201+0x4080] ;  /* 0x00408000c914783b */ /* 0x000e680000004200 */
[----:B------:R-:W-:Y:S04]  /*4f80*/  RED.E.ADD.F32.FTZ.RN.STRONG.GPU [R42.64+0x3800], R14 ;  /* 0x0038000e2a00798e */ /* 0x000fe8000c10e796 */
[----:B------:R-:W-:Y:S04]  /*4f90*/  RED.E.ADD.F32.FTZ.RN.STRONG.GPU [R42.64+0x3c00], R15 ;  /* 0x003c000f2a00798e */ /* 0x000fe8000c10e796 */
[----:B------:R-:W2:Y:S04]  /*4fa0*/  LDSM.16.MT88.4 R16, [R40+0x4080] ;  /* 0x004080002810783b */ /* 0x000ea80000004200 */
[----:B------:R-:W3:Y:S01]  /*4fb0*/  LDSM.16.MT88.4 R12, [R40+0x4880] ;  /* 0x00488000280c783b */ /* 0x000ee20000004200 */
[-C--:B-1----:R-:W-:Y:S08]  /*4fc0*/  HMMA.16816.F32 R100, R8, R20.reuse, R100 ;  /* 0x000000140864723c */ /* 0x082ff00000001864 */
[C---:B------:R-:W-:Y:S08]  /*4fd0*/  HMMA.16816.F32 R104, R24.reuse, R20, R104 ;  /* 0x000000141868723c */ /* 0x040ff00000001868 */
        /* <DEDUP_REMOVED lines=8> */
[----:B------:R-:W-:Y:S04]  /*5060*/  LDSM.16.MT88.4 R8, [R197+0x11480] ;  /* 0x01148000c508783b */ /* 0x000fe80000004200 */
[----:B------:R-:W1:Y:S03]  /*5070*/  LDSM.16.MT88.4 R16, [R201+0x5080] ;  /* 0x00508000c910783b */ /* 0x000e660000004200 */
[-C--:B------:R-:W-:Y:S08]  /*5080*/  HMMA.16816.F32 R100, R28, R32.reuse, R100 ;  /* 0x000000201c64723c */ /* 0x080ff00000001864 */
[C---:B------:R-:W-:Y:S08]  /*5090*/  HMMA.16816.F32 R104, R36.reuse, R32, R104 ;  /* 0x000000202468723c */ /* 0x040ff00000001868 */
        /* <DEDUP_REMOVED lines=8> */
[----:B------:R-:W-:Y:S04]  /*5120*/  LDSM.16.MT88.4 R28, [R201+0x5880] ;  /* 0x00588000c91c783b */ /* 0x000fe80000004200 */
[----:B------:R-:W2:Y:S03]  /*5130*/  LDSM.16.MT88.4 R12, [R197+0x11c80] ;  /* 0x011c8000c50c783b */ /* 0x000ea60000004200 */
[-C--:B-1----:R-:W-:Y:S08]  /*5140*/  HMMA.16816.F32 R100, R8, R16.reuse, R100 ;  /* 0x000000100864723c */ /* 0x082ff00000001864 */
[C---:B------:R-:W-:Y:S08]  /*5150*/  HMMA.16816.F32 R104, R20.reuse, R16, R104 ;  /* 0x000000101468723c */ /* 0x040ff00000001868 */
[-C--:B------:R-:W-:Y:S08]  /*5160*/  HMMA.16816.F32 R108, R20, R18.reuse, R108 ;  /* 0x00000012146c723c */ /* 0x080ff0000000186c */
[C---:B------:R-:W-:Y:S08]  /*5170*/  HMMA.16816.F32 R112, R8.reuse, R18, R112 ;  /* 0x000000120870723c */ /* 0x040ff00000001870 */
[-C--:B------:R-:W-:Y:S08]  /*5180*/  HMMA.16816.F32 R116, R8, R24.reuse, R116 ;  /* 0x000000180874723c */ /* 0x080ff00000001874 */
[C---:B------:R-:W-:Y:S08]  /*5190*/  HMMA.16816.F32 R120, R20.reuse, R24, R120 ;  /* 0x000000181478723c */ /* 0x040ff00000001878 */
[-C--:B------:R-:W-:Y:S08]  /*51a0*/  HMMA.16816.F32 R124, R20, R26.reuse, R124 ;  /* 0x0000001a147c723c */ /* 0x080ff0000000187c */
[----:B------:R-:W-:Y:S08]  /*51b0*/  HMMA.16816.F32 R128, R8, R26, R128 ;  /* 0x0000001a0880723c */ /* 0x000ff00000001880 */
[-C--:B--2---:R-:W-:Y:S08]  /*51c0*/  HMMA.16816.F32 R100, R12, R28.reuse, R100 ;  /* 0x0000001c0c64723c */ /* 0x084ff00000001864 */
        /* <DEDUP_REMOVED lines=41> */
.L_x_217:
[----:B------:R-:W-:Y:S05]  /*5460*/  @P1 BRA `(.L_x_239) ;  /* 0x000010b000001947 */ /* 0x000fea0003800000 */
[----:B------:R-:W-:Y:S01]  /*5470*/  SHF.R.S32.HI R3, RZ, 0x1f, R208 ;  /* 0x0000001fff037819 */ /* 0x000fe200000114d0 */
[----:B------:R-:W-:Y:S01]  /*5480*/  BAR.SYNC.DEFER_BLOCKING 0x1, 0x100 ;  /* 0x0044000000007b1d */ /* 0x000fe20000010000 */
[----:B------:R-:W-:-:S02]  /*5490*/  F2FP.PACK_AB R68, R69, R68 ;  /* 0x000000444544723e */ /* 0x000fc400000000ff */
[CC--:B------:R-:W-:Y:S02]  /*54a0*/  LEA.HI R0, R3.reuse, R208.reuse, RZ, 0x2 ;  /* 0x000000d003007211 */ /* 0x0c0fe400078f10ff */
[----:B------:R-:W-:Y:S01]  /*54b0*/  LEA.HI R2, R3, R208, RZ, 0x5 ;  /* 0x000000d003027211 */ /* 0x000fe200078f28ff */
[----:B------:R-:W1:Y:S01]  /*54c0*/  S2R R13, SR_CTAID.Y ;  /* 0x00000000000d7919 */ /* 0x000e620000002600 */
[--C-:B------:R-:W-:Y:S01]  /*54d0*/  SHF.R.S32.HI R6, RZ, 0x2, R0.reuse ;  /* 0x00000002ff067819 */ /* 0x100fe20000011400 */
[----:B------:R-:W-:Y:S01]  /*54e0*/  ULDC UR4, c[0x0][0x2f0] ;  /* 0x0000bc0000047ab9 */ /* 0x000fe20000000800 */
[----:B------:R-:W-:Y:S01]  /*54f0*/  SHF.R.S32.HI R5, RZ, 0x1f, R0 ;  /* 0x0000001fff057819 */ /* 0x000fe20000011400 */
[----:B------:R-:W2:Y:S01]  /*5500*/  S2R R12, SR_CTAID.Z ;  /* 0x00000000000c7919 */ /* 0x000ea20000002700 */
[--C-:B------:R-:W-:Y:S01]  /*5510*/  SHF.R.S32.HI R4, RZ, 0x5, R2.reuse ;  /* 0x00000005ff047819 */ /* 0x100fe20000011402 */
[----:B------:R-:W-:Y:S01]  /*5520*/  UIADD3 UR4, -UR12, UR4, URZ ;  /* 0x000000040c047290 */ /* 0x000fe2000fffe13f */
[----:B------:R-:W-:Y:S01]  /*5530*/  SHF.R.S32.HI R7, RZ, 0x1f, R2 ;  /* 0x0000001fff077819 */ /* 0x000fe20000011402 */
[----:B------:R-:W-:Y:S01]  /*5540*/  BSSY B0, `(.L_x_240) ;  /* 0x000008b000007945 */ /* 0x000fe20003800000 */
[----:B------:R-:W-:Y:S01]  /*5550*/  LEA.HI R5, R5, R6, RZ, 0x3 ;  /* 0x0000000605057211 */ /* 0x000fe200078f18ff */
[----:B------:R-:W-:Y:S01]  /*5560*/  UISETP.LT.AND UP0, UPT, UR4, 0x80, UPT ;  /* 0x000000800400788c */ /* 0x000fe2000bf01270 */
[----:B------:R-:W-:-:S02]  /*5570*/  LEA.HI R7, R7, R4, RZ, 0x2 ;  /* 0x0000000407077211 */ /* 0x000fc400078f10ff */
[----:B------:R-:W-:Y:S01]  /*5580*/  LOP3.LUT R5, R5, 0xfffffff8, RZ, 0xc0, !PT ;  /* 0xfffffff805057812 */ /* 0x000fe200078ec0ff */
[----:B------:R-:W-:Y:S01]  /*5590*/  USEL UR4, UR4, 0x80, UP0 ;  /* 0x0000008004047887 */ /* 0x000fe20008000000 */
[----:B------:R-:W-:Y:S02]  /*55a0*/  LOP3.LUT R7, R7, 0x1ffffc, RZ, 0xc0, !PT ;  /* 0x001ffffc07077812 */ /* 0x000fe400078ec0ff */
[CC--:B------:R-:W-:Y:S01]  /*55b0*/  LEA.HI R10, R3.reuse, R208.reuse, RZ, 0x3 ;  /* 0x000000d0030a7211 */ /* 0x0c0fe200078f18ff */
[----:B------:R-:W-:Y:S01]  /*55c0*/  IMAD.IADD R6, R6, 0x1, -R5 ;  /* 0x0000000106067824 */ /* 0x000fe200078e0a05 */
[----:B------:R-:W-:Y:S01]  /*55d0*/  LOP3.LUT R5, R0, 0x3ffffffc, RZ, 0xc0, !PT ;  /* 0x3ffffffc00057812 */ /* 0x000fe200078ec0ff */
[----:B------:R-:W-:Y:S01]  /*55e0*/  IMAD.IADD R4, R4, 0x1, -R7 ;  /* 0x0000000104047824 */ /* 0x000fe200078e0a07 */
[----:B------:R-:W-:Y:S01]  /*55f0*/  LEA.HI R7, R3, R208, RZ, 0x7 ;  /* 0x000000d003077211 */ /* 0x000fe200078f38ff */
[----:B------:R-:W-:Y:S01]  /*5600*/  IMAD.SHL.U32 R2, R6, 0x40, RZ ;  /* 0x0000004006027824 */ /* 0x000fe200078e00ff */
[----:B------:R-:W-:Y:S01]  /*5610*/  LOP3.LUT R9, R10, 0x1ffffff8, RZ, 0xc0, !PT ;  /* 0x1ffffff80a097812 */ /* 0x000fe200078ec0ff */
[----:B------:R-:W-:Y:S01]  /*5620*/  IMAD.IADD R5, R208, 0x1, -R5 ;  /* 0x00000001d0057824 */ /* 0x000fe200078e0a05 */
[----:B------:R-:W-:-:S02]  /*5630*/  SHF.R.S32.HI R10, RZ, 0x3, R10 ;  /* 0x00000003ff0a7819 */ /* 0x000fc4000001140a */
[----:B------:R-:W-:Y:S01]  /*5640*/  SHF.R.U32.HI R7, RZ, 0x4, R7 ;  /* 0x00000004ff077819 */ /* 0x000fe20000011607 */
[----:B------:R-:W-:Y:S01]  /*5650*/  IMAD.IADD R8, R208, 0x1, -R9 ;  /* 0x00000001d0087824 */ /* 0x000fe200078e0a09 */
[----:B------:R-:W-:Y:S01]  /*5660*/  LOP3.LUT R2, R2, 0x1c0, RZ, 0xc0, !PT ;  /* 0x000001c002027812 */ /* 0x000fe200078ec0ff */
[----:B------:R-:W-:Y:S01]  /*5670*/  IMAD.SHL.U32 R0, R10, 0x40, RZ ;  /* 0x000000400a007824 */ /* 0x000fe200078e00ff */
[----:B------:R-:W-:Y:S01]  /*5680*/  R2P PR, R6, 0x6 ;  /* 0x0000000606007804 */ /* 0x000fe20000000000 */
[----:B------:R-:W-:Y:S01]  /*5690*/  IMAD.SHL.U32 R8, R8, 0x8, RZ ;  /* 0x0000000808087824 */ /* 0x000fe200078e00ff */
[----:B------:R-:W-:Y:S01]  /*56a0*/  LOP3.LUT R7, R2, 0x8, R7, 0xf8, !PT ;  /* 0x0000000802077812 */ /* 0x000fe200078ef807 */
[----:B------:R-:W-:Y:S01]  /*56b0*/  IMAD R4, R4, 0x200, R5 ;  /* 0x0000020004047824 */ /* 0x000fe200078e0205 */
[----:B------:R-:W-:Y:S02]  /*56c0*/  SHF.R.U32.HI R2, RZ, 0x3, R2 ;  /* 0x00000003ff027819 */ /* 0x000fe40000011602 */
[----:B------:R-:W-:-:S02]  /*56d0*/  LOP3.LUT R0, R0, 0x1c0, RZ, 0xc0, !PT ;  /* 0x000001c000007812 */ /* 0x000fc400078ec0ff */
[----:B------:R-:W-:Y:S02]  /*56e0*/  LOP3.LUT R7, R7, R2, RZ, 0x3c, !PT ;  /* 0x0000000207077212 */ /* 0x000fe400078e3cff */
[----:B------:R-:W-:Y:S02]  /*56f0*/  LEA.HI R3, R3, R208, RZ, 0x6 ;  /* 0x000000d003037211 */ /* 0x000fe400078f30ff */
[----:B------:R-:W-:Y:S01]  /*5700*/  LOP3.LUT R2, R0, 0x38, R8, 0xf8, !PT ;  /* 0x0000003800027812 */ /* 0x000fe200078ef808 */
[----:B------:R-:W-:Y:S01]  /*5710*/  IMAD.U32 R4, R4, 0x2, R7 ;  /* 0x0000000204047824 */ /* 0x000fe200078e0007 */
[----:B------:R-:W-:Y:S01]  /*5720*/  SHF.R.U32.HI R5, RZ, 0x3, R0 ;  /* 0x00000003ff057819 */ /* 0x000fe20000011600 */
[----:B------:R-:W-:Y:S01]  /*5730*/  IMAD.MOV.U32 R0, RZ, RZ, 0x20 ;  /* 0x00000020ff007424 */ /* 0x000fe200078e00ff */
[----:B------:R-:W-:Y:S01]  /*5740*/  F2FP.PACK_AB R70, R71, R70 ;  /* 0x000000464746723e */ /* 0x000fe200000000ff */
[----:B------:R-:W-:Y:S01]  /*5750*/  IMAD.SHL.U32 R3, R3, 0x8, RZ ;  /* 0x0000000803037824 */ /* 0x000fe200078e00ff */
[----:B------:R-:W-:Y:S01]  /*5760*/  LOP3.LUT R2, R2, R5, RZ, 0x3c, !PT ;  /* 0x0000000502027212 */ /* 0x000fe200078e3cff */
[----:B------:R-:W-:Y:S01]  /*5770*/  IMAD.SHL.U32 R5, R4, 0x2, RZ ;  /* 0x0000000204057824 */ /* 0x000fe200078e00ff */
[----:B------:R-:W-:-:S02]  /*5780*/  SEL R0, R0, 0xffffffe0, !P1 ;  /* 0xffffffe000007807 */ /* 0x000fc40004800000 */
[----:B------:R-:W-:Y:S02]  /*5790*/  LOP3.LUT R2, R2, 0x7ffffe00, R3, 0xf8, !PT ;  /* 0x7ffffe0002027812 */ /* 0x000fe400078ef803 */
[C---:B------:R-:W-:Y:S01]  /*57a0*/  IADD3 R3, R5.reuse, 0x40, RZ ;  /* 0x0000004005037810 */ /* 0x040fe20007ffe0ff */
[C---:B------:R-:W-:Y:S01]  /*57b0*/  IMAD.IADD R7, R5.reuse, 0x1, R0 ;  /* 0x0000000105077824 */ /* 0x040fe200078e0200 */
[----:B------:R-:W-:Y:S01]  /*57c0*/  @P2 IADD3 R3, R5, -0x40, RZ ;  /* 0xffffffc005032810 */ /* 0x000fe20007ffe0ff */
[----:B------:R-:W-:Y:S01]  /*57d0*/  STS [R5+0x4080], R68 ;  /* 0x0040804405007388 */ /* 0x000fe20000000800 */
[----:B------:R-:W-:Y:S01]  /*57e0*/  F2FP.PACK_AB R80, R81, R80 ;  /* 0x000000505150723e */ /* 0x000fe200000000ff */
[----:B------:R-:W-:Y:S01]  /*57f0*/  IMAD.SHL.U32 R4, R2, 0x2, RZ ;  /* 0x0000000202047824 */ /* 0x000fe200078e00ff */
[----:B------:R-:W-:Y:S01]  /*5800*/  F2FP.PACK_AB R82, R83, R82 ;  /* 0x000000525352723e */ /* 0x000fe200000000ff */
[----:B------:R-:W-:Y:S01]  /*5810*/  STS [R5+0x4480], R70 ;  /* 0x0044804605007388 */ /* 0x000fe20000000800 */
[----:B------:R-:W-:Y:S01]  /*5820*/  F2FP.PACK_AB R72, R73, R72 ;  /* 0x000000484948723e */ /* 0x000fe200000000ff */
[----:B------:R-:W-:Y:S01]  /*5830*/  IMAD.IADD R9, R0, 0x1, R3 ;  /* 0x0000000100097824 */ /* 0x000fe200078e0203 */
        /* <DEDUP_REMOVED lines=41> */
[----:B-1----:R-:W-:Y:S02]  /*5ad0*/  SHF.R.S32.HI R2, RZ, 0x1f, R13 ;  /* 0x0000001fff027819 */ /* 0x002fe4000001140d */
[----:B------:R-:W-:Y:S01]  /*5ae0*/  ISETP.GE.AND P4, PT, R10, UR4, PT ;  /* 0x000000040a007c0c */ /* 0x000fe2000bf86270 */
[----:B------:R-:W-:Y:S01]  /*5af0*/  STS [R5+0x80], R100 ;  /* 0x0000806405007388 */ /* 0x000fe20000000800 */
[----:B------:R-:W-:Y:S01]  /*5b00*/  SHF.R.S32.HI R11, RZ, 0x1f, R10 ;  /* 0x0000001fff0b7819 */ /* 0x000fe2000001140a */
[----:B------:R-:W-:Y:S01]  /*5b10*/  IMAD R0, R2, c[0x0][0x338], RZ ;  /* 0x0000ce0002007a24 */ /* 0x000fe200078e02ff */
[----:B------:R-:W-:Y:S01]  /*5b20*/  ISETP.GE.OR P0, PT, R8, c[0x0][0x324], P4 ;  /* 0x0000c90008007a0c */ /* 0x000fe20002706670 */
        /* <DEDUP_REMOVED lines=15> */
[----:B------:R-:W-:Y:S01]  /*5c20*/  BAR.SYNC.DEFER_BLOCKING 0x1, 0x100 ;  /* 0x0044000000007b1d */ /* 0x000fe20000010000 */
[----:B-1----:R-:W-:Y:S01]  /*5c30*/  IMAD R3, R13, c[0x0][0x33c], R0 ;  /* 0x0000cf000d037a24 */ /* 0x002fe200078e0200 */
[----:B--2---:R-:W-:-:S05]  /*5c40*/  SHF.R.S32.HI R0, RZ, 0x1f, R12 ;  /* 0x0000001fff007819 */ /* 0x004fca000001140c */
[----:B------:R-:W-:Y:S01]  /*5c50*/  IMAD R5, R0, c[0x0][0x340], RZ ;  /* 0x0000d00000057a24 */ /* 0x000fe200078e02ff */
[----:B---3--:R-:W-:-:S03]  /*5c60*/  SHF.R.S32.HI R9, RZ, 0x1f, R8 ;  /* 0x0000001fff097819 */ /* 0x008fc60000011408 */
[----:B------:R-:W-:Y:S01]  /*5c70*/  IMAD R5, R12, c[0x0][0x344], R5 ;  /* 0x0000d1000c057a24 */ /* 0x000fe200078e0205 */
[----:B------:R1:W2:Y:S01]  /*5c80*/  LDS.128 R40, [R4+0x5080] ;  /* 0x0050800004287984 */ /* 0x0002a20000000c00 */
[----:B------:R-:W-:-:S03]  /*5c90*/  IMAD.WIDE.U32 R14, R13, c[0x0][0x338], R8 ;  /* 0x0000ce000d0e7a25 */ /* 0x000fc600078e0008 */
[----:B------:R1:W3:Y:S01]  /*5ca0*/  LDS.128 R36, [R4+0x6080] ;  /* 0x0060800004247984 */ /* 0x0002e20000000c00 */
[----:B------:R-:W-:-:S03]  /*5cb0*/  IMAD.IADD R15, R15, 0x1, R3 ;  /* 0x000000010f0f7824 */ /* 0x000fc600078e0203 */
[----:B------:R1:W4:Y:S01]  /*5cc0*/  LDS.128 R32, [R4+0x7080] ;  /* 0x0070800004207984 */ /* 0x0003220000000c00 */
[----:B------:R-:W-:Y:S02]  /*5cd0*/  IMAD.U32 R3, RZ, RZ, UR11 ;  /* 0x0000000bff037e24 */ /* 0x000fe4000f8e00ff */
[----:B------:R-:W-:Y:S01]  /*5ce0*/  IMAD.WIDE.U32 R14, R12, c[0x0][0x340], R14 ;  /* 0x0000d0000c0e7a25 */ /* 0x000fe200078e000e */
[----:B------:R1:W5:Y:S03]  /*5cf0*/  LDS.128 R28, [R4+0x80] ;  /* 0x00008000041c7984 */ /* 0x0003660000000c00 */
[----:B------:R-:W-:Y:S01]  /*5d00*/  IMAD.WIDE R44, R3, 0x80, R10 ;  /* 0x00000080032c7825 */ /* 0x000fe200078e020a */
[----:B------:R1:W1:Y:S03]  /*5d10*/  LDS.128 R24, [R4+0x1080] ;  /* 0x0010800004187984 */ /* 0x0002660000000c00 */
[----:B------:R-:W-:Y:S01]  /*5d20*/  IMAD.IADD R47, R15, 0x1, R5 ;  /* 0x000000010f2f7824 */ /* 0x000fe200078e0205 */
[----:B------:R1:W1:Y:S04]  /*5d30*/  LDS.128 R20, [R4+0x2080] ;  /* 0x0020800004147984 */ /* 0x0002680000000c00 */
[----:B------:R1:W1:Y:S01]  /*5d40*/  LDS.128 R16, [R4+0x3080] ;  /* 0x0030800004107984 */ /* 0x0002620000000c00 */
[----:B------:R-:W-:Y:S05]  /*5d50*/  @P0 BRA `(.L_x_241) ;  /* 0x0000009000000947 */ /* 0x000fea0003800000 */
[----:B-1----:R-:W1:Y:S01]  /*5d60*/  LDS.128 R4, [R4+0x4080] ;  /* 0x0040800004047984 */ /* 0x002e620000000c00 */
[----:B------:R-:W-:Y:S01]  /*5d70*/  MOV R46, R14 ;  /* 0x0000000e002e7202 */ /* 0x000fe20000000f00 */
[----:B------:R-:W-:-:S04]  /*5d80*/  IMAD R3, R45, c[0x0][0x330], RZ ;  /* 0x0000cc002d037a24 */ /* 0x000fc800078e02ff */
[----:B------:R-:W-:-:S04]  /*5d90*/  IMAD.WIDE.U32 R48, R44, c[0x0][0x330], R46 ;  /* 0x0000cc002c307a25 */ /* 0x000fc800078e002e */
[----:B------:R-:W-:Y:S01]  /*5da0*/  IMAD R3, R44, c[0x0][0x334], R3 ;  /* 0x0000cd002c037a24 */ /* 0x000fe200078e0203 */
[----:B------:R-:W-:-:S04]  /*5db0*/  LEA R50, P0, R48, c[0x0][0x318], 0x1 ;  /* 0x0000c60030327a11 */ /* 0x000fc800078008ff */
[----:B------:R-:W-:-:S04]  /*5dc0*/  IADD3 R3, R49, R3, RZ ;  /* 0x0000000331037210 */ /* 0x000fc80007ffe0ff */
[----:B------:R-:W-:-:S05]  /*5dd0*/  LEA.HI.X R51, R48, c[0x0][0x31c], R3, 0x1, P0 ;  /* 0x0000c70030337a11 */ /* 0x000fca00000f0c03 */
[----:B-1----:R1:W-:Y:S02]  /*5de0*/  STG.E.128 [R50.64], R4 ;  /* 0x0000000432007986 */ /* 0x0023e4000c101d16 */
.L_x_241:
[----:B------:R-:W-:Y:S05]  /*5df0*/  BSYNC B0 ;  /* 0x0000000000007941 */ /* 0x000fea0003800000 */
.L_x_240:
[----:B------:R-:W-:Y:S01]  /*5e00*/  IADD3 R3, R10, 0x20, RZ ;  /* 0x000000200a037810 */ /* 0x000fe20007ffe0ff */
[----:B------:R-:W-:Y:S03]  /*5e10*/  BSSY B0, `(.L_x_242) ;  /* 0x000000f000007945 */ /* 0x000fe60003800000 */
[----:B------:R-:W-:-:S04]  /*5e20*/  ISETP.GE.AND P3, PT, R3, UR4, PT ;  /* 0x0000000403007c0c */ /* 0x000fc8000bf66270 */
        /* <DEDUP_REMOVED lines=13> */
.L_x_243:
[----:B------:R-:W-:Y:S05]  /*5f00*/  BSYNC B0 ;  /* 0x0000000000007941 */ /* 0x000fea0003800000 */
.L_x_242:
        /* <DEDUP_REMOVED lines=15> */
[----:B---3--:R1:W-:Y:S02]  /*6000*/  STG.E.128 [R4.64], R36 ;  /* 0x0000002404007986 */ /* 0x0083e4000c101d16 */
.L_x_245:
[----:B------:R-:W-:Y:S05]  /*6010*/  BSYNC B0 ;  /* 0x0000000000007941 */ /* 0x000fea0003800000 */
.L_x_244:
        /* <DEDUP_REMOVED lines=15> */
[----:B----4-:R1:W-:Y:S02]  /*6110*/  STG.E.128 [R4.64], R32 ;  /* 0x0000002004007986 */ /* 0x0103e4000c101d16 */
.L_x_247:
[----:B------:R-:W-:Y:S05]  /*6120*/  BSYNC B0 ;  /* 0x0000000000007941 */ /* 0x000fea0003800000 */
.L_x_246:
        /* <DEDUP_REMOVED lines=18> */
[----:B-----5:R1:W-:Y:S02]  /*6250*/  STG.E.128 [R2.64], R28 ;  /* 0x0000001c02007986 */ /* 0x0203e4000c101d16 */
.L_x_249:
[----:B------:R-:W-:Y:S05]  /*6260*/  BSYNC B0 ;  /* 0x0000000000007941 */ /* 0x000fea0003800000 */
.L_x_248:
        /* <DEDUP_REMOVED lines=14> */
.L_x_251:
[----:B------:R-:W-:Y:S05]  /*6350*/  BSYNC B0 ;  /* 0x0000000000007941 */ /* 0x000fea0003800000 */
.L_x_250:
        /* <DEDUP_REMOVED lines=14> */
.L_x_253:
[----:B------:R-:W-:Y:S05]  /*6440*/  BSYNC B0 ;  /* 0x0000000000007941 */ /* 0x000fea0003800000 */
.L_x_252:
        /* <DEDUP_REMOVED lines=11> */
[----:B------:R-:W-:Y:S01]  /*6500*/  STG.E.128 [R2.64], R16 ;  /* 0x0000001002007986 */ /* 0x000fe2000c101d16 */
[----:B------:R-:W-:Y:S05]  /*6510*/  EXIT ;  /* 0x000000000000794d */ /* 0x000fea0003800000 */
.L_x_239:
[----:B------:R-:W1:Y:S01]  /*6520*/  S2R R0, SR_CTAID.Y ;  /* 0x0000000000007919 */ /* 0x000e620000002600 */
[----:B------:R-:W-:Y:S01]  /*6530*/  SHF.R.S32.HI R3, RZ, 0x1f, R208 ;  /* 0x0000001fff037819 */ /* 0x000fe200000114d0 */
[----:B------:R-:W-:Y:S01]  /*6540*/  ULDC UR4, c[0x0][0x2f0] ;  /* 0x0000bc0000047ab9 */ /* 0x000fe20000000800 */
[----:B------:R-:W-:Y:S01]  /*6550*/  MOV R15, UR11 ;  /* 0x0000000b000f7c02 */ /* 0x000fe20008000f00 */
[----:B------:R-:W2:Y:S01]  /*6560*/  S2R R2, SR_CTAID.Z ;  /* 0x0000000000027919 */ /* 0x000ea20000002700 */
[----:B------:R-:W-:Y:S01]  /*6570*/  LEA.HI R16, R3, R208, RZ, 0x3 ;  /* 0x000000d003107211 */ /* 0x000fe200078f18ff */
[----:B------:R-:W-:Y:S01]  /*6580*/  UIADD3 UR4, -UR12, UR4, URZ ;  /* 0x000000040c047290 */ /* 0x000fe2000fffe13f */
[----:B------:R-:W-:Y:S02]  /*6590*/  BSSY B0, `(.L_x_254) ;  /* 0x000001e000007945 */ /* 0x000fe40003800000 */
[----:B------:R-:W-:-:S02]  /*65a0*/  LOP3.LUT R3, R16, 0x1ffffff8, RZ, 0xc0, !PT ;  /* 0x1ffffff810037812 */ /* 0x000fc400078ec0ff */
[----:B------:R-:W-:-:S03]  /*65b0*/  SHF.R.S32.HI R16, RZ, 0x3, R16 ;  /* 0x00000003ff107819 */ /* 0x000fc60000011410 */
[----:B------:R-:W-:Y:S01]  /*65c0*/  IMAD.IADD R3, R208, 0x1, -R3 ;  /* 0x00000001d0037824 */ /* 0x000fe200078e0a03 */
[----:B------:R-:W-:Y:S02]  /*65d0*/  ISETP.GE.AND P4, PT, R16, UR4, PT ;  /* 0x0000000410007c0c */ /* 0x000fe4000bf86270 */
[----:B------:R-:W-:Y:S01]  /*65e0*/  SHF.R.S32.HI R17, RZ, 0x1f, R16 ;  /* 0x0000001fff117819 */ /* 0x000fe20000011410 */
[----:B------:R-:W-:-:S04]  /*65f0*/  IMAD.SHL.U32 R12, R3, 0x8, RZ ;  /* 0x00000008030c7824 */ /* 0x000fc800078e00ff */
[----:B------:R-:W-:Y:S01]  /*6600*/  IMAD.WIDE R14, R15, 0x80, R16 ;  /* 0x000000800f0e7825 */ /* 0x000fe200078e0210 */
[----:B------:R-:W-:Y:S02]  /*6610*/  SHF.R.S32.HI R13, RZ, 0x1f, R12 ;  /* 0x0000001fff0d7819 */ /* 0x000fe4000001140c */
[----:B-1----:R-:W-:Y:S02]  /*6620*/  SHF.R.S32.HI R6, RZ, 0x1f, R0 ;  /* 0x0000001fff067819 */ /* 0x002fe40000011400 */
[----:B------:R-:W-:Y:S01]  /*6630*/  ISETP.GE.OR P0, PT, R12, c[0x0][0x2f4], P4 ;  /* 0x0000bd000c007a0c */ /* 0x000fe20002706670 */
[----:B------:R-:W-:Y:S01]  /*6640*/  IMAD.WIDE.U32 R8, R0, c[0x0][0x308], R12 ;  /* 0x0000c20000087a25 */ /* 0x000fe200078e000c */
[----:B--2---:R-:W-:-:S03]  /*6650*/  SHF.R.S32.HI R5, RZ, 0x1f, R2 ;  /* 0x0000001fff057819 */ /* 0x004fc60000011402 */
[----:B------:R-:W-:-:S04]  /*6660*/  IMAD R3, R6, c[0x0][0x308], RZ ;  /* 0x0000c20006037a24 */ /* 0x000fc800078e02ff */
[----:B------:R-:W-:-:S05]  /*6670*/  IMAD R10, R0, c[0x0][0x30c], R3 ;  /* 0x0000c300000a7a24 */ /* 0x000fca00078e0203 */
[----:B------:R-:W-:Y:S01]  /*6680*/  IADD3 R11, R9, R10, RZ ;  /* 0x0000000a090b7210 */ /* 0x000fe20007ffe0ff */
        /* <DEDUP_REMOVED lines=14> */
.L_x_255:
[----:B------:R-:W-:Y:S05]  /*6770*/  BSYNC B0 ;  /* 0x0000000000007941 */ /* 0x000fea0003800000 */
.L_x_254:
[----:B------:R-:W-:Y:S01]  /*6780*/  IADD3 R3, R16, 0x20, RZ ;  /* 0x0000002010037810 */ /* 0x000fe20007ffe0ff */
[----:B------:R-:W-:Y:S03]  /*6790*/  BSSY B0, `(.L_x_256) ;  /* 0x000000f000007945 */ /* 0x000fe60003800000 */
[----:B------:R-:W-:-:S04]  /*67a0*/  ISETP.GE.AND P3, PT, R3, UR4, PT ;  /* 0x0000000403007c0c */ /* 0x000fc8000bf66270 */
        /* <DEDUP_REMOVED lines=8> */
[----:B-1----:R-:W-:-:S03]  /*6830*/  LEA R20, P0, R18, c[0x0][0x2e8], 0x1 ;  /* 0x0000ba0012147a11 */ /* 0x002fc600078008ff */
[----:B------:R-:W-:-:S05]  /*6840*/  IMAD R3, R4, c[0x0][0x304], R3 ;  /* 0x0000c10004037a24 */ /* 0x000fca00078e0203 */
[----:B------:R-:W-:-:S04]  /*6850*/  IADD3 R3, R19, R3, RZ ;  /* 0x0000000313037210 */ /* 0x000fc80007ffe0ff */
[----:B------:R-:W-:-:S05]  /*6860*/  LEA.HI.X R21, R18, c[0x0][0x2ec], R3, 0x1, P0 ;  /* 0x0000bb0012157a11 */ /* 0x000fca00000f0c03 */
[----:B------:R1:W-:Y:S02]  /*6870*/  STG.E.128 [R20.64], RZ ;  /* 0x000000ff14007986 */ /* 0x0003e4000c101d16 */
.L_x_257:
[----:B------:R-:W-:Y:S05]  /*6880*/  BSYNC B0 ;  /* 0x0000000000007941 */ /* 0x000fea0003800000 */
.L_x_256:
        /* <DEDUP_REMOVED lines=16> */
.L_x_259:
[----:B------:R-:W-:Y:S05]  /*6990*/  BSYNC B0 ;  /* 0x0000000000007941 */ /* 0x000fea0003800000 */
.L_x_258:
[----:B------:R-:W-:Y:S01]  /*69a0*/  IADD3 R16, R16, 0x60, RZ ;  /* 0x0000006010107810 */ /* 0x000fe20007ffe0ff */
[----:B------:R-:W-:Y:S03]  /*69b0*/  BSSY B0, `(.L_x_260) ;  /* 0x000000e000007945 */ /* 0x000fe60003800000 */
[----:B------:R-:W-:-:S04]  /*69c0*/  ISETP.GE.AND P1, PT, R16, UR4, PT ;  /* 0x0000000410007c0c */ /* 0x000fc8000bf26270 */
[----:B------:R-:W-:-:S13]  /*69d0*/  ISETP.GE.OR P0, PT, R12, c[0x0][0x2f4], P1 ;  /* 0x0000bd000c007a0c */ /* 0x000fda0000f06670 */
[----:B------:R-:W-:Y:S05]  /*69e0*/  @P0 BRA `(.L_x_261) ;  /* 0x000000a000000947 */ /* 0x000fea0003800000 */
[----:B------:R-:W-:Y:S02]  /*69f0*/  IADD3 R4, P0, R14, 0x60, RZ ;  /* 0x000000600e047810 */ /* 0x000fe40007f1e0ff */
[----:B------:R-:W-:Y:S02]  /*6a00*/  MOV R8, R10 ;  /* 0x0000000a00087202 */ /* 0x000fe40000000f00 */
[----:B------:R-:W-:-:S03]  /*6a10*/  IADD3.X R3, RZ, R15, RZ, P0, !PT ;  /* 0x0000000fff037210 */ /* 0x000fc600007fe4ff */
[----:B------:R-:W-:-:S04]  /*6a20*/  IMAD.WIDE.U32 R8, R4, c[0x0][0x300], R8 ;  /* 0x0000c00004087a25 */ /* 0x000fc800078e0008 */
[----:B------:R-:W-:Y:S01]  /*6a30*/  IMAD R3, R3, c[0x0][0x300], RZ ;  /* 0x0000c00003037a24 */ /* 0x000fe200078e02ff */
[----:B------:R-:W-:-:S03]  /*6a40*/  LEA R10, P0, R8, c[0x0][0x2e8], 0x1 ;  /* 0x0000ba00080a7a11 */ /* 0x000fc600078008ff */
[----:B------:R-:W-:-:S05]  /*6a50*/  IMAD R3, R4, c[0x0][0x304], R3 ;  /* 0x0000c10004037a24 */ /* 0x000fca00078e0203 */
[----:B------:R-:W-:-:S04]  /*6a60*/  IADD3 R3, R9, R3, RZ ;  /* 0x0000000309037210 */ /* 0x000fc80007ffe0ff */
[----:B------:R-:W-:-:S05]  /*6a70*/  LEA.HI.X R11, R8, c[0x0][0x2ec], R3, 0x1, P0 ;  /* 0x0000bb00080b7a11 */ /* 0x000fca00000f0c03 */
[----:B------:R2:W-:Y:S02]  /*6a80*/  STG.E.128 [R10.64], RZ ;  /* 0x000000ff0a007986 */ /* 0x0005e4000c101d16 */
.L_x_261:
[----:B------:R-:W-:Y:S05]  /*6a90*/  BSYNC B0 ;  /* 0x0000000000007941 */ /* 0x000fea0003800000 */
.L_x_260:
[----:B------:R-:W-:Y:S01]  /*6aa0*/  IMAD R3, R6, c[0x0][0x338], RZ ;  /* 0x0000ce0006037a24 */ /* 0x000fe200078e02ff */
[----:B------:R-:W-:Y:S01]  /*6ab0*/  ISETP.GE.OR P4, PT, R12, c[0x0][0x324], P4 ;  /* 0x0000c9000c007a0c */ /* 0x000fe20002786670 */
[C---:B------:R-:W-:Y:S01]  /*6ac0*/  IMAD.WIDE.U32 R6, R0.reuse, c[0x0][0x338], R12 ;  /* 0x0000ce0000067a25 */ /* 0x040fe200078e000c */
        /* <DEDUP_REMOVED lines=16> */
.L_x_263:
[----:B------:R-:W-:Y:S05]  /*6bd0*/  BSYNC B0 ;  /* 0x0000000000007941 */ /* 0x000fea0003800000 */
.L_x_262:
[----:B------:R-:W-:Y:S01]  /*6be0*/  ISETP.GE.OR P3, PT, R12, c[0x0][0x324], P3 ;  /* 0x0000c9000c007a0c */ /* 0x000fe20001f66670 */
[----:B------:R-:W-:-:S12]  /*6bf0*/  BSSY B0, `(.L_x_264) ;  /* 0x000000d000007945 */ /* 0x000fd80003800000 */
[----:B------:R-:W-:Y:S05]  /*6c00*/  @P3 BRA `(.L_x_265) ;  /* 0x000000b000003947 */ /* 0x000fea0003800000 */
[----:B---3--:R-:W-:Y:S01]  /*6c10*/  IADD3 R3, P0, R14, 0x20, RZ ;  /* 0x000000200e037810 */ /* 0x008fe20007f1e0ff */
        /* <DEDUP_REMOVED lines=9> */
[----:B------:R3:W-:Y:S02]  /*6cb0*/  STG.E.128 [R2.64], RZ ;  /* 0x000000ff02007986 */ /* 0x0007e4000c101d16 */
.L_x_265:
[----:B------:R-:W-:Y:S05]  /*6cc0*/  BSYNC B0 ;  /* 0x0000000000007941 */ /* 0x000fea0003800000 */
.L_x_264:
        /* <DEDUP_REMOVED lines=14> */
.L_x_267:
[----:B------:R-:W-:Y:S05]  /*6db0*/  BSYNC B0 ;  /* 0x0000000000007941 */ /* 0x000fea0003800000 */
.L_x_266:
[----:B------:R-:W-:-:S13]  /*6dc0*/  ISETP.GE.OR P1, PT, R12, c[0x0][0x324], P1 ;  /* 0x0000c9000c007a0c */ /* 0x000fda0000f26670 */
[----:B------:R-:W-:Y:S05]  /*6dd0*/  @P1 EXIT ;  /* 0x000000000000194d */ /* 0x000fea0003800000 */
[----:B------:R-:W-:Y:S02]  /*6de0*/  IADD3 R0, P0, R14, 0x60, RZ ;  /* 0x000000600e007810 */ /* 0x000fe40007f1e0ff */
[----:B------:R-:W-:Y:S02]  /*6df0*/  MOV R4, R6 ;  /* 0x0000000600047202 */ /* 0x000fe40000000f00 */
[----:B---3--:R-:W-:-:S03]  /*6e00*/  IADD3.X R3, RZ, R15, RZ, P0, !PT ;  /* 0x0000000fff037210 */ /* 0x008fc600007fe4ff */
[----:B------:R-:W-:-:S04]  /*6e10*/  IMAD.WIDE.U32 R4, R0, c[0x0][0x330], R4 ;  /* 0x0000cc0000047a25 */ /* 0x000fc800078e0004 */
[----:B------:R-:W-:Y:S01]  /*6e20*/  IMAD R3, R3, c[0x0][0x330], RZ ;  /* 0x0000cc0003037a24 */ /* 0x000fe200078e02ff */
[----:B------:R-:W-:-:S03]  /*6e30*/  LEA R2, P0, R4, c[0x0][0x318], 0x1 ;  /* 0x0000c60004027a11 */ /* 0x000fc600078008ff */
[----:B------:R-:W-:-:S05]  /*6e40*/  IMAD R3, R0, c[0x0][0x334], R3 ;  /* 0x0000cd0000037a24 */ /* 0x000fca00078e0203 */
[----:B------:R-:W-:-:S04]  /*6e50*/  IADD3 R3, R5, R3, RZ ;  /* 0x0000000305037210 */ /* 0x000fc80007ffe0ff */
[----:B------:R-:W-:-:S05]  /*6e60*/  LEA.HI.X R3, R4, c[0x0][0x31c], R3, 0x1, P0 ;  /* 0x0000c70004037a11 */ /* 0x000fca00000f0c03 */
[----:B------:R-:W-:Y:S01]  /*6e70*/  STG.E.128 [R2.64], RZ ;  /* 0x000000ff02007986 */ /* 0x000fe2000c101d16 */
[----:B------:R-:W-:Y:S05]  /*6e80*/  EXIT ;  /* 0x000000000000794d */ /* 0x000fea0003800000 */
.L_x_268:
        /* <DEDUP_REMOVED lines=15> */
.L_x_1802:


//--------------------- .text._ZN7cutlass13device_kernelIN5flash19enable_sm80_to_sm89INS1_16FlashAttnBwdSm80INS1_25CollectiveMainloopBwdSm80ILi2ELi2EN4cute5tupleIJNS5_1CILi64EEENS7_ILi128EEES8_EEENS_6half_tEfNS_4arch4Sm80ELb0ELb1ELb0ELb0ELb1ELb0ELb0ELb0ELi2ELi2ELi4ELi2ELb1EEENS1_21CollectiveEpilogueBwdISA_SB_SD_Li256ELb0ELb0ELi2EEENS1_19SingleTileSchedulerILb0ELb0ELb0ELi128EEEEEEEEEvNT_6ParamsE --------------------------
	.section	.text._ZN7cutlass13device_kernelIN5flash19enable_sm80_to_sm89INS1_16FlashAttnBwdSm80INS1_25CollectiveMainloopBwdSm80ILi2ELi2EN4cute5tupleIJNS5_1CILi64EEENS7_ILi128EEES8_EEENS_6half_tEfNS_4arch4Sm80ELb0ELb1ELb0ELb0ELb1ELb0ELb0ELb0ELi2ELi2ELi4ELi2ELb1EEENS1_21CollectiveEpilogueBwdISA_SB_SD_Li256ELb0ELb0ELi2EEENS1_19SingleTileSchedulerILb0ELb0ELb0ELi128EEEEEEEEEvNT_6ParamsE,"ax",@progbits
	.sectioninfo	@"SHI_REGISTERS=245"
	.align	128
.text._ZN7cutlass13device_kernelIN5flash19enable_sm80_to_sm89INS1_16FlashAttnBwdSm80INS1_25CollectiveMainloopBwdSm80ILi2ELi2EN4cute5tupleIJNS5_1CILi64EEENS7_ILi128EEES8_EEENS_6half_tEfNS_4arch4Sm80ELb0ELb1ELb0ELb0ELb1ELb0ELb0ELb0ELi2ELi2ELi4ELi2ELb1EEENS1_21CollectiveEpilogueBwdISA_SB_SD_Li256ELb0ELb0ELi2EEENS1_19SingleTileSchedulerILb0ELb0ELb0ELi128EEEEEEEEEvNT_6ParamsE:
        .type           _ZN7cutlass13device_kernelIN5flash19enable_sm80_to_sm89INS1_16FlashAttnBwdSm80INS1_25CollectiveMainloopBwdSm80ILi2ELi2EN4cute5tupleIJNS5_1CILi64EEENS7_ILi128EEES8_EEENS_6half_tEfNS_4arch4Sm80ELb0ELb1ELb0ELb0ELb1ELb0ELb0ELb0ELi2ELi2ELi4ELi2ELb1EEENS1_21CollectiveEpilogueBwdISA_SB_SD_Li256ELb0ELb0ELi2EEENS1_19SingleTileSchedulerILb0ELb0ELb0ELi128EEEEEEEEEvNT_6ParamsE,@function
        .size           _ZN7cutlass13device_kernelIN5flash19enable_sm80_to_sm89INS1_16FlashAttnBwdSm80INS1_25CollectiveMainloopBwdSm80ILi2ELi2EN4cute5tupleIJNS5_1CILi64EEENS7_ILi128EEES8_EEENS_6half_tEfNS_4arch4Sm80ELb0ELb1ELb0ELb0ELb1ELb0ELb0ELb0ELi2ELi2ELi4ELi2ELb1EEENS1_21CollectiveEpilogueBwdISA_SB_SD_Li256ELb0ELb0ELi2EEENS1_19SingleTileSchedulerILb0ELb0ELb0ELi128EEEEEEEEEvNT_6ParamsE,(.L_x_1803 - _ZN7cutlass13device_kernelIN5flash19enable_sm80_to_sm89INS1_16FlashAttnBwdSm80INS1_25CollectiveMainloopBwdSm80ILi2ELi2EN4cute5tupleIJNS5_1CILi64EEENS7_ILi128EEES8_EEENS_6half_tEfNS_4arch4Sm80ELb0ELb1ELb0ELb0ELb1ELb0ELb0ELb0ELi2ELi2ELi4ELi2ELb1EEENS1_21CollectiveEpilogueBwdISA_SB_SD_Li256ELb0ELb0ELi2EEENS1_19SingleTileSchedulerILb0ELb0ELb0ELi128EEEEEEEEEvNT_6ParamsE)
        .other          _ZN7cutlass13device_kernelIN5flash19enable_sm80_to_sm89INS1_16FlashAttnBwdSm80INS1_25CollectiveMainloopBwdSm80ILi2ELi2EN4cute5tupleIJNS5_1CILi64EEENS7_ILi128EEES8_EEENS_6half_tEfNS_4arch4Sm80ELb0ELb1ELb0ELb0ELb1ELb0ELb0ELb0ELi2ELi2ELi4ELi2ELb1EEENS1_21CollectiveEpilogueBwdISA_SB_SD_Li256ELb0ELb0ELi2EEENS1_19SingleTileSchedulerILb0ELb0ELb0ELi128EEEEEEEEEvNT_6ParamsE,@"STO_CUDA_ENTRY STV_DEFAULT"
_ZN7cutlass13device_kernelIN5flash19enable_sm80_to_sm89INS1_16FlashAttnBwdSm80INS1_25CollectiveMainloopBwdSm80ILi2ELi2EN4cute5tupleIJNS5_1CILi64EEENS7_ILi128EEES8_EEENS_6half_tEfNS_4arch4Sm80ELb0ELb1ELb0ELb0ELb1ELb0ELb0ELb0ELi2ELi2ELi4ELi2ELb1EEENS1_21CollectiveEpilogueBwdISA_SB_SD_Li256ELb0ELb0ELi2EEENS1_19SingleTileSchedulerILb0ELb0ELb0ELi128EEEEEEEEEvNT_6ParamsE:
        /* <DEDUP_REMOVED lines=25> */
.L_x_269:
        /* <DEDUP_REMOVED lines=379> */
.L_x_272:
[----:B------:R-:W-:Y:S05]  /*1940*/  BSYNC B0 ;  /* 0x0000000000007941 */ /* 0x000fea0003800000 */
.L_x_271:
        /* <DEDUP_REMOVED lines=88> */
.L_x_291:
        /* <DEDUP_REMOVED lines=82> */
.L_x_275:
[----:B------:R-:W-:Y:S04]  /*23f0*/  MOV R36, 0x1 ;  /* 0x0000000100247802 */ /* 0x000fe80000000f00 */
[----:B------:R-:W-:Y:S11]  /*2400*/  ISETP.NE.AND P2, PT, R36, c[0x0][0x2a8], PT ;  /* 0x0000aa0024007a0c */ /* 0x000ff60003f45270 */
[----:B------:R-:W-:Y:S02]  /*2410*/  @!UPT UIADD3 URZ, URZ, URZ, URZ ;  /* 0x0000003f3f3ff290 */ /* 0x000fe4000fffe03f */
[----:B------:R-:W-:Y:S05]  /*2420*/  @P2 IMAD.HI.U32 R36, R37, c[0x0][0x2ac], RZ ;  /* 0x0000ab0025242a27 */ /* 0x000fea00078e00ff */
[----:B------:R-:W-:Y:S02]  /*2430*/  @P2 SHF.R.U32.HI R37, RZ, c[0x0][0x2b0], R36 ;  /* 0x0000ac00ff252a19 */ /* 0x000fe40000011624 */
.L_x_276:
[----:B------:R-:W-:Y:S05]  /*2440*/  BSYNC B0 ;  /* 0x0000000000007941 */ /* 0x000fea0003800000 */
.L_x_274:
        /* <DEDUP_REMOVED lines=9> */
.L_x_273:
        /* <DEDUP_REMOVED lines=19> */
.L_x_279:
[----:B------:R-:W-:Y:S04]  /*2610*/  MOV R36, 0x1 ;  /* 0x0000000100247802 */ /* 0x000fe80000000f00 */
[----:B------:R-:W-:Y:S11]  /*2620*/  ISETP.NE.AND P2, PT, R36, c[0x0][0x2a8], PT ;  /* 0x0000aa0024007a0c */ /* 0x000ff60003f45270 */
[----:B------:R-:W-:Y:S02]  /*2630*/  @!UPT UIADD3 URZ, URZ, URZ, URZ ;  /* 0x0000003f3f3ff290 */ /* 0x000fe4000fffe03f */
[----:B------:R-:W-:Y:S05]  /*2640*/  @P2 IMAD.HI.U32 R36, R37, c[0x0][0x2ac], RZ ;  /* 0x0000ab0025242a27 */ /* 0x000fea00078e00ff */
[----:B------:R-:W-:Y:S02]  /*2650*/  @P2 SHF.R.U32.HI R37, RZ, c[0x0][0x2b0], R36 ;  /* 0x0000ac00ff252a19 */ /* 0x000fe40000011624 */
.L_x_280:
[----:B------:R-:W-:Y:S05]  /*2660*/  BSYNC B0 ;  /* 0x0000000000007941 */ /* 0x000fea0003800000 */
.L_x_278:
[----:B------:R-:W-:Y:S04]  /*2670*/  IMAD.MOV.U32 R36, RZ, RZ, c[0x0][0x2a8] ;  /* 0x0000aa00ff247624 */ /* 0x000fe800078e00ff */
[----:B------:R-:W-:Y:S04]  /*2680*/  IMAD R36, R37, R36, -UR12 ;  /* 0x8000000c25247e24 */ /* 0x000fe8000f8e0224 */
[----:B------:R-:W-:Y:S05]  /*2690*/  IMAD.IADD R37, R36, 0x1, -R223 ;  /* 0x0000000124257824 */ /* 0x000fea00078e0adf */
[----:B------:R-:W-:Y:S02]  /*26a0*/  IADD3 R36, R37, c[0x0][0x2a8], RZ ;  /* 0x0000aa0025247a10 */ /* 0x000fe40007ffe0ff */
[----:B------:R-:W-:Y:S02]  /*26b0*/  IMNMX R238, R238, R37, !PT ;  /* 0x00000025eeee7217 */ /* 0x000fe40007800200 */
[----:B------:R-:W-:Y:S02]  /*26c0*/  IMNMX R237, R237, R36, PT ;  /* 0x00000024eded7217 */ /* 0x000fe40003800200 */
.L_x_277:
        /* <DEDUP_REMOVED lines=19> */
.L_x_283:
[----:B------:R-:W-:Y:S04]  /*2800*/  MOV R36, 0x1 ;  /* 0x0000000100247802 */ /* 0x000fe80000000f00 */
[----:B------:R-:W-:Y:S11]  /*2810*/  ISETP.NE.AND P2, PT, R36, c[0x0][0x2a8], PT ;  /* 0x0000aa0024007a0c */ /* 0x000ff60003f45270 */
[----:B------:R-:W-:Y:S02]  /*2820*/  @!UPT UIADD3 URZ, URZ, URZ, URZ ;  /* 0x0000003f3f3ff290 */ /* 0x000fe4000fffe03f */
[----:B------:R-:W-:Y:S05]  /*2830*/  @P2 IMAD.HI.U32 R36, R37, c[0x0][0x2ac], RZ ;  /* 0x0000ab0025242a27 */ /* 0x000fea00078e00ff */
[----:B------:R-:W-:Y:S02]  /*2840*/  @P2 SHF.R.U32.HI R37, RZ, c[0x0][0x2b0], R36 ;  /* 0x0000ac00ff252a19 */ /* 0x000fe40000011624 */
.L_x_284:
[----:B------:R-:W-:Y:S05]  /*2850*/  BSYNC B0 ;  /* 0x0000000000007941 */ /* 0x000fea0003800000 */
.L_x_282:
[----:B------:R-:W-:Y:S04]  /*2860*/  IMAD.MOV.U32 R36, RZ, RZ, c[0x0][0x2a8] ;  /* 0x0000aa00ff247624 */ /* 0x000fe800078e00ff */
[----:B------:R-:W-:Y:S04]  /*2870*/  IMAD R36, R37, R36, -UR12 ;  /* 0x8000000c25247e24 */ /* 0x000fe8000f8e0224 */
[----:B------:R-:W-:Y:S05]  /*2880*/  IMAD.IADD R37, R36, 0x1, -R223 ;  /* 0x0000000124257824 */ /* 0x000fea00078e0adf */
[----:B------:R-:W-:Y:S02]  /*2890*/  IADD3 R36, R37, c[0x0][0x2a8], RZ ;  /* 0x0000aa0025247a10 */ /* 0x000fe40007ffe0ff */
[----:B------:R-:W-:Y:S02]  /*28a0*/  IMNMX R234, R234, R37, !PT ;  /* 0x00000025eaea7217 */ /* 0x000fe40007800200 */
[----:B------:R-:W-:Y:S02]  /*28b0*/  IMNMX R203, R203, R36, PT ;  /* 0x00000024cbcb7217 */ /* 0x000fe40003800200 */
.L_x_281:
        /* <DEDUP_REMOVED lines=19> */
.L_x_287:
[----:B------:R-:W-:Y:S04]  /*29f0*/  MOV R36, 0x1 ;  /* 0x0000000100247802 */ /* 0x000fe80000000f00 */
[----:B------:R-:W-:Y:S11]  /*2a00*/  ISETP.NE.AND P1, PT, R36, c[0x0][0x2a8], PT ;  /* 0x0000aa0024007a0c */ /* 0x000ff60003f25270 */
[----:B------:R-:W-:Y:S02]  /*2a10*/  @!UPT UIADD3 URZ, URZ, URZ, URZ ;  /* 0x0000003f3f3ff290 */ /* 0x000fe4000fffe03f */
[----:B------:R-:W-:Y:S05]  /*2a20*/  @P1 IMAD.HI.U32 R36, R37, c[0x0][0x2ac], RZ ;  /* 0x0000ab0025241a27 */ /* 0x000fea00078e00ff */
[----:B------:R-:W-:Y:S02]  /*2a30*/  @P1 SHF.R.U32.HI R37, RZ, c[0x0][0x2b0], R36 ;  /* 0x0000ac00ff251a19 */ /* 0x000fe40000011624 */
.L_x_288:
[----:B------:R-:W-:Y:S05]  /*2a40*/  BSYNC B0 ;  /* 0x0000000000007941 */ /* 0x000fea0003800000 */
.L_x_286:
[----:B------:R-:W-:Y:S04]  /*2a50*/  IMAD.MOV.U32 R36, RZ, RZ, c[0x0][0x2a8] ;  /* 0x0000aa00ff247624 */ /* 0x000fe800078e00ff */
[----:B------:R-:W-:Y:S04]  /*2a60*/  IMAD R36, R37, R36, -UR12 ;  /* 0x8000000c25247e24 */ /* 0x000fe8000f8e0224 */
[----:B------:R-:W-:Y:S05]  /*2a70*/  IMAD.IADD R36, R36, 0x1, -R223 ;  /* 0x0000000124247824 */ /* 0x000fea00078e0adf */
[----:B------:R-:W-:Y:S02]  /*2a80*/  IADD3 R37, R36, c[0x0][0x2a8], RZ ;  /* 0x0000aa0024257a10 */ /* 0x000fe40007ffe0ff */
[----:B------:R-:W-:Y:S02]  /*2a90*/  IMNMX R191, R191, R36, !PT ;  /* 0x00000024bfbf7217 */ /* 0x000fe40007800200 */
[----:B------:R-:W-:Y:S02]  /*2aa0*/  IMNMX R188, R188, R37, PT ;  /* 0x00000025bcbc7217 */ /* 0x000fe40003800200 */
.L_x_285:
        /* <DEDUP_REMOVED lines=54> */
.L_x_289:
        /* <DEDUP_REMOVED lines=441> */
.L_x_290:
        /* <DEDUP_REMOVED lines=172> */
.L_x_270:
        /* <DEDUP_REMOVED lines=153> */
.L_x_294:
[----:B------:R-:W-:Y:S05]  /*5df0*/  BSYNC B0 ;  /* 0x0000000000007941 */ /* 0x000fea0003800000 */
.L_x_293:
        /* <DEDUP_REMOVED lines=16> */
.L_x_296:
[----:B------:R-:W-:Y:S05]  /*5f00*/  BSYNC B0 ;  /* 0x0000000000007941 */ /* 0x000fea0003800000 */
.L_x_295:
        /* <DEDUP_REMOVED lines=16> */
.L_x_298:
[----:B------:R-:W-:Y:S05]  /*6010*/  BSYNC B0 ;  /* 0x0000000000007941 */ /* 0x000fea0003800000 */
.L_x_297:
        /* <DEDUP_REMOVED lines=16> */
.L_x_300:
[----:B------:R-:W-:Y:S05]  /*6120*/  BSYNC B0 ;  /* 0x0000000000007941 */ /* 0x000fea0003800000 */
.L_x_299:
        /* <DEDUP_REMOVED lines=19> */
.L_x_302:
[----:B------:R-:W-:Y:S05]  /*6260*/  BSYNC B0 ;  /* 0x0000000000007941 */ /* 0x000fea0003800000 */
.L_x_301:
        /* <DEDUP_REMOVED lines=14> */
.L_x_304:
[----:B------:R-:W-:Y:S05]  /*6350*/  BSYNC B0 ;  /* 0x0000000000007941 */ /* 0x000fea0003800000 */
.L_x_303:
        /* <DEDUP_REMOVED lines=14> */
.L_x_306:
[----:B------:R-:W-:Y:S05]  /*6440*/  BSYNC B0 ;  /* 0x0000000000007941 */ /* 0x000fea0003800000 */
.L_x_305:
        /* <DEDUP_REMOVED lines=13> */
.L_x_292:
        /* <DEDUP_REMOVED lines=37> */
.L_x_308:
[----:B------:R-:W-:Y:S05]  /*6770*/  BSYNC B0 ;  /* 0x0000000000007941 */ /* 0x000fea0003800000 */
.L_x_307:
        /* <DEDUP_REMOVED lines=16> */
.L_x_310:
[----:B------:R-:W-:Y:S05]  /*6880*/  BSYNC B0 ;  /* 0x0000000000007941 */ /* 0x000fea0003800000 */
.L_x_309:
        /* <DEDUP_REMOVED lines=16> */
.L_x_312:
[----:B------:R-:W-:Y:S05]  /*6990*/  BSYNC B0 ;  /* 0x0000000000007941 */ /* 0x000fea0003800000 */
.L_x_311:
        /* <DEDUP_REMOVED lines=15> */
.L_x_314:
[----:B------:R-:W-:Y:S05]  /*6a90*/  BSYNC B0 ;  /* 0x0000000000007941 */ /* 0x000fea0003800000 */
.L_x_313:
        /* <DEDUP_REMOVED lines=19> */
.L_x_316:
[----:B------:R-:W-:Y:S05]  /*6bd0*/  BSYNC B0 ;  /* 0x0000000000007941 */ /* 0x000fea0003800000 */
.L_x_315:
        /* <DEDUP_REMOVED lines=14> */
.L_x_318:
[----:B------:R-:W-:Y:S05]  /*6cc0*/  BSYNC B0 ;  /* 0x0000000000007941 */ /* 0x000fea0003800000 */
.L_x_317:
        /* <DEDUP_REMOVED lines=14> */
.L_x_320:
[----:B------:R-:W-:Y:S05]  /*6db0*/  BSYNC B0 ;  /* 0x0000000000007941 */ /* 0x000fea0003800000 */
.L_x_319:
        /* <DEDUP_REMOVED lines=13> */
.L_x_321:
        /* <DEDUP_REMOVED lines=15> */
.L_x_1803:


//--------------------- .text._ZN7cutlass13device_kernelIN5flash19enable_sm80_to_sm89INS1_16FlashAttnBwdSm80INS1_25CollectiveMainloopBwdSm80ILi2ELi2EN4cute5tupleIJNS5_1CILi64EEENS7_ILi128EEES8_EEENS_6half_tEfNS_4arch4Sm80ELb0ELb1ELb0ELb0ELb0ELb0ELb0ELb0ELi2ELi2ELi4ELi2ELb1EEENS1_24CollectiveEpilogueBwdGQAISA_fSD_Li256ELb0ELb0EEENS1_19SingleTileSchedulerILb0ELb0ELb0ELi128EEEEEEEEEvNT_6ParamsE --------------------------
	.section	.text._ZN7cutlass13device_kernelIN5flash19enable_sm80_to_sm89INS1_16FlashAttnBwdSm80INS1_25CollectiveMainloopBwdSm80ILi2ELi2EN4cute5tupleIJNS5_1CILi64EEENS7_ILi128EEES8_EEENS_6half_tEfNS_4arch4Sm80ELb0ELb1ELb0ELb0ELb0ELb0ELb0ELb0ELi2ELi2ELi4ELi2ELb1EEENS1_24CollectiveEpilogueBwdGQAISA_fSD_Li256ELb0ELb0EEENS1_19SingleTileSchedulerILb0ELb0ELb0ELi128EEEEEEEEEvNT_6ParamsE,"ax",@progbits
	.sectioninfo	@"SHI_REGISTERS=245"
	.align	128
.text._ZN7cutlass13device_kernelIN5flash19enable_sm80_to_sm89INS1_16FlashAttnBwdSm80INS1_25CollectiveMainloopBwdSm80ILi2ELi2EN4cute5tupleIJNS5_1CILi64EEENS7_ILi128EEES8_EEENS_6half_tEfNS_4arch4Sm80ELb0ELb1ELb0ELb0ELb0ELb0ELb0ELb0ELi2ELi2ELi4ELi2ELb1EEENS1_24CollectiveEpilogueBwdGQAISA_fSD_Li256ELb0ELb0EEENS1_19SingleTileSchedulerILb0ELb0ELb0ELi128EEEEEEEEEvNT_6ParamsE:
        .type           _ZN7cutlass13device_kernelIN5flash19enable_sm80_to_sm89INS1_16FlashAttnBwdSm80INS1_25CollectiveMainloopBwdSm80ILi2ELi2EN4cute5tupleIJNS5_1CILi64EEENS7_ILi128EEES8_EEENS_6half_tEfNS_4arch4Sm80ELb0ELb1ELb0ELb0ELb0ELb0ELb0ELb0ELi2ELi2ELi4ELi2ELb1EEENS1_24CollectiveEpilogueBwdGQAISA_fSD_Li256ELb0ELb0EEENS1_19SingleTileSchedulerILb0ELb0ELb0ELi128EEEEEEEEEvNT_6ParamsE,@function
        .size           _ZN7cutlass13device_kernelIN5flash19enable_sm80_to_sm89INS1_16FlashAttnBwdSm80INS1_25CollectiveMainloopBwdSm80ILi2ELi2EN4cute5tupleIJNS5_1CILi64EEENS7_ILi128EEES8_EEENS_6half_tEfNS_4arch4Sm80ELb0ELb1ELb0ELb0ELb0ELb0ELb0ELb0ELi2ELi2ELi4ELi2ELb1EEENS1_24CollectiveEpilogueBwdGQAISA_fSD_Li256ELb0ELb0EEENS1_19SingleTileSchedulerILb0ELb0ELb0ELi128EEEEEEEEEvNT_6ParamsE,(.L_x_1804 - _ZN7cutlass13device_kernelIN5flash19enable_sm80_to_sm89INS1_16FlashAttnBwdSm80INS1_25CollectiveMainloopBwdSm80ILi2ELi2EN4cute5tupleIJNS5_1CILi64EEENS7_ILi128EEES8_EEENS_6half_tEfNS_4arch4Sm80ELb0ELb1ELb0ELb0ELb0ELb0ELb0ELb0ELi2ELi2ELi4ELi2ELb1EEENS1_24CollectiveEpilogueBwdGQAISA_fSD_Li256ELb0ELb0EEENS1_19SingleTileSchedulerILb0ELb0ELb0ELi128EEEEEEEEEvNT_6ParamsE)
        .other          _ZN7cutlass13device_kernelIN5flash19enable_sm80_to_sm89INS1_16FlashAttnBwdSm80INS1_25CollectiveMainloopBwdSm80ILi2ELi2EN4cute5tupleIJNS5_1CILi64EEENS7_ILi128EEES8_EEENS_6half_tEfNS_4arch4Sm80ELb0ELb1ELb0ELb0ELb0ELb0ELb0ELb0ELi2ELi2ELi4ELi2ELb1EEENS1_24CollectiveEpilogueBwdGQAISA_fSD_Li256ELb0ELb0EEENS1_19SingleTileSchedulerILb0ELb0ELb0ELi128EEEEEEEEEvNT_6ParamsE,@"STO_CUDA_ENTRY STV_DEFAULT"
_ZN7cutlass13device_kernelIN5flash19enable_sm80_to_sm89INS1_16FlashAttnBwdSm80INS1_25CollectiveMainloopBwdSm80ILi2ELi2EN4cute5tupleIJNS5_1CILi64EEENS7_ILi128EEES8_EEENS_6half_tEfNS_4arch4Sm80ELb0ELb1ELb0ELb0ELb0ELb0ELb0ELb0ELi2ELi2ELi4ELi2ELb1EEENS1_24CollectiveEpilogueBwdGQAISA_fSD_Li256ELb0ELb0EEENS1_19SingleTileSchedulerILb0ELb0ELb0ELi128EEEEEEEEEvNT_6ParamsE:
        /* <DEDUP_REMOVED lines=25> */
.L_x_322:
        /* <DEDUP_REMOVED lines=379> */
.L_x_325:
[----:B------:R-:W-:Y:S05]  /*1940*/  BSYNC B0 ;  /* 0x0000000000007941 */ /* 0x000fea0003800000 */
.L_x_324:
[----:B-1--45:R-:W-:Y:S01]  /*1950*/  LOP3.LUT R5, R12, 0xffffffe0, RZ, 0xc0, !PT ;  /* 0xffffffe00c057812 */ /* 0x032fe200078ec0ff */
[----:B------:R-:W-:Y:S01]  /*1960*/  IMAD R6, R9, c[0x0][0x238], RZ ;  /* 0x00008e0009067a24 */ /* 0x000fe200078e02ff */
[----:B------:R-:W-:Y:S01]  /*1970*/  SHF.R.S32.HI R8, RZ, 0x1f, R13 ;  /* 0x0000001fff087819 */ /* 0x000fe2000001140d */
[----:B------:R-:W-:Y:S01]  /*1980*/  ULDC.64 UR4, c[0x0][0x240] ;  /* 0x0000900000047ab9 */ /* 0x000fe20000000a00 */
[----:B------:R-:W-:Y:S01]  /*1990*/  SHF.R.S32.HI R209, RZ, 0x1f, R208 ;  /* 0x0000001fffd17819 */ /* 0x000fe200000114d0 */
[----:B------:R-:W-:Y:S01]  /*19a0*/  IMAD.IADD R4, R208, 0x1, -R5 ;  /* 0x00000001d0047824 */ /* 0x000fe200078e0a05 */
[----:B------:R-:W-:Y:S01]  /*19b0*/  LEA.HI R8, R8, R13, RZ, 0x2 ;  /* 0x0000000d08087211 */ /* 0x000fe200078f10ff */
[C---:B------:R-:W-:Y:S01]  /*19c0*/  IMAD R6, R7.reuse, c[0x0][0x23c], R6 ;  /* 0x00008f0007067a24 */ /* 0x040fe200078e0206 */
[----:B------:R-:W0:Y:S01]  /*19d0*/  LDGDEPBAR ;  /* 0x00000000000079af */ /* 0x000e220000000000 */
[----:B------:R-:W-:Y:S01]  /*19e0*/  IMAD.WIDE.U32 R16, R7, c[0x0][0x238], R208 ;  /* 0x00008e0007107a25 */ /* 0x000fe200078e00d0 */
[----:B------:R-:W-:Y:S01]  /*19f0*/  SHF.R.S32.HI R5, RZ, 0x1f, R4 ;  /* 0x0000001fff057819 */ /* 0x000fe20000011404 */
[----:B------:R-:W-:Y:S01]  /*1a00*/  UIMAD UR4, UR15, UR4, URZ ;  /* 0x000000040f0472a4 */ /* 0x000fe2000f8e023f */
[----:B------:R-:W-:Y:S01]  /*1a10*/  LOP3.LUT R8, R8, 0x1ffffffc, RZ, 0xc0, !PT ;  /* 0x1ffffffc08087812 */ /* 0x000fe200078ec0ff */
[----:B------:R-:W-:Y:S01]  /*1a20*/  UMOV UR32, 0x1 ;  /* 0x0000000100207882 */ /* 0x000fe20000000000 */
[----:B------:R-:W-:Y:S01]  /*1a30*/  LEA.HI R5, R5, R4, RZ, 0x2 ;  /* 0x0000000405057211 */ /* 0x000fe200078f10ff */
[----:B------:R-:W-:Y:S01]  /*1a40*/  ULDC UR15, c[0x0][0x198] ;  /* 0x00006600000f7ab9 */ /* 0x000fe20000000800 */
[----:B------:R-:W-:Y:S01]  /*1a50*/  LOP3.LUT P5, RZ, R11, 0x4, RZ, 0xc0, !PT ;  /* 0x000000040bff7812 */ /* 0x000fe200078ac0ff */
[----:B------:R-:W-:Y:S01]  /*1a60*/  IMAD.IADD R8, R13, 0x1, -R8 ;  /* 0x000000010d087824 */ /* 0x000fe200078e0a08 */
[----:B------:R-:W-:Y:S01]  /*1a70*/  SHF.R.S32.HI R7, RZ, 0x2, R5 ;  /* 0x00000002ff077819 */ /* 0x000fe20000011405 */
[----:B------:R-:W-:Y:S01]  /*1a80*/  UIADD3 UR15, -UR13, UR15, UR32 ;  /* 0x0000000f0d0f7290 */ /* 0x000fe2000fffe120 */
[----:B------:R-:W-:Y:S01]  /*1a90*/  LOP3.LUT R5, R5, 0x7ffffffc, RZ, 0xc0, !PT ;  /* 0x7ffffffc05057812 */ /* 0x000fe200078ec0ff */
[----:B------:R-:W-:Y:S01]  /*1aa0*/  IMAD.IADD R17, R17, 0x1, R6 ;  /* 0x0000000111117824 */ /* 0x000fe200078e0206 */
[----:B------:R-:W-:Y:S01]  /*1ab0*/  R2P PR, R14, 0x6 ;  /* 0x000000060e007804 */ /* 0x000fe20000000000 */
[----:B------:R-:W-:Y:S01]  /*1ac0*/  UIMAD UR33, UR12, UR5, UR4 ;  /* 0x000000050c2172a4 */ /* 0x000fe2000f8e0204 */
[----:B------:R-:W-:Y:S01]  /*1ad0*/  LEA R207, R18, 0xc480, 0x1 ;  /* 0x0000c48012cf7811 */ /* 0x000fe200078e08ff */
[----:B------:R-:W-:Y:S01]  /*1ae0*/  IMAD.IADD R5, R4, 0x1, -R5 ;  /* 0x0000000104057824 */ /* 0x000fe200078e0a05 */
[----:B------:R-:W-:Y:S01]  /*1af0*/  ULDC UR5, c[0x0][0x2a0] ;  /* 0x0000a80000057ab9 */ /* 0x000fe20000000800 */
[----:B------:R-:W-:Y:S01]  /*1b00*/  IMAD.U32 R228, RZ, RZ, UR15 ;  /* 0x0000000fffe47e24 */ /* 0x000fe2000f8e00ff */
[----:B------:R-:W-:Y:S01]  /*1b10*/  SEL R195, R193, 0xffffffe0, !P2 ;  /* 0xffffffe0c1c37807 */ /* 0x000fe20005000000 */
[----:B------:R-:W-:Y:S01]  /*1b20*/  IMAD R223, R8, 0x4, R5 ;  /* 0x0000000408df7824 */ /* 0x000fe200078e0205 */
[----:B------:R-:W-:Y:S01]  /*1b30*/  ULOP3.LUT UR5, URZ, UR5, URZ, 0x33, !UPT ;  /* 0x000000053f057292 */ /* 0x000fe2000f8e333f */
[----:B------:R-:W-:Y:S01]  /*1b40*/  IMAD.WIDE.U32 R230, R230, c[0x0][0x240], R16 ;  /* 0x00009000e6e67a25 */ /* 0x000fe200078e0010 */
[----:B------:R-:W-:Y:S01]  /*1b50*/  IADD3 R224, R207, 0x40, RZ ;  /* 0x00000040cfe07810 */ /* 0x000fe20007ffe0ff */
[----:B------:R-:W-:Y:S01]  /*1b60*/  CS2R R126, SRZ ;  /* 0x00000000007e7805 */ /* 0x000fe2000001ff00 */
[----:B------:R-:W-:Y:S01]  /*1b70*/  LEA R196, R196, 0x80, 0x1 ;  /* 0x00000080c4c47811 */ /* 0x000fe200078e08ff */
[----:B------:R-:W-:Y:S01]  /*1b80*/  IMAD.SHL.U32 R223, R223, 0x2, RZ ;  /* 0x00000002dfdf7824 */ /* 0x000fe200078e00ff */
[----:B------:R-:W-:Y:S01]  /*1b90*/  CS2R R124, SRZ ;  /* 0x00000000007c7805 */ /* 0x000fe2000001ff00 */
[----:B------:R-:W-:Y:S01]  /*1ba0*/  IMAD R220, R220, 0x10, R7 ;  /* 0x00000010dcdc7824 */ /* 0x000fe200078e0207 */
[----:B------:R-:W-:Y:S01]  /*1bb0*/  CS2R R130, SRZ ;  /* 0x0000000000827805 */ /* 0x000fe2000001ff00 */
[----:B------:R-:W-:Y:S01]  /*1bc0*/  IMAD.SHL.U32 R197, R197, 0x2, RZ ;  /* 0x00000002c5c57824 */ /* 0x000fe200078e00ff */
        /* <DEDUP_REMOVED lines=35> */
[----:B------:R-:W-:Y:S01]  /*1e00*/  UMOV UR7, 0x1 ;  /* 0x0000000100077882 */ /* 0x000fe20000000000 */
[----:B------:R-:W-:Y:S01]  /*1e10*/  IADD3 R225, R231, UR33, RZ ;  /* 0x00000021e7e17c10 */ /* 0x000fe2000fffe0ff */
[----:B------:R-:W-:Y:S01]  /*1e20*/  UMOV UR6, URZ ;  /* 0x0000003f00067c82 */ /* 0x000fe20008000000 */
[----:B------:R-:W-:Y:S01]  /*1e30*/  IADD3 R229, -R223, UR20, RZ ;  /* 0x00000014dfe57c10 */ /* 0x000fe2000fffe1ff */
[----:B------:R-:W-:Y:S01]  /*1e40*/  UISETP.GT.AND UP4, UPT, UR11, -0x1, UPT ;  /* 0xffffffff0b00788c */ /* 0x000fe2000bf84270 */
[C---:B------:R-:W-:Y:S01]  /*1e50*/  IADD3 R227, R228.reuse, c[0x0][0x2a4], RZ ;  /* 0x0000a900e4e37a10 */ /* 0x040fe20007ffe0ff */
[----:B------:R-:W-:Y:S01]  /*1e60*/  UISETP.LE.AND UP3, UPT, UR32, UR4, UPT ;  /* 0x000000042000728c */ /* 0x000fe2000bf63270 */
[----:B------:R-:W-:Y:S01]  /*1e70*/  IADD3 R226, R228, UR5, RZ ;  /* 0x00000005e4e27c10 */ /* 0x000fe2000fffe0ff */
[----:B------:R-:W-:-:S02]  /*1e80*/  UMOV UR5, URZ ;  /* 0x0000003f00057c82 */ /* 0x000fc40008000000 */
.L_x_344:
        /* <DEDUP_REMOVED lines=82> */
.L_x_328:
[----:B------:R-:W-:Y:S04]  /*23b0*/  MOV R36, 0x1 ;  /* 0x0000000100247802 */ /* 0x000fe80000000f00 */
[----:B------:R-:W-:Y:S11]  /*23c0*/  ISETP.NE.AND P2, PT, R36, c[0x0][0x2a8], PT ;  /* 0x0000aa0024007a0c */ /* 0x000ff60003f45270 */
[----:B------:R-:W-:Y:S02]  /*23d0*/  @!UPT UIADD3 URZ, URZ, URZ, URZ ;  /* 0x0000003f3f3ff290 */ /* 0x000fe4000fffe03f */
[----:B------:R-:W-:Y:S05]  /*23e0*/  @P2 IMAD.HI.U32 R36, R37, c[0x0][0x2ac], RZ ;  /* 0x0000ab0025242a27 */ /* 0x000fea00078e00ff */
[----:B------:R-:W-:Y:S02]  /*23f0*/  @P2 SHF.R.U32.HI R37, RZ, c[0x0][0x2b0], R36 ;  /* 0x0000ac00ff252a19 */ /* 0x000fe40000011624 */
.L_x_329:
[----:B------:R-:W-:Y:S05]  /*2400*/  BSYNC B0 ;  /* 0x0000000000007941 */ /* 0x000fea0003800000 */
.L_x_327:
        /* <DEDUP_REMOVED lines=8> */
.L_x_326:
[----:B------:R-:W-:Y:S04]  /*2490*/  IADD3 R37, R141, 0x8, RZ ;  /* 0x000000088d257810 */ /* 0x000fe80007ffe0ff */
[----:B------:R-:W-:Y:S01]  /*24a0*/  IADD3 R36, R37, c[0x0][0x2a4], R228 ;  /* 0x0000a90025247a10 */ /* 0x000fe20007ffe0e4 */
[----:B------:R-:W-:Y:S03]  /*24b0*/  IMAD.IADD R238, R226, 0x1, R37 ;  /* 0x00000001e2ee7824 */ /* 0x000fe600078e0225 */
        /* <DEDUP_REMOVED lines=16> */
.L_x_332:
[----:B------:R-:W-:Y:S04]  /*25c0*/  MOV R36, 0x1 ;  /* 0x0000000100247802 */ /* 0x000fe80000000f00 */
[----:B------:R-:W-:Y:S11]  /*25d0*/  ISETP.NE.AND P2, PT, R36, c[0x0][0x2a8], PT ;  /* 0x0000aa0024007a0c */ /* 0x000ff60003f45270 */
[----:B------:R-:W-:Y:S02]  /*25e0*/  @!UPT UIADD3 URZ, URZ, URZ, URZ ;  /* 0x0000003f3f3ff290 */ /* 0x000fe4000fffe03f */
[----:B------:R-:W-:Y:S05]  /*25f0*/  @P2 IMAD.HI.U32 R36, R37, c[0x0][0x2ac], RZ ;  /* 0x0000ab0025242a27 */ /* 0x000fea00078e00ff */
[----:B------:R-:W-:Y:S02]  /*2600*/  @P2 SHF.R.U32.HI R37, RZ, c[0x0][0x2b0], R36 ;  /* 0x0000ac00ff252a19 */ /* 0x000fe40000011624 */
.L_x_333:
[----:B------:R-:W-:Y:S05]  /*2610*/  BSYNC B0 ;  /* 0x0000000000007941 */ /* 0x000fea0003800000 */
.L_x_331:
[----:B------:R-:W-:Y:S04]  /*2620*/  IMAD.MOV.U32 R36, RZ, RZ, c[0x0][0x2a8] ;  /* 0x0000aa00ff247624 */ /* 0x000fe800078e00ff */
[----:B------:R-:W-:Y:S04]  /*2630*/  IMAD R36, R37, R36, -UR13 ;  /* 0x8000000d25247e24 */ /* 0x000fe8000f8e0224 */
[----:B------:R-:W-:Y:S05]  /*2640*/  IMAD.IADD R37, R36, 0x1, -R223 ;  /* 0x0000000124257824 */ /* 0x000fea00078e0adf */
[----:B------:R-:W-:Y:S02]  /*2650*/  IADD3 R36, R37, c[0x0][0x2a8], RZ ;  /* 0x0000aa0025247a10 */ /* 0x000fe40007ffe0ff */
[----:B------:R-:W-:Y:S02]  /*2660*/  IMNMX R238, R238, R37, !PT ;  /* 0x00000025eeee7217 */ /* 0x000fe40007800200 */
[----:B------:R-:W-:Y:S02]  /*2670*/  IMNMX R237, R237, R36, PT ;  /* 0x00000024eded7217 */ /* 0x000fe40003800200 */
.L_x_330:
[----:B------:R-:W-:Y:S04]  /*2680*/  IADD3 R37, R141, 0x20, RZ ;  /* 0x000000208d257810 */ /* 0x000fe80007ffe0ff */
[----:B------:R-:W-:Y:S01]  /*2690*/  IADD3 R36, R37, c[0x0][0x2a4], R228 ;  /* 0x0000a90025247a10 */ /* 0x000fe20007ffe0e4 */
[----:B------:R-:W-:Y:S03]  /*26a0*/  IMAD.IADD R234, R226, 0x1, R37 ;  /* 0x00000001e2ea7824 */ /* 0x000fe600078e0225 */
        /* <DEDUP_REMOVED lines=16> */
.L_x_336:
[----:B------:R-:W-:Y:S04]  /*27b0*/  MOV R36, 0x1 ;  /* 0x0000000100247802 */ /* 0x000fe80000000f00 */
[----:B------:R-:W-:Y:S11]  /*27c0*/  ISETP.NE.AND P2, PT, R36, c[0x0][0x2a8], PT ;  /* 0x0000aa0024007a0c */ /* 0x000ff60003f45270 */
[----:B------:R-:W-:Y:S02]  /*27d0*/  @!UPT UIADD3 URZ, URZ, URZ, URZ ;  /* 0x0000003f3f3ff290 */ /* 0x000fe4000fffe03f */
[----:B------:R-:W-:Y:S05]  /*27e0*/  @P2 IMAD.HI.U32 R36, R37, c[0x0][0x2ac], RZ ;  /* 0x0000ab0025242a27 */ /* 0x000fea00078e00ff */
[----:B------:R-:W-:Y:S02]  /*27f0*/  @P2 SHF.R.U32.HI R37, RZ, c[0x0][0x2b0], R36 ;  /* 0x0000ac00ff252a19 */ /* 0x000fe40000011624 */
.L_x_337:
[----:B------:R-:W-:Y:S05]  /*2800*/  BSYNC B0 ;  /* 0x0000000000007941 */ /* 0x000fea0003800000 */
.L_x_335:
[----:B------:R-:W-:Y:S04]  /*2810*/  IMAD.MOV.U32 R36, RZ, RZ, c[0x0][0x2a8] ;  /* 0x0000aa00ff247624 */ /* 0x000fe800078e00ff */
[----:B------:R-:W-:Y:S04]  /*2820*/  IMAD R36, R37, R36, -UR13 ;  /* 0x8000000d25247e24 */ /* 0x000fe8000f8e0224 */
[----:B------:R-:W-:Y:S05]  /*2830*/  IMAD.IADD R37, R36, 0x1, -R223 ;  /* 0x0000000124257824 */ /* 0x000fea00078e0adf */
[----:B------:R-:W-:Y:S02]  /*2840*/  IADD3 R36, R37, c[0x0][0x2a8], RZ ;  /* 0x0000aa0025247a10 */ /* 0x000fe40007ffe0ff */
[----:B------:R-:W-:Y:S02]  /*2850*/  IMNMX R234, R234, R37, !PT ;  /* 0x00000025eaea7217 */ /* 0x000fe40007800200 */
[----:B------:R-:W-:Y:S02]  /*2860*/  IMNMX R203, R203, R36, PT ;  /* 0x00000024cbcb7217 */ /* 0x000fe40003800200 */
.L_x_334:
        /* <DEDUP_REMOVED lines=19> */
.L_x_340:
[----:B------:R-:W-:Y:S04]  /*29a0*/  MOV R36, 0x1 ;  /* 0x0000000100247802 */ /* 0x000fe80000000f00 */
[----:B------:R-:W-:Y:S11]  /*29b0*/  ISETP.NE.AND P1, PT, R36, c[0x0][0x2a8], PT ;  /* 0x0000aa0024007a0c */ /* 0x000ff60003f25270 */
[----:B------:R-:W-:Y:S02]  /*29c0*/  @!UPT UIADD3 URZ, URZ, URZ, URZ ;  /* 0x0000003f3f3ff290 */ /* 0x000fe4000fffe03f */
[----:B------:R-:W-:Y:S05]  /*29d0*/  @P1 IMAD.HI.U32 R36, R37, c[0x0][0x2ac], RZ ;  /* 0x0000ab0025241a27 */ /* 0x000fea00078e00ff */
[----:B------:R-:W-:Y:S02]  /*29e0*/  @P1 SHF.R.U32.HI R37, RZ, c[0x0][0x2b0], R36 ;  /* 0x0000ac00ff251a19 */ /* 0x000fe40000011624 */
.L_x_341:
[----:B------:R-:W-:Y:S05]  /*29f0*/  BSYNC B0 ;  /* 0x0000000000007941 */ /* 0x000fea0003800000 */
.L_x_339:
[----:B------:R-:W-:Y:S04]  /*2a00*/  IMAD.MOV.U32 R36, RZ, RZ, c[0x0][0x2a8] ;  /* 0x0000aa00ff247624 */ /* 0x000fe800078e00ff */
[----:B------:R-:W-:Y:S04]  /*2a10*/  IMAD R36, R37, R36, -UR13 ;  /* 0x8000000d25247e24 */ /* 0x000fe8000f8e0224 */
[----:B------:R-:W-:Y:S05]  /*2a20*/  IMAD.IADD R36, R36, 0x1, -R223 ;  /* 0x0000000124247824 */ /* 0x000fea00078e0adf */
[----:B------:R-:W-:Y:S02]  /*2a30*/  IADD3 R37, R36, c[0x0][0x2a8], RZ ;  /* 0x0000aa0024257a10 */ /* 0x000fe40007ffe0ff */
[----:B------:R-:W-:Y:S02]  /*2a40*/  IMNMX R191, R191, R36, !PT ;  /* 0x00000024bfbf7217 */ /* 0x000fe40007800200 */
[----:B------:R-:W-:Y:S02]  /*2a50*/  IMNMX R188, R188, R37, PT ;  /* 0x00000025bcbc7217 */ /* 0x000fe40003800200 */
.L_x_338:
        /* <DEDUP_REMOVED lines=54> */
.L_x_342:
        /* <DEDUP_REMOVED lines=441> */
.L_x_343:
        /* <DEDUP_REMOVED lines=172> */
.L_x_323:
[----:B------:R-:W-:Y:S05]  /*5410*/  @P1 EXIT ;  /* 0x000000000000194d */ /* 0x000fea0003800000 */
[----:B------:R-:W1:Y:S01]  /*5420*/  S2R R2, SR_CTAID.Y ;  /* 0x0000000000027919 */ /* 0x000e620000002600 */
[----:B------:R-:W-:Y:S01]  /*5430*/  MOV R0, 0x1 ;  /* 0x0000000100007802 */ /* 0x000fe20000000f00 */
[----:B------:R-:W-:-:S02]  /*5440*/  USHF.L.U32 UR5, UR11, 0xd, URZ ;  /* 0x0000000d0b057899 */ /* 0x000fc4000800063f */
[----:B------:R-:W-:Y:S01]  /*5450*/  BAR.SYNC.DEFER_BLOCKING 0x1, 0x100 ;  /* 0x0044000000007b1d */ /* 0x000fe20000010000 */
[----:B------:R-:W-:Y:S01]  /*5460*/  ISETP.NE.AND P1, PT, R0, c[0x0][0x338], PT ;  /* 0x0000ce0000007a0c */ /* 0x000fe20003f25270 */
[----:B------:R-:W-:Y:S02]  /*5470*/  USHF.R.S32.HI UR4, URZ, 0x1f, UR5 ;  /* 0x0000001f3f047899 */ /* 0x000fe40008011405 */
[C---:B------:R-:W-:Y:S02]  /*5480*/  IADD3 R6, P0, R208.reuse, UR5, RZ ;  /* 0x00000005d0067c10 */ /* 0x040fe4000ff1e0ff */
[----:B------:R-:W2:Y:S02]  /*5490*/  S2R R0, SR_CTAID.Z ;  /* 0x0000000000007919 */ /* 0x000ea40000002700 */
[----:B------:R-:W-:-:S06]  /*54a0*/  LEA.HI.X.SX32 R7, R208, UR4, 0x1, P0 ;  /* 0x00000004d0077c11 */ /* 0x000fcc00080f0eff */
[----:B-1----:R-:W-:-:S05]  /*54b0*/  @P1 IMAD.HI.U32 R3, R2, c[0x0][0x33c], RZ ;  /* 0x0000cf0002031a27 */ /* 0x002fca00078e00ff */
[----:B------:R-:W-:-:S04]  /*54c0*/  @P1 SHF.R.U32.HI R2, RZ, c[0x0][0x340], R3 ;  /* 0x0000d000ff021a19 */ /* 0x000fc80000011603 */
[----:B------:R-:W-:Y:S01]  /*54d0*/  SHF.R.S32.HI R5, RZ, 0x1f, R2 ;  /* 0x0000001fff057819 */ /* 0x000fe20000011402 */
[----:B------:R-:W-:-:S04]  /*54e0*/  IMAD.WIDE.U32 R8, R2, c[0x0][0x328], R6 ;  /* 0x0000ca0002087a25 */ /* 0x000fc800078e0006 */
[C---:B------:R-:W-:Y:S02]  /*54f0*/  IMAD R3, R5.reuse, c[0x0][0x328], RZ ;  /* 0x0000ca0005037a24 */ /* 0x040fe400078e02ff */
[----:B------:R-:W-:Y:S02]  /*5500*/  IMAD R5, R5, c[0x0][0x300], RZ ;  /* 0x0000c00005057a24 */ /* 0x000fe400078e02ff */
[----:B------:R-:W-:-:S04]  /*5510*/  IMAD.WIDE.U32 R6, R2, c[0x0][0x300], R6 ;  /* 0x0000c00002067a25 */ /* 0x000fc800078e0006 */
[C---:B------:R-:W-:Y:S02]  /*5520*/  IMAD R3, R2.reuse, c[0x0][0x32c], R3 ;  /* 0x0000cb0002037a24 */ /* 0x040fe400078e0203 */
[----:B------:R-:W-:Y:S01]  /*5530*/  IMAD R4, R2, c[0x0][0x304], R5 ;  /* 0x0000c10002047a24 */ /* 0x000fe200078e0205 */
[----:B--2---:R-:W-:Y:S02]  /*5540*/  SHF.R.S32.HI R2, RZ, 0x1f, R0 ;  /* 0x0000001fff027819 */ /* 0x004fe40000011400 */
[----:B------:R-:W-:Y:S02]  /*5550*/  IADD3 R9, R9, R3, RZ ;  /* 0x0000000309097210 */ /* 0x000fe40007ffe0ff */
[----:B------:R-:W-:Y:S01]  /*5560*/  IADD3 R7, R7, R4, RZ ;  /* 0x0000000407077210 */ /* 0x000fe20007ffe0ff */
[----:B------:R-:W-:Y:S02]  /*5570*/  IMAD R3, R2, c[0x0][0x330], RZ ;  /* 0x0000cc0002037a24 */ /* 0x000fe400078e02ff */
[----:B------:R-:W-:-:S04]  /*5580*/  IMAD.WIDE.U32 R8, R0, c[0x0][0x330], R8 ;  /* 0x0000cc0000087a25 */ /* 0x000fc800078e0008 */
[----:B------:R-:W-:Y:S01]  /*5590*/  IMAD R3, R0, c[0x0][0x334], R3 ;  /* 0x0000cd0000037a24 */ /* 0x000fe200078e0203 */
[----:B------:R-:W-:Y:S01]  /*55a0*/  LEA R10, P1, R8, c[0x0][0x310], 0x2 ;  /* 0x0000c400080a7a11 */ /* 0x000fe200078210ff */
[----:B------:R-:W-:Y:S02]  /*55b0*/  IMAD R5, R2, c[0x0][0x308], RZ ;  /* 0x0000c20002057a24 */ /* 0x000fe400078e02ff */
[----:B------:R-:W-:Y:S01]  /*55c0*/  IMAD.WIDE.U32 R6, R0, c[0x0][0x308], R6 ;  /* 0x0000c20000067a25 */ /* 0x000fe200078e0006 */
[----:B------:R-:W-:-:S03]  /*55d0*/  IADD3 R3, R9, R3, RZ ;  /* 0x0000000309037210 */ /* 0x000fc60007ffe0ff */
[----:B------:R-:W-:Y:S01]  /*55e0*/  IMAD R5, R0, c[0x0][0x30c], R5 ;  /* 0x0000c30000057a24 */ /* 0x000fe200078e0205 */
[----:B------:R-:W-:Y:S02]  /*55f0*/  LEA.HI.X R11, R8, c[0x0][0x314], R3, 0x2, P1 ;  /* 0x0000c500080b7a11 */ /* 0x000fe400008f1403 */
[C---:B------:R-:W-:Y:S02]  /*5600*/  LEA R2, P0, R6.reuse, c[0x0][0x2e8], 0x2 ;  /* 0x0000ba0006027a11 */ /* 0x040fe400078010ff */
[----:B------:R-:W-:Y:S01]  /*5610*/  IADD3 R5, R7, R5, RZ ;  /* 0x0000000507057210 */ /* 0x000fe20007ffe0ff */
[----:B------:R-:W-:Y:S03]  /*5620*/  RED.E.ADD.F32.FTZ.RN.STRONG.GPU [R10.64], R68 ;  /* 0x000000440a00798e */ /* 0x000fe6000c10e796 */
[----:B------:R-:W-:Y:S01]  /*5630*/  LEA.HI.X R3, R6, c[0x0][0x2ec], R5, 0x2, P0 ;  /* 0x0000bb0006037a11 */ /* 0x000fe200000f1405 */
        /* <DEDUP_REMOVED lines=64> */
.L_x_345:
        /* <DEDUP_REMOVED lines=12> */
.L_x_1804:


//--------------------- .text._ZN7cutlass13device_kernelIN5flash19enable_sm80_to_sm89INS1_16FlashAttnBwdSm80INS1_25CollectiveMainloopBwdSm80ILi2ELi2EN4cute5tupleIJNS5_1CILi64EEENS7_ILi128EEES8_EEENS_6half_tEfNS_4arch4Sm80ELb0ELb1ELb0ELb0ELb1ELb0ELb0ELb0ELi2ELi2ELi4ELi2ELb1EEENS1_24CollectiveEpilogueBwdGQAISA_fSD_Li256ELb0ELb1EEENS1_19SingleTileSchedulerILb0ELb0ELb0ELi128EEEEEEEEEvNT_6ParamsE --------------------------
	.section	.text._ZN7cutlass13device_kernelIN5flash19enable_sm80_to_sm89INS1_16FlashAttnBwdSm80INS1_25CollectiveMainloopBwdSm80ILi2ELi2EN4cute5tupleIJNS5_1CILi64EEENS7_ILi128EEES8_EEENS_6half_tEfNS_4arch4Sm80ELb0ELb1ELb0ELb0ELb1ELb0ELb0ELb0ELi2ELi2ELi4ELi2ELb1EEENS1_24CollectiveEpilogueBwdGQAISA_fSD_Li256ELb0ELb1EEENS1_19SingleTileSchedulerILb0ELb0ELb0ELi128EEEEEEEEEvNT_6ParamsE,"ax",@progbits
	.sectioninfo	@"SHI_REGISTERS=245"
	.align	128
.text._ZN7cutlass13device_kernelIN5flash19enable_sm80_to_sm89INS1_16FlashAttnBwdSm80INS1_25CollectiveMainloopBwdSm80ILi2ELi2EN4cute5tupleIJNS5_1CILi64EEENS7_ILi128EEES8_EEENS_6half_tEfNS_4arch4Sm80ELb0ELb1ELb0ELb0ELb1ELb0ELb0ELb0ELi2ELi2ELi4ELi2ELb1EEENS1_24CollectiveEpilogueBwdGQAISA_fSD_Li256ELb0ELb1EEENS1_19SingleTileSchedulerILb0ELb0ELb0ELi128EEEEEEEEEvNT_6ParamsE:
        .type           _ZN7cutlass13device_kernelIN5flash19enable_sm80_to_sm89INS1_16FlashAttnBwdSm80INS1_25CollectiveMainloopBwdSm80ILi2ELi2EN4cute5tupleIJNS5_1CILi64EEENS7_ILi128EEES8_EEENS_6half_tEfNS_4arch4Sm80ELb0ELb1ELb0ELb0ELb1ELb0ELb0ELb0ELi2ELi2ELi4ELi2ELb1EEENS1_24CollectiveEpilogueBwdGQAISA_fSD_Li256ELb0ELb1EEENS1_19SingleTileSchedulerILb0ELb0ELb0ELi128EEEEEEEEEvNT_6ParamsE,@function
        .size           _ZN7cutlass13device_kernelIN5flash19enable_sm80_to_sm89INS1_16FlashAttnBwdSm80INS1_25CollectiveMainloopBwdSm80ILi2ELi2EN4cute5tupleIJNS5_1CILi64EEENS7_ILi128EEES8_EEENS_6half_tEfNS_4arch4Sm80ELb0ELb1ELb0ELb0ELb1ELb0ELb0ELb0ELi2ELi2ELi4ELi2ELb1EEENS1_24CollectiveEpilogueBwdGQAISA_fSD_Li256ELb0ELb1EEENS1_19SingleTileSchedulerILb0ELb0ELb0ELi128EEEEEEEEEvNT_6ParamsE,(.L_x_1805 - _ZN7cutlass13device_kernelIN5flash19enable_sm80_to_sm89INS1_16FlashAttnBwdSm80INS1_25CollectiveMainloopBwdSm80ILi2ELi2EN4cute5tupleIJNS5_1CILi64EEENS7_ILi128EEES8_EEENS_6half_tEfNS_4arch4Sm80ELb0ELb1ELb0ELb0ELb1ELb0ELb0ELb0ELi2ELi2ELi4ELi2ELb1EEENS1_24CollectiveEpilogueBwdGQAISA_fSD_Li256ELb0ELb1EEENS1_19SingleTileSchedulerILb0ELb0ELb0ELi128EEEEEEEEEvNT_6ParamsE)
        .other          _ZN7cutlass13device_kernelIN5flash19enable_sm80_to_sm89INS1_16FlashAttnBwdSm80INS1_25CollectiveMainloopBwdSm80ILi2ELi2EN4cute5tupleIJNS5_1CILi64EEENS7_ILi128EEES8_EEENS_6half_tEfNS_4arch4Sm80ELb0ELb1ELb0ELb0ELb1ELb0ELb0ELb0ELi2ELi2ELi4ELi2ELb1EEENS1_24CollectiveEpilogueBwdGQAISA_fSD_Li256ELb0ELb1EEENS1_19SingleTileSchedulerILb0ELb0ELb0ELi128EEEEEEEEEvNT_6ParamsE,@"STO_CUDA_ENTRY STV_DEFAULT"
_ZN7cutlass13device_kernelIN5flash19enable_sm80_to_sm89INS1_16FlashAttnBwdSm80INS1_25CollectiveMainloopBwdSm80ILi2ELi2EN4cute5tupleIJNS5_1CILi64EEENS7_ILi128EEES8_EEENS_6half_tEfNS_4arch4Sm80ELb0ELb1ELb0ELb0ELb1ELb0ELb0ELb0ELi2ELi2ELi4ELi2ELb1EEENS1_24CollectiveEpilogueBwdGQAISA_fSD_Li256ELb0ELb1EEENS1_19SingleTileSchedulerILb0ELb0ELb0ELi128EEEEEEEEEvNT_6ParamsE:
        /* <DEDUP_REMOVED lines=25> */
.L_x_346:
        /* <DEDUP_REMOVED lines=335> */
[----:B-----5:R-:W-:Y:S01]  /*1680*/  IADD3 R34, P1, R28, UR5, RZ ;  /* 0x000000051c227c10 */ /* 0x020fe2000ff3e0ff */
[----:B------:R-:W-:Y:S01]  /*1690*/  IMAD.IADD R25, R208, 0x1, -R25 ;  /* 0x00000001d0197824 */ /* 0x000fe200078e0a19 */
[----:B------:R-:W-:Y:S01]  /*16a0*/  LOP3.LUT R24, R20, 0x8, R19, 0xf8, !PT ;  /* 0x0000000814187812 */ /* 0x000fe200078ef813 */
[----:B-1----:R-:W-:Y:S01]  /*16b0*/  @!P0 IMAD.SHL.U32 R33, R208, 0x10, RZ ;  /* 0x00000010d0218824 */ /* 0x002fe200078e00ff */
        /* <DEDUP_REMOVED lines=17> */
[----:B--2-4-:R-:W-:Y:S01]  /*17d0*/  SHF.R.S32.HI R5, RZ, 0x1f, R19 ;  /* 0x0000001fff057819 */ /* 0x014fe20000011413 */
        /* <DEDUP_REMOVED lines=22> */
.L_x_349:
[----:B------:R-:W-:Y:S05]  /*1940*/  BSYNC B0 ;  /* 0x0000000000007941 */ /* 0x000fea0003800000 */
.L_x_348:
[----:B-12-4-:R-:W-:Y:S01]  /*1950*/  LOP3.LUT R5, R12, 0xffffffe0, RZ, 0xc0, !PT ;  /* 0xffffffe00c057812 */ /* 0x016fe200078ec0ff */
        /* <DEDUP_REMOVED lines=12> */
[----:B------:R-:W-:Y:S01]  /*1a20*/  UIADD3 UR33, -UR13, UR33, UR34 ;  /* 0x000000210d217290 */ /* 0x000fe2000fffe122 */
[----:B------:R-:W-:Y:S01]  /*1a30*/  LEA.HI R8, R8, R5, RZ, 0x2 ;  /* 0x0000000508087211 */ /* 0x000fe200078f10ff */
[----:B------:R-:W-:Y:S01]  /*1a40*/  ULDC.64 UR4, c[0x0][0x240] ;  /* 0x0000900000047ab9 */ /* 0x000fe20000000a00 */
[----:B------:R-:W-:Y:S01]  /*1a50*/  LOP3.LUT P5, RZ, R11, 0x4, RZ, 0xc0, !PT ;  /* 0x000000040bff7812 */ /* 0x000fe200078ac0ff */
[----:B------:R-:W-:Y:S01]  /*1a60*/  IMAD.IADD R223, R13, 0x1, -R6 ;  /* 0x000000010ddf7824 */ /* 0x000fe200078e0a06 */
[----:B------:R-:W-:Y:S01]  /*1a70*/  SHF.R.S32.HI R7, RZ, 0x2, R8 ;  /* 0x00000002ff077819 */ /* 0x000fe20000011408 */
[----:B------:R-:W-:Y:S01]  /*1a80*/  UIMAD UR4, UR15, UR4, URZ ;  /* 0x000000040f0472a4 */ /* 0x000fe2000f8e023f */
[----:B------:R-:W-:Y:S01]  /*1a90*/  LOP3.LUT R8, R8, 0x7ffffffc, RZ, 0xc0, !PT ;  /* 0x7ffffffc08087812 */ /* 0x000fe200078ec0ff */
[----:B------:R-:W-:Y:S01]  /*1aa0*/  IMAD.IADD R17, R17, 0x1, R4 ;  /* 0x0000000111117824 */ /* 0x000fe200078e0204 */
[----:B------:R-:W-:Y:S01]  /*1ab0*/  R2P PR, R14, 0x6 ;  /* 0x000000060e007804 */ /* 0x000fe20000000000 */
[----:B------:R-:W-:Y:S01]  /*1ac0*/  IMAD.U32 R228, RZ, RZ, UR33 ;  /* 0x00000021ffe47e24 */ /* 0x000fe2000f8e00ff */
[----:B------:R-:W-:Y:S01]  /*1ad0*/  ULDC UR32, c[0x0][0x2a0] ;  /* 0x0000a80000207ab9 */ /* 0x000fe20000000800 */
[----:B------:R-:W-:Y:S01]  /*1ae0*/  IMAD.IADD R8, R5, 0x1, -R8 ;  /* 0x0000000105087824 */ /* 0x000fe200078e0a08 */
[----:B------:R-:W-:Y:S01]  /*1af0*/  UIMAD UR35, UR12, UR5, UR4 ;  /* 0x000000050c2372a4 */ /* 0x000fe2000f8e0204 */
[----:B------:R-:W-:Y:S01]  /*1b00*/  IMAD.WIDE.U32 R230, R230, c[0x0][0x240], R16 ;  /* 0x00009000e6e67a25 */ /* 0x000fe200078e0010 */
[----:B------:R-:W-:Y:S01]  /*1b10*/  ULOP3.LUT UR32, URZ, UR32, URZ, 0x33, !UPT ;  /* 0x000000203f207292 */ /* 0x000fe2000f8e333f */
[----:B------:R-:W-:Y:S01]  /*1b20*/  LEA R207, R18, 0xc480, 0x1 ;  /* 0x0000c48012cf7811 */ /* 0x000fe200078e08ff */
[----:B------:R-:W-:Y:S01]  /*1b30*/  ULDC UR15, c[0x0][0x2a8] ;  /* 0x0000aa00000f7ab9 */ /* 0x000fe20000000800 */
[----:B------:R-:W-:Y:S01]  /*1b40*/  IMAD R223, R223, 0x4, R8 ;  /* 0x00000004dfdf7824 */ /* 0x000fe200078e0208 */
[----:B------:R-:W-:Y:S01]  /*1b50*/  SEL R195, R193, 0xffffffe0, !P2 ;  /* 0xffffffe0c1c37807 */ /* 0x000fe20005000000 */
[----:B------:R-:W-:Y:S01]  /*1b60*/  IMAD R220, R220, 0x10, R7 ;  /* 0x00000010dcdc7824 */ /* 0x000fe200078e0207 */
[----:B------:R-:W-:Y:S01]  /*1b70*/  IADD3 R224, R207, 0x40, RZ ;  /* 0x00000040cfe07810 */ /* 0x000fe20007ffe0ff */
[----:B------:R-:W-:Y:S01]  /*1b80*/  IMAD.SHL.U32 R223, R223, 0x2, RZ ;  /* 0x00000002dfdf7824 */ /* 0x000fe200078e00ff */
[----:B------:R-:W-:Y:S01]  /*1b90*/  ULDC UR5, c[0x0][0x2a0] ;  /* 0x0000a80000057ab9 */ /* 0x000fe20000000800 */
[----:B------:R-:W-:Y:S01]  /*1ba0*/  IMAD.SHL.U32 R197, R197, 0x2, RZ ;  /* 0x00000002c5c57824 */ /* 0x000fe200078e00ff */
[----:B------:R-:W-:Y:S01]  /*1bb0*/  LEA R196, R196, 0x80, 0x1 ;  /* 0x00000080c4c47811 */ /* 0x000fe200078e08ff */
        /* <DEDUP_REMOVED lines=49> */
.L_x_368:
        /* <DEDUP_REMOVED lines=82> */
.L_x_352:
[----:B------:R-:W-:Y:S04]  /*23f0*/  MOV R36, 0x1 ;  /* 0x0000000100247802 */ /* 0x000fe80000000f00 */
[----:B------:R-:W-:Y:S11]  /*2400*/  ISETP.NE.AND P2, PT, R36, c[0x0][0x2a8], PT ;  /* 0x0000aa0024007a0c */ /* 0x000ff60003f45270 */
[----:B------:R-:W-:Y:S02]  /*2410*/  @!UPT UIADD3 URZ, URZ, URZ, URZ ;  /* 0x0000003f3f3ff290 */ /* 0x000fe4000fffe03f */
[----:B------:R-:W-:Y:S05]  /*2420*/  @P2 IMAD.HI.U32 R36, R37, c[0x0][0x2ac], RZ ;  /* 0x0000ab0025242a27 */ /* 0x000fea00078e00ff */
[----:B------:R-:W-:Y:S02]  /*2430*/  @P2 SHF.R.U32.HI R37, RZ, c[0x0][0x2b0], R36 ;  /* 0x0000ac00ff252a19 */ /* 0x000fe40000011624 */
.L_x_353:
[----:B------:R-:W-:Y:S05]  /*2440*/  BSYNC B0 ;  /* 0x0000000000007941 */ /* 0x000fea0003800000 */
.L_x_351:
        /* <DEDUP_REMOVED lines=9> */
.L_x_350:
        /* <DEDUP_REMOVED lines=19> */
.L_x_356:
[----:B------:R-:W-:Y:S04]  /*2610*/  MOV R36, 0x1 ;  /* 0x0000000100247802 */ /* 0x000fe80000000f00 */
[----:B------:R-:W-:Y:S11]  /*2620*/  ISETP.NE.AND P2, PT, R36, c[0x0][0x2a8], PT ;  /* 0x0000aa0024007a0c */ /* 0x000ff60003f45270 */
[----:B------:R-:W-:Y:S02]  /*2630*/  @!UPT UIADD3 URZ, URZ, URZ, URZ ;  /* 0x0000003f3f3ff290 */ /* 0x000fe4000fffe03f */
[----:B------:R-:W-:Y:S05]  /*2640*/  @P2 IMAD.HI.U32 R36, R37, c[0x0][0x2ac], RZ ;  /* 0x0000ab0025242a27 */ /* 0x000fea00078e00ff */
[----:B------:R-:W-:Y:S02]  /*2650*/  @P2 SHF.R.U32.HI R37, RZ, c[0x0][0x2b0], R36 ;  /* 0x0000ac00ff252a19 */ /* 0x000fe40000011624 */
.L_x_357:
[----:B------:R-:W-:Y:S05]  /*2660*/  BSYNC B0 ;  /* 0x0000000000007941 */ /* 0x000fea0003800000 */
.L_x_355:
[----:B------:R-:W-:Y:S04]  /*2670*/  IMAD.MOV.U32 R36, RZ, RZ, c[0x0][0x2a8] ;  /* 0x0000aa00ff247624 */ /* 0x000fe800078e00ff */
[----:B------:R-:W-:Y:S04]  /*2680*/  IMAD R36, R37, R36, -UR13 ;  /* 0x8000000d25247e24 */ /* 0x000fe8000f8e0224 */
[----:B------:R-:W-:Y:S05]  /*2690*/  IMAD.IADD R37, R36, 0x1, -R223 ;  /* 0x0000000124257824 */ /* 0x000fea00078e0adf */
[----:B------:R-:W-:Y:S02]  /*26a0*/  IADD3 R36, R37, c[0x0][0x2a8], RZ ;  /* 0x0000aa0025247a10 */ /* 0x000fe40007ffe0ff */
[----:B------:R-:W-:Y:S02]  /*26b0*/  IMNMX R238, R238, R37, !PT ;  /* 0x00000025eeee7217 */ /* 0x000fe40007800200 */
[----:B------:R-:W-:Y:S02]  /*26c0*/  IMNMX R237, R237, R36, PT ;  /* 0x00000024eded7217 */ /* 0x000fe40003800200 */
.L_x_354:
        /* <DEDUP_REMOVED lines=19> */
.L_x_360:
[----:B------:R-:W-:Y:S04]  /*2800*/  MOV R36, 0x1 ;  /* 0x0000000100247802 */ /* 0x000fe80000000f00 */
[----:B------:R-:W-:Y:S11]  /*2810*/  ISETP.NE.AND P2, PT, R36, c[0x0][0x2a8], PT ;  /* 0x0000aa0024007a0c */ /* 0x000ff60003f45270 */
[----:B------:R-:W-:Y:S02]  /*2820*/  @!UPT UIADD3 URZ, URZ, URZ, URZ ;  /* 0x0000003f3f3ff290 */ /* 0x000fe4000fffe03f */
[----:B------:R-:W-:Y:S05]  /*2830*/  @P2 IMAD.HI.U32 R36, R37, c[0x0][0x2ac], RZ ;  /* 0x0000ab0025242a27 */ /* 0x000fea00078e00ff */
[----:B------:R-:W-:Y:S02]  /*2840*/  @P2 SHF.R.U32.HI R37, RZ, c[0x0][0x2b0], R36 ;  /* 0x0000ac00ff252a19 */ /* 0x000fe40000011624 */
.L_x_361:
[----:B------:R-:W-:Y:S05]  /*2850*/  BSYNC B0 ;  /* 0x0000000000007941 */ /* 0x000fea0003800000 */
.L_x_359:
[----:B------:R-:W-:Y:S04]  /*2860*/  IMAD.MOV.U32 R36, RZ, RZ, c[0x0][0x2a8] ;  /* 0x0000aa00ff247624 */ /* 0x000fe800078e00ff */
[----:B------:R-:W-:Y:S04]  /*2870*/  IMAD R36, R37, R36, -UR13 ;  /* 0x8000000d25247e24 */ /* 0x000fe8000f8e0224 */
[----:B------:R-:W-:Y:S05]  /*2880*/  IMAD.IADD R37, R36, 0x1, -R223 ;  /* 0x0000000124257824 */ /* 0x000fea00078e0adf */
[----:B------:R-:W-:Y:S02]  /*2890*/  IADD3 R36, R37, c[0x0][0x2a8], RZ ;  /* 0x0000aa0025247a10 */ /* 0x000fe40007ffe0ff */
[----:B------:R-:W-:Y:S02]  /*28a0*/  IMNMX R234, R234, R37, !PT ;  /* 0x00000025eaea7217 */ /* 0x000fe40007800200 */
[----:B------:R-:W-:Y:S02]  /*28b0*/  IMNMX R203, R203, R36, PT ;  /* 0x00000024cbcb7217 */ /* 0x000fe40003800200 */
.L_x_358:
        /* <DEDUP_REMOVED lines=19> */
.L_x_364:
[----:B------:R-:W-:Y:S04]  /*29f0*/  MOV R36, 0x1 ;  /* 0x0000000100247802 */ /* 0x000fe80000000f00 */
[----:B------:R-:W-:Y:S11]  /*2a00*/  ISETP.NE.AND P1, PT, R36, c[0x0][0x2a8], PT ;  /* 0x0000aa0024007a0c */ /* 0x000ff60003f25270 */
[----:B------:R-:W-:Y:S02]  /*2a10*/  @!UPT UIADD3 URZ, URZ, URZ, URZ ;  /* 0x0000003f3f3ff290 */ /* 0x000fe4000fffe03f */
[----:B------:R-:W-:Y:S05]  /*2a20*/  @P1 IMAD.HI.U32 R36, R37, c[0x0][0x2ac], RZ ;  /* 0x0000ab0025241a27 */ /* 0x000fea00078e00ff */
[----:B------:R-:W-:Y:S02]  /*2a30*/  @P1 SHF.R.U32.HI R37, RZ, c[0x0][0x2b0], R36 ;  /* 0x0000ac00ff251a19 */ /* 0x000fe40000011624 */
.L_x_365:
[----:B------:R-:W-:Y:S05]  /*2a40*/  BSYNC B0 ;  /* 0x0000000000007941 */ /* 0x000fea0003800000 */
.L_x_363:
[----:B------:R-:W-:Y:S04]  /*2a50*/  IMAD.MOV.U32 R36, RZ, RZ, c[0x0][0x2a8] ;  /* 0x0000aa00ff247624 */ /* 0x000fe800078e00ff */
[----:B------:R-:W-:Y:S04]  /*2a60*/  IMAD R36, R37, R36, -UR13 ;  /* 0x8000000d25247e24 */ /* 0x000fe8000f8e0224 */
[----:B------:R-:W-:Y:S05]  /*2a70*/  IMAD.IADD R36, R36, 0x1, -R223 ;  /* 0x0000000124247824 */ /* 0x000fea00078e0adf */
[----:B------:R-:W-:Y:S02]  /*2a80*/  IADD3 R37, R36, c[0x0][0x2a8], RZ ;  /* 0x0000aa0024257a10 */ /* 0x000fe40007ffe0ff */
[----:B------:R-:W-:Y:S02]  /*2a90*/  IMNMX R191, R191, R36, !PT ;  /* 0x00000024bfbf7217 */ /* 0x000fe40007800200 */
[----:B------:R-:W-:Y:S02]  /*2aa0*/  IMNMX R188, R188, R37, PT ;  /* 0x00000025bcbc7217 */ /* 0x000fe40003800200 */
.L_x_362:
[----:B------:R-:W-:Y:S04]  /*2ab0*/  DEPBAR.LE SB0, 0x1 ;  /* 0x000080400000791a */ /* 0x000fe80000000000 */
[----:B------:R-:W-:Y:S01]  /*2ac0*/  BAR.SYNC.DEFER_BLOCKING 0x0 ;  /* 0x0000000000007b1d */ /* 0x000fe20000010000 */
[----:B------:R-:W-:Y:S04]  /*2ad0*/  IADD3 R232, R233, 0x1, RZ ;  /* 0x00000001e9e87810 */ /* 0x000fe80007ffe0ff */
[----:B------:R-:W-:Y:S01]  /*2ae0*/  ISETP.GE.AND P1, PT, R232, UR14, PT ;  /* 0x0000000ee8007c0c */ /* 0x000fe2000bf26270 */
[----:B------:R1:W2:Y:S04]  /*2af0*/  LDSM.16.M88.4 R132, [R182+0x8080] ;  /* 0x00808000b684783b */ /* 0x0002a80000000200 */
[----:B------:R1:W3:Y:S04]  /*2b00*/  LDSM.16.M88.4 R140, [R182+0x9080] ;  /* 0x00908000b68c783b */ /* 0x0002e80000000200 */
[----:B------:R1:W4:Y:S04]  /*2b10*/  LDSM.16.M88.4 R148, [R181+0x8080] ;  /* 0x00808000b594783b */ /* 0x0003280000000200 */
[----:B------:R1:W1:Y:S01]  /*2b20*/  LDSM.16.M88.4 R156, [R181+0x9080] ;  /* 0x00908000b59c783b */ /* 0x0002620000000200 */
[----:B------:R-:W-:-:S05]  /*2b30*/  @P1 BRA `(.L_x_366) ;  /* 0x000002d000001947 */ /* 0x000fca0003800000 */
[----:B------:R-:W-:Y:S01]  /*2b40*/  IMAD.MOV.U32 R43, RZ, RZ, c[0x0][0x168] ;  /* 0x00005a00ff2b7624 */ /* 0x000fe200078e00ff */
[----:B------:R-:W-:Y:S01]  /*2b50*/  SHF.R.S32.HI R38, RZ, 0x1f, R232 ;  /* 0x0000001fff267819 */ /* 0x000fe200000114e8 */
[C---:B------:R-:W-:Y:S01]  /*2b60*/  IMAD.WIDE.U32 R44, R232.reuse, c[0x0][0x178], RZ ;  /* 0x00005e00e82c7a25 */ /* 0x040fe200078e00ff */
[----:B------:R-:W-:Y:S01]  /*2b70*/  @!P0 LEA R41, R233, 0x40, 0x6 ;  /* 0x00000040e9298811 */ /* 0x000fe200078e30ff */
[----:B------:R-:W5:Y:S02]  /*2b80*/  S2R R37, SR_CTAID.Y ;  /* 0x0000000000257919 */ /* 0x000f640000002600 */
[----:B------:R-:W-:Y:S02]  /*2b90*/  IMAD R43, R232, -0x40, R43 ;  /* 0xffffffc0e82b7824 */ /* 0x000fe400078e022b */
[----:B------:R-:W-:Y:S02]  /*2ba0*/  IMAD R38, R38, c[0x0][0x178], RZ ;  /* 0x00005e0026267a24 */ /* 0x000fe400078e02ff */
[----:B------:R-:W-:Y:S02]  /*2bb0*/  IMAD.IADD R43, R43, 0x1, -R210 ;  /* 0x000000012b2b7824 */ /* 0x000fe400078e0ad2 */
[----:B------:R-:W-:Y:S04]  /*2bc0*/  IMAD R38, R232, c[0x0][0x17c], R38 ;  /* 0x00005f00e8267a24 */ /* 0x000fe800078e0226 */
[----:B------:R-:W-:Y:S01]  /*2bd0*/  IMAD.IADD R38, R45, 0x1, R38 ;  /* 0x000000012d267824 */ /* 0x000fe200078e0226 */
[----:B-----5:R-:W-:Y:S01]  /*2be0*/  SHF.R.S32.HI R36, RZ, 0x1f, R37 ;  /* 0x0000001fff247819 */ /* 0x020fe20000011425 */
        /* <DEDUP_REMOVED lines=34> */
.L_x_366:
[-C--:B--2-4-:R-:W-:Y:S01]  /*2e10*/  HMMA.16816.F32 R36, R132, R136.reuse, RZ ;  /* 0x000000888424723c */ /* 0x094fe200000018ff */
[----:B------:R-:W0:Y:S01]  /*2e20*/  LDGDEPBAR ;  /* 0x00000000000079af */ /* 0x000e220000000000 */
[----:B------:R-:W-:Y:S02]  /*2e30*/  PLOP3.LUT P1, PT, PT, PT, UP4, 0x80, 0x0 ;  /* 0x000000000000781c */ /* 0x000fe40003f2f048 */
[----:B-1----:R-:W-:Y:S02]  /*2e40*/  LEA R181, R180, 0x8080, 0x1 ;  /* 0x00008080b4b57811 */ /* 0x002fe400078e08ff */
        /* <DEDUP_REMOVED lines=36> */
[-C--:B------:R-:W-:Y:S04]  /*3090*/  HMMA.16816.F32 R36, R148, R152.reuse, R36 ;  /* 0x000000989424723c */ /* 0x080fe80000001824 */
[----:B------:R-:W-:Y:S01]  /*30a0*/  MUFU.EX2 R190, R190 ;  /* 0x000000be00be7308 */ /* 0x000fe20000000800 */
[----:B------:R-:W-:Y:S02]  /*30b0*/  FSEL R235, R21, -INF , !P2 ;  /* 0xff80000015eb7808 */ /* 0x000fe40005000000 */
[----:B------:R-:W-:Y:S01]  /*30c0*/  ISETP.GT.AND P2, PT, R204, 0x61, P1 ;  /* 0x00000061cc00780c */ /* 0x000fe20000f44270 */
[C---:B------:R-:W-:Y:S04]  /*30d0*/  HMMA.16816.F32 R40, R156.reuse, R152, R40 ;  /* 0x000000989c28723c */ /* 0x040fe80000001828 */
        /* <DEDUP_REMOVED lines=337> */
[----:B------:R3:W2:Y:S07]  /*45f0*/  LDSM.16.M88.4 R180, [R203+0x10480] ;  /* 0x01048000cbb4783b */ /* 0x0006ae0000000200 */
        /* <DEDUP_REMOVED lines=58> */
.L_x_367:
[-C--:B-1-34-:R-:W-:Y:S01]  /*49a0*/  HMMA.16816.F32 R4, R24, R28.reuse, RZ ;  /* 0x0000001c1804723c */ /* 0x09afe200000018ff */
        /* <DEDUP_REMOVED lines=171> */
.L_x_347:
[----:B------:R-:W-:Y:S05]  /*5460*/  @P1 EXIT ;  /* 0x000000000000194d */ /* 0x000fea0003800000 */
[----:B------:R-:W1:Y:S01]  /*5470*/  S2R R0, SR_CTAID.Y ;  /* 0x0000000000007919 */ /* 0x000e620000002600 */
[----:B------:R-:W-:Y:S01]  /*5480*/  IMAD.MOV.U32 R3, RZ, RZ, 0x1 ;  /* 0x00000001ff037424 */ /* 0x000fe200078e00ff */
[----:B------:R-:W-:Y:S01]  /*5490*/  ULDC UR5, c[0x0][0x358] ;  /* 0x0000d60000057ab9 */ /* 0x000fe20000000800 */
[----:B------:R-:W-:Y:S01]  /*54a0*/  BSSY B0, `(.L_x_369) ;  /* 0x000001e000007945 */ /* 0x000fe20003800000 */
[----:B------:R-:W2:Y:S01]  /*54b0*/  S2R R2, SR_CTAID.Z ;  /* 0x0000000000027919 */ /* 0x000ea20000002700 */
[----:B------:R-:W-:-:S03]  /*54c0*/  UIMAD UR5, UR11, UR5, URZ ;  /* 0x000000050b0572a4 */ /* 0x000fc6000f8e023f */
[----:B------:R-:W-:Y:S01]  /*54d0*/  BAR.SYNC.DEFER_BLOCKING 0x1, 0x100 ;  /* 0x0044000000007b1d */ /* 0x000fe20000010000 */
[----:B------:R-:W-:-:S05]  /*54e0*/  ISETP.NE.AND P0, PT, R3, c[0x0][0x338], PT ;  /* 0x0000ce0003007a0c */ /* 0x000fca0003f05270 */
[----:B------:R-:W-:Y:S02]  /*54f0*/  ULDC UR4, c[0x0][0x2f4] ;  /* 0x0000bd0000047ab9 */ /* 0x000fe40000000800 */
[----:B------:R-:W-:-:S04]  /*5500*/  UIMAD UR5, UR5, UR4, URZ ;  /* 0x00000004050572a4 */ /* 0x000fc8000f8e023f */
[----:B------:R-:W-:Y:S02]  /*5510*/  USHF.R.S32.HI UR4, URZ, 0x1f, UR5 ;  /* 0x0000001f3f047899 */ /* 0x000fe40008011405 */
[----:B-1----:R-:W-:-:S04]  /*5520*/  @P0 IMAD.HI.U32 R3, R0, c[0x0][0x33c], RZ ;  /* 0x0000cf0000030a27 */ /* 0x002fc800078e00ff */
[----:B--2---:R-:W-:Y:S02]  /*5530*/  IMAD R7, R2, c[0x0][0x2f4], RZ ;  /* 0x0000bd0002077a24 */ /* 0x004fe400078e02ff */
[----:B------:R-:W-:Y:S01]  /*5540*/  IMAD.MOV.U32 R10, RZ, RZ, R0 ;  /* 0x000000ffff0a7224 */ /* 0x000fe200078e0000 */
[----:B------:R-:W-:Y:S02]  /*5550*/  @P0 SHF.R.U32.HI R10, RZ, c[0x0][0x340], R3 ;  /* 0x0000d000ff0a0a19 */ /* 0x000fe40000011603 */
[----:B------:R-:W-:Y:S02]  /*5560*/  SHF.R.S32.HI R4, RZ, 0x1f, R7 ;  /* 0x0000001fff047819 */ /* 0x000fe40000011407 */
[--C-:B------:R-:W-:Y:S02]  /*5570*/  IADD3 R7, P1, P0, R7, UR5, R10.reuse ;  /* 0x0000000507077c10 */ /* 0x100fe4000f83e00a */
[----:B------:R-:W-:-:S03]  /*5580*/  SHF.R.S32.HI R5, RZ, 0x1f, R10 ;  /* 0x0000001fff057819 */ /* 0x000fc6000001140a */
[C---:B------:R-:W-:Y:S01]  /*5590*/  IMAD.SHL.U32 R3, R7.reuse, 0x4, RZ ;  /* 0x0000000407037824 */ /* 0x040fe200078e00ff */
[----:B------:R-:W-:Y:S02]  /*55a0*/  IADD3.X R4, R4, UR4, R5, P1, P0 ;  /* 0x0000000404047c10 */ /* 0x000fe40008fe0405 */
[----:B------:R-:W-:Y:S02]  /*55b0*/  ISETP.NE.AND P1, PT, R208, RZ, PT ;  /* 0x000000ffd000720c */ /* 0x000fe40003f25270 */
[----:B------:R-:W-:Y:S01]  /*55c0*/  SHF.L.U64.HI R4, R7, 0x2, R4 ;  /* 0x0000000207047819 */ /* 0x000fe20000010204 */
[----:B------:R-:W-:Y:S01]  /*55d0*/  IMAD.MOV R7, RZ, RZ, -R10 ;  /* 0x000000ffff077224 */ /* 0x000fe200078e0a0a */
[----:B------:R-:W-:-:S03]  /*55e0*/  IADD3 R14, P0, R3, c[0x0][0x350], RZ ;  /* 0x0000d400030e7a10 */ /* 0x000fc60007f1e0ff */
[----:B------:R-:W-:Y:S01]  /*55f0*/  IMAD R6, R7, c[0x0][0x338], R0 ;  /* 0x0000ce0007067a24 */ /* 0x000fe200078e0200 */
[----:B------:R-:W-:Y:S02]  /*5600*/  IADD3.X R15, R4, c[0x0][0x354], RZ, P0, !PT ;  /* 0x0000d500040f7a10 */ /* 0x000fe400007fe4ff */
[----:B------:R-:W-:-:S03]  /*5610*/  SHF.R.S32.HI R0, RZ, 0x1f, R2 ;  /* 0x0000001fff007819 */ /* 0x000fc60000011402 */
[----:B------:R-:W-:Y:S05]  /*5620*/  @P1 BRA `(.L_x_370) ;  /* 0x0000005000001947 */ /* 0x000fea0003800000 */
.L_x_371:
[----:B------:R-:W2:Y:S01]  /*5630*/  LDG.E.STRONG.GPU R7, [R14.64] ;  /* 0x000000160e077981 */ /* 0x000ea2000c1ef900 */
[----:B------:R-:W-:Y:S01]  /*5640*/  YIELD ;  /* 0x0000000000007946 */ /* 0x000fe20003800000 */
[----:B--2---:R-:W-:Y:S01]  /*5650*/  ISETP.NE.AND P0, PT, R7, R6, PT ;  /* 0x000000060700720c */ /* 0x004fe20003f05270 */
[----:B------:R-:W-:-:S12]  /*5660*/  CCTL.IVALL ;  /* 0x00000000ff00798f */ /* 0x000fd80002000000 */
[----:B------:R-:W-:Y:S05]  /*5670*/  @P0 BRA `(.L_x_371) ;  /* 0xffffffb000000947 */ /* 0x000fea000383ffff */
.L_x_370:
[----:B------:R-:W-:Y:S05]  /*5680*/  BSYNC B0 ;  /* 0x0000000000007941 */ /* 0x000fea0003800000 */
.L_x_369:
[----:B------:R-:W-:Y:S01]  /*5690*/  MOV R8, 0xffffffff ;  /* 0xffffffff00087802 */ /* 0x000fe20000000f00 */
[----:B------:R-:W-:Y:S05]  /*56a0*/  BRA.CONV ~URZ, `(.L_x_372) ;  /* 0x000000237f007947 */ /* 0x000fea000b800000 */
[----:B------:R-:W-:Y:S02]  /*56b0*/  MOV R12, 0x56d0 ;  /* 0x000056d0000c7802 */ /* 0x000fe40000000f00 */
[----:B------:R-:W-:Y:S05]  /*56c0*/  CALL.REL.NOINC `($__internal_2_$__cuda_sm70_warpsync) ;  /* 0x0000088000007944 */ /* 0x000fea0003c00000 */
.L_x_372:
[----:B------:R-:W-:Y:S01]  /*56d0*/  USHF.L.U32 UR5, UR11, 0xd, URZ ;  /* 0x0000000d0b057899 */ /* 0x000fe2000800063f */
[----:B------:R-:W-:Y:S01]  /*56e0*/  IMAD R7, R5, c[0x0][0x328], RZ ;  /* 0x0000ca0005077a24 */ /* 0x000fe200078e02ff */
[----:B------:R-:W-:-:S06]  /*56f0*/  NOP ;  /* 0x0000000000007918 */ /* 0x000fcc0000000000 */
[----:B------:R-:W-:Y:S01]  /*5700*/  USHF.R.S32.HI UR4, URZ, 0x1f, UR5 ;  /* 0x0000001f3f047899 */ /* 0x000fe20008011405 */
[----:B------:R-:W-:Y:S01]  /*5710*/  IADD3 R16, P0, R208, UR5, RZ ;  /* 0x00000005d0107c10 */ /* 0x000fe2000ff1e0ff */
[----:B------:R-:W-:Y:S02]  /*5720*/  IMAD R9, R10, c[0x0][0x32c], R7 ;  /* 0x0000cb000a097a24 */ /* 0x000fe400078e0207 */
[----:B------:R-:W-:Y:S02]  /*5730*/  IMAD R7, R0, c[0x0][0x330], RZ ;  /* 0x0000cc0000077a24 */ /* 0x000fe400078e02ff */
[----:B------:R-:W-:Y:S02]  /*5740*/  LEA.HI.X.SX32 R17, R208, UR4, 0x1, P0 ;  /* 0x00000004d0117c11 */ /* 0x000fe400080f0eff */
[----:B------:R-:W-:-:S03]  /*5750*/  IMAD R7, R2, c[0x0][0x334], R7 ;  /* 0x0000cd0002077a24 */ /* 0x000fc600078e0207 */
[----:B------:R-:W-:-:S05]  /*5760*/  IMAD.WIDE.U32 R12, R10, c[0x0][0x328], R16 ;  /* 0x0000ca000a0c7a25 */ /* 0x000fca00078e0010 */
        /* <DEDUP_REMOVED lines=39> */
[----:B-1----:R-:W-:Y:S05]  /*59e0*/  CALL.REL.NOINC `($__internal_2_$__cuda_sm70_warpsync) ;  /* 0x0000056000007944 */ /* 0x002fea0003c00000 */
.L_x_373:
        /* <DEDUP_REMOVED lines=12> */
.L_x_375:
[----:B------:R-:W-:Y:S05]  /*5ab0*/  BSYNC B0 ;  /* 0x0000000000007941 */ /* 0x000fea0003800000 */
.L_x_374:
[----:B--2---:R-:W-:Y:S01]  /*5ac0*/  IADD3 R14, P0, R3, c[0x0][0x348], RZ ;  /* 0x0000d200030e7a10 */ /* 0x004fe20007f1e0ff */
[----:B------:R-:W-:Y:S03]  /*5ad0*/  BSSY B0, `(.L_x_376) ;  /* 0x0000008000007945 */ /* 0x000fe60003800000 */
[----:B------:R-:W-:Y:S01]  /*5ae0*/  IADD3.X R15, R4, c[0x0][0x34c], RZ, P0, !PT ;  /* 0x0000d300040f7a10 */ /* 0x000fe200007fe4ff */
[----:B------:R-:W-:Y:S05]  /*5af0*/  @P1 BRA `(.L_x_377) ;  /* 0x0000005000001947 */ /* 0x000fea0003800000 */
.L_x_378:
[----:B------:R-:W2:Y:S01]  /*5b00*/  LDG.E.STRONG.GPU R3, [R14.64] ;  /* 0x000000160e037981 */ /* 0x000ea2000c1ef900 */
[----:B------:R-:W-:Y:S01]  /*5b10*/  YIELD ;  /* 0x0000000000007946 */ /* 0x000fe20003800000 */
[----:B--2---:R-:W-:Y:S01]  /*5b20*/  ISETP.NE.AND P0, PT, R3, R6, PT ;  /* 0x000000060300720c */ /* 0x004fe20003f05270 */
[----:B------:R-:W-:-:S12]  /*5b30*/  CCTL.IVALL ;  /* 0x00000000ff00798f */ /* 0x000fd80002000000 */
[----:B------:R-:W-:Y:S05]  /*5b40*/  @P0 BRA `(.L_x_378) ;  /* 0xffffffb000000947 */ /* 0x000fea000383ffff */
.L_x_377:
[----:B------:R-:W-:Y:S05]  /*5b50*/  BSYNC B0 ;  /* 0x0000000000007941 */ /* 0x000fea0003800000 */
.L_x_376:
[----:B------:R-:W-:Y:S05]  /*5b60*/  BRA.CONV ~URZ, `(.L_x_379) ;  /* 0x000000237f007947 */ /* 0x000fea000b800000 */
[----:B------:R-:W-:Y:S02]  /*5b70*/  MOV R12, 0x5b90 ;  /* 0x00005b90000c7802 */ /* 0x000fe40000000f00 */
[----:B-1----:R-:W-:Y:S05]  /*5b80*/  CALL.REL.NOINC `($__internal_2_$__cuda_sm70_warpsync) ;  /* 0x000003c000007944 */ /* 0x002fea0003c00000 */
.L_x_379:
[----:B------:R-:W-:Y:S01]  /*5b90*/  MOV R6, R16 ;  /* 0x0000001000067202 */ /* 0x000fe20000000f00 */
[----:B------:R-:W-:Y:S01]  /*5ba0*/  IMAD R5, R5, c[0x0][0x300], RZ ;  /* 0x0000c00005057a24 */ /* 0x000fe200078e02ff */
[----:B------:R-:W-:Y:S01]  /*5bb0*/  MOV R7, R17 ;  /* 0x0000001100077202 */ /* 0x000fe20000000f00 */
[----:B------:R-:W-:Y:S01]  /*5bc0*/  IMAD R3, R0, c[0x0][0x308], RZ ;  /* 0x0000c20000037a24 */ /* 0x000fe200078e02ff */
[----:B------:R-:W-:-:S06]  /*5bd0*/  NOP ;  /* 0x0000000000007918 */ /* 0x000fcc0000000000 */
[----:B------:R-:W-:-:S04]  /*5be0*/  IMAD.WIDE.U32 R6, R10, c[0x0][0x300], R6 ;  /* 0x0000c0000a067a25 */ /* 0x000fc800078e0006 */
[----:B------:R-:W-:Y:S02]  /*5bf0*/  IMAD R5, R10, c[0x0][0x304], R5 ;  /* 0x0000c1000a057a24 */ /* 0x000fe400078e0205 */
[----:B------:R-:W-:-:S03]  /*5c00*/  IMAD R3, R2, c[0x0][0x30c], R3 ;  /* 0x0000c30002037a24 */ /* 0x000fc600078e0203 */
        /* <DEDUP_REMOVED lines=39> */
[----:B-12---:R-:W-:Y:S05]  /*5e80*/  CALL.REL.NOINC `($__internal_2_$__cuda_sm70_warpsync) ;  /* 0x000000c000007944 */ /* 0x006fea0003c00000 */
.L_x_380:
[----:B------:R-:W-:-:S06]  /*5e90*/  NOP ;  /* 0x0000000000007918 */ /* 0x000fcc0000000000 */
[----:B------:R-:W-:Y:S05]  /*5ea0*/  @P1 EXIT ;  /* 0x000000000000194d */ /* 0x000fea0003800000 */
[----:B------:R-:W-:Y:S01]  /*5eb0*/  @!PT LDS RZ, [RZ] ;  /* 0x00000000fffff984 */ /* 0x000fe20000000800 */
[----:B------:R-:W-:Y:S01]  /*5ec0*/  @!PT LDS RZ, [RZ] ;  /* 0x00000000fffff984 */ /* 0x000fe20000000800 */
[----:B------:R-:W-:Y:S01]  /*5ed0*/  @!PT LDS RZ, [RZ] ;  /* 0x00000000fffff984 */ /* 0x000fe20000000800 */
[----:B------:R-:W-:Y:S01]  /*5ee0*/  @!PT LDS RZ, [RZ] ;  /* 0x00000000fffff984 */ /* 0x000fe20000000800 */
[----:B------:R-:W-:Y:S06]  /*5ef0*/  MEMBAR.ALL.GPU ;  /* 0x0000000000007992 */ /* 0x000fec000000a000 */
[----:B--2---:R-:W-:Y:S01]  /*5f00*/  MOV R3, 0x1 ;  /* 0x0000000100037802 */ /* 0x004fe20000000f00 */
[----:B------:R-:W-:-:S00]  /*5f10*/  ERRBAR ;  /* 0x00000000000079ab */ /* 0x000fc00000000000 */
[----:B012345:R-:W-:-:S05]  /*5f20*/  CCTL.IVALL ;  /* 0x00000000ff00798f */ /* 0x03ffca0002000000 */
[----:B------:R-:W-:Y:S01]  /*5f30*/  RED.E.ADD.S32.STRONG.GPU [R14.64], R3 ;  /* 0x000000030e00798e */ /* 0x000fe2000c10e396 */
[----:B------:R-:W-:Y:S05]  /*5f40*/  EXIT ;  /* 0x000000000000794d */ /* 0x000fea0003800000 */
        .weak           $__internal_2_$__cuda_sm70_warpsync
        .type           $__internal_2_$__cuda_sm70_warpsync,@function
        .size           $__internal_2_$__cuda_sm70_warpsync,(.L_x_1805 - $__internal_2_$__cuda_sm70_warpsync)
$__internal_2_$__cuda_sm70_warpsync:
[----:B------:R-:W-:Y:S01]  /*5f50*/  MOV R13, 0x0 ;  /* 0x00000000000d7802 */ /* 0x000fe20000000f00 */
[----:B------:R-:W-:Y:S04]  /*5f60*/  WARPSYNC R8 ;  /* 0x0000000800007348 */ /* 0x000fe80003800000 */
[----:B------:R-:W-:Y:S05]  /*5f70*/  RET.REL.NODEC R12 `(_ZN7cutlass13device_kernelIN5flash19enable_sm80_to_sm89INS1_16FlashAttnBwdSm80INS1_25CollectiveMainloopBwdSm80ILi2ELi2EN4cute5tupleIJNS5_1CILi64EEENS7_ILi128EEES8_EEENS_6half_tEfNS_4arch4Sm80ELb0ELb1ELb0ELb0ELb1ELb0ELb0ELb0ELi2ELi2ELi4ELi2ELb1EEENS1_24CollectiveEpilogueBwdGQAISA_fSD_Li256ELb0ELb1EEENS1_19SingleTileSchedulerILb0ELb0ELb0ELi128EEEEEEEEEvNT_6ParamsE) ;  /* 0xffffa0800c007950 */ /* 0x000fea0003c3ffff */
.L_x_381:
        /* <DEDUP_REMOVED lines=16> */
.L_x_1805:


//--------------------- .text._ZN7cutlass13device_kernelIN5flash19enable_sm80_to_sm89INS1_16FlashAttnBwdSm80INS1_25CollectiveMainloopBwdSm80ILi2ELi2EN4cute5tupleIJNS5_1CILi64EEENS7_ILi128EEES8_EEENS_6half_tEfNS_4arch4Sm80ELb0ELb1ELb0ELb1ELb0ELb0ELb0ELb0ELi2ELi2ELi4ELi2ELb1EEENS1_21CollectiveEpilogueBwdISA_SB_SD_Li256ELb1ELb0ELi2EEENS1_19SingleTileSchedulerILb1ELb0ELb0ELi128EEEEEEEEEvNT_6ParamsE --------------------------
	.section	.text._ZN7cutlass13device_kernelIN5flash19enable_sm80_to_sm89INS1_16FlashAttnBwdSm80INS1_25CollectiveMainloopBwdSm80ILi2ELi2EN4cute5tupleIJNS5_1CILi64EEENS7_ILi128EEES8_EEENS_6half_tEfNS_4arch4Sm80ELb0ELb1ELb0ELb1ELb0ELb0ELb0ELb0ELi2ELi2ELi4ELi2ELb1EEENS1_21CollectiveEpilogueBwdISA_SB_SD_Li256ELb1ELb0ELi2EEENS1_19SingleTileSchedulerILb1ELb0ELb0ELi128EEEEEEEEEvNT_6ParamsE,"ax",@progbits
	.sectioninfo	@"SHI_REGISTERS=255"
	.align	128
.text._ZN7cutlass13device_kernelIN5flash19enable_sm80_to_sm89INS1_16FlashAttnBwdSm80INS1_25CollectiveMainloopBwdSm80ILi2ELi2EN4cute5tupleIJNS5_1CILi64EEENS7_ILi128EEES8_EEENS_6half_tEfNS_4arch4Sm80ELb0ELb1ELb0ELb1ELb0ELb0ELb0ELb0ELi2ELi2ELi4ELi2ELb1EEENS1_21CollectiveEpilogueBwdISA_SB_SD_Li256ELb1ELb0ELi2EEENS1_19SingleTileSchedulerILb1ELb0ELb0ELi128EEEEEEEEEvNT_6ParamsE:
        .type           _ZN7cutlass13device_kernelIN5flash19enable_sm80_to_sm89INS1_16FlashAttnBwdSm80INS1_25CollectiveMainloopBwdSm80ILi2ELi2EN4cute5tupleIJNS5_1CILi64EEENS7_ILi128EEES8_EEENS_6half_tEfNS_4arch4Sm80ELb0ELb1ELb0ELb1ELb0ELb0ELb0ELb0ELi2ELi2ELi4ELi2ELb1EEENS1_21CollectiveEpilogueBwdISA_SB_SD_Li256ELb1ELb0ELi2EEENS1_19SingleTileSchedulerILb1ELb0ELb0ELi128EEEEEEEEEvNT_6ParamsE,@function
        .size           _ZN7cutlass13device_kernelIN5flash19enable_sm80_to_sm89INS1_16FlashAttnBwdSm80INS1_25CollectiveMainloopBwdSm80ILi2ELi2EN4cute5tupleIJNS5_1CILi64EEENS7_ILi128EEES8_EEENS_6half_tEfNS_4arch4Sm80ELb0ELb1ELb0ELb1ELb0ELb0ELb0ELb0ELi2ELi2ELi4ELi2ELb1EEENS1_21CollectiveEpilogueBwdISA_SB_SD_Li256ELb1ELb0ELi2EEENS1_19SingleTileSchedulerILb1ELb0ELb0ELi128EEEEEEEEEvNT_6ParamsE,(.L_x_1807 - _ZN7cutlass13device_kernelIN5flash19enable_sm80_to_sm89INS1_16FlashAttnBwdSm80INS1_25CollectiveMainloopBwdSm80ILi2ELi2EN4cute5tupleIJNS5_1CILi64EEENS7_ILi128EEES8_EEENS_6half_tEfNS_4arch4Sm80ELb0ELb1ELb0ELb1ELb0ELb0ELb0ELb0ELi2ELi2ELi4ELi2ELb1EEENS1_21CollectiveEpilogueBwdISA_SB_SD_Li256ELb1ELb0ELi2EEENS1_19SingleTileSchedulerILb1ELb0ELb0ELi128EEEEEEEEEvNT_6ParamsE)
        .other          _ZN7cutlass13device_kernelIN5flash19enable_sm80_to_sm89INS1_16FlashAttnBwdSm80INS1_25CollectiveMainloopBwdSm80ILi2ELi2EN4cute5tupleIJNS5_1CILi64EEENS7_ILi128EEES8_EEENS_6half_tEfNS_4arch4Sm80ELb0ELb1ELb0ELb1ELb0ELb0ELb0ELb0ELi2ELi2ELi4ELi2ELb1EEENS1_21CollectiveEpilogueBwdISA_SB_SD_Li256ELb1ELb0ELi2EEENS1_19SingleTileSchedulerILb1ELb0ELb0ELi128EEEEEEEEEvNT_6ParamsE,@"STO_CUDA_ENTRY STV_DEFAULT"
_ZN7cutlass13device_kernelIN5flash19enable_sm80_to_sm89INS1_16FlashAttnBwdSm80INS1_25CollectiveMainloopBwdSm80ILi2ELi2EN4cute5tupleIJNS5_1CILi64EEENS7_ILi128EEES8_EEENS_6half_tEfNS_4arch4Sm80ELb0ELb1ELb0ELb1ELb0ELb0ELb0ELb0ELi2ELi2ELi4ELi2ELb1EEENS1_21CollectiveEpilogueBwdISA_SB_SD_Li256ELb1ELb0ELi2EEENS1_19SingleTileSchedulerILb1ELb0ELb0ELi128EEEEEEEEEvNT_6ParamsE:
        /* <DEDUP_REMOVED lines=17> */
.L_x_383:
        /* <DEDUP_REMOVED lines=8> */
.L_x_385:
[----:B------:R-:W-:Y:S02]  /*0190*/  MOV R0, c[0x0][0x3a4] ;  /* 0x0000e90000007a02 */ /* 0x000fe40000000f00 */
.L_x_384:
[----:B------:R-:W-:-:S05]  /*01a0*/  IMAD.SHL.U32 R217, R211, 0x80, RZ ;  /* 0x00000080d3d97824 */ /* 0x000fca00078e00ff */
[----:B-----5:R-:W-:-:S04]  /*01b0*/  ISETP.GE.AND P0, PT, R217, R0, PT ;  /* 0x00000000d900720c */ /* 0x020fc80003f06270 */
[----:B------:R-:W-:Y:S01]  /*01c0*/  SEL R216, R216, 0xffffffff, !P0 ;  /* 0xffffffffd8d87807 */ /* 0x000fe20004000000 */
[----:B------:R-:W-:Y:S05]  /*01d0*/  BRA `(.L_x_386) ;  /* 0x0000011000007947 */ /* 0x000fea0003800000 */
.L_x_382:
[----:B---34-:R-:W-:-:S04]  /*01e0*/  ISETP.NE.U32.AND P0, PT, RZ, c[0x0][0x3c0], PT ;  /* 0x0000f000ff007a0c */ /* 0x018fc80003f05070 */
[----:B------:R-:W-:-:S13]  /*01f0*/  ISETP.NE.AND.EX P0, PT, RZ, c[0x0][0x3c4], PT, P0 ;  /* 0x0000f100ff007a0c */ /* 0x000fda0003f05300 */
[----:B------:R-:W-:Y:S05]  /*0200*/  @!P0 BRA `(.L_x_387) ;  /* 0x0000002000008947 */ /* 0x000fea0003800000 */
[----:B------:R1:W5:Y:S01]  /*0210*/  LDG.E R0, [R4.64] ;  /* 0x0000000a04007981 */ /* 0x000362000c1e1900 */
[----:B------:R-:W-:Y:S05]  /*0220*/  BRA `(.L_x_388) ;  /* 0x0000009000007947 */ /* 0x000fea0003800000 */
.L_x_387:
        /* <DEDUP_REMOVED lines=8> */
.L_x_389:
[----:B------:R-:W-:Y:S02]  /*02b0*/  MOV R0, c[0x0][0x3a4] ;  /* 0x0000e90000007a02 */ /* 0x000fe40000000f00 */
.L_x_388:
[----:B------:R-:W-:-:S05]  /*02c0*/  IMAD.SHL.U32 R217, R211, 0x80, RZ ;  /* 0x00000080d3d97824 */ /* 0x000fca00078e00ff */
[----:B-----5:R-:W-:-:S04]  /*02d0*/  ISETP.GE.AND P0, PT, R217, R0, PT ;  /* 0x00000000d900720c */ /* 0x020fc80003f06270 */
[----:B------:R-:W-:-:S04]  /*02e0*/  SEL R216, R216, 0xffffffff, !P0 ;  /* 0xffffffffd8d87807 */ /* 0x000fc80004000000 */
.L_x_386:
        /* <DEDUP_REMOVED lines=11> */
[----:B-1----:R-:W-:Y:S02]  /*03a0*/  IMAD.MOV.U32 R5, RZ, RZ, RZ ;  /* 0x000000ffff057224 */ /* 0x002fe400078e00ff */
[----:B------:R-:W-:Y:S02]  /*03b0*/  IMAD.MOV.U32 R9, RZ, RZ, RZ ;  /* 0x000000ffff097224 */ /* 0x000fe400078e00ff */
[CC--:B------:R-:W-:Y:S02]  /*03c0*/  @P0 IMAD.WIDE R18, R216.reuse, R11.reuse, c[0x0][0x2d8] ;  /* 0x0000b600d8120625 */ /* 0x0c0fe400078e020b */
[----:B------:R1:W5:Y:S02]  /*03d0*/  @P3 LDG.E R5, [R14.64] ;  /* 0x0000000a0e053981 */ /* 0x000364000c1e1900 */
[----:B------:R-:W-:-:S02]  /*03e0*/  IMAD.WIDE R12, R216, R11, c[0x0][0x2d0] ;  /* 0x0000b400d80c7625 */ /* 0x000fc400078e020b */
[----:B------:R1:W5:Y:S04]  /*03f0*/  @P0 LDG.E R215, [R18.64] ;  /* 0x0000000a12d70981 */ /* 0x000368000c1e1900 */
[----:B------:R1:W5:Y:S01]  /*0400*/  @P4 LDG.E R9, [R12.64] ;  /* 0x0000000a0c094981 */ /* 0x000362000c1e1900 */
[----:B------:R-:W-:Y:S02]  /*0410*/  IMAD.MOV.U32 R208, RZ, RZ, RZ ;  /* 0x000000ffffd07224 */ /* 0x000fe400078e00ff */
[----:B------:R-:W-:Y:S02]  /*0420*/  IMAD.MOV.U32 R214, RZ, RZ, c[0x0][0x198] ;  /* 0x00006600ffd67624 */ /* 0x000fe400078e00ff */
[----:B--2---:R-:W-:-:S05]  /*0430*/  @P3 IMAD R17, R216, 0x40, R17 ;  /* 0x00000040d8113824 */ /* 0x004fca00078e0211 */
[----:B------:R-:W-:-:S04]  /*0440*/  @P3 SHF.R.S32.HI R0, RZ, 0x1f, R17 ;  /* 0x0000001fff003819 */ /* 0x000fc80000011411 */
[----:B------:R-:W-:-:S04]  /*0450*/  @P3 LEA.HI R0, R0, R17, RZ, 0x6 ;  /* 0x0000001100003211 */ /* 0x000fc800078f30ff */
[----:B------:R-:W-:Y:S01]  /*0460*/  @P3 LOP3.LUT R208, R0, 0xffffffc0, RZ, 0xc0, !PT ;  /* 0xffffffc000d03812 */ /* 0x000fe200078ec0ff */
[----:B------:R-:W-:Y:S05]  /*0470*/  @P0 BRA `(.L_x_390) ;  /* 0x0000004000000947 */ /* 0x000fea0003800000 */
[----:B-1----:R-:W-:Y:S05]  /*0480*/  @!P3 BRA `(.L_x_390) ;  /* 0x000000300000b947 */ /* 0x002fea0003800000 */
[----:B-----5:R-:W2:Y:S04]  /*0490*/  LDG.E R215, [R14.64] ;  /* 0x0000000a0ed77981 */ /* 0x020ea8000c1e1900 */
[----:B------:R-:W2:Y:S02]  /*04a0*/  LDG.E R0, [R14.64+0x4] ;  /* 0x0000040a0e007981 */ /* 0x000ea4000c1e1900 */
[----:B--2---:R-:W-:Y:S02]  /*04b0*/  IADD3 R215, -R215, R0, RZ ;  /* 0x00000000d7d77210 */ /* 0x004fe40007ffe1ff */
.L_x_390:
[----:B-1----:R-:W-:-:S04]  /*04c0*/  ISETP.NE.U32.AND P0, PT, RZ, c[0x0][0x2e0], PT ;  /* 0x0000b800ff007a0c */ /* 0x002fc80003f05070 */
[----:B------:R-:W-:-:S13]  /*04d0*/  ISETP.NE.AND.EX P0, PT, RZ, c[0x0][0x2e4], PT, P0 ;  /* 0x0000b900ff007a0c */ /* 0x000fda0003f05300 */
[----:B------:R-:W-:Y:S05]  /*04e0*/  @!P0 BRA `(.L_x_391) ;  /* 0x0000003000008947 */ /* 0x000fea0003800000 */
[----:B------:R-:W-:-:S05]  /*04f0*/  IMAD.WIDE R10, R216, R11, c[0x0][0x2e0] ;  /* 0x0000b800d80a7625 */ /* 0x000fca00078e020b */
[----:B------:R1:W5:Y:S01]  /*0500*/  LDG.E R214, [R10.64] ;  /* 0x0000000a0ad67981 */ /* 0x000362000c1e1900 */
[----:B------:R-:W-:Y:S05]  /*0510*/  BRA `(.L_x_392) ;  /* 0x0000004000007947 */ /* 0x000fea0003800000 */
.L_x_391:
[----:B------:R-:W-:Y:S05]  /*0520*/  @!P4 BRA `(.L_x_392) ;  /* 0x000000300000c947 */ /* 0x000fea0003800000 */
[----:B------:R-:W2:Y:S04]  /*0530*/  LDG.E R214, [R12.64] ;  /* 0x0000000a0cd67981 */ /* 0x000ea8000c1e1900 */
[----:B------:R-:W2:Y:S02]  /*0540*/  LDG.E R11, [R12.64+0x4] ;  /* 0x0000040a0c0b7981 */ /* 0x000ea4000c1e1900 */
[----:B--2---:R-:W-:Y:S02]  /*0550*/  IADD3 R214, -R214, R11, RZ ;  /* 0x0000000bd6d67210 */ /* 0x004fe40007ffe1ff */
.L_x_392:
[----:B------:R-:W-:Y:S02]  /*0560*/  ISETP.GE.AND P0, PT, R211, RZ, PT ;  /* 0x000000ffd300720c */ /* 0x000fe40003f06270 */
[----:B-1---5:R-:W-:-:S04]  /*0570*/  IADD3 R11, R215, 0x3f, RZ ;  /* 0x0000003fd70b7810 */ /* 0x022fc80007ffe0ff */
[----:B------:R-:W-:-:S04]  /*0580*/  SHF.R.S32.HI R0, RZ, 0x1f, R11 ;  /* 0x0000001fff007819 */ /* 0x000fc8000001140b */
[----:B------:R-:W-:-:S04]  /*0590*/  LEA.HI R0, R0, R11, RZ, 0x6 ;  /* 0x0000000b00007211 */ /* 0x000fc800078f30ff */
[----:B------:R-:W-:Y:S01]  /*05a0*/  SHF.R.S32.HI R213, RZ, 0x6, R0 ;  /* 0x00000006ffd57819 */ /* 0x000fe20000011400 */
[----:B------:R-:W-:Y:S05]  /*05b0*/  @!P0 BRA `(.L_x_393) ;  /* 0x0000007000008947 */ /* 0x000fea0003800000 */
[----:B------:R-:W-:-:S05]  /*05c0*/  IADD3 R0, -R214, 0xbf, RZ ;  /* 0x000000bfd6007810 */ /* 0x000fca0007ffe1ff */
[----:B------:R-:W-:-:S05]  /*05d0*/  IMAD R0, R211, 0x80, R0 ;  /* 0x00000080d3007824 */ /* 0x000fca00078e0200 */
[----:B------:R-:W-:-:S04]  /*05e0*/  IADD3 R11, R0, c[0x0][0x2a0], R215 ;  /* 0x0000a800000b7a10 */ /* 0x000fc80007ffe0d7 */
[----:B------:R-:W-:-:S04]  /*05f0*/  SHF.R.S32.HI R0, RZ, 0x1f, R11 ;  /* 0x0000001fff007819 */ /* 0x000fc8000001140b */
[----:B------:R-:W-:-:S04]  /*0600*/  LEA.HI R0, R0, R11, RZ, 0x6 ;  /* 0x0000000b00007211 */ /* 0x000fc800078f30ff */
[----:B------:R-:W-:-:S04]  /*0610*/  SHF.R.S32.HI R0, RZ, 0x6, R0 ;  /* 0x00000006ff007819 */ /* 0x000fc80000011400 */
[----:B------:R-:W-:Y:S02]  /*0620*/  IMNMX R213, R213, R0, PT ;  /* 0x00000000d5d57217 */ /* 0x000fe40003800200 */
.L_x_393:
[----:B------:R-:W-:Y:S01]  /*0630*/  IADD3 R0, R217, -c[0x0][0x2a4], -R214 ;  /* 0x8000a900d9007a10 */ /* 0x000fe20007ffe8d6 */
[----:B------:R-:W-:Y:S01]  /*0640*/  CS2R R126, SRZ ;  /* 0x00000000007e7805 */ /* 0x000fe2000001ff00 */
[----:B------:R-:W-:Y:S01]  /*0650*/  PLOP3.LUT P1, PT, PT, PT, PT, 0x80, 0x0 ;  /* 0x000000000000781c */ /* 0x000fe20003f2f070 */
[----:B------:R-:W-:Y:S01]  /*0660*/  CS2R R124, SRZ ;  /* 0x00000000007c7805 */ /* 0x000fe2000001ff00 */
[----:B------:R-:W-:Y:S01]  /*0670*/  CS2R R130, SRZ ;  /* 0x0000000000827805 */ /* 0x000fe2000001ff00 */
[----:B------:R-:W-:Y:S01]  /*0680*/  IMAD.IADD R0, R0, 0x1, R215 ;  /* 0x0000000100007824 */ /* 0x000fe200078e02d7 */
[----:B------:R-:W-:Y:S01]  /*0690*/  CS2R R128, SRZ ;  /* 0x0000000000807805 */ /* 0x000fe2000001ff00 */
[----:B------:R-:W-:Y:S01]  /*06a0*/  CS2R R122, SRZ ;  /* 0x00000000007a7805 */ /* 0x000fe2000001ff00 */
[----:B------:R-:W-:Y:S01]  /*06b0*/  CS2R R120, SRZ ;  /* 0x0000000000787805 */ /* 0x000fe2000001ff00 */
[----:B------:R-:W-:Y:S01]  /*06c0*/  CS2R R118, SRZ ;  /* 0x0000000000767805 */ /* 0x000fe2000001ff00 */
[----:B------:R-:W-:Y:S01]  /*06d0*/  SHF.R.S32.HI R239, RZ, 0x1f, R0 ;  /* 0x0000001fffef7819 */ /* 0x000fe20000011400 */
[----:B------:R-:W-:Y:S01]  /*06e0*/  CS2R R116, SRZ ;  /* 0x0000000000747805 */ /* 0x000fe2000001ff00 */
[----:B------:R-:W-:Y:S01]  /*06f0*/  CS2R R110, SRZ ;  /* 0x00000000006e7805 */ /* 0x000fe2000001ff00 */
[----:B------:R-:W-:Y:S01]  /*0700*/  CS2R R108, SRZ ;  /* 0x00000000006c7805 */ /* 0x000fe2000001ff00 */
[----:B------:R-:W-:Y:S01]  /*0710*/  LEA.HI R239, R239, R0, RZ, 0x6 ;  /* 0x00000000efef7211 */ /* 0x000fe200078f30ff */
[----:B------:R-:W-:Y:S01]  /*0720*/  CS2R R114, SRZ ;  /* 0x0000000000727805 */ /* 0x000fe2000001ff00 */
[----:B------:R-:W-:Y:S01]  /*0730*/  CS2R R112, SRZ ;  /* 0x0000000000707805 */ /* 0x000fe2000001ff00 */
[----:B------:R-:W-:Y:S01]  /*0740*/  CS2R R106, SRZ ;  /* 0x00000000006a7805 */ /* 0x000fe2000001ff00 */
[----:B------:R-:W-:Y:S01]  /*0750*/  SHF.R.S32.HI R239, RZ, 0x6, R239 ;  /* 0x00000006ffef7819 */ /* 0x000fe200000114ef */
[----:B------:R-:W-:Y:S01]  /*0760*/  CS2R R104, SRZ ;  /* 0x0000000000687805 */ /* 0x000fe2000001ff00 */
[----:B------:R-:W-:Y:S01]  /*0770*/  CS2R R102, SRZ ;  /* 0x0000000000667805 */ /* 0x000fe2000001ff00 */
[----:B------:R-:W-:Y:S01]  /*0780*/  CS2R R100, SRZ ;  /* 0x0000000000647805 */ /* 0x000fe2000001ff00 */
[----:B------:R-:W-:Y:S01]  /*0790*/  IMNMX R239, RZ, R239, !PT ;  /* 0x000000efffef7217 */ /* 0x000fe20007800200 */
[----:B------:R-:W-:Y:S01]  /*07a0*/  CS2R R94, SRZ ;  /* 0x00000000005e7805 */ /* 0x000fe2000001ff00 */
[----:B------:R-:W-:Y:S01]  /*07b0*/  CS2R R92, SRZ ;  /* 0x00000000005c7805 */ /* 0x000fe2000001ff00 */
[----:B------:R-:W-:Y:S01]  /*07c0*/  CS2R R98, SRZ ;  /* 0x0000000000627805 */ /* 0x000fe2000001ff00 */
[----:B------:R-:W-:Y:S01]  /*07d0*/  ISETP.GT.AND P0, PT, R213, R239, PT ;  /* 0x000000efd500720c */ /* 0x000fe20003f04270 */
        /* <DEDUP_REMOVED lines=16> */
[--C-:B------:R-:W-:Y:S01]  /*08e0*/  IMAD.MOV.U32 R8, RZ, RZ, R3.reuse ;  /* 0x000000ffff087224 */ /* 0x100fe200078e0003 */
[----:B------:R-:W-:Y:S01]  /*08f0*/  SHF.R.S32.HI R10, RZ, 0x1f, R3 ;  /* 0x0000001fff0a7819 */ /* 0x000fe20000011403 */
[----:B------:R-:W-:Y:S01]  /*0900*/  IMAD.SHL.U32 R222, R6, 0x4, RZ ;  /* 0x0000000406de7824 */ /* 0x000fe200078e00ff */
[----:B------:R-:W-:Y:S01]  /*0910*/  ISETP.NE.AND P2, PT, R0, 0x1, PT ;  /* 0x000000010000780c */ /* 0x000fe20003f45270 */
[----:B------:R-:W-:Y:S01]  /*0920*/  IMAD.SHL.U32 R205, R208, 0x40, RZ ;  /* 0x00000040d0cd7824 */ /* 0x000fe200078e00ff */
[----:B------:R-:W-:Y:S01]  /*0930*/  LEA.HI R15, R13, R6, RZ, 0x3 ;  /* 0x000000060d0f7211 */ /* 0x000fe200078f18ff */
[C---:B------:R-:W-:Y:S01]  /*0940*/  IMAD R0, R10.reuse, c[0x0][0x238], RZ ;  /* 0x00008e000a007a24 */ /* 0x040fe200078e02ff */
[----:B------:R-:W-:Y:S01]  /*0950*/  SHF.R.S32.HI R19, RZ, 0x1f, R216 ;  /* 0x0000001fff137819 */ /* 0x000fe200000114d8 */
[C---:B------:R-:W-:Y:S01]  /*0960*/  IMAD R30, R10.reuse, c[0x0][0x270], RZ ;  /* 0x00009c000a1e7a24 */ /* 0x040fe200078e02ff */
[----:B------:R-:W-:Y:S01]  /*0970*/  SHF.R.S32.HI R212, RZ, 0x3, R15 ;  /* 0x00000003ffd47819 */ /* 0x000fe2000001140f */
[----:B------:R-:W-:Y:S01]  /*0980*/  IMAD R11, R3, c[0x0][0x23c], R0 ;  /* 0x00008f00030b7a24 */ /* 0x000fe200078e0200 */
[----:B------:R-:W-:Y:S01]  /*0990*/  SEL R12, R19, RZ, !P3 ;  /* 0x000000ff130c7207 */ /* 0x000fe20005800000 */
[----:B------:R-:W-:Y:S01]  /*09a0*/  IMAD R28, R10, c[0x0][0x288], RZ ;  /* 0x0000a2000a1c7a24 */ /* 0x000fe200078e02ff */
[----:B------:R-:W-:Y:S01]  /*09b0*/  SHF.R.S32.HI R2, RZ, 0x1f, R212 ;  /* 0x0000001fff027819 */ /* 0x000fe200000114d4 */
[C---:B------:R-:W-:Y:S01]  /*09c0*/  IMAD R30, R3.reuse, c[0x0][0x274], R30 ;  /* 0x00009d00031e7a24 */ /* 0x040fe200078e021e */
[C---:B------:R-:W-:Y:S01]  /*09d0*/  IADD3 R26, P0, R212.reuse, R9, RZ ;  /* 0x00000009d41a7210 */ /* 0x040fe20007f1e0ff */
[----:B------:R-:W-:Y:S01]  /*09e0*/  @P2 IMAD.HI.U32 R0, R3, c[0x0][0x24c], RZ ;  /* 0x0000930003002a27 */ /* 0x000fe200078e00ff */
[----:B------:R-:W-:Y:S01]  /*09f0*/  IADD3 R220, P1, R212, R5, RZ ;  /* 0x00000005d4dc7210 */ /* 0x000fe20007f3e0ff */
[----:B------:R-:W-:Y:S01]  /*0a00*/  ULDC.64 UR4, c[0x0][0x1d8] ;  /* 0x0000760000047ab9 */ /* 0x000fe20000000a00 */
[-C--:B------:R-:W-:Y:S01]  /*0a10*/  LEA.HI.X.SX32 R27, R9, R2.reuse, 0x1, P0 ;  /* 0x00000002091b7211 */ /* 0x080fe200000f0eff */
[----:B------:R-:W-:Y:S01]  /*0a20*/  IMAD R28, R3, c[0x0][0x28c], R28 ;  /* 0x0000a300031c7a24 */ /* 0x000fe200078e021c */
[----:B------:R-:W-:Y:S01]  /*0a30*/  LOP3.LUT R9, R15, 0xfffffff8, RZ, 0xc0, !PT ;  /* 0xfffffff80f097812 */ /* 0x000fe200078ec0ff */
[----:B------:R-:W-:Y:S01]  /*0a40*/  IMAD.IADD R237, R214, 0x1, -R217 ;  /* 0x00000001d6ed7824 */ /* 0x000fe200078e0ad9 */
[----:B------:R-:W-:Y:S01]  /*0a50*/  @P2 SHF.R.U32.HI R8, RZ, c[0x0][0x250], R0 ;  /* 0x00009400ff082a19 */ /* 0x000fe20000011600 */
[----:B------:R-:W-:Y:S01]  /*0a60*/  IMAD R207, R12, c[0x0][0x290], RZ ;  /* 0x0000a4000ccf7a24 */ /* 0x000fe200078e02ff */
[--C-:B------:R-:W-:Y:S01]  /*0a70*/  SHF.R.S32.HI R7, RZ, 0x1f, R6.reuse ;  /* 0x0000001fff077819 */ /* 0x100fe20000011406 */
[----:B------:R-:W-:Y:S01]  /*0a80*/  IMAD.IADD R16, R6, 0x1, -R9 ;  /* 0x0000000106107824 */ /* 0x000fe200078e0a09 */
[----:B------:R-:W-:Y:S01]  /*0a90*/  LEA.HI.X.SX32 R0, R5, R2, 0x1, P1 ;  /* 0x0000000205007211 */ /* 0x000fe200008f0eff */
[----:B------:R-:W-:Y:S01]  /*0aa0*/  IMAD R9, R12, c[0x0][0x240], RZ ;  /* 0x000090000c097a24 */ /* 0x000fe200078e02ff */
[----:B------:R-:W-:Y:S01]  /*0ab0*/  SEL R2, R216, RZ, !P3 ;  /* 0x000000ffd8027207 */ /* 0x000fe20005800000 */
[----:B------:R-:W-:Y:S01]  /*0ac0*/  IMAD.WIDE.U32 R24, R3, c[0x0][0x238], R6 ;  /* 0x00008e0003187a25 */ /* 0x000fe200078e0006 */
[----:B------:R-:W-:Y:S01]  /*0ad0*/  SHF.R.S32.HI R223, RZ, 0x1f, R222 ;  /* 0x0000001fffdf7819 */ /* 0x000fe200000114de */
[----:B------:R-:W-:Y:S01]  /*0ae0*/  USHF.L.U32 UR6, UR4, 0x6, URZ ;  /* 0x0000000604067899 */ /* 0x000fe2000800063f */
[----:B------:R-:W-:Y:S01]  /*0af0*/  SHF.R.S32.HI R20, RZ, 0x1f, R8 ;  /* 0x0000001fff147819 */ /* 0x000fe20000011408 */
[----:B------:R-:W-:Y:S01]  /*0b00*/  IMAD R204, R2, c[0x0][0x244], R9 ;  /* 0x0000910002cc7a24 */ /* 0x000fe200078e0209 */
[-C--:B------:R-:W-:Y:S01]  /*0b10*/  LEA.HI R18, R13, R6.reuse, RZ, 0x4 ;  /* 0x000000060d127211 */ /* 0x080fe200078f20ff */
[----:B------:R-:W-:Y:S01]  /*0b20*/  IMAD.WIDE.U32 R36, R3, c[0x0][0x270], R222 ;  /* 0x00009c0003247a25 */ /* 0x000fe200078e00de */
[----:B------:R-:W-:Y:S01]  /*0b30*/  SHF.R.S32.HI R5, RZ, 0x1f, R205 ;  /* 0x0000001fff057819 */ /* 0x000fe200000114cd */
[----:B------:R-:W-:Y:S01]  /*0b40*/  UMOV UR8, 0x6 ;  /* 0x0000000600087882 */ /* 0x000fe20000000000 */
[----:B------:R-:W-:Y:S01]  /*0b50*/  SEL R19, R19, RZ, !P4 ;  /* 0x000000ff13137207 */ /* 0x000fe20006000000 */
[----:B------:R-:W-:Y:S01]  /*0b60*/  IMAD.SHL.U32 R22, R16, 0x8, RZ ;  /* 0x0000000810167824 */ /* 0x000fe200078e00ff */
[----:B------:R-:W-:Y:S01]  /*0b70*/  SEL R17, R216, RZ, !P4 ;  /* 0x000000ffd8117207 */ /* 0x000fe20006000000 */
[----:B------:R-:W-:Y:S01]  /*0b80*/  IMAD R9, R20, c[0x0][0x1e0], RZ ;  /* 0x0000780014097a24 */ /* 0x000fe200078e02ff */
[----:B------:R-:W-:Y:S01]  /*0b90*/  USHF.L.U64.HI UR5, UR4, UR8, UR5 ;  /* 0x0000000804057299 */ /* 0x000fe20008010205 */
[----:B------:R-:W-:Y:S01]  /*0ba0*/  IMAD.IADD R25, R25, 0x1, R11 ;  /* 0x0000000119197824 */ /* 0x000fe200078e020b */
[----:B------:R-:W-:Y:S01]  /*0bb0*/  SHF.R.S32.HI R23, RZ, 0x1f, R22 ;  /* 0x0000001fff177819 */ /* 0x000fe20000011416 */
[----:B------:R-:W-:Y:S01]  /*0bc0*/  IMAD.WIDE.U32 R34, R3, c[0x0][0x288], R222 ;  /* 0x0000a20003227a25 */ /* 0x000fe200078e00de */
[----:B------:R-:W-:-:S03]  /*0bd0*/  LEA.HI R198, R13, R6, RZ, 0x7 ;  /* 0x000000060dc67211 */ /* 0x000fc600078f38ff */
[----:B------:R-:W-:Y:S01]  /*0be0*/  IMAD.IADD R31, R37, 0x1, R30 ;  /* 0x00000001251f7824 */ /* 0x000fe200078e021e */
[----:B------:R-:W-:Y:S01]  /*0bf0*/  SHF.R.U32.HI R198, RZ, 0x4, R198 ;  /* 0x00000004ffc67819 */ /* 0x000fe200000116c6 */
[----:B------:R-:W-:Y:S01]  /*0c00*/  IMAD R32, R8, c[0x0][0x1e4], R9 ;  /* 0x0000790008207a24 */ /* 0x000fe200078e0209 */
[----:B------:R-:W-:Y:S01]  /*0c10*/  SHF.R.S32.HI R9, RZ, 0x4, R18 ;  /* 0x00000004ff097819 */ /* 0x000fe20000011412 */
[----:B------:R-:W-:Y:S02]  /*0c20*/  IMAD.IADD R29, R35, 0x1, R28 ;  /* 0x00000001231d7824 */ /* 0x000fe400078e021c */
[----:B------:R-:W-:Y:S01]  /*0c30*/  IMAD.WIDE.U32 R24, R2, c[0x0][0x240], R24 ;  /* 0x0000900002187a25 */ /* 0x000fe200078e0018 */
[----:B------:R-:W-:-:S03]  /*0c40*/  LEA.HI R14, R18, R9, RZ, 0x1 ;  /* 0x00000009120e7211 */ /* 0x000fc600078f08ff */
[----:B------:R-:W-:Y:S01]  /*0c50*/  IMAD.MOV.U32 R30, RZ, RZ, R36 ;  /* 0x000000ffff1e7224 */ /* 0x000fe200078e0024 */
[----:B------:R-:W-:Y:S01]  /*0c60*/  IADD3 R205, P1, R205, R24, RZ ;  /* 0x00000018cdcd7210 */ /* 0x000fe20007f3e0ff */
[----:B------:R-:W-:Y:S01]  /*0c70*/  IMAD.MOV.U32 R28, RZ, RZ, R34 ;  /* 0x000000ffff1c7224 */ /* 0x000fe200078e0022 */
[----:B------:R-:W-:Y:S01]  /*0c80*/  LOP3.LUT R14, R14, 0xfffffffe, RZ, 0xc0, !PT ;  /* 0xfffffffe0e0e7812 */ /* 0x000fe200078ec0ff */
[----:B------:R-:W-:Y:S01]  /*0c90*/  IMAD.IADD R4, R237, 0x1, -R212 ;  /* 0x00000001ed047824 */ /* 0x000fe200078e0ad4 */
[----:B------:R-:W-:Y:S01]  /*0ca0*/  IADD3.X R204, R5, R25, R204, P1, !PT ;  /* 0x0000001905cc7210 */ /* 0x000fe20000ffe4cc */
[----:B------:R-:W-:-:S03]  /*0cb0*/  IMAD.WIDE.U32 R30, R2, c[0x0][0x278], R30 ;  /* 0x00009e00021e7a25 */ /* 0x000fc600078e001e */
[----:B------:R-:W-:Y:S01]  /*0cc0*/  ISETP.GE.AND P2, PT, R4, 0x1, PT ;  /* 0x000000010400780c */ /* 0x000fe20003f46270 */
[----:B------:R-:W-:Y:S01]  /*0cd0*/  IMAD.WIDE.U32 R38, R8, c[0x0][0x1e0], R22 ;  /* 0x0000780008267a25 */ /* 0x000fe200078e0016 */
[C---:B------:R-:W-:Y:S02]  /*0ce0*/  ISETP.GE.AND P0, PT, R4.reuse, 0x21, PT ;  /* 0x000000210400780c */ /* 0x040fe40003f06270 */
[----:B------:R-:W-:Y:S01]  /*0cf0*/  ISETP.GE.AND P6, PT, R4, 0x41, PT ;  /* 0x000000410400780c */ /* 0x000fe20003fc6270 */
[----:B------:R-:W-:Y:S01]  /*0d00*/  IMAD.WIDE.U32 R28, R2, c[0x0][0x290], R28 ;  /* 0x0000a400021c7a25 */ /* 0x000fe200078e001c */
[----:B------:R-:W-:Y:S02]  /*0d10*/  ISETP.GE.AND P3, PT, R4, 0x61, PT ;  /* 0x000000610400780c */ /* 0x000fe40003f66270 */
[----:B------:R-:W-:Y:S01]  /*0d20*/  SHF.R.S32.HI R4, RZ, 0x1f, R208 ;  /* 0x0000001fff047819 */ /* 0x000fe200000114d0 */
[----:B------:R-:W-:Y:S01]  /*0d30*/  IMAD.IADD R33, R39, 0x1, R32 ;  /* 0x0000000127217824 */ /* 0x000fe200078e0220 */
[C---:B------:R-:W-:Y:S01]  /*0d40*/  IADD3 R210, P4, R208.reuse, R30, RZ ;  /* 0x0000001ed0d27210 */ /* 0x040fe20007f9e0ff */
[----:B------:R-:W-:Y:S01]  /*0d50*/  IMAD R24, R19, c[0x0][0x1e8], RZ ;  /* 0x00007a0013187a24 */ /* 0x000fe200078e02ff */
[----:B------:R-:W-:Y:S01]  /*0d60*/  IADD3 R208, P1, R208, R28, RZ ;  /* 0x0000001cd0d07210 */ /* 0x000fe20007f3e0ff */
[----:B------:R-:W-:Y:S01]  /*0d70*/  IMAD R207, R2, c[0x0][0x294], R207 ;  /* 0x0000a50002cf7a24 */ /* 0x000fe200078e02cf */
[C---:B------:R-:W-:Y:S01]  /*0d80*/  ISETP.GE.OR P5, PT, R22.reuse, c[0x0][0x1cc], !P0 ;  /* 0x0000730016007a0c */ /* 0x040fe200047a6670 */
[----:B------:R-:W-:Y:S01]  /*0d90*/  IMAD.MOV.U32 R32, RZ, RZ, R38 ;  /* 0x000000ffff207224 */ /* 0x000fe200078e0026 */
[----:B------:R-:W-:Y:S01]  /*0da0*/  ISETP.GE.OR P0, PT, R22, c[0x0][0x19c], !P0 ;  /* 0x0000670016007a0c */ /* 0x000fe20004706670 */
[----:B------:R-:W-:Y:S01]  /*0db0*/  IMAD R5, R17, c[0x0][0x1ec], R24 ;  /* 0x00007b0011057a24 */ /* 0x000fe200078e0218 */
[----:B------:R-:W-:Y:S01]  /*0dc0*/  IADD3.X R207, R4, R29, R207, P1, !PT ;  /* 0x0000001d04cf7210 */ /* 0x000fe20000ffe4cf */
[----:B------:R-:W-:Y:S01]  /*0dd0*/  IMAD.IADD R14, R9, 0x1, -R14 ;  /* 0x00000001090e7824 */ /* 0x000fe200078e0a0e */
[----:B------:R-:W-:Y:S01]  /*0de0*/  LEA.HI R9, R13, R6, RZ, 0x6 ;  /* 0x000000060d097211 */ /* 0x000fe200078f30ff */
[----:B------:R-:W-:-:S02]  /*0df0*/  IMAD R209, R12, c[0x0][0x278], RZ ;  /* 0x00009e000cd17a24 */ /* 0x000fc400078e02ff */
[----:B------:R-:W-:Y:S01]  /*0e00*/  IMAD.WIDE.U32 R24, R17, c[0x0][0x1e8], R32 ;  /* 0x00007a0011187a25 */ /* 0x000fe200078e0020 */
[----:B------:R-:W-:-:S03]  /*0e10*/  SHF.R.S32.HI R9, RZ, 0x6, R9 ;  /* 0x00000006ff097819 */ /* 0x000fc60000011409 */
[----:B------:R-:W-:-:S04]  /*0e20*/  IMAD.WIDE R26, R211, 0x80, R26 ;  /* 0x00000080d31a7825 */ /* 0x000fc800078e021a */
[----:B------:R-:W-:Y:S02]  /*0e30*/  IMAD.SHL.U32 R29, R212, 0x40, RZ ;  /* 0x00000040d41d7824 */ /* 0x000fe400078e00ff */
[----:B------:R-:W-:Y:S02]  /*0e40*/  IMAD R209, R2, c[0x0][0x27c], R209 ;  /* 0x00009f0002d17a24 */ /* 0x000fe400078e02d1 */
[----:B------:R-:W-:Y:S01]  /*0e50*/  IMAD.IADD R25, R25, 0x1, R5 ;  /* 0x0000000119197824 */ /* 0x000fe200078e0205 */
[----:B------:R-:W-:Y:S01]  /*0e60*/  LOP3.LUT R29, R29, 0x1c0, RZ, 0xc0, !PT ;  /* 0x000001c01d1d7812 */ /* 0x000fe200078ec0ff */
[----:B------:R-:W-:Y:S01]  /*0e70*/  IMAD R5, R27, c[0x0][0x1d8], RZ ;  /* 0x000076001b057a24 */ /* 0x000fe200078e02ff */
[----:B------:R-:W-:Y:S01]  /*0e80*/  IADD3.X R209, R4, R31, R209, P4, !PT ;  /* 0x0000001f04d17210 */ /* 0x000fe200027fe4d1 */
[C---:B------:R-:W-:Y:S01]  /*0e90*/  IMAD.WIDE.U32 R24, R26.reuse, c[0x0][0x1d8], R24 ;  /* 0x000076001a187a25 */ /* 0x040fe200078e0018 */
[----:B------:R-:W-:Y:S02]  /*0ea0*/  LOP3.LUT R21, R29, 0x38, R22, 0xf8, !PT ;  /* 0x000000381d157812 */ /* 0x000fe400078ef816 */
[----:B------:R-:W-:Y:S01]  /*0eb0*/  SHF.R.U32.HI R4, RZ, 0x3, R29 ;  /* 0x00000003ff047819 */ /* 0x000fe2000001161d */
[----:B------:R-:W-:Y:S01]  /*0ec0*/  IMAD R5, R26, c[0x0][0x1dc], R5 ;  /* 0x000077001a057a24 */ /* 0x000fe200078e0205 */
[----:B------:R-:W-:Y:S01]  /*0ed0*/  ISETP.GE.OR P4, PT, R22, c[0x0][0x1cc], !P2 ;  /* 0x0000730016007a0c */ /* 0x000fe20005786670 */
[----:B------:R-:W-:Y:S01]  /*0ee0*/  IMAD.SHL.U32 R11, R9, 0x200, RZ ;  /* 0x00000200090b7824 */ /* 0x000fe200078e00ff */
[----:B------:R-:W-:Y:S01]  /*0ef0*/  LEA R28, P1, R24, c[0x0][0x1c0], 0x1 ;  /* 0x00007000181c7a11 */ /* 0x000fe200078208ff */
[----:B------:R-:W-:Y:S01]  /*0f00*/  IMAD.IADD R5, R25, 0x1, R5 ;  /* 0x0000000119057824 */ /* 0x000fe200078e0205 */
[----:B------:R-:W-:Y:S01]  /*0f10*/  ISETP.GE.OR P2, PT, R22, c[0x0][0x19c], !P2 ;  /* 0x0000670016007a0c */ /* 0x000fe20005746670 */
[----:B------:R-:W-:Y:S01]  /*0f20*/  IMAD R25, R20, c[0x0][0x1b0], RZ ;  /* 0x00006c0014197a24 */ /* 0x000fe200078e02ff */
[----:B------:R-:W-:Y:S01]  /*0f30*/  LOP3.LUT R21, R11, R21, R4, 0xf6, !PT ;  /* 0x000000150b157212 */ /* 0x000fe200078ef604 */
[----:B------:R-:W-:Y:S01]  /*0f40*/  IMAD.WIDE.U32 R30, R8, c[0x0][0x1b0], R22 ;  /* 0x00006c00081e7a25 */ /* 0x000fe200078e0016 */
[----:B------:R-:W-:-:S02]  /*0f50*/  LEA.HI R4, R13, R6, RZ, 0x2 ;  /* 0x000000060d047211 */ /* 0x000fc400078f10ff */
[----:B------:R-:W-:Y:S01]  /*0f60*/  LEA.HI.X R29, R24, c[0x0][0x1c4], R5, 0x1, P1 ;  /* 0x00007100181d7a11 */ /* 0x000fe200008f0c05 */
[----:B------:R-:W-:Y:S01]  /*0f70*/  IMAD.SHL.U32 R5, R21, 0x2, RZ ;  /* 0x0000000215057824 */ /* 0x000fe200078e00ff */
[--C-:B------:R-:W-:Y:S01]  /*0f80*/  SHF.R.S32.HI R24, RZ, 0x2, R4.reuse ;  /* 0x00000002ff187819 */ /* 0x100fe20000011404 */
[----:B------:R-:W-:Y:S01]  /*0f90*/  IMAD R25, R8, c[0x0][0x1b4], R25 ;  /* 0x00006d0008197a24 */ /* 0x000fe200078e0219 */
[----:B------:R-:W-:Y:S01]  /*0fa0*/  SHF.R.S32.HI R21, RZ, 0x1f, R4 ;  /* 0x0000001fff157819 */ /* 0x000fe20000011404 */
[----:B------:R-:W-:Y:S01]  /*0fb0*/  IMAD R20, R19, c[0x0][0x1b8], RZ ;  /* 0x00006e0013147a24 */ /* 0x000fe200078e02ff */
[----:B------:R-:W-:Y:S01]  /*0fc0*/  @!PT LDS RZ, [RZ] ;  /* 0x00000000fffff984 */ /* 0x000fe20000000800 */
[----:B------:R-:W-:Y:S01]  /*0fd0*/  @!PT LDS RZ, [RZ] ;  /* 0x00000000fffff984 */ /* 0x000fe20000000800 */
[----:B------:R-:W-:Y:S01]  /*0fe0*/  @!PT LDS RZ, [RZ] ;  /* 0x00000000fffff984 */ /* 0x000fe20000000800 */
[----:B------:R1:W-:Y:S01]  /*0ff0*/  LDGSTS.E.BYPASS.LTC128B.128 [R5+0x4080], [R28.64], !P4 ;  /* 0x040800001c057fae */ /* 0x0003e2000e101d4a */
[----:B------:R-:W-:Y:S01]  /*1000*/  IADD3 R32, P1, R28, UR6, RZ ;  /* 0x000000061c207c10 */ /* 0x000fe2000ff3e0ff */
[----:B------:R-:W-:Y:S01]  /*1010*/  IMAD.IADD R31, R31, 0x1, R25 ;  /* 0x000000011f1f7824 */ /* 0x000fe200078e0219 */
[----:B------:R-:W-:Y:S01]  /*1020*/  ISETP.GE.OR P4, PT, R22, c[0x0][0x1cc], !P6 ;  /* 0x0000730016007a0c */ /* 0x000fe20007786670 */
[----:B------:R-:W-:Y:S01]  /*1030*/  IMAD R20, R17, c[0x0][0x1bc], R20 ;  /* 0x00006f0011147a24 */ /* 0x000fe200078e0214 */
[----:B------:R-:W-:Y:S01]  /*1040*/  LEA.HI R21, R21, R24, RZ, 0x3 ;  /* 0x0000001815157211 */ /* 0x000fe200078f18ff */
[----:B------:R-:W-:Y:S01]  /*1050*/  IMAD R197, R14, 0x800, R11 ;  /* 0x000008000ec57824 */ /* 0x000fe200078e020b */
[----:B------:R-:W-:Y:S01]  /*1060*/  IADD3.X R33, R29, UR5, RZ, P1, !PT ;  /* 0x000000051d217c10 */ /* 0x000fe20008ffe4ff */
[----:B------:R-:W-:Y:S01]  /*1070*/  IMAD R11, R0, c[0x0][0x178], RZ ;  /* 0x00005e00000b7a24 */ /* 0x000fe200078e02ff */
[----:B------:R-:W-:Y:S01]  /*1080*/  LOP3.LUT R21, R21, 0xfffffff8, RZ, 0xc0, !PT ;  /* 0xfffffff815157812 */ /* 0x000fe200078ec0ff */
[----:B------:R-:W-:Y:S01]  /*1090*/  IMAD.MOV.U32 R201, RZ, RZ, 0x40 ;  /* 0x00000040ffc97424 */ /* 0x000fe200078e00ff */
[C---:B------:R-:W-:Y:S01]  /*10a0*/  ISETP.GE.OR P6, PT, R22.reuse, c[0x0][0x19c], !P6 ;  /* 0x0000670016007a0c */ /* 0x040fe200077c6670 */
[----:B------:R2:W-:Y:S01]  /*10b0*/  LDGSTS.E.BYPASS.LTC128B.128 [R5+0x5080], [R32.64], !P5 ;  /* 0x0508000020057fae */ /* 0x0005e2000e901d4a */
[----:B------:R-:W-:Y:S01]  /*10c0*/  ISETP.GE.AND P5, PT, R22, c[0x0][0x16c], PT ;  /* 0x00005b0016007a0c */ /* 0x000fe20003fa6270 */
[----:B------:R-:W-:Y:S01]  /*10d0*/  IMAD.IADD R8, R24, 0x1, -R21 ;  /* 0x0000000118087824 */ /* 0x000fe200078e0a15 */
[----:B------:R-:W-:Y:S01]  /*10e0*/  LOP3.LUT R21, R18, 0xfffffff0, RZ, 0xc0, !PT ;  /* 0xfffffff012157812 */ /* 0x000fe200078ec0ff */
[----:B------:R-:W-:Y:S01]  /*10f0*/  IMAD.WIDE.U32 R24, R17, c[0x0][0x1b8], R30 ;  /* 0x00006e0011187a25 */ /* 0x000fe200078e001e */
[----:B------:R-:W-:-:S02]  /*1100*/  IADD3 R229, R5, 0x4080, RZ ;  /* 0x0000408005e57810 */ /* 0x000fc40007ffe0ff */
[----:B------:R-:W-:Y:S01]  /*1110*/  IADD3 R228, R5, 0x8080, RZ ;  /* 0x0000808005e47810 */ /* 0x000fe20007ffe0ff */
[----:B------:R-:W-:Y:S02]  /*1120*/  IMAD R17, R27, c[0x0][0x1a8], RZ ;  /* 0x00006a001b117a24 */ /* 0x000fe400078e02ff */
[----:B------:R-:W-:Y:S02]  /*1130*/  IMAD.IADD R25, R25, 0x1, R20 ;  /* 0x0000000119197824 */ /* 0x000fe400078e0214 */
[C---:B------:R-:W-:Y:S02]  /*1140*/  IMAD R17, R26.reuse, c[0x0][0x1ac], R17 ;  /* 0x00006b001a117a24 */ /* 0x040fe400078e0211 */
[----:B------:R-:W-:Y:S01]  /*1150*/  IMAD.WIDE.U32 R26, R26, c[0x0][0x1a8], R24 ;  /* 0x00006a001a1a7a25 */ /* 0x000fe200078e0018 */
[----:B-1----:R-:W-:-:S03]  /*1160*/  IADD3 R28, P1, R32, UR6, RZ ;  /* 0x00000006201c7c10 */ /* 0x002fc6000ff3e0ff */
[----:B------:R-:W-:Y:S01]  /*1170*/  IMAD.IADD R19, R27, 0x1, R17 ;  /* 0x000000011b137824 */ /* 0x000fe200078e0211 */
[----:B------:R-:W-:Y:S01]  /*1180*/  IADD3.X R29, R33, UR5, RZ, P1, !PT ;  /* 0x00000005211d7c10 */ /* 0x000fe20008ffe4ff */
[C-C-:B------:R-:W-:Y:S01]  /*1190*/  IMAD.WIDE.U32 R24, R3.reuse, c[0x0][0x180], R22.reuse ;  /* 0x0000600003187a25 */ /* 0x140fe200078e0016 */
[C---:B------:R-:W-:Y:S02]  /*11a0*/  ISETP.GE.OR P1, PT, R22.reuse, c[0x0][0x1cc], !P3 ;  /* 0x0000730016007a0c */ /* 0x040fe40005f26670 */
[----:B------:R-:W-:Y:S01]  /*11b0*/  ISETP.GE.OR P3, PT, R22, c[0x0][0x19c], !P3 ;  /* 0x0000670016007a0c */ /* 0x000fe20005f66670 */
[----:B------:R1:W-:Y:S01]  /*11c0*/  LDGSTS.E.BYPASS.LTC128B.128 [R5+0x6080], [R28.64], !P4 ;  /* 0x060800001c057fae */ /* 0x0003e2000e101d4a */
[----:B------:R-:W-:Y:S01]  /*11d0*/  IADD3 R34, P4, R28, UR6, RZ ;  /* 0x000000061c227c10 */ /* 0x000fe2000ff9e0ff */
[----:B------:R-:W-:Y:S01]  /*11e0*/  IMAD.WIDE.U32 R30, R3, c[0x0][0x210], R22 ;  /* 0x00008400031e7a25 */ /* 0x000fe200078e0016 */
[----:B------:R-:W-:Y:S02]  /*11f0*/  ULDC.64 UR6, c[0x0][0x208] ;  /* 0x0000820000067ab9 */ /* 0x000fe40000000a00 */
[----:B------:R-:W-:Y:S01]  /*1200*/  IADD3.X R35, R29, UR5, RZ, P4, !PT ;  /* 0x000000051d237c10 */ /* 0x000fe2000a7fe4ff */
[----:B------:R-:W-:Y:S01]  /*1210*/  ULDC.64 UR4, c[0x0][0x1a8] ;  /* 0x00006a0000047ab9 */ /* 0x000fe20000000a00 */
[----:B------:R-:W-:Y:S01]  /*1220*/  ISETP.GE.AND P4, PT, R22, c[0x0][0x1fc], PT ;  /* 0x00007f0016007a0c */ /* 0x000fe20003f86270 */
[----:B------:R-:W-:Y:S01]  /*1230*/  USHF.L.U32 UR13, UR4, 0x6, URZ ;  /* 0x00000006040d7899 */ /* 0x000fe2000800063f */
[----:B------:R-:W-:Y:S01]  /*1240*/  IMAD R20, R10, c[0x0][0x180], RZ ;  /* 0x000060000a147a24 */ /* 0x000fe200078e02ff */
[----:B------:R3:W-:Y:S01]  /*1250*/  LDGSTS.E.BYPASS.LTC128B.128 [R5+0x7080], [R34.64], !P1 ;  /* 0x0708000022057fae */ /* 0x0007e2000c901d4a */
[C---:B--2---:R-:W-:Y:S01]  /*1260*/  LEA R32, P1, R26.reuse, c[0x0][0x190], 0x1 ;  /* 0x000064001a207a11 */ /* 0x044fe200078208ff */
[----:B------:R-:W-:Y:S01]  /*1270*/  USHF.L.U64.HI UR5, UR4, UR8, UR5 ;  /* 0x0000000804057299 */ /* 0x000fe20008010205 */
[----:B------:R-:W-:Y:S01]  /*1280*/  IMAD R20, R3, c[0x0][0x184], R20 ;  /* 0x0000610003147a24 */ /* 0x000fe200078e0214 */
[----:B------:R-:W0:Y:S01]  /*1290*/  LDGDEPBAR ;  /* 0x00000000000079af */ /* 0x000e220000000000 */
[----:B------:R-:W-:Y:S01]  /*12a0*/  LEA.HI.X R33, R26, c[0x0][0x194], R19, 0x1, P1 ;  /* 0x000065001a217a11 */ /* 0x000fe200008f0c13 */
[----:B------:R-:W-:Y:S01]  /*12b0*/  IMAD R19, R12, c[0x0][0x218], RZ ;  /* 0x000086000c137a24 */ /* 0x000fe200078e02ff */
[----:B------:R-:W-:Y:S01]  /*12c0*/  IADD3 R22, P1, R32, UR13, RZ ;  /* 0x0000000d20167c10 */ /* 0x000fe2000ff3e0ff */
[----:B------:R-:W-:Y:S01]  /*12d0*/  IMAD.IADD R25, R25, 0x1, R20 ;  /* 0x0000000119197824 */ /* 0x000fe200078e0214 */
[----:B------:R-:W-:Y:S01]  /*12e0*/  USHF.L.U64.HI UR9, UR6, UR8, UR7 ;  /* 0x0000000806097299 */ /* 0x000fe20008010207 */
[----:B------:R3:W-:Y:S01]  /*12f0*/  LDGSTS.E.BYPASS.LTC128B.128 [R5+0x80], [R32.64], !P2 ;  /* 0x0008000020057fae */ /* 0x0007e2000d101d4a */
[----:B------:R-:W-:Y:S01]  /*1300*/  IADD3.X R23, R33, UR5, RZ, P1, !PT ;  /* 0x0000000521177c10 */ /* 0x000fe20008ffe4ff */
[----:B------:R-:W-:Y:S01]  /*1310*/  IMAD.WIDE.U32 R218, R2, c[0x0][0x188], R24 ;  /* 0x0000620002da7a25 */ /* 0x000fe200078e0018 */
[C---:B------:R-:W-:Y:S01]  /*1320*/  LOP3.LUT P2, RZ, R16.reuse, 0x4, RZ, 0xc0, !PT ;  /* 0x0000000410ff7812 */ /* 0x040fe2000784c0ff */
[----:B------:R-:W-:Y:S01]  /*1330*/  USHF.L.U32 UR12, UR6, 0x6, URZ ;  /* 0x00000006060c7899 */ /* 0x000fe2000800063f */
[----:B------:R-:W-:Y:S01]  /*1340*/  LOP3.LUT P1, RZ, R16, 0x2, RZ, 0xc0, !PT ;  /* 0x0000000210ff7812 */ /* 0x000fe2000782c0ff */
[----:B------:R2:W-:Y:S01]  /*1350*/  LDGSTS.E.BYPASS.LTC128B.128 [R5+0x1080], [R22.64], !P0 ;  /* 0x0108000016057fae */ /* 0x0005e2000c101d4a */
[----:B-1----:R-:W-:Y:S01]  /*1360*/  IMAD R28, R10, c[0x0][0x210], RZ ;  /* 0x000084000a1c7a24 */ /* 0x002fe200078e02ff */
[----:B------:R-:W-:Y:S01]  /*1370*/  LEA.HI R10, R13, R6, RZ, 0x5 ;  /* 0x000000060d0a7211 */ /* 0x000fe200078f28ff */
[----:B------:R-:W-:-:S02]  /*1380*/  IMAD.SHL.U32 R26, R16, 0x40, RZ ;  /* 0x00000040101a7824 */ /* 0x000fc400078e00ff */
[----:B------:R-:W-:Y:S01]  /*1390*/  IMAD R28, R3, c[0x0][0x214], R28 ;  /* 0x00008500031c7a24 */ /* 0x000fe200078e021c */
[----:B------:R-:W-:Y:S01]  /*13a0*/  SHF.R.S32.HI R17, RZ, 0x5, R10 ;  /* 0x00000005ff117819 */ /* 0x000fe2000001140a */
[----:B------:R-:W-:Y:S01]  /*13b0*/  IMAD R3, R12, c[0x0][0x188], RZ ;  /* 0x000062000c037a24 */ /* 0x000fe200078e02ff */
[----:B------:R-:W-:Y:S01]  /*13c0*/  LOP3.LUT R26, R26, 0x1c0, RZ, 0xc0, !PT ;  /* 0x000001c01a1a7812 */ /* 0x000fe200078ec0ff */
[----:B------:R-:W-:Y:S01]  /*13d0*/  IMAD.IADD R29, R31, 0x1, R28 ;  /* 0x000000011f1d7824 */ /* 0x000fe200078e021c */
[----:B------:R-:W-:Y:S01]  /*13e0*/  LEA.HI R20, R10, R17, RZ, 0x1 ;  /* 0x000000110a147211 */ /* 0x000fe200078f08ff */
[----:B------:R-:W-:Y:S01]  /*13f0*/  IMAD.MOV.U32 R28, RZ, RZ, R30 ;  /* 0x000000ffff1c7224 */ /* 0x000fe200078e001e */
[----:B------:R-:W-:Y:S01]  /*1400*/  IADD3 R30, P0, R22, UR13, RZ ;  /* 0x0000000d161e7c10 */ /* 0x000fe2000ff1e0ff */
[----:B------:R-:W-:Y:S01]  /*1410*/  IMAD R12, R2, c[0x0][0x21c], R19 ;  /* 0x00008700020c7a24 */ /* 0x000fe200078e0213 */
[----:B------:R-:W-:Y:S01]  /*1420*/  LOP3.LUT R20, R20, 0xfffffffe, RZ, 0xc0, !PT ;  /* 0xfffffffe14147812 */ /* 0x000fe200078ec0ff */
[----:B------:R-:W-:Y:S01]  /*1430*/  IMAD.WIDE.U32 R28, R2, c[0x0][0x218], R28 ;  /* 0x00008600021c7a25 */ /* 0x000fe200078e001c */
[----:B------:R-:W-:-:S02]  /*1440*/  IADD3.X R31, R23, UR5, RZ, P0, !PT ;  /* 0x00000005171f7c10 */ /* 0x000fc400087fe4ff */
[----:B------:R-:W-:Y:S01]  /*1450*/  LOP3.LUT R16, R26, 0x8, R15, 0xf8, !PT ;  /* 0x000000081a107812 */ /* 0x000fe200078ef80f */
[----:B------:R-:W-:Y:S01]  /*1460*/  IMAD.MOV.U32 R24, RZ, RZ, R28 ;  /* 0x000000ffff187224 */ /* 0x000fe200078e001c */
[----:B------:R-:W-:Y:S01]  /*1470*/  IADD3 R28, P0, R30, UR13, RZ ;  /* 0x0000000d1e1c7c10 */ /* 0x000fe2000ff1e0ff */
[----:B------:R-:W-:Y:S01]  /*1480*/  IMAD.IADD R25, R29, 0x1, R12 ;  /* 0x000000011d197824 */ /* 0x000fe200078e020c */
[----:B------:R1:W-:Y:S01]  /*1490*/  LDGSTS.E.BYPASS.LTC128B.128 [R5+0x2080], [R30.64], !P6 ;  /* 0x020800001e057fae */ /* 0x0003e2000f101d4a */
[----:B------:R-:W-:Y:S01]  /*14a0*/  IMAD.IADD R199, R17, 0x1, -R20 ;  /* 0x0000000111c77824 */ /* 0x000fe200078e0a14 */
[----:B------:R-:W-:Y:S01]  /*14b0*/  IADD3.X R29, R31, UR5, RZ, P0, !PT ;  /* 0x000000051f1d7c10 */ /* 0x000fe200087fe4ff */
[----:B------:R-:W-:Y:S01]  /*14c0*/  IMAD.SHL.U32 R17, R17, 0x10, RZ ;  /* 0x0000001011117824 */ /* 0x000fe200078e00ff */
[----:B------:R-:W-:Y:S01]  /*14d0*/  ULDC.64 UR4, c[0x0][0x178] ;  /* 0x00005e0000047ab9 */ /* 0x000fe20000000a00 */
[----:B------:R-:W-:Y:S01]  /*14e0*/  IMAD R3, R2, c[0x0][0x18c], R3 ;  /* 0x0000630002037a24 */ /* 0x000fe200078e0203 */
[----:B------:R-:W-:Y:S01]  /*14f0*/  SHF.R.S32.HI R2, RZ, 0x1f, R239 ;  /* 0x0000001fff027819 */ /* 0x000fe200000114ef */
[----:B------:R4:W-:Y:S01]  /*1500*/  LDGSTS.E.BYPASS.LTC128B.128 [R5+0x3080], [R28.64], !P3 ;  /* 0x030800001c057fae */ /* 0x0009e2000d901d4a */
[----:B------:R-:W-:Y:S01]  /*1510*/  LOP3.LUT R20, R26, 0x30, R17, 0xf8, !PT ;  /* 0x000000301a147812 */ /* 0x000fe200078ef811 */
[----:B------:R-:W-:Y:S01]  /*1520*/  IMAD.IADD R219, R219, 0x1, R3 ;  /* 0x00000001dbdb7824 */ /* 0x000fe200078e0203 */
[----:B------:R-:W-:Y:S01]  /*1530*/  SHF.R.U32.HI R17, RZ, 0x3, R26 ;  /* 0x00000003ff117819 */ /* 0x000fe2000001161a */
[----:B------:R-:W0:Y:S01]  /*1540*/  LDGDEPBAR ;  /* 0x00000000000079af */ /* 0x000e220000000000 */
[C---:B------:R-:W-:Y:S01]  /*1550*/  IMAD R3, R239.reuse, UR9, RZ ;  /* 0x00000009ef037c24 */ /* 0x040fe2000f8e02ff */
[----:B------:R-:W-:Y:S01]  /*1560*/  USHF.L.U32 UR13, UR4, 0x6, URZ ;  /* 0x00000006040d7899 */ /* 0x000fe2000800063f */
[-C--:B------:R-:W-:Y:S01]  /*1570*/  LOP3.LUT R16, R16, R17.reuse, RZ, 0x3c, !PT ;  /* 0x0000001110107212 */ /* 0x080fe200078e3cff */
[----:B------:R-:W-:Y:S01]  /*1580*/  IMAD.WIDE.U32 R26, R239, c[0x0][0x178], RZ ;  /* 0x00005e00ef1a7a25 */ /* 0x000fe200078e00ff */
[----:B------:R-:W-:Y:S01]  /*1590*/  USHF.L.U64.HI UR8, UR4, UR8, UR5 ;  /* 0x0000000804087299 */ /* 0x000fe20008010205 */
[----:B------:R-:W-:Y:S01]  /*15a0*/  LOP3.LUT R20, R20, 0x8, R15, 0xf8, !PT ;  /* 0x0000000814147812 */ /* 0x000fe200078ef80f */
[----:B------:R-:W-:Y:S01]  /*15b0*/  USHF.L.U32 UR5, UR6, 0x5, URZ ;  /* 0x0000000506057899 */ /* 0x000fe2000800063f */
[----:B------:R-:W-:Y:S01]  /*15c0*/  IMAD.IADD R197, R197, 0x1, R16 ;  /* 0x00000001c5c57824 */ /* 0x000fe200078e0210 */
[----:B------:R-:W-:Y:S01]  /*15d0*/  UMOV UR4, 0x5 ;  /* 0x0000000500047882 */ /* 0x000fe20000000000 */
[----:B------:R-:W-:Y:S01]  /*15e0*/  IMAD R16, R2, UR12, R3 ;  /* 0x0000000c02107c24 */ /* 0x000fe2000f8e0203 */
[----:B------:R-:W-:Y:S01]  /*15f0*/  LOP3.LUT R17, R20, R17, RZ, 0x3c, !PT ;  /* 0x0000001114117212 */ /* 0x000fe200078e3cff */
[----:B------:R-:W-:Y:S01]  /*1600*/  IMAD R2, R2, c[0x0][0x178], RZ ;  /* 0x00005e0002027a24 */ /* 0x000fe200078e02ff */
[----:B------:R-:W-:Y:S01]  /*1610*/  USHF.L.U64.HI UR4, UR6, UR4, UR7 ;  /* 0x0000000406047299 */ /* 0x000fe20008010207 */
[C---:B------:R-:W-:Y:S01]  /*1620*/  IMAD R11, R220.reuse, c[0x0][0x17c], R11 ;  /* 0x00005f00dc0b7a24 */ /* 0x040fe200078e020b */
[----:B------:R-:W-:Y:S01]  /*1630*/  USHF.L.U32 UR6, UR5, 0x1, URZ ;  /* 0x0000000105067899 */ /* 0x000fe2000800063f */
[----:B------:R-:W-:Y:S01]  /*1640*/  IMAD R3, R239, c[0x0][0x17c], R2 ;  /* 0x00005f00ef037a24 */ /* 0x000fe200078e0202 */
[----:B------:R-:W-:Y:S01]  /*1650*/  USHF.L.U64.HI UR4, UR5, 0x1, UR4 ;  /* 0x0000000105047899 */ /* 0x000fe20008010204 */
[----:B------:R-:W-:-:S04]  /*1660*/  IMAD.WIDE.U32 R218, R220, c[0x0][0x178], R218 ;  /* 0x00005e00dcda7a25 */ /* 0x000fc800078e00da */
[----:B------:R-:W-:Y:S01]  /*1670*/  IMAD.IADD R3, R27, 0x1, R3 ;  /* 0x000000011b037824 */ /* 0x000fe200078e0203 */
[----:B------:R-:W-:Y:S01]  /*1680*/  LEA R2, P0, R26, R218, 0x6 ;  /* 0x000000da1a027211 */ /* 0x000fe200078030ff */
[----:B------:R-:W-:Y:S01]  /*1690*/  IMAD.IADD R206, R219, 0x1, R11 ;  /* 0x00000001dbce7824 */ /* 0x000fe200078e020b */
[----:B------:R-:W-:-:S04]  /*16a0*/  DEPBAR.LE SB0, 0x1 ;  /* 0x000080400000791a */ /* 0x000fc80000000000 */
[----:B------:R-:W-:Y:S01]  /*16b0*/  LEA.HI.X R3, R26, R206, R3, 0x6, P0 ;  /* 0x000000ce1a037211 */ /* 0x000fe200000f3403 */
[----:B------:R-:W-:Y:S01]  /*16c0*/  IMAD.MOV.U32 R192, RZ, RZ, 0x20 ;  /* 0x00000020ffc07424 */ /* 0x000fe200078e00ff */
[----:B------:R-:W-:Y:S01]  /*16d0*/  BAR.SYNC.DEFER_BLOCKING 0x0 ;  /* 0x0000000000007b1d */ /* 0x000fe20000010000 */
[----:B--2---:R-:W-:Y:S01]  /*16e0*/  LEA R22, P0, R2, c[0x0][0x160], 0x1 ;  /* 0x0000580002167a11 */ /* 0x004fe200078008ff */
[----:B------:R-:W-:Y:S02]  /*16f0*/  IMAD.SHL.U32 R197, R197, 0x2, RZ ;  /* 0x00000002c5c57824 */ /* 0x000fe400078e00ff */
[----:B------:R-:W-:Y:S01]  /*1700*/  IMAD R227, R0, c[0x0][0x208], RZ ;  /* 0x0000820000e37a24 */ /* 0x000fe200078e02ff */
[----:B------:R-:W-:Y:S01]  /*1710*/  LEA.HI.X R23, R2, c[0x0][0x164], R3, 0x1, P0 ;  /* 0x0000590002177a11 */ /* 0x000fe200000f0c03 */
[----:B------:R-:W-:Y:S01]  /*1720*/  IMAD.SHL.U32 R11, R239, 0x40, RZ ;  /* 0x00000040ef0b7824 */ /* 0x000fe200078e00ff */
[----:B------:R-:W-:Y:S01]  /*1730*/  SEL R2, R201, 0xffffffc0, !P2 ;  /* 0xffffffc0c9027807 */ /* 0x000fe20005000000 */
[----:B------:R-:W-:Y:S01]  /*1740*/  IMAD R227, R220, c[0x0][0x20c], R227 ;  /* 0x00008300dce37a24 */ /* 0x000fe200078e02e3 */
[----:B------:R-:W-:Y:S01]  /*1750*/  SEL R0, R192, 0xffffffe0, !P1 ;  /* 0xffffffe0c0007807 */ /* 0x000fe20004800000 */
[----:B------:R-:W-:Y:S01]  /*1760*/  IMAD.WIDE.U32 R220, R220, c[0x0][0x208], R24 ;  /* 0x00008200dcdc7a25 */ /* 0x000fe200078e0018 */
[----:B------:R-:W-:-:S02]  /*1770*/  IADD3 R12, -R212, R215, -R11 ;  /* 0x000000d7d40c7210 */ /* 0x000fc40007ffe90b */
[----:B------:R-:W-:Y:S01]  /*1780*/  ISETP.GT.AND P1, PT, R6, 0xf, PT ;  /* 0x0000000f0600780c */ /* 0x000fe20003f24270 */
[C---:B------:R-:W-:Y:S01]  /*1790*/  IMAD.IADD R2, R197.reuse, 0x1, R2 ;  /* 0x00000001c5027824 */ /* 0x040fe200078e0202 */
[C---:B------:R-:W-:Y:S01]  /*17a0*/  ISETP.LT.OR P0, PT, R12.reuse, 0x1, P5 ;  /* 0x000000010c00780c */ /* 0x040fe20002f01670 */
[----:B------:R-:W-:Y:S01]  /*17b0*/  IMAD.IADD R3, R197, 0x1, R0 ;  /* 0x00000001c5037824 */ /* 0x000fe200078e0200 */
[----:B------:R-:W-:Y:S01]  /*17c0*/  ISETP.LT.OR P6, PT, R12, 0x21, P5 ;  /* 0x000000210c00780c */ /* 0x000fe20002fc1670 */
[----:B------:R-:W-:Y:S01]  /*17d0*/  IMAD.IADD R0, R0, 0x1, R2 ;  /* 0x0000000100007824 */ /* 0x000fe200078e0202 */
[C---:B------:R-:W-:Y:S01]  /*17e0*/  ISETP.LT.OR P3, PT, R12.reuse, 0x1, P4 ;  /* 0x000000010c00780c */ /* 0x040fe20002761670 */
[----:B------:R-:W-:Y:S01]  /*17f0*/  IMAD.IADD R227, R221, 0x1, R227 ;  /* 0x00000001dde37824 */ /* 0x000fe200078e02e3 */
[----:B------:R-:W-:Y:S01]  /*1800*/  ISETP.LT.OR P2, PT, R12, 0x21, P4 ;  /* 0x000000210c00780c */ /* 0x000fe20002741670 */
[----:B------:R-:W-:Y:S01]  /*1810*/  IMAD.MOV.U32 R226, RZ, RZ, R220 ;  /* 0x000000ffffe27224 */ /* 0x000fe200078e00dc */
[----:B------:R3:W2:Y:S01]  /*1820*/  LDSM.16.M88.4 R136, [R197+0x4080] ;  /* 0x00408000c588783b */ /* 0x0006a20000000200 */
[----:B------:R-:W-:-:S02]  /*1830*/  IMAD.IADD R21, R6, 0x1, -R21 ;  /* 0x0000000106157824 */ /* 0x000fc400078e0a15 */
[----:B------:R-:W-:Y:S01]  /*1840*/  IMAD.WIDE.U32 R18, R239, UR12, R226 ;  /* 0x0000000cef127c25 */ /* 0x000fe2000f8e00e2 */
[----:B------:R3:W1:Y:S02]  /*1850*/  LDSM.16.M88.4 R144, [R197+0x6080] ;  /* 0x00608000c590783b */ /* 0x0006640000000200 */
[----:B------:R-:W-:Y:S01]  /*1860*/  SHF.R.S32.HI R12, RZ, 0x1f, R21 ;  /* 0x0000001fff0c7819 */ /* 0x000fe20000011415 */
[----:B------:R-:W-:Y:S01]  /*1870*/  IMAD.IADD R16, R19, 0x1, R16 ;  /* 0x0000000113107824 */ /* 0x000fe200078e0210 */
[----:B------:R3:W1:Y:S01]  /*1880*/  LDSM.16.M88.4 R152, [R3+0x4080] ;  /* 0x004080000398783b */ /* 0x0006620000000200 */
[----:B------:R-:W-:Y:S01]  /*1890*/  IMAD.SHL.U32 R19, R14, 0x10, RZ ;  /* 0x000000100e137824 */ /* 0x000fe200078e00ff */
[----:B------:R-:W-:Y:S01]  /*18a0*/  LEA.HI R15, R12, R21, RZ, 0x3 ;  /* 0x000000150c0f7211 */ /* 0x000fe200078f18ff */
[----:B------:R-:W-:Y:S01]  /*18b0*/  IMAD.SHL.U32 R20, R9, 0x8, RZ ;  /* 0x0000000809147824 */ /* 0x000fe200078e00ff */
[----:B------:R3:W1:Y:S01]  /*18c0*/  LDSM.16.M88.4 R160, [R3+0x6080] ;  /* 0x0060800003a0783b */ /* 0x0006620000000200 */
[----:B------:R-:W-:Y:S01]  /*18d0*/  IMAD R196, R14, 0x200, R17 ;  /* 0x000002000ec47824 */ /* 0x000fe200078e0211 */
[----:B------:R-:W-:Y:S01]  /*18e0*/  LOP3.LUT R19, R19, 0x10, RZ, 0xc0, !PT ;  /* 0x0000001013137812 */ /* 0x000fe200078ec0ff */
[C---:B------:R-:W-:Y:S01]  /*18f0*/  IMAD.SHL.U32 R195, R15.reuse, 0x40, RZ ;  /* 0x000000400fc37824 */ /* 0x040fe200078e00ff */
[----:B------:R3:W1:Y:S01]  /*1900*/  LDSM.16.M88.4 R164, [R2+0x4080] ;  /* 0x0040800002a4783b */ /* 0x0006620000000200 */
[----:B------:R-:W-:-:S02]  /*1910*/  LOP3.LUT R12, R15, 0xfffffff8, RZ, 0xc0, !PT ;  /* 0xfffffff80f0c7812 */ /* 0x000fc400078ec0ff */
[----:B------:R-:W-:Y:S01]  /*1920*/  LOP3.LUT R198, R19, 0x8, R198, 0xf8, !PT ;  /* 0x0000000813c67812 */ /* 0x000fe200078ef8c6 */
[----:B------:R3:W1:Y:S01]  /*1930*/  LDSM.16.M88.4 R168, [R2+0x6080] ;  /* 0x0060800002a8783b */ /* 0x0006620000000200 */
[----:B------:R-:W-:Y:S01]  /*1940*/  IMAD.SHL.U32 R19, R8, 0x40, RZ ;  /* 0x0000004008137824 */ /* 0x000fe200078e00ff */
[----:B------:R-:W-:Y:S01]  /*1950*/  LOP3.LUT R20, R20, 0x18, RZ, 0xc0, !PT ;  /* 0x0000001814147812 */ /* 0x000fe200078ec0ff */
[----:B------:R-:W-:Y:S01]  /*1960*/  IMAD.IADD R12, R21, 0x1, -R12 ;  /* 0x00000001150c7824 */ /* 0x000fe200078e0a0c */
[----:B------:R3:W1:Y:S01]  /*1970*/  LDSM.16.M88.4 R172, [R0+0x4080] ;  /* 0x0040800000ac783b */ /* 0x0006620000000200 */
[----:B------:R-:W-:Y:S01]  /*1980*/  IMAD.SHL.U32 R21, R14, 0x20, RZ ;  /* 0x000000200e157824 */ /* 0x000fe200078e00ff */
[----:B------:R-:W-:Y:S02]  /*1990*/  LOP3.LUT R19, R19, 0x1c0, RZ, 0xc0, !PT ;  /* 0x000001c013137812 */ /* 0x000fe400078ec0ff */
[----:B------:R3:W1:Y:S01]  /*19a0*/  LDSM.16.M88.4 R176, [R0+0x6080] ;  /* 0x0060800000b0783b */ /* 0x0006620000000200 */
[----:B------:R-:W-:-:S03]  /*19b0*/  LOP3.LUT R195, R195, 0xfffffe00, RZ, 0xc0, !PT ;  /* 0xfffffe00c3c37812 */ /* 0x000fc600078ec0ff */
[----:B------:R-:W-:Y:S06]  /*19c0*/  BAR.SYNC.DEFER_BLOCKING 0x0 ;  /* 0x0000000000007b1d */ /* 0x000fec0000010000 */
[----:B------:R-:W-:Y:S01]  /*19d0*/  @!PT LDS RZ, [RZ] ;  /* 0x00000000fffff984 */ /* 0x000fe20000000800 */
[----:B------:R-:W-:Y:S01]  /*19e0*/  @!PT LDS RZ, [RZ] ;  /* 0x00000000fffff984 */ /* 0x000fe20000000800 */
[----:B------:R-:W-:Y:S01]  /*19f0*/  @!PT LDS RZ, [RZ] ;  /* 0x00000000fffff984 */ /* 0x000fe20000000800 */
[----:B------:R5:W-:Y:S01]  /*1a00*/  LDGSTS.E.BYPASS.LTC128B.128 [R5+0x4080], [R22.64], !P0 ;  /* 0x0408000016057fae */ /* 0x000be2000c101d4a */
[----:B------:R-:W-:-:S04]  /*1a10*/  IADD3 R26, P0, R22, UR13, RZ ;  /* 0x0000000d161a7c10 */ /* 0x000fc8000ff1e0ff */
[----:B------:R-:W-:-:S05]  /*1a20*/  IADD3.X R27, R23, UR8, RZ, P0, !PT ;  /* 0x00000008171b7c10 */ /* 0x000fca00087fe4ff */
[----:B------:R3:W-:Y:S01]  /*1a30*/  LDGSTS.E.BYPASS.LTC128B.128 [R5+0x5080], [R26.64], !P6 ;  /* 0x050800001a057fae */ /* 0x0007e2000f101d4a */
[----:B-----5:R-:W-:-:S04]  /*1a40*/  LEA R22, P0, R18, c[0x0][0x1f0], 0x1 ;  /* 0x00007c0012167a11 */ /* 0x020fc800078008ff */
[----:B------:R-:W-:Y:S02]  /*1a50*/  LEA.HI.X R23, R18, c[0x0][0x1f4], R16, 0x1, P0 ;  /* 0x00007d0012177a11 */ /* 0x000fe400000f0c10 */
[----:B------:R-:W-:Y:S02]  /*1a60*/  SHF.R.S32.HI R16, RZ, 0x1f, R11 ;  /* 0x0000001fff107819 */ /* 0x000fe4000001140b */
[----:B------:R-:W-:-:S05]  /*1a70*/  @!P1 IADD3 R18, P0, R11, R210, RZ ;  /* 0x000000d20b129210 */ /* 0x000fca0007f1e0ff */
[----:B------:R-:W-:Y:S01]  /*1a80*/  @!P1 IMAD.X R13, R16, 0x1, R209, P0 ;  /* 0x00000001100d9824 */ /* 0x000fe200000e06d1 */
[----:B------:R-:W-:-:S04]  /*1a90*/  @!P1 LEA R24, P0, R18, c[0x0][0x258], 0x2 ;  /* 0x0000960012189a11 */ /* 0x000fc800078010ff */
[----:B------:R-:W-:Y:S02]  /*1aa0*/  @!P1 LEA.HI.X R25, R18, c[0x0][0x25c], R13, 0x2, P0 ;  /* 0x0000970012199a11 */ /* 0x000fe400000f140d */
[----:B------:R-:W-:Y:S02]  /*1ab0*/  IADD3 R18, P0, R11, R208, RZ ;  /* 0x000000d00b127210 */ /* 0x000fe40007f1e0ff */
[----:B------:R-:W-:-:S03]  /*1ac0*/  SHF.R.U32.HI R13, RZ, 0x3, R19 ;  /* 0x00000003ff0d7819 */ /* 0x000fc60000011613 */
[----:B------:R-:W-:Y:S01]  /*1ad0*/  IMAD.X R11, R16, 0x1, R207, P0 ;  /* 0x00000001100b7824 */ /* 0x000fe200000e06cf */
[----:B----4-:R-:W-:Y:S02]  /*1ae0*/  LEA R28, P0, R18, c[0x0][0x280], 0x2 ;  /* 0x0000a000121c7a11 */ /* 0x010fe400078010ff */
[----:B------:R-:W-:Y:S01]  /*1af0*/  LOP3.LUT R13, R13, R19, R20, 0x1e, !PT ;  /* 0x000000130d0d7212 */ /* 0x000fe200078e1e14 */
[----:B------:R-:W-:Y:S01]  /*1b00*/  @!P1 IMAD.SHL.U32 R19, R6, 0x10, RZ ;  /* 0x0000001006139824 */ /* 0x000fe200078e00ff */
[----:B------:R-:W-:Y:S01]  /*1b10*/  LEA.HI.X R29, R18, c[0x0][0x284], R11, 0x2, P0 ;  /* 0x0000a100121d7a11 */ /* 0x000fe200000f140b */
[----:B------:R-:W-:Y:S01]  /*1b20*/  IMAD.SHL.U32 R18, R12, 0x40, RZ ;  /* 0x000000400c127824 */ /* 0x000fe200078e00ff */
[----:B------:R-:W-:Y:S02]  /*1b30*/  LOP3.LUT R11, R10, 0xffffffe0, RZ, 0xc0, !PT ;  /* 0xffffffe00a0b7812 */ /* 0x000fe400078ec0ff */
[----:B------:R4:W-:Y:S01]  /*1b40*/  @!P1 LDGSTS.E.BYPASS.LTC128B.128 [R19+0xc080], [R24.64] ;  /* 0x0c08000018139fae */ /* 0x0009e2000b901d4a */
[----:B-1----:R-:W-:-:S02]  /*1b50*/  IADD3 R30, P0, R22, UR6, RZ ;  /* 0x00000006161e7c10 */ /* 0x002fc4000ff1e0ff */
[----:B------:R-:W-:Y:S01]  /*1b60*/  IMAD.IADD R11, R6, 0x1, -R11 ;  /* 0x00000001060b7824 */ /* 0x000fe200078e0a0b */
[----:B------:R-:W-:Y:S01]  /*1b70*/  LOP3.LUT R18, R18, 0x1c0, RZ, 0xc0, !PT ;  /* 0x000001c012127812 */ /* 0x000fe200078ec0ff */
[----:B------:R-:W0:Y:S01]  /*1b80*/  LDGDEPBAR ;  /* 0x00000000000079af */ /* 0x000e220000000000 */
[----:B------:R-:W-:Y:S02]  /*1b90*/  IADD3.X R31, R23, UR4, RZ, P0, !PT ;  /* 0x00000004171f7c10 */ /* 0x000fe400087fe4ff */
[----:B------:R-:W-:Y:S01]  /*1ba0*/  SHF.R.S32.HI R10, RZ, 0x1f, R11 ;  /* 0x0000001fff0a7819 */ /* 0x000fe2000001140b */
[----:B------:R3:W-:Y:S01]  /*1bb0*/  LDGSTS.E.BYPASS.LTC128B.128 [R5+0x8080], [R22.64], !P3 ;  /* 0x0808000016057fae */ /* 0x0007e2000d901d4a */
[----:B------:R-:W-:Y:S01]  /*1bc0*/  LOP3.LUT R16, R20, 0x20, R21, 0xf8, !PT ;  /* 0x0000002014107812 */ /* 0x000fe200078ef815 */
[----:B------:R-:W-:Y:S01]  /*1bd0*/  @!P1 IMAD.SHL.U32 R21, R6, 0x10, RZ ;  /* 0x0000001006159824 */ /* 0x000fe200078e00ff */
[----:B------:R-:W-:Y:S01]  /*1be0*/  LEA.HI R10, R10, R11, RZ, 0x2 ;  /* 0x0000000b0a0a7211 */ /* 0x000fe200078f10ff */
[----:B------:R3:W-:Y:S01]  /*1bf0*/  LDGSTS.E.BYPASS.LTC128B.128 [R5+0x9080], [R30.64], !P2 ;  /* 0x090800001e057fae */ /* 0x0007e2000d101d4a */
[----:B------:R-:W-:-:S02]  /*1c00*/  SHF.R.U32.HI R17, RZ, 0x3, R18 ;  /* 0x00000003ff117819 */ /* 0x000fc40000011612 */
[----:B------:R-:W-:Y:S01]  /*1c10*/  SHF.R.S32.HI R224, RZ, 0x2, R10 ;  /* 0x00000002ffe07819 */ /* 0x000fe2000001140a */
[----:B------:R3:W-:Y:S01]  /*1c20*/  @!P1 LDGSTS.E.BYPASS.LTC128B.128 [R21+0xc280], [R28.64] ;  /* 0x0c2800001c159fae */ /* 0x0007e2000b901d4a */
[C-C-:B------:R-:W-:Y:S02]  /*1c30*/  LOP3.LUT R198, R17.reuse, R198, R18.reuse, 0x1e, !PT ;  /* 0x000000c611c67212 */ /* 0x140fe400078e1e12 */
[----:B------:R-:W-:Y:S01]  /*1c40*/  LOP3.LUT R16, R17, R16, R18, 0x1e, !PT ;  /* 0x0000001011107212 */ /* 0x000fe200078e1e12 */
[C---:B------:R-:W-:Y:S01]  /*1c50*/  IMAD R224, R199.reuse, 0x10, R224 ;  /* 0x00000010c7e07824 */ /* 0x040fe200078e02e0 */
[----:B------:R-:W0:Y:S01]  /*1c60*/  LDGDEPBAR ;  /* 0x00000000000079af */ /* 0x000e220000000000 */
[----:B------:R-:W-:Y:S01]  /*1c70*/  IMAD.SHL.U32 R199, R199, 0x400, RZ ;  /* 0x00000400c7c77824 */ /* 0x000fe200078e00ff */
[----:B------:R-:W-:Y:S02]  /*1c80*/  LOP3.LUT R198, R198, R195, RZ, 0xfc, !PT ;  /* 0x000000c3c6c67212 */ /* 0x000fe400078efcff */
[----:B------:R-:W0:Y:S01]  /*1c90*/  LDGDEPBAR ;  /* 0x00000000000079af */ /* 0x000e220000000000 */
[----:B----4-:R-:W-:Y:S01]  /*1ca0*/  IMAD.SHL.U32 R25, R14, 0x8, RZ ;  /* 0x000000080e197824 */ /* 0x010fe200078e00ff */
[----:B------:R-:W-:-:S02]  /*1cb0*/  IADD3 R14, R239, 0x1, RZ ;  /* 0x00000001ef0e7810 */ /* 0x000fc40007ffe0ff */
[----:B------:R-:W-:Y:S02]  /*1cc0*/  LOP3.LUT R19, R4, 0x7ffffffc, RZ, 0xc0, !PT ;  /* 0x7ffffffc04137812 */ /* 0x000fe400078ec0ff */
[----:B------:R-:W-:Y:S02]  /*1cd0*/  ISETP.GE.AND P0, PT, R14, R213, PT ;  /* 0x000000d50e00720c */ /* 0x000fe40003f06270 */
[----:B------:R-:W-:Y:S01]  /*1ce0*/  LOP3.LUT R4, R18, 0x8, R25, 0xf8, !PT ;  /* 0x0000000812047812 */ /* 0x000fe200078ef819 */
[----:B------:R-:W-:Y:S01]  /*1cf0*/  IMAD.IADD R18, R6, 0x1, -R19 ;  /* 0x0000000106127824 */ /* 0x000fe200078e0a13 */
[----:B------:R-:W-:Y:S02]  /*1d00*/  LOP3.LUT P3, RZ, R12, 0x4, RZ, 0xc0, !PT ;  /* 0x000000040cff7812 */ /* 0x000fe4000786c0ff */
[----:B------:R-:W-:Y:S01]  /*1d10*/  LOP3.LUT R4, R4, R17, RZ, 0x3c, !PT ;  /* 0x0000001104047212 */ /* 0x000fe200078e3cff */
[----:B------:R-:W-:-:S03]  /*1d20*/  IMAD R18, R18, 0x2, R199 ;  /* 0x0000000212127824 */ /* 0x000fc600078e02c7 */
[-C--:B------:R-:W-:Y:S01]  /*1d30*/  IADD3 R199, R4, R195.reuse, R199 ;  /* 0x000000c304c77210 */ /* 0x080fe20007ffe0c7 */
[----:B------:R-:W-:Y:S01]  /*1d40*/  IMAD.IADD R13, R18, 0x1, R13 ;  /* 0x00000001120d7824 */ /* 0x000fe200078e020d */
[----:B------:R-:W-:Y:S01]  /*1d50*/  LOP3.LUT R195, R16, R195, RZ, 0xfc, !PT ;  /* 0x000000c310c37212 */ /* 0x000fe200078efcff */
[----:B------:R-:W-:Y:S05]  /*1d60*/  @P0 BRA `(.L_x_395) ;  /* 0x0000018000000947 */ /* 0x000fea0003800000 */
[----:B--23--:R-:W-:Y:S01]  /*1d70*/  SHF.R.S32.HI R15, RZ, 0x1f, R14 ;  /* 0x0000001fff0f7819 */ /* 0x00cfe2000001140e */
[C---:B------:R-:W-:Y:S01]  /*1d80*/  IMAD R4, R14.reuse, UR9, RZ ;  /* 0x000000090e047c24 */ /* 0x040fe2000f8e02ff */
[----:B------:R-:W-:Y:S01]  /*1d90*/  BSSY B0, `(.L_x_395) ;  /* 0x0000015000007945 */ /* 0x000fe20003800000 */
[C---:B------:R-:W-:Y:S02]  /*1da0*/  IMAD.SHL.U32 R16, R14.reuse, 0x40, RZ ;  /* 0x000000400e107824 */ /* 0x040fe400078e00ff */
[----:B------:R-:W-:-:S03]  /*1db0*/  IMAD.WIDE.U32 R18, R14, UR12, R226 ;  /* 0x0000000c0e127c25 */ /* 0x000fc6000f8e00e2 */
[----:B------:R-:W-:Y:S01]  /*1dc0*/  IADD3 R14, -R212, R215, -R16 ;  /* 0x000000d7d40e7210 */ /* 0x000fe20007ffe910 */
[----:B------:R-:W-:Y:S01]  /*1dd0*/  IMAD R4, R15, UR12, R4 ;  /* 0x0000000c0f047c24 */ /* 0x000fe2000f8e0204 */
[----:B------:R-:W-:Y:S02]  /*1de0*/  LEA R20, P0, R18, c[0x0][0x1f0], 0x1 ;  /* 0x00007c0012147a11 */ /* 0x000fe400078008ff */
[C---:B------:R-:W-:Y:S01]  /*1df0*/  ISETP.LT.OR P6, PT, R14.reuse, 0x1, P4 ;  /* 0x000000010e00780c */ /* 0x040fe200027c1670 */
[----:B------:R-:W-:Y:S01]  /*1e00*/  IMAD.IADD R4, R19, 0x1, R4 ;  /* 0x0000000113047824 */ /* 0x000fe200078e0204 */
[----:B------:R-:W-:-:S04]  /*1e10*/  ISETP.LT.OR P2, PT, R14, 0x21, P4 ;  /* 0x000000210e00780c */ /* 0x000fc80002741670 */
[----:B------:R-:W-:Y:S02]  /*1e20*/  LEA.HI.X R21, R18, c[0x0][0x1f4], R4, 0x1, P0 ;  /* 0x00007d0012157a11 */ /* 0x000fe400000f0c04 */
[----:B------:R-:W-:-:S04]  /*1e30*/  IADD3 R18, P0, R20, UR6, RZ ;  /* 0x0000000614127c10 */ /* 0x000fc8000ff1e0ff */
[----:B------:R-:W-:Y:S01]  /*1e40*/  IADD3.X R19, R21, UR4, RZ, P0, !PT ;  /* 0x0000000415137c10 */ /* 0x000fe200087fe4ff */
[----:B------:R1:W-:Y:S04]  /*1e50*/  LDGSTS.E.BYPASS.LTC128B.128 [R5+0xa080], [R20.64], !P6 ;  /* 0x0a08000014057fae */ /* 0x0003e8000f101d4a */
[----:B------:R1:W-:Y:S01]  /*1e60*/  LDGSTS.E.BYPASS.LTC128B.128 [R5+0xb080], [R18.64], !P2 ;  /* 0x0b08000012057fae */ /* 0x0003e2000d101d4a */
[----:B------:R-:W-:-:S04]  /*1e70*/  IADD3 R4, P2, R16, R208, RZ ;  /* 0x000000d010047210 */ /* 0x000fc80007f5e0ff */
[----:B------:R-:W-:Y:S02]  /*1e80*/  LEA R14, P0, R4, c[0x0][0x280], 0x2 ;  /* 0x0000a000040e7a11 */ /* 0x000fe400078010ff */
[----:B------:R-:W-:-:S04]  /*1e90*/  LEA.HI.X.SX32 R15, R16, R207, 0x1, P2 ;  /* 0x000000cf100f7211 */ /* 0x000fc800010f0eff */
[----:B------:R-:W-:Y:S01]  /*1ea0*/  LEA.HI.X R15, R4, c[0x0][0x284], R15, 0x2, P0 ;  /* 0x0000a100040f7a11 */ /* 0x000fe200000f140f */
[----:B------:R-:W-:Y:S05]  /*1eb0*/  @P1 BRA `(.L_x_396) ;  /* 0x0000002000001947 */ /* 0x000fea0003800000 */
[----:B------:R-:W-:-:S05]  /*1ec0*/  SHF.L.U32 R6, R6, 0x4, RZ ;  /* 0x0000000406067819 */ /* 0x000fca00000006ff */
[----:B------:R2:W-:Y:S02]  /*1ed0*/  LDGSTS.E.BYPASS.LTC128B.128 [R6+0xc380], [R14.64] ;  /* 0x0c3800000e067fae */ /* 0x0005e4000b901d4a */
.L_x_396:
[----:B------:R-:W-:Y:S05]  /*1ee0*/  BSYNC B0 ;  /* 0x0000000000007941 */ /* 0x000fea0003800000 */
.L_x_395:
[----:B--23--:R-:W-:Y:S01]  /*1ef0*/  SHF.R.S32.HI R6, RZ, 0x1f, R9 ;  /* 0x0000001fff067819 */ /* 0x00cfe20000011409 */
[----:B------:R-:W0:Y:S01]  /*1f00*/  LDGDEPBAR ;  /* 0x00000000000079af */ /* 0x000e220000000000 */
[----:B------:R-:W-:Y:S01]  /*1f10*/  LOP3.LUT R10, R10, 0x7ffffffc, RZ, 0xc0, !PT ;  /* 0x7ffffffc0a0a7812 */ /* 0x000fe200078ec0ff */
[----:B------:R-:W-:Y:S01]  /*1f20*/  ULDC UR6, c[0x0][0x2a0] ;  /* 0x0000a80000067ab9 */ /* 0x000fe20000000800 */
[----:B------:R-:W-:Y:S01]  /*1f30*/  LEA.HI R6, R6, R9, RZ, 0x2 ;  /* 0x0000000906067211 */ /* 0x000fe200078f10ff */
[----:B------:R-:W-:Y:S01]  /*1f40*/  ULOP3.LUT UR6, URZ, UR6, URZ, 0x33, !UPT ;  /* 0x000000063f067292 */ /* 0x000fe2000f8e333f */
[----:B------:R-:W-:Y:S01]  /*1f50*/  LOP3.LUT P6, RZ, R8, 0x4, RZ, 0xc0, !PT ;  /* 0x0000000408ff7812 */ /* 0x000fe200078cc0ff */
[----:B------:R-:W-:Y:S01]  /*1f60*/  IMAD.IADD R10, R11, 0x1, -R10 ;  /* 0x000000010b0a7824 */ /* 0x000fe200078e0a0a */
[----:B------:R-:W-:Y:S01]  /*1f70*/  LOP3.LUT R6, R6, 0x1ffffffc, RZ, 0xc0, !PT ;  /* 0x1ffffffc06067812 */ /* 0x000fe200078ec0ff */
[----:B------:R-:W-:Y:S01]  /*1f80*/  IMAD.MOV.U32 R4, RZ, RZ, 0x1 ;  /* 0x00000001ff047424 */ /* 0x000fe200078e00ff */
[----:B------:R-:W-:Y:S01]  /*1f90*/  IADD3 R234, R214, 0x1, -R217 ;  /* 0x00000001d6ea7810 */ /* 0x000fe20007ffe8d9 */
[----:B------:R-:W-:Y:S01]  /*1fa0*/  IMAD.SHL.U32 R196, R196, 0x2, RZ ;  /* 0x00000002c4c47824 */ /* 0x000fe200078e00ff */
[----:B------:R-:W-:Y:S01]  /*1fb0*/  LEA R225, R13, 0xc480, 0x1 ;  /* 0x0000c4800de17811 */ /* 0x000fe200078e08ff */
[----:B------:R-:W-:Y:S01]  /*1fc0*/  IMAD.IADD R9, R9, 0x1, -R6 ;  /* 0x0000000109097824 */ /* 0x000fe200078e0a06 */
[----:B-1----:R-:W-:Y:S01]  /*1fd0*/  SEL R5, R192, 0xffffffe0, !P3 ;  /* 0xffffffe0c0057807 */ /* 0x002fe20005800000 */
[----:B------:R-:W-:Y:S01]  /*1fe0*/  IMAD.MOV.U32 R230, RZ, RZ, 0x1 ;  /* 0x00000001ffe67424 */ /* 0x000fe200078e00ff */
[----:B------:R-:W-:Y:S01]  /*1ff0*/  LOP3.LUT P0, RZ, R12, 0x2, RZ, 0xc0, !PT ;  /* 0x000000020cff7812 */ /* 0x000fe2000780c0ff */
[----:B------:R-:W-:Y:S01]  /*2000*/  IMAD R232, R9, 0x4, R10 ;  /* 0x0000000409e87824 */ /* 0x000fe200078e020a */
[----:B------:R-:W-:Y:S01]  /*2010*/  IADD3 R233, R225, 0x40, RZ ;  /* 0x00000040e1e97810 */ /* 0x000fe20007ffe0ff */
[----:B------:R-:W-:Y:S01]  /*2020*/  IMAD.MOV.U32 R231, RZ, RZ, RZ ;  /* 0x000000ffffe77224 */ /* 0x000fe200078e00ff */
[----:B------:R-:W-:Y:S01]  /*2030*/  ISETP.LE.AND P2, PT, R4, c[0x0][0x2a8], PT ;  /* 0x0000aa0004007a0c */ /* 0x000fe20003f43270 */
[----:B------:R-:W-:Y:S01]  /*2040*/  IMAD.SHL.U32 R232, R232, 0x2, RZ ;  /* 0x00000002e8e87824 */ /* 0x000fe200078e00ff */
[----:B------:R-:W-:Y:S01]  /*2050*/  LEA R195, R195, 0x80, 0x1 ;  /* 0x00000080c3c37811 */ /* 0x000fe200078e08ff */
[----:B------:R-:W-:Y:S01]  /*2060*/  IMAD.MOV.U32 R193, RZ, RZ, RZ ;  /* 0x000000ffffc17224 */ /* 0x000fe200078e00ff */
[----:B------:R-:W-:Y:S01]  /*2070*/  SEL R201, R201, 0xffffffc0, !P3 ;  /* 0xffffffc0c9c97807 */ /* 0x000fe20005800000 */
[----:B------:R-:W-:Y:S01]  /*2080*/  CS2R R126, SRZ ;  /* 0x00000000007e7805 */ /* 0x000fe2000001ff00 */
[----:B------:R-:W-:Y:S01]  /*2090*/  IADD3 R234, -R232, R234, -R215 ;  /* 0x000000eae8ea7210 */ /* 0x000fe20007ffe9d7 */
        /* <DEDUP_REMOVED lines=32> */
[----:B------:R-:W-:Y:S01]  /*22a0*/  SEL R192, R192, 0xffffffe0, !P0 ;  /* 0xffffffe0c0c07807 */ /* 0x000fe20004000000 */
[----:B------:R-:W-:Y:S01]  /*22b0*/  IMAD.IADD R237, R237, 0x1, -R232 ;  /* 0x00000001eded7824 */ /* 0x000fe200078e0ae8 */
[----:B------:R-:W-:Y:S01]  /*22c0*/  @P6 IADD3 R233, R225, -0x40, RZ ;  /* 0xffffffc0e1e96810 */ /* 0x000fe20007ffe0ff */
[----:B------:R-:W-:Y:S01]  /*22d0*/  ULDC UR5, c[0x0][0x2a0] ;  /* 0x0000a80000057ab9 */ /* 0x000fe20000000800 */
[C---:B------:R-:W-:Y:S01]  /*22e0*/  IADD3 R236, R234.reuse, c[0x0][0x2a4], RZ ;  /* 0x0000a900eaec7a10 */ /* 0x040fe20007ffe0ff */
[----:B------:R-:W-:Y:S01]  /*22f0*/  ULDC UR4, c[0x0][0x2a0] ;  /* 0x0000a80000047ab9 */ /* 0x000fe20000000800 */
[----:B------:R-:W-:Y:S01]  /*2300*/  IADD3 R235, R234, UR6, RZ ;  /* 0x00000006eaeb7c10 */ /* 0x000fe2000fffe0ff */
[----:B------:R-:W-:-:S02]  /*2310*/  ULOP3.LUT UR5, URZ, UR5, URZ, 0x33, !UPT ;  /* 0x000000053f057292 */ /* 0x000fc4000f8e333f */
[----:B------:R-:W-:Y:S02]  /*2320*/  ULOP3.LUT UR4, URZ, UR4, URZ, 0x33, !UPT ;  /* 0x000000043f047292 */ /* 0x000fe4000f8e333f */
.L_x_415:
[----:B------:R-:W-:Y:S04]  /*2330*/  DEPBAR.LE SB0, 0x1 ;  /* 0x000080400000791a */ /* 0x000fe80000000000 */
[----:B------:R-:W-:Y:S01]  /*2340*/  BAR.SYNC.DEFER_BLOCKING 0x0 ;  /* 0x0000000000007b1d */ /* 0x000fe20000010000 */
[C---:B------:R-:W-:Y:S01]  /*2350*/  IMAD.SHL.U32 R180, R193.reuse, 0x1000, RZ ;  /* 0x00001000c1b47824 */ /* 0x040fe200078e00ff */
[----:B------:R-:W-:Y:S01]  /*2360*/  LEA R185, R193, R224, 0x6 ;  /* 0x000000e0c1b97211 */ /* 0x000fe200078e30ff */
[----:B------:R-:W-:Y:S02]  /*2370*/  IMAD R133, R239, 0x40, R224 ;  /* 0x00000040ef857824 */ /* 0x000fe400078e02e0 */
[----:B------:R-:W-:Y:S03]  /*2380*/  IMAD.IADD R181, R199, 0x1, R180 ;  /* 0x00000001c7b57824 */ /* 0x000fe600078e02b4 */
[----:B------:R-:W-:Y:S02]  /*2390*/  IADD3 R244, R133, R236, RZ ;  /* 0x000000ec85f47210 */ /* 0x000fe40007ffe0ff */
[----:B------:R-:W-:Y:S02]  /*23a0*/  SHF.L.U32 R183, R181, 0x1, RZ ;  /* 0x00000001b5b77819 */ /* 0x000fe400000006ff */
[----:B------:R-:W-:Y:S02]  /*23b0*/  IADD3 R242, R133, R235, RZ ;  /* 0x000000eb85f27210 */ /* 0x000fe40007ffe0ff */
[C---:B------:R-:W-:Y:S01]  /*23c0*/  IADD3 R132, R183.reuse, R201, RZ ;  /* 0x000000c9b7847210 */ /* 0x040fe20007ffe0ff */
[----:B------:R-:W-:Y:S01]  /*23d0*/  IMAD.IADD R182, R183, 0x1, R192 ;  /* 0x00000001b7b67824 */ /* 0x000fe200078e02c0 */
[----:B------:R-:W-:Y:S03]  /*23e0*/  IMNMX R244, R237, R244, PT ;  /* 0x000000f4edf47217 */ /* 0x000fe60003800200 */
[----:B------:R-:W-:Y:S01]  /*23f0*/  IMAD.IADD R201, R201, 0x1, R182 ;  /* 0x00000001c9c97824 */ /* 0x000fe200078e02b6 */
[----:B------:R-:W-:Y:S05]  /*2400*/  LDSM.16.M88.4 R40, [R197+0x80] ;  /* 0x00008000c528783b */ /* 0x000fea0000000200 */
[----:B------:R-:W1:Y:S05]  /*2410*/  LDSM.16.M88.4 R36, [R183+0x4080] ;  /* 0x00408000b724783b */ /* 0x000e6a0000000200 */
        /* <DEDUP_REMOVED lines=13> */
[C---:B------:R-:W-:Y:S01]  /*24f0*/  HMMA.16816.F32 R16, R36.reuse, R42, RZ ;  /* 0x0000002a2410723c */ /* 0x040fe200000018ff */
[----:B------:R-:W-:Y:S07]  /*2500*/  LDSM.16.M88.4 R40, [R2+0x80] ;  /* 0x000080000228783b */ /* 0x000fee0000000200 */
[-C--:B---3--:R-:W-:Y:S08]  /*2510*/  HMMA.16816.F32 R20, R36, R48.reuse, RZ ;  /* 0x000000302414723c */ /* 0x088ff000000018ff */
[C---:B------:R-:W-:Y:S08]  /*2520*/  HMMA.16816.F32 R24, R44.reuse, R48, RZ ;  /* 0x000000302c18723c */ /* 0x040ff000000018ff */
[-C--:B------:R-:W-:Y:S01]  /*2530*/  HMMA.16816.F32 R28, R44, R50.reuse, RZ ;  /* 0x000000322c1c723c */ /* 0x080fe200000018ff */
[----:B------:R-:W-:Y:S07]  /*2540*/  LDSM.16.M88.4 R44, [R132+0x5080] ;  /* 0x00508000842c783b */ /* 0x000fee0000000200 */
[----:B------:R-:W-:Y:S01]  /*2550*/  HMMA.16816.F32 R32, R36, R50, RZ ;  /* 0x000000322420723c */ /* 0x000fe200000018ff */
[----:B------:R-:W1:Y:S05]  /*2560*/  LDSM.16.M88.4 R36, [R132+0x4080] ;  /* 0x004080008424783b */ /* 0x000e6a0000000200 */
[----:B------:R-:W2:Y:S02]  /*2570*/  LDSM.16.M88.4 R48, [R2+0x2080] ;  /* 0x002080000230783b */ /* 0x000ea40000000200 */
[-C--:B----4-:R-:W-:Y:S08]  /*2580*/  HMMA.16816.F32 R4, R52, R56.reuse, R4 ;  /* 0x000000383404723c */ /* 0x090ff00000001804 */
[C---:B-----5:R-:W-:Y:S08]  /*2590*/  HMMA.16816.F32 R8, R60.reuse, R56, R8 ;  /* 0x000000383c08723c */ /* 0x060ff00000001808 */
[-C--:B------:R-:W-:Y:S08]  /*25a0*/  HMMA.16816.F32 R12, R60, R58.reuse, R12 ;  /* 0x0000003a3c0c723c */ /* 0x080ff0000000180c */
[C---:B------:R-:W-:Y:S01]  /*25b0*/  HMMA.16816.F32 R16, R52.reuse, R58, R16 ;  /* 0x0000003a3410723c */ /* 0x040fe20000001810 */
[----:B------:R-:W-:Y:S07]  /*25c0*/  LDSM.16.M88.4 R56, [R0+0x80] ;  /* 0x000080000038783b */ /* 0x000fee0000000200 */
[-C--:B------:R-:W-:Y:S08]  /*25d0*/  HMMA.16816.F32 R20, R52, R64.reuse, R20 ;  /* 0x000000403414723c */ /* 0x080ff00000001814 */
[C---:B------:R-:W-:Y:S08]  /*25e0*/  HMMA.16816.F32 R24, R60.reuse, R64, R24 ;  /* 0x000000403c18723c */ /* 0x040ff00000001818 */
[-C--:B------:R-:W-:Y:S01]  /*25f0*/  HMMA.16816.F32 R28, R60, R66.reuse, R28 ;  /* 0x000000423c1c723c */ /* 0x080fe2000000181c */
[----:B------:R-:W-:Y:S07]  /*2600*/  LDSM.16.M88.4 R60, [R201+0x5080] ;  /* 0x00508000c93c783b */ /* 0x000fee0000000200 */
[----:B------:R-:W-:Y:S01]  /*2610*/  HMMA.16816.F32 R32, R52, R66, R32 ;  /* 0x000000423420723c */ /* 0x000fe20000001820 */
[----:B------:R-:W3:Y:S05]  /*2620*/  LDSM.16.M88.4 R52, [R201+0x4080] ;  /* 0x00408000c934783b */ /* 0x000eea0000000200 */
[----:B------:R-:W4:Y:S02]  /*2630*/  LDSM.16.M88.4 R64, [R0+0x2080] ;  /* 0x002080000040783b */ /* 0x000f240000000200 */
[-C--:B-1----:R-:W-:Y:S08]  /*2640*/  HMMA.16816.F32 R4, R36, R40.reuse, R4 ;  /* 0x000000282404723c */ /* 0x082ff00000001804 */
[C---:B------:R-:W-:Y:S08]  /*2650*/  HMMA.16816.F32 R8, R44.reuse, R40, R8 ;  /* 0x000000282c08723c */ /* 0x040ff00000001808 */
[-C--:B------:R-:W-:Y:S08]  /*2660*/  HMMA.16816.F32 R12, R44, R42.reuse, R12 ;  /* 0x0000002a2c0c723c */ /* 0x080ff0000000180c */
[C---:B------:R-:W-:Y:S08]  /*2670*/  HMMA.16816.F32 R16, R36.reuse, R42, R16 ;  /* 0x0000002a2410723c */ /* 0x040ff00000001810 */
[-C--:B--2---:R-:W-:Y:S08]  /*2680*/  HMMA.16816.F32 R20, R36, R48.reuse, R20 ;  /* 0x000000302414723c */ /* 0x084ff00000001814 */
[C---:B------:R-:W-:Y:S08]  /*2690*/  HMMA.16816.F32 R24, R44.reuse, R48, R24 ;  /* 0x000000302c18723c */ /* 0x040ff00000001818 */
[-C--:B------:R-:W-:Y:S08]  /*26a0*/  HMMA.16816.F32 R28, R44, R50.reuse, R28 ;  /* 0x000000322c1c723c */ /* 0x080ff0000000181c */
[----:B------:R-:W-:Y:S08]  /*26b0*/  HMMA.16816.F32 R32, R36, R50, R32 ;  /* 0x000000322420723c */ /* 0x000ff00000001820 */
[-C--:B---3--:R-:W-:Y:S08]  /*26c0*/  HMMA.16816.F32 R4, R52, R56.reuse, R4 ;  /* 0x000000383404723c */ /* 0x088ff00000001804 */
[C---:B------:R-:W-:Y:S08]  /*26d0*/  HMMA.16816.F32 R8, R60.reuse, R56, R8 ;  /* 0x000000383c08723c */ /* 0x040ff00000001808 */
[-C--:B------:R-:W-:Y:S08]  /*26e0*/  HMMA.16816.F32 R12, R60, R58.reuse, R12 ;  /* 0x0000003a3c0c723c */ /* 0x080ff0000000180c */
[C---:B------:R-:W-:Y:S08]  /*26f0*/  HMMA.16816.F32 R16, R52.reuse, R58, R16 ;  /* 0x0000003a3410723c */ /* 0x040ff00000001810 */
[-C--:B----4-:R-:W-:Y:S08]  /*2700*/  HMMA.16816.F32 R20, R52, R64.reuse, R20 ;  /* 0x000000403414723c */ /* 0x090ff00000001814 */
[C---:B------:R-:W-:Y:S08]  /*2710*/  HMMA.16816.F32 R24, R60.reuse, R64, R24 ;  /* 0x000000403c18723c */ /* 0x040ff00000001818 */
[-C--:B------:R-:W-:Y:S08]  /*2720*/  HMMA.16816.F32 R28, R60, R66.reuse, R28 ;  /* 0x000000423c1c723c */ /* 0x080ff0000000181c */
[----:B------:R-:W-:Y:S01]  /*2730*/  HMMA.16816.F32 R32, R52, R66, R32 ;  /* 0x000000423420723c */ /* 0x000fe20000001820 */
[----:B------:R-:W-:-:S08]  /*2740*/  @!P2 BRA `(.L_x_397) ;  /* 0x000001b00000a947 */ /* 0x000fd00003800000 */
[----:B------:R-:W-:Y:S01]  /*2750*/  IADD3 R38, R133, R214, -R215 ;  /* 0x000000d685267210 */ /* 0x000fe20007ffe8d7 */
[----:B------:R-:W-:Y:S03]  /*2760*/  BSSY B0, `(.L_x_398) ;  /* 0x0000011000007945 */ /* 0x000fe60003800000 */
        /* <DEDUP_REMOVED lines=11> */
.L_x_399:
[----:B------:R-:W-:Y:S04]  /*2820*/  MOV R36, 0x1 ;  /* 0x0000000100247802 */ /* 0x000fe80000000f00 */
[----:B------:R-:W-:Y:S11]  /*2830*/  ISETP.NE.AND P0, PT, R36, c[0x0][0x2a8], PT ;  /* 0x0000aa0024007a0c */ /* 0x000ff60003f05270 */
[----:B------:R-:W-:Y:S02]  /*2840*/  @!UPT UIADD3 URZ, URZ, URZ, URZ ;  /* 0x0000003f3f3ff290 */ /* 0x000fe4000fffe03f */
[----:B------:R-:W-:Y:S05]  /*2850*/  @P0 IMAD.HI.U32 R36, R38, c[0x0][0x2ac], RZ ;  /* 0x0000ab0026240a27 */ /* 0x000fea00078e00ff */
[----:B------:R-:W-:Y:S02]  /*2860*/  @P0 SHF.R.U32.HI R38, RZ, c[0x0][0x2b0], R36 ;  /* 0x0000ac00ff260a19 */ /* 0x000fe40000011624 */
.L_x_400:
[----:B------:R-:W-:Y:S05]  /*2870*/  BSYNC B0 ;  /* 0x0000000000007941 */ /* 0x000fea0003800000 */
.L_x_398:
[C-C-:B------:R-:W-:Y:S01]  /*2880*/  IADD3 R36, R133.reuse, c[0x0][0x2a4], R234.reuse ;  /* 0x0000a90085247a10 */ /* 0x140fe20007ffe0ea */
[----:B------:R-:W-:Y:S01]  /*2890*/  IMAD R37, R38, c[0x0][0x2a8], -R217 ;  /* 0x0000aa0026257a24 */ /* 0x000fe200078e0ad9 */
[----:B------:R-:W-:Y:S03]  /*28a0*/  IADD3 R39, R133, UR5, R234 ;  /* 0x0000000585277c10 */ /* 0x000fe6000fffe0ea */
[----:B------:R-:W-:Y:S01]  /*28b0*/  IMAD.IADD R242, R37, 0x1, -R232 ;  /* 0x0000000125f27824 */ /* 0x000fe200078e0ae8 */
[----:B------:R-:W-:Y:S04]  /*28c0*/  IMNMX R37, R237, R36, PT ;  /* 0x00000024ed257217 */ /* 0x000fe80003800200 */
[----:B------:R-:W-:Y:S02]  /*28d0*/  IADD3 R244, R242, c[0x0][0x2a8], RZ ;  /* 0x0000aa00f2f47a10 */ /* 0x000fe40007ffe0ff */
[----:B------:R-:W-:Y:S02]  /*28e0*/  IMNMX R242, R39, R242, !PT ;  /* 0x000000f227f27217 */ /* 0x000fe40007800200 */
[----:B------:R-:W-:Y:S02]  /*28f0*/  IMNMX R244, R37, R244, PT ;  /* 0x000000f425f47217 */ /* 0x000fe40003800200 */
.L_x_397:
[----:B------:R-:W-:Y:S04]  /*2900*/  IADD3 R37, R133, 0x8, RZ ;  /* 0x0000000885257810 */ /* 0x000fe80007ffe0ff */
[C-C-:B------:R-:W-:Y:S02]  /*2910*/  IADD3 R36, R37.reuse, c[0x0][0x2a4], R234.reuse ;  /* 0x0000a90025247a10 */ /* 0x140fe40007ffe0ea */
[----:B------:R-:W-:Y:S02]  /*2920*/  IADD3 R251, R37, UR4, R234 ;  /* 0x0000000425fb7c10 */ /* 0x000fe4000fffe0ea */
[----:B------:R-:W-:Y:S01]  /*2930*/  IMNMX R245, R237, R36, PT ;  /* 0x00000024edf57217 */ /* 0x000fe20003800200 */
[----:B------:R-:W-:-:S06]  /*2940*/  @!P2 BRA `(.L_x_401) ;  /* 0x000001800000a947 */ /* 0x000fcc0003800000 */
[----:B------:R-:W-:Y:S01]  /*2950*/  IADD3 R38, -R215, R214, R37 ;  /* 0x000000d6d7267210 */ /* 0x000fe20007ffe125 */
        /* <DEDUP_REMOVED lines=12> */
.L_x_403:
[----:B------:R-:W-:Y:S04]  /*2a20*/  MOV R36, 0x1 ;  /* 0x0000000100247802 */ /* 0x000fe80000000f00 */
[----:B------:R-:W-:Y:S11]  /*2a30*/  ISETP.NE.AND P0, PT, R36, c[0x0][0x2a8], PT ;  /* 0x0000aa0024007a0c */ /* 0x000ff60003f05270 */
[----:B------:R-:W-:Y:S02]  /*2a40*/  @!UPT UIADD3 URZ, URZ, URZ, URZ ;  /* 0x0000003f3f3ff290 */ /* 0x000fe4000fffe03f */
[----:B------:R-:W-:Y:S05]  /*2a50*/  @P0 IMAD.HI.U32 R36, R38, c[0x0][0x2ac], RZ ;  /* 0x0000ab0026240a27 */ /* 0x000fea00078e00ff */
[----:B------:R-:W-:Y:S02]  /*2a60*/  @P0 SHF.R.U32.HI R38, RZ, c[0x0][0x2b0], R36 ;  /* 0x0000ac00ff260a19 */ /* 0x000fe40000011624 */
.L_x_404:
[----:B------:R-:W-:Y:S05]  /*2a70*/  BSYNC B0 ;  /* 0x0000000000007941 */ /* 0x000fea0003800000 */
.L_x_402:
[----:B------:R-:W-:Y:S04]  /*2a80*/  IMAD R37, R38, c[0x0][0x2a8], -R217 ;  /* 0x0000aa0026257a24 */ /* 0x000fe800078e0ad9 */
[----:B------:R-:W-:Y:S05]  /*2a90*/  IMAD.IADD R38, R37, 0x1, -R232 ;  /* 0x0000000125267824 */ /* 0x000fea00078e0ae8 */
[----:B------:R-:W-:Y:S02]  /*2aa0*/  IADD3 R36, R38, c[0x0][0x2a8], RZ ;  /* 0x0000aa0026247a10 */ /* 0x000fe40007ffe0ff */
[----:B------:R-:W-:Y:S02]  /*2ab0*/  IMNMX R251, R251, R38, !PT ;  /* 0x00000026fbfb7217 */ /* 0x000fe40007800200 */
[----:B------:R-:W-:Y:S02]  /*2ac0*/  IMNMX R245, R245, R36, PT ;  /* 0x00000024f5f57217 */ /* 0x000fe40003800200 */
.L_x_401:
[----:B------:R-:W-:Y:S04]  /*2ad0*/  IADD3 R37, R133, 0x20, RZ ;  /* 0x0000002085257810 */ /* 0x000fe80007ffe0ff */
[C-C-:B------:R-:W-:Y:S02]  /*2ae0*/  IADD3 R202, R37.reuse, c[0x0][0x2a4], R234.reuse ;  /* 0x0000a90025ca7a10 */ /* 0x140fe40007ffe0ea */
[----:B------:R-:W-:Y:S02]  /*2af0*/  IADD3 R240, R37, UR4, R234 ;  /* 0x0000000425f07c10 */ /* 0x000fe4000fffe0ea */
[----:B------:R-:W-:Y:S01]  /*2b00*/  IMNMX R202, R237, R202, PT ;  /* 0x000000caedca7217 */ /* 0x000fe20003800200 */
[----:B------:R-:W-:-:S05]  /*2b10*/  @!P2 BRA `(.L_x_405) ;  /* 0x000001800000a947 */ /* 0x000fca0003800000 */
        /* <DEDUP_REMOVED lines=13> */
.L_x_407:
[----:B------:R-:W-:Y:S04]  /*2bf0*/  MOV R36, 0x1 ;  /* 0x0000000100247802 */ /* 0x000fe80000000f00 */
[----:B------:R-:W-:Y:S11]  /*2c00*/  ISETP.NE.AND P0, PT, R36, c[0x0][0x2a8], PT ;  /* 0x0000aa0024007a0c */ /* 0x000ff60003f05270 */
[----:B------:R-:W-:Y:S02]  /*2c10*/  @!UPT UIADD3 URZ, URZ, URZ, URZ ;  /* 0x0000003f3f3ff290 */ /* 0x000fe4000fffe03f */
[----:B------:R-:W-:Y:S05]  /*2c20*/  @P0 IMAD.HI.U32 R36, R38, c[0x0][0x2ac], RZ ;  /* 0x0000ab0026240a27 */ /* 0x000fea00078e00ff */
[----:B------:R-:W-:Y:S02]  /*2c30*/  @P0 SHF.R.U32.HI R38, RZ, c[0x0][0x2b0], R36 ;  /* 0x0000ac00ff260a19 */ /* 0x000fe40000011624 */
.L_x_408:
[----:B------:R-:W-:Y:S05]  /*2c40*/  BSYNC B0 ;  /* 0x0000000000007941 */ /* 0x000fea0003800000 */
.L_x_406:
[----:B------:R-:W-:Y:S04]  /*2c50*/  IMAD R39, R38, c[0x0][0x2a8], -R217 ;  /* 0x0000aa0026277a24 */ /* 0x000fe800078e0ad9 */
[----:B------:R-:W-:Y:S05]  /*2c60*/  IMAD.IADD R39, R39, 0x1, -R232 ;  /* 0x0000000127277824 */ /* 0x000fea00078e0ae8 */
[----:B------:R-:W-:Y:S02]  /*2c70*/  IADD3 R37, R39, c[0x0][0x2a8], RZ ;  /* 0x0000aa0027257a10 */ /* 0x000fe40007ffe0ff */
[----:B------:R-:W-:Y:S02]  /*2c80*/  IMNMX R240, R240, R39, !PT ;  /* 0x00000027f0f07217 */ /* 0x000fe40007800200 */
[----:B------:R-:W-:Y:S02]  /*2c90*/  IMNMX R202, R202, R37, PT ;  /* 0x00000025caca7217 */ /* 0x000fe40003800200 */
.L_x_405:
        /* <DEDUP_REMOVED lines=18> */
.L_x_411:
[----:B------:R-:W-:Y:S04]  /*2dc0*/  MOV R36, 0x1 ;  /* 0x0000000100247802 */ /* 0x000fe80000000f00 */
[----:B------:R-:W-:Y:S11]  /*2dd0*/  ISETP.NE.AND P0, PT, R36, c[0x0][0x2a8], PT ;  /* 0x0000aa0024007a0c */ /* 0x000ff60003f05270 */
[----:B------:R-:W-:Y:S02]  /*2de0*/  @!UPT UIADD3 URZ, URZ, URZ, URZ ;  /* 0x0000003f3f3ff290 */ /* 0x000fe4000fffe03f */
[----:B------:R-:W-:Y:S05]  /*2df0*/  @P0 IMAD.HI.U32 R36, R38, c[0x0][0x2ac], RZ ;  /* 0x0000ab0026240a27 */ /* 0x000fea00078e00ff */
[----:B------:R-:W-:Y:S02]  /*2e00*/  @P0 SHF.R.U32.HI R38, RZ, c[0x0][0x2b0], R36 ;  /* 0x0000ac00ff260a19 */ /* 0x000fe40000011624 */
.L_x_412:
[----:B------:R-:W-:Y:S05]  /*2e10*/  BSYNC B0 ;  /* 0x0000000000007941 */ /* 0x000fea0003800000 */
.L_x_410:
[----:B------:R-:W-:Y:S04]  /*2e20*/  IMAD R37, R38, c[0x0][0x2a8], -R217 ;  /* 0x0000aa0026257a24 */ /* 0x000fe800078e0ad9 */
[----:B------:R-:W-:Y:S05]  /*2e30*/  IMAD.IADD R36, R37, 0x1, -R232 ;  /* 0x0000000125247824 */ /* 0x000fea00078e0ae8 */
[----:B------:R-:W-:Y:S02]  /*2e40*/  IADD3 R37, R36, c[0x0][0x2a8], RZ ;  /* 0x0000aa0024257a10 */ /* 0x000fe40007ffe0ff */
[----:B------:R-:W-:Y:S02]  /*2e50*/  IMNMX R189, R189, R36, !PT ;  /* 0x00000024bdbd7217 */ /* 0x000fe40007800200 */
[----:B------:R-:W-:Y:S02]  /*2e60*/  IMNMX R188, R188, R37, PT ;  /* 0x00000025bcbc7217 */ /* 0x000fe40003800200 */
.L_x_409:
[----:B------:R-:W-:Y:S04]  /*2e70*/  DEPBAR.LE SB0, 0x1 ;  /* 0x000080400000791a */ /* 0x000fe80000000000 */
[----:B------:R-:W-:Y:S01]  /*2e80*/  BAR.SYNC.DEFER_BLOCKING 0x0 ;  /* 0x0000000000007b1d */ /* 0x000fe20000010000 */
[----:B------:R-:W-:Y:S04]  /*2e90*/  IADD3 R238, R239, 0x1, RZ ;  /* 0x00000001efee7810 */ /* 0x000fe80007ffe0ff */
[----:B------:R-:W-:Y:S01]  /*2ea0*/  ISETP.GE.AND P0, PT, R238, R213, PT ;  /* 0x000000d5ee00720c */ /* 0x000fe20003f06270 */
[----:B------:R1:W2:Y:S04]  /*2eb0*/  LDSM.16.M88.4 R132, [R183+0x8080] ;  /* 0x00808000b784783b */ /* 0x0002a80000000200 */
[----:B------:R1:W3:Y:S04]  /*2ec0*/  LDSM.16.M88.4 R140, [R183+0x9080] ;  /* 0x00908000b78c783b */ /* 0x0002e80000000200 */
[----:B------:R1:W4:Y:S04]  /*2ed0*/  LDSM.16.M88.4 R148, [R182+0x8080] ;  /* 0x00808000b694783b */ /* 0x0003280000000200 */
[----:B------:R1:W1:Y:S01]  /*2ee0*/  LDSM.16.M88.4 R156, [R182+0x9080] ;  /* 0x00908000b69c783b */ /* 0x0002620000000200 */
[----:B------:R-:W-:-:S05]  /*2ef0*/  @P0 BRA `(.L_x_413) ;  /* 0x000001d000000947 */ /* 0x000fca0003800000 */
[----:B------:R-:W-:Y:S01]  /*2f00*/  SHF.R.S32.HI R43, RZ, 0x1f, R238 ;  /* 0x0000001fff2b7819 */ /* 0x000fe200000114ee */
[----:B------:R-:W-:Y:S01]  /*2f10*/  IMAD.WIDE.U32 R40, R238, c[0x0][0x178], RZ ;  /* 0x00005e00ee287a25 */ /* 0x000fe200078e00ff */
[----:B------:R-:W-:Y:S03]  /*2f20*/  @!P1 LEA R38, R239, 0x40, 0x6 ;  /* 0x00000040ef269811 */ /* 0x000fe600078e30ff */
[----:B------:R-:W-:Y:S01]  /*2f30*/  IMAD R43, R43, c[0x0][0x178], RZ ;  /* 0x00005e002b2b7a24 */ /* 0x000fe200078e02ff */
[----:B------:R-:W-:Y:S02]  /*2f40*/  @!P1 IADD3 R39, P0, R38, R210, RZ ;  /* 0x000000d226279210 */ /* 0x000fe40007f1e0ff */
[----:B------:R-:W-:Y:S01]  /*2f50*/  LEA R37, P6, R40, R218, 0x6 ;  /* 0x000000da28257211 */ /* 0x000fe200078c30ff */
[----:B------:R-:W-:Y:S01]  /*2f60*/  IMAD R43, R238, c[0x0][0x17c], R43 ;  /* 0x00005f00ee2b7a24 */ /* 0x000fe200078e022b */
[----:B------:R-:W-:Y:S02]  /*2f70*/  @!P1 LEA.HI.X.SX32 R38, R38, R209, 0x1, P0 ;  /* 0x000000d126269211 */ /* 0x000fe400000f0eff */
[----:B------:R-:W-:Y:S01]  /*2f80*/  @!P1 LEA R44, P0, R39, c[0x0][0x258], 0x2 ;  /* 0x00009600272c9a11 */ /* 0x000fe200078010ff */
[----:B------:R-:W-:Y:S02]  /*2f90*/  IMAD.IADD R43, R41, 0x1, R43 ;  /* 0x00000001292b7824 */ /* 0x000fe400078e022b */
[----:B------:R-:W-:Y:S01]  /*2fa0*/  IMAD R41, R238, -0x40, R215 ;  /* 0xffffffc0ee297824 */ /* 0x000fe200078e02d7 */
[----:B------:R-:W-:Y:S01]  /*2fb0*/  @!P1 LEA.HI.X R45, R39, c[0x0][0x25c], R38, 0x2, P0 ;  /* 0x00009700272d9a11 */ /* 0x000fe200000f1426 */
[----:B------:R-:W-:Y:S01]  /*2fc0*/  IMAD R39, R230, 0x2000, R229 ;  /* 0x00002000e6277824 */ /* 0x000fe200078e02e5 */
[----:B------:R-:W-:Y:S01]  /*2fd0*/  LEA.HI.X R36, R40, R206, R43, 0x6, P6 ;  /* 0x000000ce28247211 */ /* 0x000fe200030f342b */
[----:B------:R-:W-:Y:S01]  /*2fe0*/  IMAD.IADD R41, R41, 0x1, -R212 ;  /* 0x0000000129297824 */ /* 0x000fe200078e0ad4 */
[----:B------:R-:W-:Y:S04]  /*2ff0*/  LEA R42, P6, R37, c[0x0][0x160], 0x1 ;  /* 0x00005800252a7a11 */ /* 0x000fe800078c08ff */
[----:B------:R-:W-:Y:S02]  /*3000*/  ISETP.LT.OR P0, PT, R41, 0x1, P5 ;  /* 0x000000012900780c */ /* 0x000fe40002f01670 */
[----:B------:R-:W-:Y:S01]  /*3010*/  LEA.HI.X R43, R37, c[0x0][0x164], R36, 0x1, P6 ;  /* 0x00005900252b7a11 */ /* 0x000fe200030f0c24 */
[----:B------:R-:W-:Y:S01]  /*3020*/  @!P1 IMAD R36, R230, 0x40, R222 ;  /* 0x00000040e6249824 */ /* 0x000fe200078e02de */
[----:B------:R-:W-:Y:S03]  /*3030*/  IADD3 R46, P6, R42, UR13, RZ ;  /* 0x0000000d2a2e7c10 */ /* 0x000fe6000ffde0ff */
[----:B------:R-:W-:Y:S01]  /*3040*/  @!P1 IMAD.SHL.U32 R37, R36, 0x4, RZ ;  /* 0x0000000424259824 */ /* 0x000fe200078e00ff */
[----:B------:R-:W-:Y:S02]  /*3050*/  IADD3.X R47, R43, UR8, RZ, P6, !PT ;  /* 0x000000082b2f7c10 */ /* 0x000fe4000b7fe4ff */
[----:B------:R-:W-:Y:S03]  /*3060*/  ISETP.LT.OR P6, PT, R41, 0x21, P5 ;  /* 0x000000212900780c */ /* 0x000fe60002fc1670 */
[----:B------:R-:W-:Y:S01]  /*3070*/  @!PT LDS RZ, [RZ] ;  /* 0x00000000fffff984 */ /* 0x000fe20000000800 */
[----:B------:R-:W-:Y:S01]  /*3080*/  @!PT LDS RZ, [RZ] ;  /* 0x00000000fffff984 */ /* 0x000fe20000000800 */
[----:B------:R-:W-:Y:S01]  /*3090*/  @!PT LDS RZ, [RZ] ;  /* 0x00000000fffff984 */ /* 0x000fe20000000800 */
[----:B------:R4:W-:Y:S10]  /*30a0*/  LDGSTS.E.BYPASS.LTC128B.128 [R39], [R42.64], !P0 ;  /* 0x000000002a277fae */ /* 0x0009f4000c101d4a */
[----:B------:R4:W-:Y:S06]  /*30b0*/  LDGSTS.E.BYPASS.LTC128B.128 [R39+0x1000], [R46.64], !P6 ;  /* 0x010000002e277fae */ /* 0x0009ec000f101d4a */
[----:B------:R4:W-:Y:S02]  /*30c0*/  @!P1 LDGSTS.E.BYPASS.LTC128B.128 [R37+0xc080], [R44.64] ;  /* 0x0c0800002c259fae */ /* 0x0009e4000b901d4a */
.L_x_413:
[-C--:B--2-4-:R-:W-:Y:S01]  /*30d0*/  HMMA.16816.F32 R36, R132, R136.reuse, RZ ;  /* 0x000000888424723c */ /* 0x094fe200000018ff */
[----:B------:R-:W0:Y:S02]  /*30e0*/  LDGDEPBAR ;  /* 0x00000000000079af */ /* 0x000e240000000000 */
[----:B------:R-:W-:Y:S01]  /*30f0*/  ISETP.GT.AND P0, PT, R211, -0x1, PT ;  /* 0xffffffffd300780c */ /* 0x000fe20003f04270 */
[----:B------:R-:W-:Y:S03]  /*3100*/  IMAD.MOV.U32 R249, RZ, RZ, 0x40 ;  /* 0x00000040fff97424 */ /* 0x000fe600078e00ff */
[----:B------:R-:W-:Y:S01]  /*3110*/  ISETP.GT.AND P6, PT, R242, RZ, P0 ;  /* 0x000000fff200720c */ /* 0x000fe200007c4270 */
[C---:B---3--:R-:W-:Y:S03]  /*3120*/  HMMA.16816.F32 R40, R140.reuse, R136, RZ ;  /* 0x000000888c28723c */ /* 0x048fe600000018ff */
[----:B------:R-:W-:Y:S04]  /*3130*/  ISETP.LT.OR P6, PT, R244, 0x1, P6 ;  /* 0x00000001f400780c */ /* 0x000fe800037c1670 */
[----:B------:R-:W-:Y:S01]  /*3140*/  FSEL R190, R4, -INF , !P6 ;  /* 0xff80000004be7808 */ /* 0x000fe20007000000 */
[-C--:B------:R-:W-:Y:S01]  /*3150*/  HMMA.16816.F32 R44, R140, R138.reuse, RZ ;  /* 0x0000008a8c2c723c */ /* 0x080fe200000018ff */
[----:B------:R-:W-:Y:S03]  /*3160*/  ISETP.GT.AND P6, PT, R242, 0x1, P0 ;  /* 0x00000001f200780c */ /* 0x000fe600007c4270 */
[--C-:B-1----:R-:W-:Y:S01]  /*3170*/  FFMA.FTZ R183, R190, c[0x0][0x29c], -R241.reuse ;  /* 0x0000a700beb77a23 */ /* 0x102fe200000108f1 */
[----:B------:R-:W-:Y:S03]  /*3180*/  ISETP.LT.OR P6, PT, R244, 0x2, P6 ;  /* 0x00000002f400780c */ /* 0x000fe600037c1670 */
[C---:B------:R-:W-:Y:S02]  /*3190*/  HMMA.16816.F32 R48, R132.reuse, R138, RZ ;  /* 0x0000008a8430723c */ /* 0x040fe400000018ff */
[----:B------:R-:W-:Y:S02]  /*31a0*/  MUFU.EX2 R183, R183 ;  /* 0x000000b700b77308 */ /* 0x000fe40000000800 */
[----:B------:R-:W-:Y:S02]  /*31b0*/  FSEL R182, R5, -INF , !P6 ;  /* 0xff80000005b67808 */ /* 0x000fe40007000000 */
[----:B------:R-:W-:Y:S02]  /*31c0*/  ISETP.GT.AND P6, PT, R251, RZ, P0 ;  /* 0x000000fffb00720c */ /* 0x000fe400007c4270 */
[-C--:B------:R-:W-:Y:S01]  /*31d0*/  HMMA.16816.F32 R52, R132, R144.reuse, RZ ;  /* 0x000000908434723c */ /* 0x080fe200000018ff */
[--C-:B------:R-:W-:Y:S01]  /*31e0*/  FFMA.FTZ R190, R182, c[0x0][0x29c], -R241.reuse ;  /* 0x0000a700b6be7a23 */ /* 0x100fe200000108f1 */
[----:B------:R-:W-:Y:S04]  /*31f0*/  ISETP.LT.OR P6, PT, R245, 0x1, P6 ;  /* 0x00000001f500780c */ /* 0x000fe800037c1670 */
[----:B------:R-:W-:Y:S01]  /*3200*/  FSEL R247, R6, -INF , !P6 ;  /* 0xff80000006f77808 */ /* 0x000fe20007000000 */
[----:B------:R-:W-:Y:S01]  /*3210*/  MUFU.EX2 R190, R190 ;  /* 0x000000be00be7308 */ /* 0x000fe20000000800 */
[C---:B------:R-:W-:Y:S02]  /*3220*/  HMMA.16816.F32 R56, R140.reuse, R144, RZ ;  /* 0x000000908c38723c */ /* 0x040fe400000018ff */
[----:B------:R-:W-:Y:S04]  /*3230*/  ISETP.GT.AND P6, PT, R251, 0x1, P0 ;  /* 0x00000001fb00780c */ /* 0x000fe800007c4270 */
[----:B------:R-:W-:Y:S02]  /*3240*/  ISETP.LT.OR P6, PT, R245, 0x2, P6 ;  /* 0x00000002f500780c */ /* 0x000fe400037c1670 */
[-C--:B------:R-:W-:Y:S04]  /*3250*/  HMMA.16816.F32 R60, R140, R146.reuse, RZ ;  /* 0x000000928c3c723c */ /* 0x080fe800000018ff */
[----:B------:R-:W-:Y:S02]  /*3260*/  FSEL R243, R7, -INF , !P6 ;  /* 0xff80000007f37808 */ /* 0x000fe40007000000 */
[----:B------:R-:W-:Y:S02]  /*3270*/  ISETP.GT.AND P6, PT, R242, 0x20, P0 ;  /* 0x00000020f200780c */ /* 0x000fe400007c4270 */
[----:B------:R-:W-:Y:S02]  /*3280*/  HMMA.16816.F32 R64, R132, R146, RZ ;  /* 0x000000928440723c */ /* 0x000fe400000018ff */
[----:B------:R-:W-:Y:S04]  /*3290*/  ISETP.LT.OR P6, PT, R244, 0x21, P6 ;  /* 0x00000021f400780c */ /* 0x000fe800037c1670 */
[----:B------:R-:W-:Y:S02]  /*32a0*/  FSEL R248, R16, -INF , !P6 ;  /* 0xff80000010f87808 */ /* 0x000fe40007000000 */
[-C--:B------:R-:W-:Y:S05]  /*32b0*/  HMMA.16816.F32 R36, R148, R152.reuse, R36 ;  /* 0x000000989424723c */ /* 0x080fea0000001824 */
[----:B------:R-:W-:Y:S01]  /*32c0*/  ISETP.GT.AND P6, PT, R242, 0x21, P0 ;  /* 0x00000021f200780c */ /* 0x000fe200007c4270 */
[--C-:B------:R-:W-:Y:S02]  /*32d0*/  FFMA.FTZ R191, R248, c[0x0][0x29c], -R241.reuse ;  /* 0x0000a700f8bf7a23 */ /* 0x100fe400000108f1 */
[C---:B------:R-:W-:Y:S04]  /*32e0*/  HMMA.16816.F32 R40, R156.reuse, R152, R40 ;  /* 0x000000989c28723c */ /* 0x040fe80000001828 */
[----:B------:R-:W-:Y:S01]  /*32f0*/  ISETP.LT.OR P6, PT, R244, 0x22, P6 ;  /* 0x00000022f400780c */ /* 0x000fe200037c1670 */
[----:B------:R-:W-:Y:S03]  /*3300*/  MUFU.EX2 R191, R191 ;  /* 0x000000bf00bf7308 */ /* 0x000fe60000000800 */
[-C--:B------:R-:W-:Y:S04]  /*3310*/  HMMA.16816.F32 R44, R156, R154.reuse, R44 ;  /* 0x0000009a9c2c723c */ /* 0x080fe8000000182c */
[----:B------:R-:W-:Y:S02]  /*3320*/  FSEL R200, R17, -INF , !P6 ;  /* 0xff80000011c87808 */ /* 0x000fe40007000000 */
[----:B------:R-:W-:Y:S02]  /*3330*/  ISETP.GT.AND P6, PT, R251, 0x20, P0 ;  /* 0x00000020fb00780c */ /* 0x000fe400007c4270 */
[C---:B------:R-:W-:Y:S04]  /*3340*/  HMMA.16816.F32 R48, R148.reuse, R154, R48 ;  /* 0x0000009a9430723c */ /* 0x040fe80000001830 */
[----:B------:R-:W-:Y:S01]  /*3350*/  ISETP.LT.OR P6, PT, R245, 0x21, P6 ;  /* 0x00000021f500780c */ /* 0x000fe200037c1670 */
[----:B------:R-:W-:Y:S03]  /*3360*/  FFMA.FTZ R200, R200, c[0x0][0x29c], -R241 ;  /* 0x0000a700c8c87a23 */ /* 0x000fe600000108f1 */
[-C--:B------:R-:W-:Y:S03]  /*3370*/  HMMA.16816.F32 R52, R148, R160.reuse, R52 ;  /* 0x000000a09434723c */ /* 0x080fe60000001834 */
[----:B------:R-:W-:Y:S01]  /*3380*/  MUFU.EX2 R200, R200 ;  /* 0x000000c800c87308 */ /* 0x000fe20000000800 */
[----:B------:R-:W-:Y:S02]  /*3390*/  FSEL R252, R18, -INF , !P6 ;  /* 0xff80000012fc7808 */ /* 0x000fe40007000000 */
[----:B------:R-:W-:Y:S02]  /*33a0*/  ISETP.GT.AND P6, PT, R251, 0x21, P0 ;  /* 0x00000021fb00780c */ /* 0x000fe400007c4270 */
[C---:B------:R-:W-:Y:S04]  /*33b0*/  HMMA.16816.F32 R56, R156.reuse, R160, R56 ;  /* 0x000000a09c38723c */ /* 0x040fe80000001838 */
[----:B------:R-:W-:Y:S04]  /*33c0*/  ISETP.LT.OR P6, PT, R245, 0x22, P6 ;  /* 0x00000022f500780c */ /* 0x000fe800037c1670 */
[-C--:B------:R-:W-:Y:S04]  /*33d0*/  HMMA.16816.F32 R60, R156, R162.reuse, R60 ;  /* 0x000000a29c3c723c */ /* 0x080fe8000000183c */
[----:B------:R-:W-:Y:S02]  /*33e0*/  FSEL R246, R19, -INF , !P6 ;  /* 0xff80000013f67808 */ /* 0x000fe40007000000 */
[----:B------:R-:W-:Y:S02]  /*33f0*/  ISETP.GT.AND P6, PT, R242, 0x40, P0 ;  /* 0x00000040f200780c */ /* 0x000fe400007c4270 */
[----:B------:R-:W-:Y:S04]  /*3400*/  HMMA.16816.F32 R64, R148, R162, R64 ;  /* 0x000000a29440723c */ /* 0x000fe80000001840 */
[----:B------:R-:W-:Y:S01]  /*3410*/  ISETP.LT.OR P6, PT, R244, 0x41, P6 ;  /* 0x00000041f400780c */ /* 0x000fe200037c1670 */
[----:B------:R-:W-:Y:S03]  /*3420*/  FFMA.FTZ R246, R246, c[0x0][0x29c], -R187 ;  /* 0x0000a700f6f67a23 */ /* 0x000fe600000108bb */
[----:B------:R-:W-:Y:S02]  /*3430*/  FSEL R201, R20, -INF , !P6 ;  /* 0xff80000014c97808 */ /* 0x000fe40007000000 */
[----:B------:R-:W-:Y:S01]  /*3440*/  ISETP.GT.AND P6, PT, R242, 0x41, P0 ;  /* 0x00000041f200780c */ /* 0x000fe200007c4270 */
[----:B------:R-:W-:Y:S02]  /*3450*/  MUFU.EX2 R246, R246 ;  /* 0x000000f600f67308 */ /* 0x000fe40000000800 */
[--C-:B------:R-:W-:Y:S01]  /*3460*/  FFMA.FTZ R203, R201, c[0x0][0x29c], -R241.reuse ;  /* 0x0000a700c9cb7a23 */ /* 0x100fe200000108f1 */
[----:B------:R-:W-:Y:S04]  /*3470*/  ISETP.LT.OR P6, PT, R244, 0x42, P6 ;  /* 0x00000042f400780c */ /* 0x000fe800037c1670 */
[----:B------:R-:W-:Y:S02]  /*3480*/  FSEL R182, R21, -INF , !P6 ;  /* 0xff80000015b67808 */ /* 0x000fe40007000000 */
[----:B------:R-:W-:Y:S01]  /*3490*/  ISETP.GT.AND P6, PT, R251, 0x40, P0 ;  /* 0x00000040fb00780c */ /* 0x000fe200007c4270 */
[----:B------:R-:W-:Y:S02]  /*34a0*/  MUFU.EX2 R203, R203 ;  /* 0x000000cb00cb7308 */ /* 0x000fe40000000800 */
[----:B------:R-:W-:Y:S01]  /*34b0*/  FFMA.FTZ R5, R182, c[0x0][0x29c], -R241 ;  /* 0x0000a700b6057a23 */ /* 0x000fe200000108f1 */
[----:B------:R-:W-:Y:S02]  /*34c0*/  ISETP.LT.OR P6, PT, R245, 0x41, P6 ;  /* 0x00000041f500780c */ /* 0x000fe400037c1670 */
[----:B------:R-:W-:Y:S02]  /*34d0*/  LEA R182, R181, 0x8080, 0x1 ;  /* 0x00008080b5b67811 */ /* 0x000fe400078e08ff */
[----:B------:R-:W-:Y:S02]  /*34e0*/  FSEL R250, R22, -INF , !P6 ;  /* 0xff80000016fa7808 */ /* 0x000fe40007000000 */
[----:B------:R-:W-:Y:S04]  /*34f0*/  ISETP.GT.AND P6, PT, R251, 0x41, P0 ;  /* 0x00000041fb00780c */ /* 0x000fe800007c4270 */
[----:B------:R-:W-:Y:S04]  /*3500*/  ISETP.LT.OR P6, PT, R245, 0x42, P6 ;  /* 0x00000042f500780c */ /* 0x000fe800037c1670 */
[----:B------:R-:W-:Y:S02]  /*3510*/  FSEL R248, R23, -INF , !P6 ;  /* 0xff80000017f87808 */ /* 0x000fe40007000000 */
[----:B------:R-:W-:Y:S03]  /*3520*/  ISETP.GT.AND P6, PT, R242, 0x60, P0 ;  /* 0x00000060f200780c */ /* 0x000fe600007c4270 */
[----:B------:R-:W-:Y:S01]  /*3530*/  FFMA.FTZ R248, R248, c[0x0][0x29c], -R187 ;  /* 0x0000a700f8f87a23 */ /* 0x000fe200000108bb */
[----:B------:R-:W-:Y:S04]  /*3540*/  ISETP.LT.OR P6, PT, R244, 0x61, P6 ;  /* 0x00000061f400780c */ /* 0x000fe800037c1670 */
[----:B------:R-:W-:Y:S01]  /*3550*/  FSEL R201, R32, -INF , !P6 ;  /* 0xff80000020c97808 */ /* 0x000fe20007000000 */
[----:B------:R-:W-:Y:S01]  /*3560*/  MUFU.EX2 R248, R248 ;  /* 0x000000f800f87308 */ /* 0x000fe20000000800 */
[----:B------:R-:W-:Y:S03]  /*3570*/  ISETP.GT.AND P6, PT, R242, 0x61, P0 ;  /* 0x00000061f200780c */ /* 0x000fe600007c4270 */
[--C-:B------:R-:W-:Y:S01]  /*3580*/  FFMA.FTZ R181, R201, c[0x0][0x29c], -R241.reuse ;  /* 0x0000a700c9b57a23 */ /* 0x100fe200000108f1 */
[----:B------:R-:W-:Y:S02]  /*3590*/  SEL R201, R249, 0xffffffc0, !P3 ;  /* 0xffffffc0f9c97807 */ /* 0x000fe40005800000 */
[----:B------:R-:W-:Y:S03]  /*35a0*/  ISETP.LT.OR P6, PT, R244, 0x62, P6 ;  /* 0x00000062f400780c */ /* 0x000fe600037c1670 */
[----:B------:R-:W-:Y:S01]  /*35b0*/  MUFU.EX2 R242, R5 ;  /* 0x0000000500f27308 */ /* 0x000fe20000000800 */
[----:B------:R-:W-:Y:S01]  /*35c0*/  FSEL R244, R33, -INF , !P6 ;  /* 0xff80000021f47808 */ /* 0x000fe20007000000 */
[----:B------:R-:W-:Y:S01]  /*35d0*/  IMAD.IADD R33, R201, 0x1, R182 ;  /* 0x00000001c9217824 */ /* 0x000fe200078e02b6 */
[----:B------:R-:W-:Y:S02]  /*35e0*/  ISETP.GT.AND P6, PT, R251, 0x60, P0 ;  /* 0x00000060fb00780c */ /* 0x000fe400007c4270 */
[----:B------:R-:W-:Y:S01]  /*35f0*/  IADD3 R182, R201, R182, R192 ;  /* 0x000000b6c9b67210 */ /* 0x000fe20007ffe0c0 */
[----:B------:R-:W-:Y:S01]  /*3600*/  FFMA.FTZ R241, R244, c[0x0][0x29c], -R241 ;  /* 0x0000a700f4f17a23 */ /* 0x000fe200000108f1 */
[----:B------:R-:W1:Y:S01]  /*3610*/  LDSM.16.M88.4 R132, [R33] ;  /* 0x000000002184783b */ /* 0x000e620000000200 */
[----:B------:R-:W-:Y:S02]  /*3620*/  ISETP.LT.OR P6, PT, R245, 0x61, P6 ;  /* 0x00000061f500780c */ /* 0x000fe400037c1670 */
[----:B------:R2:W-:Y:S02]  /*3630*/  MUFU.EX2 R244, R241 ;  /* 0x000000f100f47308 */ /* 0x0005e40000000800 */
[----:B------:R-:W-:Y:S01]  /*3640*/  FSEL R249, R34, -INF , !P6 ;  /* 0xff80000022f97808 */ /* 0x000fe20007000000 */
[--C-:B------:R-:W-:Y:S01]  /*3650*/  FFMA.FTZ R34, R247, c[0x0][0x29c], -R187.reuse ;  /* 0x0000a700f7227a23 */ /* 0x100fe200000108bb */
[----:B------:R-:W-:Y:S01]  /*3660*/  ISETP.GT.AND P6, PT, R251, 0x61, P0 ;  /* 0x00000061fb00780c */ /* 0x000fe200007c4270 */
[----:B------:R3:W4:Y:S03]  /*3670*/  LDSM.16.M88.4 R140, [R33+0x1000] ;  /* 0x00100000218c783b */ /* 0x0007260000000200 */
[----:B------:R-:W-:Y:S02]  /*3680*/  ISETP.LT.OR P6, PT, R245, 0x62, P6 ;  /* 0x00000062f500780c */ /* 0x000fe400037c1670 */
[----:B------:R-:W5:Y:S02]  /*3690*/  MUFU.EX2 R181, R181 ;  /* 0x000000b500b57308 */ /* 0x000f640000000800 */
[----:B------:R-:W-:Y:S01]  /*36a0*/  FSEL R247, R35, -INF , !P6 ;  /* 0xff80000023f77808 */ /* 0x000fe20007000000 */
[----:B------:R-:W-:Y:S01]  /*36b0*/  LDSM.16.M88.4 R148, [R182+0x1000] ;  /* 0x00100000b694783b */ /* 0x000fe20000000200 */
[----:B------:R-:W-:Y:S01]  /*36c0*/  ISETP.GT.AND P6, PT, R240, RZ, P0 ;  /* 0x000000fff000720c */ /* 0x000fe200007c4270 */
[--C-:B------:R-:W-:Y:S02]  /*36d0*/  FFMA.FTZ R35, R243, c[0x0][0x29c], -R187.reuse ;  /* 0x0000a700f3237a23 */ /* 0x100fe400000108bb */
[--C-:B------:R-:W-:Y:S01]  /*36e0*/  FFMA.FTZ R243, R250, c[0x0][0x29c], -R187.reuse ;  /* 0x0000a700faf37a23 */ /* 0x100fe200000108bb */
[----:B------:R-:W-:Y:S02]  /*36f0*/  ISETP.LT.OR P6, PT, R202, 0x1, P6 ;  /* 0x00000001ca00780c */ /* 0x000fe400037c1670 */
[----:B------:R-:W2:Y:S02]  /*3700*/  MUFU.EX2 R34, R34 ;  /* 0x0000002200227308 */ /* 0x000ea40000000800 */
[----:B------:R-:W-:Y:S02]  /*3710*/  FSEL R251, R8, -INF , !P6 ;  /* 0xff80000008fb7808 */ /* 0x000fe40007000000 */
[----:B------:R-:W-:Y:S04]  /*3720*/  ISETP.GT.AND P6, PT, R240, 0x1, P0 ;  /* 0x00000001f000780c */ /* 0x000fe800007c4270 */
[----:B------:R-:W-:Y:S01]  /*3730*/  ISETP.LT.OR P6, PT, R202, 0x2, P6 ;  /* 0x00000002ca00780c */ /* 0x000fe200037c1670 */
[--C-:B---3--:R-:W-:Y:S01]  /*3740*/  FFMA.FTZ R33, R252, c[0x0][0x29c], -R187.reuse ;  /* 0x0000a700fc217a23 */ /* 0x108fe200000108bb */
[----:B------:R-:W3:Y:S02]  /*3750*/  MUFU.EX2 R35, R35 ;  /* 0x0000002300237308 */ /* 0x000ee40000000800 */
[----:B------:R-:W-:Y:S02]  /*3760*/  FSEL R252, R9, -INF , !P6 ;  /* 0xff80000009fc7808 */ /* 0x000fe40007000000 */
[C---:B------:R-:W-:Y:S01]  /*3770*/  ISETP.GT.AND P6, PT, R189.reuse, RZ, P0 ;  /* 0x000000ffbd00720c */ /* 0x040fe200007c4270 */
[-C--:B-1----:R-:W-:Y:S05]  /*3780*/  HMMA.16816.F32 R36, R132, R164.reuse, R36 ;  /* 0x000000a48424723c */ /* 0x082fea0000001824 */
[----:B------:R-:W1:Y:S01]  /*3790*/  MUFU.EX2 R33, R33 ;  /* 0x0000002100217308 */ /* 0x000e620000000800 */
[----:B------:R-:W-:Y:S02]  /*37a0*/  ISETP.LT.OR P6, PT, R188, 0x1, P6 ;  /* 0x00000001bc00780c */ /* 0x000fe400037c1670 */
[C---:B----4-:R-:W-:Y:S04]  /*37b0*/  HMMA.16816.F32 R40, R140.reuse, R164, R40 ;  /* 0x000000a48c28723c */ /* 0x050fe80000001828 */
[----:B--2---:R-:W-:Y:S03]  /*37c0*/  FSEL R241, R10, -INF , !P6 ;  /* 0xff8000000af17808 */ /* 0x004fe60007000000 */
[----:B------:R-:W2:Y:S01]  /*37d0*/  MUFU.EX2 R243, R243 ;  /* 0x000000f300f37308 */ /* 0x000ea20000000800 */
[----:B------:R-:W-:Y:S01]  /*37e0*/  ISETP.GT.AND P6, PT, R189, 0x1, P0 ;  /* 0x00000001bd00780c */ /* 0x000fe200007c4270 */
[-C--:B------:R-:W-:Y:S03]  /*37f0*/  HMMA.16816.F32 R44, R140, R166.reuse, R44 ;  /* 0x000000a68c2c723c */ /* 0x080fe6000000182c */
[----:B------:R-:W-:Y:S01]  /*3800*/  ISETP.LT.OR P6, PT, R188, 0x2, P6 ;  /* 0x00000002bc00780c */ /* 0x000fe200037c1670 */
[--C-:B------:R-:W-:Y:S03]  /*3810*/  FFMA.FTZ R241, R241, c[0x0][0x29c], -R184.reuse ;  /* 0x0000a700f1f17a23 */ /* 0x100fe600000108b8 */
[----:B------:R-:W-:Y:S01]  /*3820*/  FSEL R245, R11, -INF , !P6 ;  /* 0xff8000000bf57808 */ /* 0x000fe20007000000 */
[C---:B------:R-:W-:Y:S01]  /*3830*/  HMMA.16816.F32 R48, R132.reuse, R166, R48 ;  /* 0x000000a68430723c */ /* 0x040fe20000001830 */
[----:B------:R-:W4:Y:S01]  /*3840*/  LDSM.16.M88.4 R8, [R182] ;  /* 0x00000000b608783b */ /* 0x000f220000000200 */
[----:B------:R-:W-:Y:S02]  /*3850*/  MUFU.EX2 R241, R241 ;  /* 0x000000f100f17308 */ /* 0x000fe40000000800 */
[----:B------:R-:W-:Y:S01]  /*3860*/  ISETP.GT.AND P6, PT, R240, 0x20, P0 ;  /* 0x00000020f000780c */ /* 0x000fe200007c4270 */
[----:B------:R-:W-:Y:S03]  /*3870*/  FFMA.FTZ R245, R245, c[0x0][0x29c], -R184 ;  /* 0x0000a700f5f57a23 */ /* 0x000fe600000108b8 */
[-C--:B------:R-:W-:Y:S03]  /*3880*/  HMMA.16816.F32 R52, R132, R168.reuse, R52 ;  /* 0x000000a88434723c */ /* 0x080fe60000001834 */
[----:B------:R-:W-:Y:S04]  /*3890*/  ISETP.LT.OR P6, PT, R202, 0x21, P6 ;  /* 0x00000021ca00780c */ /* 0x000fe800037c1670 */
[----:B------:R-:W-:Y:S01]  /*38a0*/  FSEL R250, R12, -INF , !P6 ;  /* 0xff8000000cfa7808 */ /* 0x000fe20007000000 */
[C---:B------:R-:W-:Y:S04]  /*38b0*/  HMMA.16816.F32 R56, R140.reuse, R168, R56 ;  /* 0x000000a88c38723c */ /* 0x040fe80000001838 */
[----:B------:R-:W-:Y:S01]  /*38c0*/  ISETP.GT.AND P6, PT, R240, 0x21, P0 ;  /* 0x00000021f000780c */ /* 0x000fe200007c4270 */
[--C-:B------:R-:W-:Y:S02]  /*38d0*/  FFMA.FTZ R12, R249, c[0x0][0x29c], -R187.reuse ;  /* 0x0000a700f90c7a23 */ /* 0x100fe400000108bb */
[----:B------:R-:W-:Y:S01]  /*38e0*/  FFMA.FTZ R187, R247, c[0x0][0x29c], -R187 ;  /* 0x0000a700f7bb7a23 */ /* 0x000fe200000108bb */
[-C--:B------:R-:W-:Y:S03]  /*38f0*/  HMMA.16816.F32 R60, R140, R170.reuse, R60 ;  /* 0x000000aa8c3c723c */ /* 0x080fe6000000183c */
[----:B------:R-:W-:Y:S01]  /*3900*/  ISETP.LT.OR P6, PT, R202, 0x22, P6 ;  /* 0x00000022ca00780c */ /* 0x000fe200037c1670 */
[--C-:B------:R-:W-:Y:S01]  /*3910*/  FFMA.FTZ R247, R252, c[0x0][0x29c], -R186.reuse ;  /* 0x0000a700fcf77a23 */ /* 0x100fe200000108ba */
[----:B------:R-:W1:Y:S02]  /*3920*/  MUFU.EX2 R187, R187 ;  /* 0x000000bb00bb7308 */ /* 0x000e640000000800 */
[----:B------:R-:W-:Y:S01]  /*3930*/  FSEL R249, R13, -INF , !P6 ;  /* 0xff8000000df97808 */ /* 0x000fe20007000000 */
[----:B------:R-:W-:Y:S04]  /*3940*/  HMMA.16816.F32 R64, R132, R170, R64 ;  /* 0x000000aa8440723c */ /* 0x000fe80000001840 */
[----:B------:R-:W-:Y:S03]  /*3950*/  ISETP.GT.AND P6, PT, R189, 0x20, P0 ;  /* 0x00000020bd00780c */ /* 0x000fe600007c4270 */
[----:B------:R-:W1:Y:S01]  /*3960*/  MUFU.EX2 R12, R12 ;  /* 0x0000000c000c7308 */ /* 0x000e620000000800 */
[----:B------:R-:W-:Y:S01]  /*3970*/  ISETP.LT.OR P6, PT, R188, 0x21, P6 ;  /* 0x00000021bc00780c */ /* 0x000fe200037c1670 */
[-C--:B----4-:R-:W-:Y:S05]  /*3980*/  HMMA.16816.F32 R36, R8, R172.reuse, R36 ;  /* 0x000000ac0824723c */ /* 0x090fea0000001824 */
[----:B------:R-:W-:Y:S01]  /*3990*/  FSEL R13, R14, -INF , !P6 ;  /* 0xff8000000e0d7808 */ /* 0x000fe20007000000 */
[----:B------:R-:W-:Y:S01]  /*39a0*/  FFMA.FTZ R14, R251, c[0x0][0x29c], -R186 ;  /* 0x0000a700fb0e7a23 */ /* 0x000fe200000108ba */
[----:B------:R-:W-:Y:S01]  /*39b0*/  ISETP.GT.AND P6, PT, R189, 0x21, P0 ;  /* 0x00000021bd00780c */ /* 0x000fe200007c4270 */
[C---:B------:R-:W-:Y:S01]  /*39c0*/  HMMA.16816.F32 R40, R148.reuse, R172, R40 ;  /* 0x000000ac9428723c */ /* 0x040fe20000001828 */
[----:B------:R-:W-:Y:S03]  /*39d0*/  MUFU.EX2 R247, R247 ;  /* 0x000000f700f77308 */ /* 0x000fe60000000800 */
[----:B------:R-:W-:Y:S01]  /*39e0*/  ISETP.LT.OR P6, PT, R188, 0x22, P6 ;  /* 0x00000022bc00780c */ /* 0x000fe200037c1670 */
[--C-:B------:R-:W-:Y:S03]  /*39f0*/  FFMA.FTZ R13, R13, c[0x0][0x29c], -R184.reuse ;  /* 0x0000a7000d0d7a23 */ /* 0x100fe600000108b8 */
[----:B------:R-:W-:Y:S01]  /*3a00*/  FSEL R15, R15, -INF , !P6 ;  /* 0xff8000000f0f7808 */ /* 0x000fe20007000000 */
[-C--:B------:R-:W-:Y:S02]  /*3a10*/  HMMA.16816.F32 R44, R148, R174.reuse, R44 ;  /* 0x000000ae942c723c */ /* 0x080fe4000000182c */
[----:B------:R-:W4:Y:S01]  /*3a20*/  MUFU.EX2 R14, R14 ;  /* 0x0000000e000e7308 */ /* 0x000f220000000800 */
[----:B------:R-:W-:Y:S01]  /*3a30*/  ISETP.GT.AND P6, PT, R240, 0x40, P0 ;  /* 0x00000040f000780c */ /* 0x000fe200007c4270 */
[----:B------:R-:W-:Y:S03]  /*3a40*/  FFMA.FTZ R15, R15, c[0x0][0x29c], -R184 ;  /* 0x0000a7000f0f7a23 */ /* 0x000fe600000108b8 */
[----:B------:R-:W-:Y:S01]  /*3a50*/  ISETP.LT.OR P6, PT, R202, 0x41, P6 ;  /* 0x00000041ca00780c */ /* 0x000fe200037c1670 */
[C---:B------:R-:W-:Y:S04]  /*3a60*/  HMMA.16816.F32 R48, R8.reuse, R174, R48 ;  /* 0x000000ae0830723c */ /* 0x040fe80000001830 */
[----:B------:R-:W-:Y:S01]  /*3a70*/  FSEL R182, R24, -INF , !P6 ;  /* 0xff80000018b67808 */ /* 0x000fe20007000000 */
[--C-:B------:R-:W-:Y:S01]  /*3a80*/  FFMA.FTZ R24, R250, c[0x0][0x29c], -R186.reuse ;  /* 0x0000a700fa187a23 */ /* 0x100fe200000108ba */
[----:B------:R-:W-:Y:S01]  /*3a90*/  ISETP.GT.AND P6, PT, R240, 0x41, P0 ;  /* 0x00000041f000780c */ /* 0x000fe200007c4270 */
[----:B------:R1:W-:Y:S01]  /*3aa0*/  MUFU.EX2 R250, R15 ;  /* 0x0000000f00fa7308 */ /* 0x0003e20000000800 */
[-C--:B------:R-:W-:Y:S03]  /*3ab0*/  HMMA.16816.F32 R52, R8, R176.reuse, R52 ;  /* 0x000000b00834723c */ /* 0x080fe60000001834 */
[----:B------:R-:W-:Y:S01]  /*3ac0*/  ISETP.LT.OR P6, PT, R202, 0x42, P6 ;  /* 0x00000042ca00780c */ /* 0x000fe200037c1670 */
[--C-:B------:R-:W-:Y:S03]  /*3ad0*/  FFMA.FTZ R182, R182, c[0x0][0x29c], -R186.reuse ;  /* 0x0000a700b6b67a23 */ /* 0x100fe600000108ba */
[----:B------:R-:W-:Y:S01]  /*3ae0*/  FSEL R251, R25, -INF , !P6 ;  /* 0xff80000019fb7808 */ /* 0x000fe20007000000 */
[--C-:B------:R-:W-:Y:S01]  /*3af0*/  FFMA.FTZ R25, R249, c[0x0][0x29c], -R186.reuse ;  /* 0x0000a700f9197a23 */ /* 0x100fe200000108ba */
[----:B------:R-:W-:Y:S01]  /*3b00*/  ISETP.GT.AND P6, PT, R240, 0x60, P0 ;  /* 0x00000060f000780c */ /* 0x000fe200007c4270 */
[C---:B------:R-:W-:Y:S01]  /*3b10*/  HMMA.16816.F32 R56, R148.reuse, R176, R56 ;  /* 0x000000b09438723c */ /* 0x040fe20000001838 */
[----:B------:R-:W1:Y:S03]  /*3b20*/  MUFU.EX2 R24, R24 ;  /* 0x0000001800187308 */ /* 0x000e660000000800 */
[----:B------:R-:W-:Y:S04]  /*3b30*/  ISETP.LT.OR P6, PT, R202, 0x61, P6 ;  /* 0x00000061ca00780c */ /* 0x000fe800037c1670 */
[----:B------:R-:W-:Y:S01]  /*3b40*/  FSEL R249, R28, -INF , !P6 ;  /* 0xff8000001cf97808 */ /* 0x000fe20007000000 */
[-C--:B------:R-:W-:Y:S01]  /*3b50*/  HMMA.16816.F32 R60, R148, R178.reuse, R60 ;  /* 0x000000b2943c723c */ /* 0x080fe2000000183c */
[----:B------:R-:W1:Y:S01]  /*3b60*/  LDS R28, [R185.X4+0xc280] ;  /* 0x00c28000b91c7984 */ /* 0x000e620000004800 */
[----:B------:R-:W1:Y:S01]  /*3b70*/  MUFU.EX2 R25, R25 ;  /* 0x0000001900197308 */ /* 0x000e620000000800 */
[----:B------:R-:W-:Y:S02]  /*3b80*/  ISETP.GT.AND P6, PT, R240, 0x61, P0 ;  /* 0x00000061f000780c */ /* 0x000fe400007c4270 */
[----:B-----5:R-:W-:Y:S02]  /*3b90*/  F2FP.PACK_AB R240, R244, R181 ;  /* 0x000000b5f4f0723e */ /* 0x020fe400000000ff */
[----:B------:R-:W-:Y:S01]  /*3ba0*/  ISETP.LT.OR P6, PT, R202, 0x62, P6 ;  /* 0x00000062ca00780c */ /* 0x000fe200037c1670 */
[----:B------:R-:W-:Y:S04]  /*3bb0*/  HMMA.16816.F32 R64, R8, R178, R64 ;  /* 0x000000b20840723c */ /* 0x000fe80000001840 */
[----:B------:R-:W-:Y:S01]  /*3bc0*/  FSEL R202, R29, -INF , !P6 ;  /* 0xff8000001dca7808 */ /* 0x000fe20007000000 */
[--C-:B------:R-:W-:Y:S01]  /*3bd0*/  FFMA.FTZ R29, R251, c[0x0][0x29c], -R186.reuse ;  /* 0x0000a700fb1d7a23 */ /* 0x100fe200000108ba */
[----:B------:R-:W-:Y:S01]  /*3be0*/  ISETP.GT.AND P6, PT, R189, 0x40, P0 ;  /* 0x00000040bd00780c */ /* 0x000fe200007c4270 */
[----:B------:R-:W-:Y:S01]  /*3bf0*/  MUFU.EX2 R182, R182 ;  /* 0x000000b600b67308 */ /* 0x000fe20000000800 */
[----:B------:R-:W-:Y:S02]  /*3c00*/  F2FP.PACK_AB R10, R190, R183 ;  /* 0x000000b7be0a723e */ /* 0x000fe400000000ff */
[----:B------:R-:W-:Y:S04]  /*3c10*/  ISETP.LT.OR P6, PT, R188, 0x41, P6 ;  /* 0x00000041bc00780c */ /* 0x000fe800037c1670 */
[----:B------:R-:W-:Y:S01]  /*3c20*/  FSEL R251, R26, -INF , !P6 ;  /* 0xff8000001afb7808 */ /* 0x000fe20007000000 */
[--C-:B------:R-:W-:Y:S01]  /*3c30*/  FFMA.FTZ R26, R249, c[0x0][0x29c], -R186.reuse ;  /* 0x0000a700f91a7a23 */ /* 0x100fe200000108ba */
[----:B------:R-:W-:Y:S01]  /*3c40*/  ISETP.GT.AND P6, PT, R189, 0x41, P0 ;  /* 0x00000041bd00780c */ /* 0x000fe200007c4270 */
[----:B------:R-:W-:Y:S01]  /*3c50*/  FFMA.FTZ R186, R202, c[0x0][0x29c], -R186 ;  /* 0x0000a700caba7a23 */ /* 0x000fe200000108ba */
[----:B------:R-:W-:Y:S01]  /*3c60*/  MUFU.EX2 R29, R29 ;  /* 0x0000001d001d7308 */ /* 0x000fe20000000800 */
[--C-:B------:R-:W-:Y:S01]  /*3c70*/  FFMA.FTZ R251, R251, c[0x0][0x29c], -R184.reuse ;  /* 0x0000a700fbfb7a23 */ /* 0x100fe200000108b8 */
[C---:B------:R-:W-:Y:S04]  /*3c80*/  ISETP.LT.OR P6, PT, R188.reuse, 0x42, P6 ;  /* 0x00000042bc00780c */ /* 0x040fe800037c1670 */
[----:B------:R-:W-:Y:S02]  /*3c90*/  FSEL R27, R27, -INF , !P6 ;  /* 0xff8000001b1b7808 */ /* 0x000fe40007000000 */
[C---:B------:R-:W-:Y:S02]  /*3ca0*/  ISETP.GT.AND P6, PT, R189.reuse, 0x60, P0 ;  /* 0x00000060bd00780c */ /* 0x040fe400007c4270 */
[----:B------:R-:W-:Y:S01]  /*3cb0*/  ISETP.GT.AND P0, PT, R189, 0x61, P0 ;  /* 0x00000061bd00780c */ /* 0x000fe20000704270 */
[----:B------:R-:W-:Y:S01]  /*3cc0*/  MUFU.EX2 R13, R13 ;  /* 0x0000000d000d7308 */ /* 0x000fe20000000800 */
[----:B------:R-:W5:Y:S01]  /*3cd0*/  LDS R189, [R185.X4+0xc2a0] ;  /* 0x00c2a000b9bd7984 */ /* 0x000f620000004800 */
[C---:B------:R-:W-:Y:S01]  /*3ce0*/  ISETP.LT.OR P6, PT, R188.reuse, 0x61, P6 ;  /* 0x00000061bc00780c */ /* 0x040fe200037c1670 */
[----:B------:R-:W-:Y:S01]  /*3cf0*/  FFMA.FTZ R27, R27, c[0x0][0x29c], -R184 ;  /* 0x0000a7001b1b7a23 */ /* 0x000fe200000108b8 */
[----:B------:R-:W-:Y:S01]  /*3d00*/  ISETP.LT.OR P0, PT, R188, 0x62, P0 ;  /* 0x00000062bc00780c */ /* 0x000fe20000701670 */
[--C-:B-1----:R-:W-:Y:S01]  /*3d10*/  FADD.FTZ R9, R37, -R28.reuse ;  /* 0x8000001c25097221 */ /* 0x102fe20000010000 */
[----:B------:R-:W-:Y:S01]  /*3d20*/  FSEL R30, R30, -INF , !P6 ;  /* 0xff8000001e1e7808 */ /* 0x000fe20007000000 */
[----:B------:R-:W-:Y:S01]  /*3d30*/  FADD.FTZ R8, R36, -R28 ;  /* 0x8000001c24087221 */ /* 0x000fe20000010000 */
[----:B------:R-:W-:Y:S01]  /*3d40*/  FSEL R31, R31, -INF , !P0 ;  /* 0xff8000001f1f7808 */ /* 0x000fe20004000000 */
[----:B------:R-:W-:Y:S01]  /*3d50*/  FMUL.FTZ R11, R190, R9 ;  /* 0x00000009be0b7220 */ /* 0x000fe20000410000 */
[----:B------:R-:W-:Y:S01]  /*3d60*/  MUFU.EX2 R26, R26 ;  /* 0x0000001a001a7308 */ /* 0x000fe20000000800 */
[----:B------:R-:W1:Y:S01]  /*3d70*/  LDS R9, [R185.X4+0xc300] ;  /* 0x00c30000b9097984 */ /* 0x000e620000004800 */
[--C-:B------:R-:W-:Y:S02]  /*3d80*/  FFMA.FTZ R30, R30, c[0x0][0x29c], -R184.reuse ;  /* 0x0000a7001e1e7a23 */ /* 0x100fe400000108b8 */
[----:B------:R-:W-:Y:S01]  /*3d90*/  FFMA.FTZ R184, R31, c[0x0][0x29c], -R184 ;  /* 0x0000a7001fb87a23 */ /* 0x000fe200000108b8 */
[----:B------:R-:W1:Y:S01]  /*3da0*/  LDS R185, [R185.X4+0xc320] ;  /* 0x00c32000b9b97984 */ /* 0x000e620000004800 */
[--C-:B------:R-:W-:Y:S02]  /*3db0*/  FADD.FTZ R188, R48, -R28.reuse ;  /* 0x8000001c30bc7221 */ /* 0x100fe40000010000 */
[--C-:B------:R-:W-:Y:S01]  /*3dc0*/  FADD.FTZ R31, R49, -R28.reuse ;  /* 0x8000001c311f7221 */ /* 0x100fe20000010000 */
[----:B------:R1:W-:Y:S01]  /*3dd0*/  STS [R225], R10 ;  /* 0x0000000ae1007388 */ /* 0x0003e20000000800 */
[----:B------:R-:W-:Y:S01]  /*3de0*/  FMUL.FTZ R188, R191, R188 ;  /* 0x000000bcbfbc7220 */ /* 0x000fe20000410000 */
[----:B------:R-:W-:Y:S01]  /*3df0*/  MUFU.EX2 R249, R186 ;  /* 0x000000ba00f97308 */ /* 0x000fe20000000800 */
[----:B------:R-:W-:Y:S02]  /*3e00*/  FMUL.FTZ R8, R183, R8 ;  /* 0x00000008b7087220 */ /* 0x000fe40000410000 */
[C---:B------:R-:W-:Y:S01]  /*3e10*/  FMUL.FTZ R31, R200.reuse, R31 ;  /* 0x0000001fc81f7220 */ /* 0x040fe20000410000 */
[----:B------:R-:W-:Y:S01]  /*3e20*/  F2FP.PACK_AB R200, R200, R191 ;  /* 0x000000bfc8c8723e */ /* 0x000fe200000000ff */
[--C-:B------:R-:W-:Y:S01]  /*3e30*/  FADD.FTZ R190, R52, -R28.reuse ;  /* 0x8000001c34be7221 */ /* 0x100fe20000010000 */
[----:B------:R-:W-:Y:S01]  /*3e40*/  F2FP.PACK_AB R8, R11, R8 ;  /* 0x000000080b08723e */ /* 0x000fe200000000ff */
[--C-:B------:R-:W-:Y:S01]  /*3e50*/  FADD.FTZ R183, R53, -R28.reuse ;  /* 0x8000001c35b77221 */ /* 0x100fe20000010000 */
[----:B------:R-:W-:Y:S01]  /*3e60*/  F2FP.PACK_AB R188, R31, R188 ;  /* 0x000000bc1fbc723e */ /* 0x000fe200000000ff */
[--C-:B------:R-:W-:Y:S01]  /*3e70*/  FADD.FTZ R202, R64, -R28.reuse ;  /* 0x8000001c40ca7221 */ /* 0x100fe20000010000 */
[----:B------:R-:W-:Y:S01]  /*3e80*/  MUFU.EX2 R186, R245 ;  /* 0x000000f500ba7308 */ /* 0x000fe20000000800 */
[----:B------:R-:W-:Y:S02]  /*3e90*/  FADD.FTZ R11, R65, -R28 ;  /* 0x8000001c410b7221 */ /* 0x000fe40000010000 */
[----:B------:R-:W-:Y:S02]  /*3ea0*/  FMUL.FTZ R190, R203, R190 ;  /* 0x000000becbbe7220 */ /* 0x000fe40000410000 */
[C---:B------:R-:W-:Y:S01]  /*3eb0*/  FMUL.FTZ R183, R242.reuse, R183 ;  /* 0x000000b7f2b77220 */ /* 0x040fe20000410000 */
[----:B------:R-:W-:Y:S01]  /*3ec0*/  F2FP.PACK_AB R242, R242, R203 ;  /* 0x000000cbf2f2723e */ /* 0x000fe200000000ff */
[----:B------:R-:W-:Y:S02]  /*3ed0*/  FMUL.FTZ R202, R181, R202 ;  /* 0x000000cab5ca7220 */ /* 0x000fe40000410000 */
[----:B------:R-:W-:Y:S01]  /*3ee0*/  FMUL.FTZ R11, R244, R11 ;  /* 0x0000000bf40b7220 */ /* 0x000fe20000410000 */
[----:B------:R-:W-:Y:S01]  /*3ef0*/  F2FP.PACK_AB R190, R183, R190 ;  /* 0x000000beb7be723e */ /* 0x000fe200000000ff */
[--C-:B-----5:R-:W-:Y:S01]  /*3f00*/  FADD.FTZ R31, R38, -R189.reuse ;  /* 0x800000bd261f7221 */ /* 0x120fe20000010000 */
[----:B------:R-:W-:Y:S01]  /*3f10*/  MUFU.EX2 R251, R251 ;  /* 0x000000fb00fb7308 */ /* 0x000fe20000000800 */
[--C-:B------:R-:W-:Y:S01]  /*3f20*/  FADD.FTZ R28, R39, -R189.reuse ;  /* 0x800000bd271c7221 */ /* 0x100fe20000010000 */
[----:B------:R-:W-:Y:S01]  /*3f30*/  F2FP.PACK_AB R202, R11, R202 ;  /* 0x000000ca0bca723e */ /* 0x000fe200000000ff */
[--C-:B------:R-:W-:Y:S02]  /*3f40*/  FADD.FTZ R244, R50, -R189.reuse ;  /* 0x800000bd32f47221 */ /* 0x100fe40000010000 */
[--C-:B------:R-:W-:Y:S02]  /*3f50*/  FADD.FTZ R181, R55, -R189.reuse ;  /* 0x800000bd37b57221 */ /* 0x100fe40000010000 */
[----:B------:R-:W-:Y:S01]  /*3f60*/  FMUL.FTZ R31, R34, R31 ;  /* 0x0000001f221f7220 */ /* 0x000fe20000410000 */
[C---:B---3--:R-:W-:Y:S01]  /*3f70*/  F2FP.PACK_AB R34, R35.reuse, R34 ;  /* 0x000000222322723e */ /* 0x048fe200000000ff */
[----:B------:R-:W-:Y:S01]  /*3f80*/  FMUL.FTZ R28, R35, R28 ;  /* 0x0000001c231c7220 */ /* 0x000fe20000410000 */
[----:B------:R-:W-:Y:S01]  /*3f90*/  MUFU.EX2 R30, R30 ;  /* 0x0000001e001e7308 */ /* 0x000fe20000000800 */
[--C-:B------:R-:W-:Y:S02]  /*3fa0*/  FADD.FTZ R35, R51, -R189.reuse ;  /* 0x800000bd33237221 */ /* 0x100fe40000010000 */
[----:B------:R3:W-:Y:S01]  /*3fb0*/  STS [R225+0x400], R34 ;  /* 0x00040022e1007388 */ /* 0x0007e20000000800 */
[--C-:B------:R-:W-:Y:S01]  /*3fc0*/  FADD.FTZ R252, R54, -R189.reuse ;  /* 0x800000bd36fc7221 */ /* 0x100fe20000010000 */
[----:B------:R-:W-:Y:S01]  /*3fd0*/  F2FP.PACK_AB R28, R28, R31 ;  /* 0x0000001f1c1c723e */ /* 0x000fe200000000ff */
[--C-:B------:R-:W-:Y:S01]  /*3fe0*/  FADD.FTZ R183, R66, -R189.reuse ;  /* 0x800000bd42b77221 */ /* 0x100fe20000010000 */
[----:B------:R5:W-:Y:S01]  /*3ff0*/  STS [R233], R200 ;  /* 0x000000c8e9007388 */ /* 0x000be20000000800 */
[----:B------:R-:W-:Y:S01]  /*4000*/  FMUL.FTZ R244, R33, R244 ;  /* 0x000000f421f47220 */ /* 0x000fe20000410000 */
[C---:B------:R-:W-:Y:S01]  /*4010*/  F2FP.PACK_AB R33, R246.reuse, R33 ;  /* 0x00000021f621723e */ /* 0x040fe200000000ff */
[----:B------:R-:W-:Y:S01]  /*4020*/  FMUL.FTZ R35, R246, R35 ;  /* 0x00000023f6237220 */ /* 0x000fe20000410000 */
[C---:B--2---:R-:W-:Y:S01]  /*4030*/  F2FP.PACK_AB R246, R248.reuse, R243 ;  /* 0x000000f3f8f6723e */ /* 0x044fe200000000ff */
[----:B------:R-:W-:Y:S01]  /*4040*/  FMUL.FTZ R181, R248, R181 ;  /* 0x000000b5f8b57220 */ /* 0x000fe20000410000 */
[----:B------:R-:W2:Y:S01]  /*4050*/  MUFU.EX2 R27, R27 ;  /* 0x0000001b001b7308 */ /* 0x000ea20000000800 */
[----:B------:R-:W-:Y:S01]  /*4060*/  STS [R233+0x400], R33 ;  /* 0x00040021e9007388 */ /* 0x000fe20000000800 */
[----:B------:R-:W-:Y:S01]  /*4070*/  FADD.FTZ R248, R67, -R189 ;  /* 0x800000bd43f87221 */ /* 0x000fe20000010000 */
[----:B------:R-:W-:Y:S01]  /*4080*/  F2FP.PACK_AB R244, R35, R244 ;  /* 0x000000f423f4723e */ /* 0x000fe200000000ff */
[--C-:B-1----:R-:W-:Y:S02]  /*4090*/  FADD.FTZ R11, R40, -R9.reuse ;  /* 0x80000009280b7221 */ /* 0x102fe40000010000 */
[--C-:B------:R-:W-:Y:S02]  /*40a0*/  FADD.FTZ R15, R41, -R9.reuse ;  /* 0x80000009290f7221 */ /* 0x100fe40000010000 */
[----:B------:R-:W-:Y:S02]  /*40b0*/  FMUL.FTZ R248, R187, R248 ;  /* 0x000000f8bbf87220 */ /* 0x000fe40000410000 */
[----:B------:R-:W-:Y:S02]  /*40c0*/  FMUL.FTZ R252, R243, R252 ;  /* 0x000000fcf3fc7220 */ /* 0x000fe40000410000 */
[----:B------:R-:W-:Y:S01]  /*40d0*/  FMUL.FTZ R183, R12, R183 ;  /* 0x000000b70cb77220 */ /* 0x000fe20000410000 */
[----:B------:R-:W-:Y:S01]  /*40e0*/  F2FP.PACK_AB R12, R187, R12 ;  /* 0x0000000cbb0c723e */ /* 0x000fe200000000ff */
[--C-:B------:R-:W-:Y:S01]  /*40f0*/  FADD.FTZ R31, R44, -R9.reuse ;  /* 0x800000092c1f7221 */ /* 0x100fe20000010000 */
[----:B------:R-:W-:Y:S01]  /*4100*/  F2FP.PACK_AB R252, R181, R252 ;  /* 0x000000fcb5fc723e */ /* 0x000fe200000000ff */
[--C-:B------:R-:W-:Y:S01]  /*4110*/  FADD.FTZ R35, R45, -R9.reuse ;  /* 0x800000092d237221 */ /* 0x100fe20000010000 */
[----:B------:R-:W-:Y:S01]  /*4120*/  F2FP.PACK_AB R248, R248, R183 ;  /* 0x000000b7f8f8723e */ /* 0x000fe200000000ff */
[----:B----4-:R-:W-:Y:S01]  /*4130*/  FMUL.FTZ R11, R14, R11 ;  /* 0x0000000b0e0b7220 */ /* 0x010fe20000410000 */
[C---:B------:R-:W-:Y:S01]  /*4140*/  F2FP.PACK_AB R14, R247.reuse, R14 ;  /* 0x0000000ef70e723e */ /* 0x040fe200000000ff */
[----:B------:R-:W-:Y:S02]  /*4150*/  FMUL.FTZ R15, R247, R15 ;  /* 0x0000000ff70f7220 */ /* 0x000fe40000410000 */
[----:B------:R-:W-:Y:S01]  /*4160*/  FMUL.FTZ R31, R24, R31 ;  /* 0x0000001f181f7220 */ /* 0x000fe20000410000 */
[C---:B------:R-:W-:Y:S01]  /*4170*/  F2FP.PACK_AB R24, R25.reuse, R24 ;  /* 0x000000181918723e */ /* 0x040fe200000000ff */
[----:B------:R1:W-:Y:S01]  /*4180*/  STS [R225+0x1000], R14 ;  /* 0x0010000ee1007388 */ /* 0x0003e20000000800 */
[----:B------:R-:W-:Y:S01]  /*4190*/  FMUL.FTZ R35, R25, R35 ;  /* 0x0000002319237220 */ /* 0x000fe20000410000 */
[----:B------:R-:W-:Y:S01]  /*41a0*/  F2FP.PACK_AB R11, R15, R11 ;  /* 0x0000000b0f0b723e */ /* 0x000fe200000000ff */
[--C-:B------:R-:W-:Y:S01]  /*41b0*/  FADD.FTZ R25, R56, -R9.reuse ;  /* 0x8000000938197221 */ /* 0x100fe20000010000 */
[----:B------:R-:W1:Y:S01]  /*41c0*/  MUFU.EX2 R15, R184 ;  /* 0x000000b8000f7308 */ /* 0x000e620000000800 */
[--C-:B------:R-:W-:Y:S01]  /*41d0*/  FADD.FTZ R181, R57, -R9.reuse ;  /* 0x8000000939b57221 */ /* 0x100fe20000010000 */
[----:B--2---:R-:W-:Y:S01]  /*41e0*/  F2FP.PACK_AB R10, R27, R251 ;  /* 0x000000fb1b0a723e */ /* 0x004fe200000000ff */
[--C-:B------:R-:W-:Y:S01]  /*41f0*/  FADD.FTZ R183, R60, -R9.reuse ;  /* 0x800000093cb77221 */ /* 0x100fe20000010000 */
[----:B------:R-:W-:Y:S01]  /*4200*/  F2FP.PACK_AB R31, R35, R31 ;  /* 0x0000001f231f723e */ /* 0x000fe200000000ff */
[----:B------:R-:W-:Y:S02]  /*4210*/  FADD.FTZ R9, R61, -R9 ;  /* 0x800000093d097221 */ /* 0x000fe40000010000 */
[----:B------:R-:W-:Y:S01]  /*4220*/  FMUL.FTZ R183, R26, R183 ;  /* 0x000000b71ab77220 */ /* 0x000fe20000410000 */
[C---:B------:R-:W-:Y:S01]  /*4230*/  F2FP.PACK_AB R26, R249.reuse, R26 ;  /* 0x0000001af91a723e */ /* 0x040fe200000000ff */
[----:B------:R-:W-:Y:S02]  /*4240*/  FMUL.FTZ R9, R249, R9 ;  /* 0x00000009f9097220 */ /* 0x000fe40000410000 */
[----:B------:R-:W-:Y:S01]  /*4250*/  FMUL.FTZ R25, R182, R25 ;  /* 0x00000019b6197220 */ /* 0x000fe20000410000 */
[C---:B------:R-:W-:Y:S01]  /*4260*/  F2FP.PACK_AB R182, R29.reuse, R182 ;  /* 0x000000b61db6723e */ /* 0x040fe200000000ff */
[----:B------:R-:W-:Y:S01]  /*4270*/  FMUL.FTZ R181, R29, R181 ;  /* 0x000000b51db57220 */ /* 0x000fe20000410000 */
[----:B------:R-:W-:Y:S01]  /*4280*/  F2FP.PACK_AB R183, R9, R183 ;  /* 0x000000b709b7723e */ /* 0x000fe200000000ff */
[--C-:B---3--:R-:W-:Y:S01]  /*4290*/  FADD.FTZ R34, R42, -R185.reuse ;  /* 0x800000b92a227221 */ /* 0x108fe20000010000 */
[----:B------:R-:W-:Y:S01]  /*42a0*/  F2FP.PACK_AB R9, R186, R241 ;  /* 0x000000f1ba09723e */ /* 0x000fe200000000ff */
[--C-:B------:R-:W-:Y:S01]  /*42b0*/  FADD.FTZ R29, R43, -R185.reuse ;  /* 0x800000b92b1d7221 */ /* 0x100fe20000010000 */
[----:B------:R-:W-:Y:S01]  /*42c0*/  F2FP.PACK_AB R181, R181, R25 ;  /* 0x00000019b5b5723e */ /* 0x000fe200000000ff */
[----:B-----5:R-:W-:Y:S01]  /*42d0*/  IMAD.IADD R200, R198, 0x1, R180 ;  /* 0x00000001c6c87824 */ /* 0x020fe200078e02b4 */
[----:B------:R-:W-:Y:S01]  /*42e0*/  F2FP.PACK_AB R25, R250, R13 ;  /* 0x0000000dfa19723e */ /* 0x000fe200000000ff */
[----:B------:R2:W-:Y:S01]  /*42f0*/  STS [R225+0x1400], R9 ;  /* 0x00140009e1007388 */ /* 0x0005e20000000800 */
[----:B------:R-:W-:Y:S01]  /*4300*/  FMUL.FTZ R29, R186, R29 ;  /* 0x0000001dba1d7220 */ /* 0x000fe20000410000 */
[----:B-1----:R-:W-:Y:S02]  /*4310*/  F2FP.PACK_AB R14, R15, R30 ;  /* 0x0000001e0f0e723e */ /* 0x002fe400000000ff */
[----:B------:R1:W-:Y:S01]  /*4320*/  STS [R233+0x1000], R24 ;  /* 0x00100018e9007388 */ /* 0x0003e20000000800 */
[----:B------:R-:W-:Y:S02]  /*4330*/  IMAD.SHL.U32 R200, R200, 0x2, RZ ;  /* 0x00000002c8c87824 */ /* 0x000fe400078e00ff */
[----:B------:R-:W-:Y:S01]  /*4340*/  IMAD.SHL.U32 R203, R199, 0x2, RZ ;  /* 0x00000002c7cb7824 */ /* 0x000fe200078e00ff */
[----:B------:R-:W-:Y:S01]  /*4350*/  STS [R233+0x1400], R25 ;  /* 0x00140019e9007388 */ /* 0x000fe20000000800 */
[----:B------:R-:W-:Y:S02]  /*4360*/  IMAD.IADD R33, R201, 0x1, R200 ;  /* 0x00000001c9217824 */ /* 0x000fe400078e02c8 */
[----:B------:R-:W-:Y:S01]  /*4370*/  FMUL.FTZ R34, R241, R34 ;  /* 0x00000022f1227220 */ /* 0x000fe20000410000 */
[----:B------:R-:W-:Y:S04]  /*4380*/  STS [R225+0x2000], R242 ;  /* 0x002000f2e1007388 */ /* 0x000fe80000000800 */
[----:B------:R-:W-:Y:S01]  /*4390*/  STS [R225+0x2400], R246 ;  /* 0x002400f6e1007388 */ /* 0x000fe20000000800 */
[----:B------:R-:W-:Y:S03]  /*43a0*/  F2FP.PACK_AB R34, R29, R34 ;  /* 0x000000221d22723e */ /* 0x000fe600000000ff */
[----:B------:R-:W-:Y:S04]  /*43b0*/  STS [R233+0x2000], R240 ;  /* 0x002000f0e9007388 */ /* 0x000fe80000000800 */
[----:B------:R3:W-:Y:S01]  /*43c0*/  STS [R233+0x2400], R12 ;  /* 0x0024000ce9007388 */ /* 0x0007e20000000800 */
[--C-:B--2---:R-:W-:Y:S03]  /*43d0*/  FADD.FTZ R9, R47, -R185.reuse ;  /* 0x800000b92f097221 */ /* 0x104fe60000010000 */
[----:B------:R-:W-:Y:S01]  /*43e0*/  STS [R225+0x3000], R182 ;  /* 0x003000b6e1007388 */ /* 0x000fe20000000800 */
[--C-:B-1----:R-:W-:Y:S02]  /*43f0*/  FADD.FTZ R24, R46, -R185.reuse ;  /* 0x800000b92e187221 */ /* 0x102fe40000010000 */
[----:B------:R-:W-:Y:S01]  /*4400*/  FMUL.FTZ R9, R250, R9 ;  /* 0x00000009fa097220 */ /* 0x000fe20000410000 */
[----:B------:R1:W-:Y:S01]  /*4410*/  STS [R225+0x3400], R10 ;  /* 0x0034000ae1007388 */ /* 0x0003e20000000800 */
[----:B------:R-:W-:Y:S03]  /*4420*/  FMUL.FTZ R24, R13, R24 ;  /* 0x000000180d187220 */ /* 0x000fe60000410000 */
[----:B------:R-:W-:Y:S02]  /*4430*/  STS [R233+0x3000], R26 ;  /* 0x0030001ae9007388 */ /* 0x000fe40000000800 */
[----:B------:R-:W-:Y:S01]  /*4440*/  F2FP.PACK_AB R24, R9, R24 ;  /* 0x000000180918723e */ /* 0x000fe200000000ff */
[--C-:B------:R-:W-:Y:S01]  /*4450*/  FADD.FTZ R9, R62, -R185.reuse ;  /* 0x800000b93e097221 */ /* 0x100fe20000010000 */
[----:B------:R2:W-:Y:S03]  /*4460*/  STS [R233+0x3400], R14 ;  /* 0x0034000ee9007388 */ /* 0x0005e60000000800 */
[----:B------:R-:W-:Y:S01]  /*4470*/  FMUL.FTZ R9, R30, R9 ;  /* 0x000000091e097220 */ /* 0x000fe20000410000 */
[----:B------:R-:W-:Y:S01]  /*4480*/  BAR.SYNC.DEFER_BLOCKING 0x0 ;  /* 0x0000000000007b1d */ /* 0x000fe20000010000 */
[--C-:B---3--:R-:W-:Y:S04]  /*4490*/  FADD.FTZ R12, R59, -R185.reuse ;  /* 0x800000b93b0c7221 */ /* 0x108fe80000010000 */
[----:B------:R-:W-:Y:S02]  /*44a0*/  FMUL.FTZ R27, R27, R12 ;  /* 0x0000000c1b1b7220 */ /* 0x000fe40000410000 */
[--C-:B-1----:R-:W-:Y:S04]  /*44b0*/  FADD.FTZ R10, R58, -R185.reuse ;  /* 0x800000b93a0a7221 */ /* 0x102fe80000010000 */
[----:B------:R-:W-:Y:S02]  /*44c0*/  FMUL.FTZ R10, R251, R10 ;  /* 0x0000000afb0a7220 */ /* 0x000fe40000410000 */
[----:B--2---:R-:W-:Y:S03]  /*44d0*/  FADD.FTZ R14, R63, -R185 ;  /* 0x800000b93f0e7221 */ /* 0x004fe60000010000 */
[----:B------:R-:W-:Y:S01]  /*44e0*/  F2FP.PACK_AB R182, R27, R10 ;  /* 0x0000000a1bb6723e */ /* 0x000fe200000000ff */
[----:B------:R-:W-:Y:S01]  /*44f0*/  STS [R225+0x4000], R8 ;  /* 0x00400008e1007388 */ /* 0x000fe20000000800 */
[----:B------:R-:W-:Y:S03]  /*4500*/  FMUL.FTZ R14, R15, R14 ;  /* 0x0000000e0f0e7220 */ /* 0x000fe60000410000 */
[----:B------:R-:W-:Y:S02]  /*4510*/  STS [R225+0x4400], R28 ;  /* 0x0044001ce1007388 */ /* 0x000fe40000000800 */
[----:B------:R-:W-:Y:S02]  /*4520*/  F2FP.PACK_AB R184, R14, R9 ;  /* 0x000000090eb8723e */ /* 0x000fe400000000ff */
        /* <DEDUP_REMOVED lines=14> */
[----:B------:R-:W-:Y:S01]  /*4610*/  LDSM.16.MT88.4 R8, [R196+0xc480] ;  /* 0x00c48000c408783b */ /* 0x000fe20000004200 */
[----:B-1----:R-:W-:Y:S07]  /*4620*/  IMAD.IADD R202, R192, 0x1, R203 ;  /* 0x00000001c0ca7824 */ /* 0x002fee00078e02cb */
        /* <DEDUP_REMOVED lines=43> */
[----:B------:R3:W3:Y:S06]  /*48e0*/  LDSM.16.MT88.4 R28, [R195] ;  /* 0x00000000c31c783b */ /* 0x0006ec0000004200 */
[----:B------:R-:W-:Y:S01]  /*48f0*/  IADD3 R8, R239, 0x2, RZ ;  /* 0x00000002ef087810 */ /* 0x000fe20007ffe0ff */
[-C--:B-1----:R-:W-:Y:S01]  /*4900*/  HMMA.16816.F32 R68, R132, R140.reuse, R68 ;  /* 0x0000008c8444723c */ /* 0x082fe20000001844 */
[----:B------:R1:W1:Y:S04]  /*4910*/  LDSM.16.M88.4 R188, [R202+0x11480] ;  /* 0x01148000cabc783b */ /* 0x0002680000000200 */
[----:B------:R-:W-:Y:S03]  /*4920*/  ISETP.GE.AND P0, PT, R8, R213, PT ;  /* 0x000000d50800720c */ /* 0x000fe60003f06270 */
        /* <DEDUP_REMOVED lines=9> */
[----:B-1-34-:R-:W-:Y:S01]  /*49c0*/  SHF.R.S32.HI R9, RZ, 0x1f, R8 ;  /* 0x0000001fff097819 */ /* 0x01afe20000011408 */
[----:B------:R-:W-:Y:S04]  /*49d0*/  IMAD.WIDE.U32 R6, R8, c[0x0][0x208], RZ ;  /* 0x0000820008067a25 */ /* 0x000fe800078e00ff */
[----:B------:R-:W-:Y:S01]  /*49e0*/  IMAD R9, R9, c[0x0][0x208], RZ ;  /* 0x0000820009097a24 */ /* 0x000fe200078e02ff */
[----:B------:R-:W-:Y:S03]  /*49f0*/  LEA R5, P6, R6, R220, 0x6 ;  /* 0x000000dc06057211 */ /* 0x000fe600078c30ff */
[C---:B------:R-:W-:Y:S02]  /*4a00*/  IMAD R9, R8.reuse, c[0x0][0x20c], R9 ;  /* 0x0000830008097a24 */ /* 0x040fe400078e0209 */
[----:B------:R-:W-:Y:S02]  /*4a10*/  IMAD.SHL.U32 R8, R8, 0x40, RZ ;  /* 0x0000004008087824 */ /* 0x000fe400078e00ff */
[----:B------:R-:W-:Y:S03]  /*4a20*/  IMAD.IADD R9, R7, 0x1, R9 ;  /* 0x0000000107097824 */ /* 0x000fe600078e0209 */
[----:B------:R-:W-:Y:S02]  /*4a30*/  IADD3 R7, P0, R8, R208, RZ ;  /* 0x000000d008077210 */ /* 0x000fe40007f1e0ff */
[----:B------:R-:W-:Y:S02]  /*4a40*/  LEA.HI.X R4, R6, R227, R9, 0x6, P6 ;  /* 0x000000e306047211 */ /* 0x000fe400030f3409 */
[----:B------:R-:W-:Y:S02]  /*4a50*/  LEA.HI.X.SX32 R6, R8, R207, 0x1, P0 ;  /* 0x000000cf08067211 */ /* 0x000fe400000f0eff */
[----:B------:R-:W-:Y:S02]  /*4a60*/  LEA R10, P0, R7, c[0x0][0x280], 0x2 ;  /* 0x0000a000070a7a11 */ /* 0x000fe400078010ff */
[----:B------:R-:W-:Y:S02]  /*4a70*/  IADD3 R8, -R212, R215, -R8 ;  /* 0x000000d7d4087210 */ /* 0x000fe40007ffe908 */
[----:B------:R-:W-:Y:S02]  /*4a80*/  LEA R16, P6, R5, c[0x0][0x1f0], 0x1 ;  /* 0x00007c0005107a11 */ /* 0x000fe400078c08ff */
[----:B------:R-:W-:Y:S01]  /*4a90*/  LEA.HI.X R11, R7, c[0x0][0x284], R6, 0x2, P0 ;  /* 0x0000a100070b7a11 */ /* 0x000fe200000f1406 */
[----:B------:R-:W-:Y:S01]  /*4aa0*/  IMAD R7, R231, 0x2000, R228 ;  /* 0x00002000e7077824 */ /* 0x000fe200078e02e4 */
        /* <DEDUP_REMOVED lines=13> */
.L_x_414:
[-C--:B-1-34-:R-:W-:Y:S01]  /*4b80*/  HMMA.16816.F32 R4, R24, R28.reuse, RZ ;  /* 0x0000001c1804723c */ /* 0x09afe200000018ff */
[----:B------:R-:W-:Y:S02]  /*4b90*/  LDSM.16.MT88.4 R36, [R195+0x1800] ;  /* 0x00180000c324783b */ /* 0x000fe40000004200 */
[----:B------:R-:W-:Y:S01]  /*4ba0*/  ISETP.GE.AND P6, PT, R193, 0x1, PT ;  /* 0x00000001c100780c */ /* 0x000fe20003fc6270 */
[C---:B------:R-:W-:Y:S01]  /*4bb0*/  IMAD.IADD R45, R201.reuse, 0x1, R203 ;  /* 0x00000001c92d7824 */ /* 0x040fe200078e02cb */
[----:B------:R-:W0:Y:S01]  /*4bc0*/  LDGDEPBAR ;  /* 0x00000000000079af */ /* 0x000e220000000000 */
[----:B------:R-:W-:Y:S02]  /*4bd0*/  IMAD.IADD R44, R201, 0x1, R202 ;  /* 0x00000001c92c7824 */ /* 0x000fe400078e02ca */
[C---:B------:R-:W-:Y:S01]  /*4be0*/  HMMA.16816.F32 R8, R12.reuse, R28, RZ ;  /* 0x0000001c0c08723c */ /* 0x040fe200000018ff */
[----:B------:R-:W-:Y:S03]  /*4bf0*/  LDSM.16.M88.4 R20, [R45+0x10480] ;  /* 0x010480002d14783b */ /* 0x000fe60000000200 */
[----:B------:R-:W-:Y:S01]  /*4c00*/  IMAD.SHL.U32 R239, R239, 0x1000, RZ ;  /* 0x00001000efef7824 */ /* 0x000fe200078e00ff */
[----:B------:R-:W-:Y:S03]  /*4c10*/  LDSM.16.M88.4 R32, [R44+0x10480] ;  /* 0x010480002c20783b */ /* 0x000fe60000000200 */
[-C--:B------:R-:W-:Y:S01]  /*4c20*/  HMMA.16816.F32 R12, R12, R30.reuse, RZ ;  /* 0x0000001e0c0c723c */ /* 0x080fe200000018ff */
[----:B------:R-:W-:Y:S07]  /*4c30*/  LDSM.16.M88.4 R40, [R44+0x11480] ;  /* 0x011480002c28783b */ /* 0x000fee0000000200 */
        /* <DEDUP_REMOVED lines=49> */
[C---:B------:R-:W-:Y:S01]  /*4f50*/  ISETP.GE.AND P0, PT, R230.reuse, 0x1, PT ;  /* 0x00000001e600780c */ /* 0x040fe20003f06270 */
[-C--:B------:R-:W-:Y:S04]  /*4f60*/  HMMA.16816.F32 R12, R40, R38.reuse, R12 ;  /* 0x00000026280c723c */ /* 0x080fe8000000180c */
[----:B------:R-:W-:Y:S03]  /*4f70*/  IADD3 R230, R230, 0x1, RZ ;  /* 0x00000001e6e67810 */ /* 0x000fe60007ffe0ff */
[----:B------:R-:W-:Y:S01]  /*4f80*/  RED.E.ADD.F32.FTZ.RN.STRONG.GPU [R46.64], R4 ;  /* 0x000000042e00798e */ /* 0x000fe2000c10e78a */
[----:B------:R-:W-:Y:S03]  /*4f90*/  HMMA.16816.F32 R16, R32, R38, R16 ;  /* 0x000000262010723c */ /* 0x000fe60000001810 */
[----:B------:R-:W-:Y:S01]  /*4fa0*/  RED.E.ADD.F32.FTZ.RN.STRONG.GPU [R46.64+0x400], R5 ;  /* 0x000400052e00798e */ /* 0x000fe2000c10e78a */
[----:B------:R-:W-:Y:S02]  /*4fb0*/  SEL R230, R230, RZ, !P0 ;  /* 0x000000ffe6e67207 */ /* 0x000fe40004000000 */
[----:B------:R-:W-:Y:S01]  /*4fc0*/  ISETP.GE.AND P0, PT, R238, R213, PT ;  /* 0x000000d5ee00720c */ /* 0x000fe20003f06270 */
        /* <DEDUP_REMOVED lines=15> */
[C---:B------:R-:W-:Y:S01]  /*50c0*/  ISETP.GE.AND P6, PT, R231.reuse, 0x1, PT ;  /* 0x00000001e700780c */ /* 0x040fe20003fc6270 */
[----:B------:R-:W1:Y:S01]  /*50d0*/  LDSM.16.MT88.4 R8, [R200+0x4080] ;  /* 0x00408000c808783b */ /* 0x000e620000004200 */
[----:B------:R-:W-:Y:S03]  /*50e0*/  IADD3 R231, R231, 0x1, RZ ;  /* 0x00000001e7e77810 */ /* 0x000fe60007ffe0ff */
[----:B------:R-:W-:Y:S01]  /*50f0*/  RED.E.ADD.F32.FTZ.RN.STRONG.GPU [R46.64+0x3400], R13 ;  /* 0x0034000d2e00798e */ /* 0x000fe2000c10e78a */
[----:B------:R-:W-:Y:S03]  /*5100*/  SEL R231, R231, RZ, !P6 ;  /* 0x000000ffe7e77207 */ /* 0x000fe60007000000 */
        /* <DEDUP_REMOVED lines=81> */
.L_x_394:
[----:B------:R-:W-:Y:S05]  /*5620*/  @P1 BRA `(.L_x_416) ;  /* 0x000011e000001947 */ /* 0x000fea0003800000 */
[----:B------:R-:W1:Y:S01]  /*5630*/  S2R R0, SR_TID.X ;  /* 0x0000000000007919 */ /* 0x000e620000002100 */
        /* <DEDUP_REMOVED lines=14> */
[----:B-1----:R-:W-:Y:S02]  /*5720*/  SHF.R.S32.HI R3, RZ, 0x1f, R0 ;  /* 0x0000001fff037819 */ /* 0x002fe40000011400 */
        /* <DEDUP_REMOVED lines=83> */
[----:B-1----:R-:W-:-:S03]  /*5c60*/  IMAD.WIDE R4, R216, R13, c[0x0][0x358] ;  /* 0x0000d600d8047625 */ /* 0x002fc600078e020d */
[----:B------:R3:W-:Y:S04]  /*5c70*/  STS [R7+0x2080], R120 ;  /* 0x0020807807007388 */ /* 0x0007e80000000800 */
[----:B------:R3:W-:Y:S04]  /*5c80*/  STS [R7+0x2480], R122 ;  /* 0x0024807a07007388 */ /* 0x0007e80000000800 */
[----:B------:R3:W-:Y:S04]  /*5c90*/  STS [R11+0x2080], R124 ;  /* 0x0020807c0b007388 */ /* 0x0007e80000000800 */
[----:B------:R3:W-:Y:S04]  /*5ca0*/  STS [R11+0x2480], R126 ;  /* 0x0024807e0b007388 */ /* 0x0007e80000000800 */
[----:B------:R-:W-:Y:S01]  /*5cb0*/  BAR.SYNC.DEFER_BLOCKING 0x1, 0x100 ;  /* 0x0044000000007b1d */ /* 0x000fe20000010000 */
[----:B------:R-:W-:-:S02]  /*5cc0*/  IMAD.MOV.U32 R34, RZ, RZ, c[0x0][0x2f0] ;  /* 0x0000bc00ff227624 */ /* 0x000fc400078e00ff */
[----:B------:R-:W-:-:S03]  /*5cd0*/  @P0 IMAD.WIDE R12, R216, R13, c[0x0][0x360] ;  /* 0x0000d800d80c0625 */ /* 0x000fc600078e020d */
[----:B--2---:R-:W2:Y:S04]  /*5ce0*/  @P1 LDG.E R9, [R4.64] ;  /* 0x0000000a04091981 */ /* 0x004ea8000c1e1900 */
[----:B------:R3:W5:Y:S01]  /*5cf0*/  @P0 LDG.E R34, [R12.64] ;  /* 0x0000000a0c220981 */ /* 0x000762000c1e1900 */
[----:B------:R-:W-:Y:S02]  /*5d00*/  CS2R R38, SRZ ;  /* 0x0000000000267805 */ /* 0x000fe4000001ff00 */
[--C-:B--2---:R-:W-:Y:S01]  /*5d10*/  @P1 SHF.R.S32.HI R39, RZ, 0x1f, R9.reuse ;  /* 0x0000001fff271819 */ /* 0x104fe20000011409 */
[----:B------:R-:W-:Y:S01]  /*5d20*/  @P1 IMAD.MOV.U32 R38, RZ, RZ, R9 ;  /* 0x000000ffff261224 */ /* 0x000fe200078e0009 */
[----:B------:R-:W-:Y:S05]  /*5d30*/  @P0 BRA `(.L_x_417) ;  /* 0x0000004000000947 */ /* 0x000fea0003800000 */
[----:B---3--:R-:W-:Y:S05]  /*5d40*/  @!P1 BRA `(.L_x_417) ;  /* 0x0000003000009947 */ /* 0x008fea0003800000 */
[----:B-----5:R-:W2:Y:S04]  /*5d50*/  LDG.E R34, [R4.64] ;  /* 0x0000000a04227981 */ /* 0x020ea8000c1e1900 */
[----:B------:R-:W2:Y:S02]  /*5d60*/  LDG.E R7, [R4.64+0x4] ;  /* 0x0000040a04077981 */ /* 0x000ea4000c1e1900 */
[----:B--2---:R-:W-:-:S04]  /*5d70*/  IADD3 R34, -R34, R7, RZ ;  /* 0x0000000722227210 */ /* 0x004fc80007ffe1ff */
.L_x_417:
[----:B---3--:R-:W-:Y:S01]  /*5d80*/  LEA.HI R2, R3, R0, RZ, 0x3 ;  /* 0x0000000003027211 */ /* 0x008fe200078f18ff */
[----:B-----5:R-:W-:Y:S01]  /*5d90*/  IMAD.IADD R34, R34, 0x1, -R217 ;  /* 0x0000000122227824 */ /* 0x020fe200078e0ad9 */
[----:B------:R-:W-:Y:S01]  /*5da0*/  SHF.R.S32.HI R35, RZ, 0x1f, R216 ;  /* 0x0000001fff237819 */ /* 0x000fe200000114d8 */
[----:B------:R-:W-:Y:S01]  /*5db0*/  BSSY B0, `(.L_x_418) ;  /* 0x0000032000007945 */ /* 0x000fe20003800000 */
[----:B------:R-:W-:-:S02]  /*5dc0*/  LOP3.LUT R5, R2, 0x1ffffff8, RZ, 0xc0, !PT ;  /* 0x1ffffff802057812 */ /* 0x000fc400078ec0ff */
[----:B------:R-:W-:Y:S02]  /*5dd0*/  SHF.R.S32.HI R2, RZ, 0x3, R2 ;  /* 0x00000003ff027819 */ /* 0x000fe40000011402 */
[----:B------:R-:W-:Y:S01]  /*5de0*/  IMNMX R37, R34, 0x80, PT ;  /* 0x0000008022257817 */ /* 0x000fe20003800200 */
[----:B------:R-:W-:Y:S01]  /*5df0*/  IMAD.IADD R40, R0, 0x1, -R5 ;  /* 0x0000000100287824 */ /* 0x000fe200078e0a05 */
[----:B------:R-:W-:Y:S01]  /*5e00*/  LEA.HI R0, R3, R0, RZ, 0x6 ;  /* 0x0000000003007211 */ /* 0x000fe200078f30ff */
[----:B------:R-:W-:Y:S01]  /*5e10*/  IMAD.SHL.U32 R5, R2, 0x40, RZ ;  /* 0x0000004002057824 */ /* 0x000fe200078e00ff */
[----:B------:R-:W1:Y:S01]  /*5e20*/  S2R R3, SR_CTAID.Y ;  /* 0x0000000000037919 */ /* 0x000e620000002600 */
[----:B------:R-:W-:Y:S01]  /*5e30*/  IMAD.SHL.U32 R40, R40, 0x8, RZ ;  /* 0x0000000828287824 */ /* 0x000fe200078e00ff */
[----:B------:R-:W-:Y:S01]  /*5e40*/  IADD3 R44, P0, R2, R38, RZ ;  /* 0x00000026022c7210 */ /* 0x000fe20007f1e0ff */
[----:B------:R-:W-:Y:S01]  /*5e50*/  IMAD.SHL.U32 R0, R0, 0x8, RZ ;  /* 0x0000000800007824 */ /* 0x000fe200078e00ff */
[----:B------:R-:W-:-:S02]  /*5e60*/  LOP3.LUT R5, R5, 0x1c0, RZ, 0xc0, !PT ;  /* 0x000001c005057812 */ /* 0x000fc400078ec0ff */
[----:B------:R-:W-:Y:S02]  /*5e70*/  ISETP.GE.AND P3, PT, R2, R37, PT ;  /* 0x000000250200720c */ /* 0x000fe40003f66270 */
[--C-:B------:R-:W-:Y:S02]  /*5e80*/  LOP3.LUT R4, R5, 0x38, R40.reuse, 0xf8, !PT ;  /* 0x0000003805047812 */ /* 0x100fe400078ef828 */
[----:B------:R-:W-:Y:S02]  /*5e90*/  SHF.R.U32.HI R5, RZ, 0x3, R5 ;  /* 0x00000003ff057819 */ /* 0x000fe40000011605 */
[----:B------:R-:W-:Y:S02]  /*5ea0*/  SHF.R.S32.HI R41, RZ, 0x1f, R40 ;  /* 0x0000001fff297819 */ /* 0x000fe40000011428 */
[----:B------:R-:W-:Y:S02]  /*5eb0*/  LOP3.LUT R5, R4, R5, RZ, 0x3c, !PT ;  /* 0x0000000504057212 */ /* 0x000fe400078e3cff */
[----:B------:R-:W-:-:S02]  /*5ec0*/  LEA.HI.X.SX32 R45, R2, R39, 0x1, P0 ;  /* 0x00000027022d7211 */ /* 0x000fc400000f0eff */
[----:B------:R-:W-:Y:S02]  /*5ed0*/  LOP3.LUT R0, R5, 0x7ffffe00, R0, 0xf8, !PT ;  /* 0x7ffffe0005007812 */ /* 0x000fe400078ef800 */
[----:B------:R-:W-:Y:S01]  /*5ee0*/  ISETP.GE.OR P0, PT, R40, c[0x0][0x324], P3 ;  /* 0x0000c90028007a0c */ /* 0x000fe20001f06670 */
[----:B------:R-:W-:Y:S01]  /*5ef0*/  IMAD.WIDE R44, R211, 0x80, R44 ;  /* 0x00000080d32c7825 */ /* 0x000fe200078e022c */
[----:B------:R-:W-:-:S03]  /*5f00*/  SEL R216, R216, RZ, !P1 ;  /* 0x000000ffd8d87207 */ /* 0x000fc60004800000 */
[----:B------:R-:W-:Y:S01]  /*5f10*/  IMAD.SHL.U32 R32, R0, 0x2, RZ ;  /* 0x0000000200207824 */ /* 0x000fe200078e00ff */
[----:B-1----:R-:W-:Y:S01]  /*5f20*/  SHF.R.S32.HI R0, RZ, 0x1f, R3 ;  /* 0x0000001fff007819 */ /* 0x002fe20000011403 */
[----:B------:R-:W-:-:S03]  /*5f30*/  IMAD.WIDE.U32 R42, R3, c[0x0][0x338], R40 ;  /* 0x0000ce00032a7a25 */ /* 0x000fc600078e0028 */
[----:B------:R1:W2:Y:S01]  /*5f40*/  LDS.128 R28, [R32+0x5080] ;  /* 0x00508000201c7984 */ /* 0x0002a20000000c00 */
[----:B------:R-:W-:-:S03]  /*5f50*/  IMAD R36, R0, c[0x0][0x338], RZ ;  /* 0x0000ce0000247a24 */ /* 0x000fc600078e02ff */
[----:B------:R1:W3:Y:S01]  /*5f60*/  LDS.128 R24, [R32+0x6080] ;  /* 0x0060800020187984 */ /* 0x0002e20000000c00 */
[----:B------:R-:W-:Y:S01]  /*5f70*/  IMAD R33, R3, c[0x0][0x33c], R36 ;  /* 0x0000cf0003217a24 */ /* 0x000fe200078e0224 */
[----:B------:R-:W-:Y:S02]  /*5f80*/  SEL R36, R35, RZ, !P1 ;  /* 0x000000ff23247207 */ /* 0x000fe40004800000 */
[----:B------:R1:W4:Y:S01]  /*5f90*/  LDS.128 R20, [R32+0x7080] ;  /* 0x0070800020147984 */ /* 0x0003220000000c00 */
[----:B------:R-:W-:Y:S02]  /*5fa0*/  IMAD.IADD R43, R43, 0x1, R33 ;  /* 0x000000012b2b7824 */ /* 0x000fe400078e0221 */
[----:B------:R-:W-:Y:S01]  /*5fb0*/  IMAD R33, R36, c[0x0][0x340], RZ ;  /* 0x0000d00024217a24 */ /* 0x000fe200078e02ff */
[----:B------:R1:W1:Y:S01]  /*5fc0*/  LDS.128 R16, [R32+0x80] ;  /* 0x0000800020107984 */ /* 0x0002620000000c00 */
[----:B------:R-:W-:-:S03]  /*5fd0*/  IMAD.WIDE.U32 R42, R216, c[0x0][0x340], R42 ;  /* 0x0000d000d82a7a25 */ /* 0x000fc600078e002a */
[----:B------:R1:W1:Y:S01]  /*5fe0*/  LDS.128 R12, [R32+0x1080] ;  /* 0x00108000200c7984 */ /* 0x0002620000000c00 */
[----:B------:R-:W-:-:S03]  /*5ff0*/  IMAD R33, R216, c[0x0][0x344], R33 ;  /* 0x0000d100d8217a24 */ /* 0x000fc600078e0221 */
[----:B------:R1:W1:Y:S01]  /*6000*/  LDS.128 R8, [R32+0x2080] ;  /* 0x0020800020087984 */ /* 0x0002620000000c00 */
[----:B------:R-:W-:-:S03]  /*6010*/  IMAD.IADD R47, R43, 0x1, R33 ;  /* 0x000000012b2f7824 */ /* 0x000fc600078e0221 */
        /* <DEDUP_REMOVED lines=11> */
.L_x_419:
[----:B------:R-:W-:Y:S05]  /*60d0*/  BSYNC B0 ;  /* 0x0000000000007941 */ /* 0x000fea0003800000 */
.L_x_418:
[----:B-1----:R-:W-:Y:S01]  /*60e0*/  IADD3 R32, R2, 0x20, RZ ;  /* 0x0000002002207810 */ /* 0x002fe20007ffe0ff */
        /* <DEDUP_REMOVED lines=14> */
[----:B--2---:R1:W-:Y:S02]  /*61d0*/  STG.E.128 [R38.64], R28 ;  /* 0x0000001c26007986 */ /* 0x0043e4000c101d0a */
.L_x_421:
[----:B------:R-:W-:Y:S05]  /*61e0*/  BSYNC B0 ;  /* 0x0000000000007941 */ /* 0x000fea0003800000 */
.L_x_420:
[----:B-12---:R-:W-:Y:S01]  /*61f0*/  IADD3 R28, R2, 0x40, RZ ;  /* 0x00000040021c7810 */ /* 0x006fe20007ffe0ff */
        /* <DEDUP_REMOVED lines=15> */
.L_x_423:
[----:B------:R-:W-:Y:S05]  /*62f0*/  BSYNC B0 ;  /* 0x0000000000007941 */ /* 0x000fea0003800000 */
.L_x_422:
[----:B------:R-:W-:Y:S01]  /*6300*/  IADD3 R2, R2, 0x60, RZ ;  /* 0x0000006002027810 */ /* 0x000fe20007ffe0ff */
[----:B------:R-:W-:Y:S03]  /*6310*/  BSSY B0, `(.L_x_424) ;  /* 0x000000f000007945 */ /* 0x000fe60003800000 */
[----:B------:R-:W-:-:S04]  /*6320*/  ISETP.GE.AND P0, PT, R2, R37, PT ;  /* 0x000000250200720c */ /* 0x000fc80003f06270 */
[----:B------:R-:W-:-:S13]  /*6330*/  ISETP.GE.OR P4, PT, R40, c[0x0][0x324], P0 ;  /* 0x0000c90028007a0c */ /* 0x000fda0000786670 */
[----:B------:R-:W-:Y:S05]  /*6340*/  @P4 BRA `(.L_x_425) ;  /* 0x000000b000004947 */ /* 0x000fea0003800000 */
[----:B-1-3--:R-:W-:Y:S01]  /*6350*/  IADD3 R25, P4, R44, 0x60, RZ ;  /* 0x000000602c197810 */ /* 0x00afe20007f9e0ff */
        /* <DEDUP_REMOVED lines=10> */
.L_x_425:
[----:B------:R-:W-:Y:S05]  /*6400*/  BSYNC B0 ;  /* 0x0000000000007941 */ /* 0x000fea0003800000 */
.L_x_424:
[----:B------:R-:W-:Y:S01]  /*6410*/  IMAD R0, R0, c[0x0][0x308], RZ ;  /* 0x0000c20000007a24 */ /* 0x000fe200078e02ff */
[----:B------:R-:W-:Y:S01]  /*6420*/  ISETP.GE.OR P3, PT, R40, c[0x0][0x2f4], P3 ;  /* 0x0000bd0028007a0c */ /* 0x000fe20001f66670 */
[C---:B-1--4-:R-:W-:Y:S01]  /*6430*/  IMAD.WIDE.U32 R20, R3.reuse, c[0x0][0x308], R40 ;  /* 0x0000c20003147a25 */ /* 0x052fe200078e0028 */
        /* <DEDUP_REMOVED lines=16> */
.L_x_427:
[----:B------:R-:W-:Y:S05]  /*6540*/  BSYNC B0 ;  /* 0x0000000000007941 */ /* 0x000fea0003800000 */
.L_x_426:
        /* <DEDUP_REMOVED lines=14> */
.L_x_429:
[----:B------:R-:W-:Y:S05]  /*6630*/  BSYNC B0 ;  /* 0x0000000000007941 */ /* 0x000fea0003800000 */
.L_x_428:
        /* <DEDUP_REMOVED lines=14> */
.L_x_431:
[----:B------:R-:W-:Y:S05]  /*6720*/  BSYNC B0 ;  /* 0x0000000000007941 */ /* 0x000fea0003800000 */
.L_x_430:
        /* <DEDUP_REMOVED lines=14> */
.L_x_416:
        /* <DEDUP_REMOVED lines=10> */
[----:B------:R-:W-:Y:S02]  /*68b0*/  CS2R R12, SRZ ;  /* 0x00000000000c7805 */ /* 0x000fe4000001ff00 */
[--C-:B--2---:R-:W-:Y:S01]  /*68c0*/  @P1 SHF.R.S32.HI R13, RZ, 0x1f, R3.reuse ;  /* 0x0000001fff0d1819 */ /* 0x104fe20000011403 */
[----:B------:R-:W-:Y:S01]  /*68d0*/  @P1 IMAD.MOV.U32 R12, RZ, RZ, R3 ;  /* 0x000000ffff0c1224 */ /* 0x000fe200078e0003 */
[----:B------:R-:W-:Y:S05]  /*68e0*/  @P0 BRA `(.L_x_432) ;  /* 0x0000004000000947 */ /* 0x000fea0003800000 */
[----:B-1----:R-:W-:Y:S05]  /*68f0*/  @!P1 BRA `(.L_x_432) ;  /* 0x0000003000009947 */ /* 0x002fea0003800000 */
[----:B-----5:R-:W2:Y:S04]  /*6900*/  LDG.E R8, [R4.64] ;  /* 0x0000000a04087981 */ /* 0x020ea8000c1e1900 */
[----:B------:R-:W2:Y:S02]  /*6910*/  LDG.E R3, [R4.64+0x4] ;  /* 0x0000040a04037981 */ /* 0x000ea4000c1e1900 */
[----:B--2---:R-:W-:-:S04]  /*6920*/  IADD3 R8, -R8, R3, RZ ;  /* 0x0000000308087210 */ /* 0x004fc80007ffe1ff */
.L_x_432:
[----:B-1----:R-:W1:Y:S01]  /*6930*/  S2R R5, SR_TID.X ;  /* 0x0000000000057919 */ /* 0x002e620000002100 */
[----:B-----5:R-:W-:Y:S01]  /*6940*/  IMAD.IADD R8, R8, 0x1, -R217 ;  /* 0x0000000108087824 */ /* 0x020fe200078e0ad9 */
[----:B------:R-:W-:Y:S01]  /*6950*/  SHF.R.S32.HI R4, RZ, 0x1f, R216 ;  /* 0x0000001fff047819 */ /* 0x000fe200000114d8 */
[----:B------:R-:W-:Y:S01]  /*6960*/  BSSY B0, `(.L_x_433) ;  /* 0x0000022000007945 */ /* 0x000fe20003800000 */
[----:B------:R-:W2:Y:S01]  /*6970*/  S2R R2, SR_CTAID.Y ;  /* 0x0000000000027919 */ /* 0x000ea20000002600 */
[----:B------:R-:W-:-:S02]  /*6980*/  SEL R216, R216, RZ, !P1 ;  /* 0x000000ffd8d87207 */ /* 0x000fc40004800000 */
[----:B------:R-:W-:-:S05]  /*6990*/  SEL R4, R4, RZ, !P1 ;  /* 0x000000ff04047207 */ /* 0x000fca0004800000 */
[----:B------:R-:W-:-:S04]  /*69a0*/  IMAD R17, R4, c[0x0][0x310], RZ ;  /* 0x0000c40004117a24 */ /* 0x000fc800078e02ff */
[----:B------:R-:W-:Y:S01]  /*69b0*/  IMAD R17, R216, c[0x0][0x314], R17 ;  /* 0x0000c500d8117a24 */ /* 0x000fe200078e0211 */
[----:B-1----:R-:W-:-:S04]  /*69c0*/  SHF.R.S32.HI R0, RZ, 0x1f, R5 ;  /* 0x0000001fff007819 */ /* 0x002fc80000011405 */
[----:B------:R-:W-:Y:S02]  /*69d0*/  LEA.HI R3, R0, R5, RZ, 0x3 ;  /* 0x0000000500037211 */ /* 0x000fe400078f18ff */
[----:B--2---:R-:W-:Y:S02]  /*69e0*/  SHF.R.S32.HI R0, RZ, 0x1f, R2 ;  /* 0x0000001fff007819 */ /* 0x004fe40000011402 */
[----:B------:R-:W-:Y:S02]  /*69f0*/  LOP3.LUT R6, R3, 0x1ffffff8, RZ, 0xc0, !PT ;  /* 0x1ffffff803067812 */ /* 0x000fe400078ec0ff */
[----:B------:R-:W-:-:S03]  /*6a00*/  SHF.R.S32.HI R3, RZ, 0x3, R3 ;  /* 0x00000003ff037819 */ /* 0x000fc60000011403 */
[----:B------:R-:W-:Y:S01]  /*6a10*/  IMAD.IADD R6, R5, 0x1, -R6 ;  /* 0x0000000105067824 */ /* 0x000fe200078e0a06 */
[C---:B------:R-:W-:Y:S01]  /*6a20*/  IADD3 R14, P0, R3.reuse, R12, RZ ;  /* 0x0000000c030e7210 */ /* 0x040fe20007f1e0ff */
[----:B------:R-:W-:Y:S01]  /*6a30*/  IMAD R5, R0, c[0x0][0x308], RZ ;  /* 0x0000c20000057a24 */ /* 0x000fe200078e02ff */
[C---:B------:R-:W-:Y:S01]  /*6a40*/  ISETP.GE.AND P3, PT, R3.reuse, R8, PT ;  /* 0x000000080300720c */ /* 0x040fe20003f66270 */
[----:B------:R-:W-:Y:S01]  /*6a50*/  IMAD.SHL.U32 R6, R6, 0x8, RZ ;  /* 0x0000000806067824 */ /* 0x000fe200078e00ff */
[----:B------:R-:W-:Y:S01]  /*6a60*/  LEA.HI.X.SX32 R15, R3, R13, 0x1, P0 ;  /* 0x0000000d030f7211 */ /* 0x000fe200000f0eff */
[----:B------:R-:W-:-:S03]  /*6a70*/  IMAD R5, R2, c[0x0][0x30c], R5 ;  /* 0x0000c30002057a24 */ /* 0x000fc600078e0205 */
[----:B------:R-:W-:Y:S01]  /*6a80*/  SHF.R.S32.HI R7, RZ, 0x1f, R6 ;  /* 0x0000001fff077819 */ /* 0x000fe20000011406 */
[----:B------:R-:W-:Y:S01]  /*6a90*/  IMAD.WIDE R14, R211, 0x80, R14 ;  /* 0x00000080d30e7825 */ /* 0x000fe200078e020e */
[----:B------:R-:W-:-:S03]  /*6aa0*/  ISETP.GE.OR P0, PT, R6, c[0x0][0x2f4], P3 ;  /* 0x0000bd0006007a0c */ /* 0x000fc60001f06670 */
[----:B------:R-:W-:-:S04]  /*6ab0*/  IMAD.WIDE.U32 R10, R2, c[0x0][0x308], R6 ;  /* 0x0000c200020a7a25 */ /* 0x000fc800078e0006 */
[----:B------:R-:W-:-:S04]  /*6ac0*/  IMAD.IADD R11, R11, 0x1, R5 ;  /* 0x000000010b0b7824 */ /* 0x000fc800078e0205 */
        /* <DEDUP_REMOVED lines=11> */
.L_x_434:
[----:B------:R-:W-:Y:S05]  /*6b80*/  BSYNC B0 ;  /* 0x0000000000007941 */ /* 0x000fea0003800000 */
.L_x_433:
        /* <DEDUP_REMOVED lines=16> */
.L_x_436:
[----:B------:R-:W-:Y:S05]  /*6c90*/  BSYNC B0 ;  /* 0x0000000000007941 */ /* 0x000fea0003800000 */
.L_x_435:
        /* <DEDUP_REMOVED lines=16> */
.L_x_438:
[----:B------:R-:W-:Y:S05]  /*6da0*/  BSYNC B0 ;  /* 0x0000000000007941 */ /* 0x000fea0003800000 */
.L_x_437:
        /* <DEDUP_REMOVED lines=16> */
.L_x_440:
[----:B------:R-:W-:Y:S05]  /*6eb0*/  BSYNC B0 ;  /* 0x0000000000007941 */ /* 0x000fea0003800000 */
.L_x_439:
        /* <DEDUP_REMOVED lines=19> */
.L_x_442:
[----:B------:R-:W-:Y:S05]  /*6ff0*/  BSYNC B0 ;  /* 0x0000000000007941 */ /* 0x000fea0003800000 */
.L_x_441:
        /* <DEDUP_REMOVED lines=14> */
.L_x_444:
[----:B------:R-:W-:Y:S05]  /*70e0*/  BSYNC B0 ;  /* 0x0000000000007941 */ /* 0x000fea0003800000 */
.L_x_443:
        /* <DEDUP_REMOVED lines=14> */
.L_x_446:
[----:B------:R-:W-:Y:S05]  /*71d0*/  BSYNC B0 ;  /* 0x0000000000007941 */ /* 0x000fea0003800000 */
.L_x_445:
        /* <DEDUP_REMOVED lines=13> */
.L_x_447:
        /* <DEDUP_REMOVED lines=13> */
.L_x_1807:


//--------------------- .text._ZN7cutlass13device_kernelIN5flash19enable_sm80_to_sm89INS1_16FlashAttnBwdSm80INS1_25CollectiveMainloopBwdSm80ILi2ELi2EN4cute5tupleIJNS5_1CILi64EEENS7_ILi128EEES8_EEENS_6half_tEfNS_4arch4Sm80ELb0ELb1ELb0ELb1ELb1ELb0ELb0ELb0ELi2ELi2ELi4ELi2ELb1EEENS1_21CollectiveEpilogueBwdISA_SB_SD_Li256ELb1ELb0ELi2EEENS1_19SingleTileSchedulerILb1ELb0ELb0ELi128EEEEEEEEEvNT_6ParamsE --------------------------
	.section	.text._ZN7cutlass13device_kernelIN5flash19enable_sm80_to_sm89INS1_16FlashAttnBwdSm80INS1_25CollectiveMainloopBwdSm80ILi2ELi2EN4cute5tupleIJNS5_1CILi64EEENS7_ILi128EEES8_EEENS_6half_tEfNS_4arch4Sm80ELb0ELb1ELb0ELb1ELb1ELb0ELb0ELb0ELi2ELi2ELi4ELi2ELb1EEENS1_21CollectiveEpilogueBwdISA_SB_SD_Li256ELb1ELb0ELi2EEENS1_19SingleTileSchedulerILb1ELb0ELb0ELi128EEEEEEEEEvNT_6ParamsE,"ax",@progbits
	.sectioninfo	@"SHI_REGISTERS=255"
	.align	128
.text._ZN7cutlass13device_kernelIN5flash19enable_sm80_to_sm89INS1_16FlashAttnBwdSm80INS1_25CollectiveMainloopBwdSm80ILi2ELi2EN4cute5tupleIJNS5_1CILi64EEENS7_ILi128EEES8_EEENS_6half_tEfNS_4arch4Sm80ELb0ELb1ELb0ELb1ELb1ELb0ELb0ELb0ELi2ELi2ELi4ELi2ELb1EEENS1_21CollectiveEpilogueBwdISA_SB_SD_Li256ELb1ELb0ELi2EEENS1_19SingleTileSchedulerILb1ELb0ELb0ELi128EEEEEEEEEvNT_6ParamsE:
        .type           _ZN7cutlass13device_kernelIN5flash19enable_sm80_to_sm89INS1_16FlashAttnBwdSm80INS1_25CollectiveMainloopBwdSm80ILi2ELi2EN4cute5tupleIJNS5_1CILi64EEENS7_ILi128EEES8_EEENS_6half_tEfNS_4arch4Sm80ELb0ELb1ELb0ELb1ELb1ELb0ELb0ELb0ELi2ELi2ELi4ELi2ELb1EEENS1_21CollectiveEpilogueBwdISA_SB_SD_Li256ELb1ELb0ELi2EEENS1_19SingleTileSchedulerILb1ELb0ELb0ELi128EEEEEEEEEvNT_6ParamsE,@function
        .size           _ZN7cutlass13device_kernelIN5flash19enable_sm80_to_sm89INS1_16FlashAttnBwdSm80INS1_25CollectiveMainloopBwdSm80ILi2ELi2EN4cute5tupleIJNS5_1CILi64EEENS7_ILi128EEES8_EEENS_6half_tEfNS_4arch4Sm80ELb0ELb1ELb0ELb1ELb1ELb0ELb0ELb0ELi2ELi2ELi4ELi2ELb1EEENS1_21CollectiveEpilogueBwdISA_SB_SD_Li256ELb1ELb0ELi2EEENS1_19SingleTileSchedulerILb1ELb0ELb0ELi128EEEEEEEEEvNT_6ParamsE,(.L_x_1808 - _ZN7cutlass13device_kernelIN5flash19enable_sm80_to_sm89INS1_16FlashAttnBwdSm80INS1_25CollectiveMainloopBwdSm80ILi2ELi2EN4cute5tupleIJNS5_1CILi64EEENS7_ILi128EEES8_EEENS_6half_tEfNS_4arch4Sm80ELb0ELb1ELb0ELb1ELb1ELb0ELb0ELb0ELi2ELi2ELi4ELi2ELb1EEENS1_21CollectiveEpilogueBwdISA_SB_SD_Li256ELb1ELb0ELi2EEENS1_19SingleTileSchedulerILb1ELb0ELb0ELi128EEEEEEEEEvNT_6ParamsE)
        .other          _ZN7cutlass13device_kernelIN5flash19enable_sm80_to_sm89INS1_16FlashAttnBwdSm80INS1_25CollectiveMainloopBwdSm80ILi2ELi2EN4cute5tupleIJNS5_1CILi64EEENS7_ILi128EEES8_EEENS_6half_tEfNS_4arch4Sm80ELb0ELb1ELb0ELb1ELb1ELb0ELb0ELb0ELi2ELi2ELi4ELi2ELb1EEENS1_21CollectiveEpilogueBwdISA_SB_SD_Li256ELb1ELb0ELi2EEENS1_19SingleTileSchedulerILb1ELb0ELb0ELi128EEEEEEEEEvNT_6ParamsE,@"STO_CUDA_ENTRY STV_DEFAULT"
_ZN7cutlass13device_kernelIN5flash19enable_sm80_to_sm89INS1_16FlashAttnBwdSm80INS1_25CollectiveMainloopBwdSm80ILi2ELi2EN4cute5tupleIJNS5_1CILi64EEENS7_ILi128EEES8_EEENS_6half_tEfNS_4arch4Sm80ELb0ELb1ELb0ELb1ELb1ELb0ELb0ELb0ELi2ELi2ELi4ELi2ELb1EEENS1_21CollectiveEpilogueBwdISA_SB_SD_Li256ELb1ELb0ELi2EEENS1_19SingleTileSchedulerILb1ELb0ELb0ELi128EEEEEEEEEvNT_6ParamsE:
        /* <DEDUP_REMOVED lines=17> */
.L_x_449:
        /* <DEDUP_REMOVED lines=8> */
.L_x_451:
[----:B------:R-:W-:Y:S02]  /*0190*/  MOV R0, c[0x0][0x3a4] ;  /* 0x0000e90000007a02 */ /* 0x000fe40000000f00 */
.L_x_450:
[----:B------:R-:W-:-:S05]  /*01a0*/  IMAD.SHL.U32 R217, R211, 0x80, RZ ;  /* 0x00000080d3d97824 */ /* 0x000fca00078e00ff */
[----:B-----5:R-:W-:-:S04]  /*01b0*/  ISETP.GE.AND P0, PT, R217, R0, PT ;  /* 0x00000000d900720c */ /* 0x020fc80003f06270 */
[----:B------:R-:W-:Y:S01]  /*01c0*/  SEL R216, R216, 0xffffffff, !P0 ;  /* 0xffffffffd8d87807 */ /* 0x000fe20004000000 */
[----:B------:R-:W-:Y:S05]  /*01d0*/  BRA `(.L_x_452) ;  /* 0x0000011000007947 */ /* 0x000fea0003800000 */
.L_x_448:
[----:B---34-:R-:W-:-:S04]  /*01e0*/  ISETP.NE.U32.AND P0, PT, RZ, c[0x0][0x3c0], PT ;  /* 0x0000f000ff007a0c */ /* 0x018fc80003f05070 */
[----:B------:R-:W-:-:S13]  /*01f0*/  ISETP.NE.AND.EX P0, PT, RZ, c[0x0][0x3c4], PT, P0 ;  /* 0x0000f100ff007a0c */ /* 0x000fda0003f05300 */
[----:B------:R-:W-:Y:S05]  /*0200*/  @!P0 BRA `(.L_x_453) ;  /* 0x0000002000008947 */ /* 0x000fea0003800000 */
[----:B------:R1:W5:Y:S01]  /*0210*/  LDG.E R0, [R4.64] ;  /* 0x0000000a04007981 */ /* 0x000362000c1e1900 */
[----:B------:R-:W-:Y:S05]  /*0220*/  BRA `(.L_x_454) ;  /* 0x0000009000007947 */ /* 0x000fea0003800000 */
.L_x_453:
        /* <DEDUP_REMOVED lines=8> */
.L_x_455:
[----:B------:R-:W-:Y:S02]  /*02b0*/  MOV R0, c[0x0][0x3a4] ;  /* 0x0000e90000007a02 */ /* 0x000fe40000000f00 */
.L_x_454:
[----:B------:R-:W-:-:S05]  /*02c0*/  IMAD.SHL.U32 R217, R211, 0x80, RZ ;  /* 0x00000080d3d97824 */ /* 0x000fca00078e00ff */
[----:B-----5:R-:W-:-:S04]  /*02d0*/  ISETP.GE.AND P0, PT, R217, R0, PT ;  /* 0x00000000d900720c */ /* 0x020fc80003f06270 */
[----:B------:R-:W-:-:S04]  /*02e0*/  SEL R216, R216, 0xffffffff, !P0 ;  /* 0xffffffffd8d87807 */ /* 0x000fc80004000000 */
.L_x_452:
        /* <DEDUP_REMOVED lines=29> */
.L_x_456:
[----:B-1----:R-:W-:-:S04]  /*04c0*/  ISETP.NE.U32.AND P0, PT, RZ, c[0x0][0x2e0], PT ;  /* 0x0000b800ff007a0c */ /* 0x002fc80003f05070 */
[----:B------:R-:W-:-:S13]  /*04d0*/  ISETP.NE.AND.EX P0, PT, RZ, c[0x0][0x2e4], PT, P0 ;  /* 0x0000b900ff007a0c */ /* 0x000fda0003f05300 */
[----:B------:R-:W-:Y:S05]  /*04e0*/  @!P0 BRA `(.L_x_457) ;  /* 0x0000003000008947 */ /* 0x000fea0003800000 */
[----:B------:R-:W-:-:S05]  /*04f0*/  IMAD.WIDE R10, R216, R11, c[0x0][0x2e0] ;  /* 0x0000b800d80a7625 */ /* 0x000fca00078e020b */
[----:B------:R1:W5:Y:S01]  /*0500*/  LDG.E R214, [R10.64] ;  /* 0x0000000a0ad67981 */ /* 0x000362000c1e1900 */
[----:B------:R-:W-:Y:S05]  /*0510*/  BRA `(.L_x_458) ;  /* 0x0000004000007947 */ /* 0x000fea0003800000 */
.L_x_457:
[----:B------:R-:W-:Y:S05]  /*0520*/  @!P4 BRA `(.L_x_458) ;  /* 0x000000300000c947 */ /* 0x000fea0003800000 */
[----:B------:R-:W2:Y:S04]  /*0530*/  LDG.E R214, [R12.64] ;  /* 0x0000000a0cd67981 */ /* 0x000ea8000c1e1900 */
[----:B------:R-:W2:Y:S02]  /*0540*/  LDG.E R11, [R12.64+0x4] ;  /* 0x0000040a0c0b7981 */ /* 0x000ea4000c1e1900 */
[----:B--2---:R-:W-:Y:S02]  /*0550*/  IADD3 R214, -R214, R11, RZ ;  /* 0x0000000bd6d67210 */ /* 0x004fe40007ffe1ff */
.L_x_458:
        /* <DEDUP_REMOVED lines=13> */
.L_x_459:
        /* <DEDUP_REMOVED lines=395> */
.L_x_462:
[----:B------:R-:W-:Y:S05]  /*1ee0*/  BSYNC B0 ;  /* 0x0000000000007941 */ /* 0x000fea0003800000 */
.L_x_461:
        /* <DEDUP_REMOVED lines=68> */
.L_x_481:
        /* <DEDUP_REMOVED lines=79> */
.L_x_465:
[----:B------:R-:W-:Y:S04]  /*2820*/  MOV R36, 0x1 ;  /* 0x0000000100247802 */ /* 0x000fe80000000f00 */
[----:B------:R-:W-:Y:S11]  /*2830*/  ISETP.NE.AND P0, PT, R36, c[0x0][0x2a8], PT ;  /* 0x0000aa0024007a0c */ /* 0x000ff60003f05270 */
[----:B------:R-:W-:Y:S02]  /*2840*/  @!UPT UIADD3 URZ, URZ, URZ, URZ ;  /* 0x0000003f3f3ff290 */ /* 0x000fe4000fffe03f */
[----:B------:R-:W-:Y:S05]  /*2850*/  @P0 IMAD.HI.U32 R36, R38, c[0x0][0x2ac], RZ ;  /* 0x0000ab0026240a27 */ /* 0x000fea00078e00ff */
[----:B------:R-:W-:Y:S02]  /*2860*/  @P0 SHF.R.U32.HI R38, RZ, c[0x0][0x2b0], R36 ;  /* 0x0000ac00ff260a19 */ /* 0x000fe40000011624 */
.L_x_466:
[----:B------:R-:W-:Y:S05]  /*2870*/  BSYNC B0 ;  /* 0x0000000000007941 */ /* 0x000fea0003800000 */
.L_x_464:
        /* <DEDUP_REMOVED lines=8> */
.L_x_463:
        /* <DEDUP_REMOVED lines=18> */
.L_x_469:
[----:B------:R-:W-:Y:S04]  /*2a20*/  MOV R36, 0x1 ;  /* 0x0000000100247802 */ /* 0x000fe80000000f00 */
[----:B------:R-:W-:Y:S11]  /*2a30*/  ISETP.NE.AND P0, PT, R36, c[0x0][0x2a8], PT ;  /* 0x0000aa0024007a0c */ /* 0x000ff60003f05270 */
[----:B------:R-:W-:Y:S02]  /*2a40*/  @!UPT UIADD3 URZ, URZ, URZ, URZ ;  /* 0x0000003f3f3ff290 */ /* 0x000fe4000fffe03f */
[----:B------:R-:W-:Y:S05]  /*2a50*/  @P0 IMAD.HI.U32 R36, R38, c[0x0][0x2ac], RZ ;  /* 0x0000ab0026240a27 */ /* 0x000fea00078e00ff */
[----:B------:R-:W-:Y:S02]  /*2a60*/  @P0 SHF.R.U32.HI R38, RZ, c[0x0][0x2b0], R36 ;  /* 0x0000ac00ff260a19 */ /* 0x000fe40000011624 */
.L_x_470:
[----:B------:R-:W-:Y:S05]  /*2a70*/  BSYNC B0 ;  /* 0x0000000000007941 */ /* 0x000fea0003800000 */
.L_x_468:
[----:B------:R-:W-:Y:S04]  /*2a80*/  IMAD R37, R38, c[0x0][0x2a8], -R217 ;  /* 0x0000aa0026257a24 */ /* 0x000fe800078e0ad9 */
[----:B------:R-:W-:Y:S05]  /*2a90*/  IMAD.IADD R38, R37, 0x1, -R232 ;  /* 0x0000000125267824 */ /* 0x000fea00078e0ae8 */
[----:B------:R-:W-:Y:S02]  /*2aa0*/  IADD3 R36, R38, c[0x0][0x2a8], RZ ;  /* 0x0000aa0026247a10 */ /* 0x000fe40007ffe0ff */
[----:B------:R-:W-:Y:S02]  /*2ab0*/  IMNMX R251, R251, R38, !PT ;  /* 0x00000026fbfb7217 */ /* 0x000fe40007800200 */
[----:B------:R-:W-:Y:S02]  /*2ac0*/  IMNMX R245, R245, R36, PT ;  /* 0x00000024f5f57217 */ /* 0x000fe40003800200 */
.L_x_467:
        /* <DEDUP_REMOVED lines=18> */
.L_x_473:
[----:B------:R-:W-:Y:S04]  /*2bf0*/  MOV R36, 0x1 ;  /* 0x0000000100247802 */ /* 0x000fe80000000f00 */
[----:B------:R-:W-:Y:S11]  /*2c00*/  ISETP.NE.AND P0, PT, R36, c[0x0][0x2a8], PT ;  /* 0x0000aa0024007a0c */ /* 0x000ff60003f05270 */
[----:B------:R-:W-:Y:S02]  /*2c10*/  @!UPT UIADD3 URZ, URZ, URZ, URZ ;  /* 0x0000003f3f3ff290 */ /* 0x000fe4000fffe03f */
[----:B------:R-:W-:Y:S05]  /*2c20*/  @P0 IMAD.HI.U32 R36, R38, c[0x0][0x2ac], RZ ;  /* 0x0000ab0026240a27 */ /* 0x000fea00078e00ff */
[----:B------:R-:W-:Y:S02]  /*2c30*/  @P0 SHF.R.U32.HI R38, RZ, c[0x0][0x2b0], R36 ;  /* 0x0000ac00ff260a19 */ /* 0x000fe40000011624 */
.L_x_474:
[----:B------:R-:W-:Y:S05]  /*2c40*/  BSYNC B0 ;  /* 0x0000000000007941 */ /* 0x000fea0003800000 */
.L_x_472:
[----:B------:R-:W-:Y:S04]  /*2c50*/  IMAD R39, R38, c[0x0][0x2a8], -R217 ;  /* 0x0000aa0026277a24 */ /* 0x000fe800078e0ad9 */
[----:B------:R-:W-:Y:S05]  /*2c60*/  IMAD.IADD R39, R39, 0x1, -R232 ;  /* 0x0000000127277824 */ /* 0x000fea00078e0ae8 */
[----:B------:R-:W-:Y:S02]  /*2c70*/  IADD3 R37, R39, c[0x0][0x2a8], RZ ;  /* 0x0000aa0027257a10 */ /* 0x000fe40007ffe0ff */
[----:B------:R-:W-:Y:S02]  /*2c80*/  IMNMX R240, R240, R39, !PT ;  /* 0x00000027f0f07217 */ /* 0x000fe40007800200 */
[----:B------:R-:W-:Y:S02]  /*2c90*/  IMNMX R202, R202, R37, PT ;  /* 0x00000025caca7217 */ /* 0x000fe40003800200 */
.L_x_471:
        /* <DEDUP_REMOVED lines=18> */
.L_x_477:
[----:B------:R-:W-:Y:S04]  /*2dc0*/  MOV R36, 0x1 ;  /* 0x0000000100247802 */ /* 0x000fe80000000f00 */
[----:B------:R-:W-:Y:S11]  /*2dd0*/  ISETP.NE.AND P0, PT, R36, c[0x0][0x2a8], PT ;  /* 0x0000aa0024007a0c */ /* 0x000ff60003f05270 */
[----:B------:R-:W-:Y:S02]  /*2de0*/  @!UPT UIADD3 URZ, URZ, URZ, URZ ;  /* 0x0000003f3f3ff290 */ /* 0x000fe4000fffe03f */
[----:B------:R-:W-:Y:S05]  /*2df0*/  @P0 IMAD.HI.U32 R36, R38, c[0x0][0x2ac], RZ ;  /* 0x0000ab0026240a27 */ /* 0x000fea00078e00ff */
[----:B------:R-:W-:Y:S02]  /*2e00*/  @P0 SHF.R.U32.HI R38, RZ, c[0x0][0x2b0], R36 ;  /* 0x0000ac00ff260a19 */ /* 0x000fe40000011624 */
.L_x_478:
[----:B------:R-:W-:Y:S05]  /*2e10*/  BSYNC B0 ;  /* 0x0000000000007941 */ /* 0x000fea0003800000 */
.L_x_476:
[----:B------:R-:W-:Y:S04]  /*2e20*/  IMAD R37, R38, c[0x0][0x2a8], -R217 ;  /* 0x0000aa0026257a24 */ /* 0x000fe800078e0ad9 */
[----:B------:R-:W-:Y:S05]  /*2e30*/  IMAD.IADD R36, R37, 0x1, -R232 ;  /* 0x0000000125247824 */ /* 0x000fea00078e0ae8 */
[----:B------:R-:W-:Y:S02]  /*2e40*/  IADD3 R37, R36, c[0x0][0x2a8], RZ ;  /* 0x0000aa0024257a10 */ /* 0x000fe40007ffe0ff */
[----:B------:R-:W-:Y:S02]  /*2e50*/  IMNMX R189, R189, R36, !PT ;  /* 0x00000024bdbd7217 */ /* 0x000fe40007800200 */
[----:B------:R-:W-:Y:S02]  /*2e60*/  IMNMX R188, R188, R37, PT ;  /* 0x00000025bcbc7217 */ /* 0x000fe40003800200 */
.L_x_475:
        /* <DEDUP_REMOVED lines=38> */
.L_x_479:
        /* <DEDUP_REMOVED lines=427> */
.L_x_480:
        /* <DEDUP_REMOVED lines=170> */
.L_x_460:
        /* <DEDUP_REMOVED lines=118> */
.L_x_483:
        /* <DEDUP_REMOVED lines=53> */
.L_x_485:
[----:B------:R-:W-:Y:S05]  /*60d0*/  BSYNC B0 ;  /* 0x0000000000007941 */ /* 0x000fea0003800000 */
.L_x_484:
        /* <DEDUP_REMOVED lines=16> */
.L_x_487:
[----:B------:R-:W-:Y:S05]  /*61e0*/  BSYNC B0 ;  /* 0x0000000000007941 */ /* 0x000fea0003800000 */
.L_x_486:
        /* <DEDUP_REMOVED lines=16> */
.L_x_489:
[----:B------:R-:W-:Y:S05]  /*62f0*/  BSYNC B0 ;  /* 0x0000000000007941 */ /* 0x000fea0003800000 */
.L_x_488:
        /* <DEDUP_REMOVED lines=16> */
.L_x_491:
[----:B------:R-:W-:Y:S05]  /*6400*/  BSYNC B0 ;  /* 0x0000000000007941 */ /* 0x000fea0003800000 */
.L_x_490:
        /* <DEDUP_REMOVED lines=19> */
.L_x_493:
[----:B------:R-:W-:Y:S05]  /*6540*/  BSYNC B0 ;  /* 0x0000000000007941 */ /* 0x000fea0003800000 */
.L_x_492:
        /* <DEDUP_REMOVED lines=14> */
.L_x_495:
[----:B------:R-:W-:Y:S05]  /*6630*/  BSYNC B0 ;  /* 0x0000000000007941 */ /* 0x000fea0003800000 */
.L_x_494:
        /* <DEDUP_REMOVED lines=14> */
.L_x_497:
[----:B------:R-:W-:Y:S05]  /*6720*/  BSYNC B0 ;  /* 0x0000000000007941 */ /* 0x000fea0003800000 */
.L_x_496:
        /* <DEDUP_REMOVED lines=14> */
.L_x_482:
        /* <DEDUP_REMOVED lines=18> */
.L_x_498:
        /* <DEDUP_REMOVED lines=37> */
.L_x_500:
[----:B------:R-:W-:Y:S05]  /*6b80*/  BSYNC B0 ;  /* 0x0000000000007941 */ /* 0x000fea0003800000 */
.L_x_499:
        /* <DEDUP_REMOVED lines=16> */
.L_x_502:
[----:B------:R-:W-:Y:S05]  /*6c90*/  BSYNC B0 ;  /* 0x0000000000007941 */ /* 0x000fea0003800000 */
.L_x_501:
        /* <DEDUP_REMOVED lines=16> */
.L_x_504:
[----:B------:R-:W-:Y:S05]  /*6da0*/  BSYNC B0 ;  /* 0x0000000000007941 */ /* 0x000fea0003800000 */
.L_x_503:
        /* <DEDUP_REMOVED lines=16> */
.L_x_506:
[----:B------:R-:W-:Y:S05]  /*6eb0*/  BSYNC B0 ;  /* 0x0000000000007941 */ /* 0x000fea0003800000 */
.L_x_505:
        /* <DEDUP_REMOVED lines=19> */
.L_x_508:
[----:B------:R-:W-:Y:S05]  /*6ff0*/  BSYNC B0 ;  /* 0x0000000000007941 */ /* 0x000fea0003800000 */
.L_x_507:
        /* <DEDUP_REMOVED lines=14> */
.L_x_510:
[----:B------:R-:W-:Y:S05]  /*70e0*/  BSYNC B0 ;  /* 0x0000000000007941 */ /* 0x000fea0003800000 */
.L_x_509:
        /* <DEDUP_REMOVED lines=14> */
.L_x_512:
[----:B------:R-:W-:Y:S05]  /*71d0*/  BSYNC B0 ;  /* 0x0000000000007941 */ /* 0x000fea0003800000 */
.L_x_511:
        /* <DEDUP_REMOVED lines=13> */
.L_x_513:
        /* <DEDUP_REMOVED lines=13> */
.L_x_1808:


//--------------------- .text._ZN7cutlass13device_kernelIN5flash19enable_sm80_to_sm89INS1_16FlashAttnBwdSm80INS1_25CollectiveMainloopBwdSm80ILi2ELi2EN4cute5tupleIJNS5_1CILi64EEENS7_ILi128EEES8_EEENS_6half_tEfNS_4arch4Sm80ELb0ELb1ELb0ELb1ELb0ELb0ELb0ELb0ELi2ELi2ELi4ELi2ELb1EEENS1_24CollectiveEpilogueBwdGQAISA_fSD_Li256ELb1ELb0EEENS1_19SingleTileSchedulerILb1ELb0ELb0ELi128EEEEEEEEEvNT_6ParamsE --------------------------
	.section	.text._ZN7cutlass13device_kernelIN5flash19enable_sm80_to_sm89INS1_16FlashAttnBwdSm80INS1_25CollectiveMainloopBwdSm80ILi2ELi2EN4cute5tupleIJNS5_1CILi64EEENS7_ILi128EEES8_EEENS_6half_tEfNS_4arch4Sm80ELb0ELb1ELb0ELb1ELb0ELb0ELb0ELb0ELi2ELi2ELi4ELi2ELb1EEENS1_24CollectiveEpilogueBwdGQAISA_fSD_Li256ELb1ELb0EEENS1_19SingleTileSchedulerILb1ELb0ELb0ELi128EEEEEEEEEvNT_6ParamsE,"ax",@progbits
	.sectioninfo	@"SHI_REGISTERS=255"
	.align	128
.text._ZN7cutlass13device_kernelIN5flash19enable_sm80_to_sm89INS1_16FlashAttnBwdSm80INS1_25CollectiveMainloopBwdSm80ILi2ELi2EN4cute5tupleIJNS5_1CILi64EEENS7_ILi128EEES8_EEENS_6half_tEfNS_4arch4Sm80ELb0ELb1ELb0ELb1ELb0ELb0ELb0ELb0ELi2ELi2ELi4ELi2ELb1EEENS1_24CollectiveEpilogueBwdGQAISA_fSD_Li256ELb1ELb0EEENS1_19SingleTileSchedulerILb1ELb0ELb0ELi128EEEEEEEEEvNT_6ParamsE:
        .type           _ZN7cutlass13device_kernelIN5flash19enable_sm80_to_sm89INS1_16FlashAttnBwdSm80INS1_25CollectiveMainloopBwdSm80ILi2ELi2EN4cute5tupleIJNS5_1CILi64EEENS7_ILi128EEES8_EEENS_6half_tEfNS_4arch4Sm80ELb0ELb1ELb0ELb1ELb0ELb0ELb0ELb0ELi2ELi2ELi4ELi2ELb1EEENS1_24CollectiveEpilogueBwdGQAISA_fSD_Li256ELb1ELb0EEENS1_19SingleTileSchedulerILb1ELb0ELb0ELi128EEEEEEEEEvNT_6ParamsE,@function
        .size           _ZN7cutlass13device_kernelIN5flash19enable_sm80_to_sm89INS1_16FlashAttnBwdSm80INS1_25CollectiveMainloopBwdSm80ILi2ELi2EN4cute5tupleIJNS5_1CILi64EEENS7_ILi128EEES8_EEENS_6half_tEfNS_4arch4Sm80ELb0ELb1ELb0ELb1ELb0ELb0ELb0ELb0ELi2ELi2ELi4ELi2ELb1EEENS1_24CollectiveEpilogueBwdGQAISA_fSD_Li256ELb1ELb0EEENS1_19SingleTileSchedulerILb1ELb0ELb0ELi128EEEEEEEEEvNT_6ParamsE,(.L_x_1809 - _ZN7cutlass13device_kernelIN5flash19enable_sm80_to_sm89INS1_16FlashAttnBwdSm80INS1_25CollectiveMainloopBwdSm80ILi2ELi2EN4cute5tupleIJNS5_1CILi64EEENS7_ILi128EEES8_EEENS_6half_tEfNS_4arch4Sm80ELb0ELb1ELb0ELb1ELb0ELb0ELb0ELb0ELi2ELi2ELi4ELi2ELb1EEENS1_24CollectiveEpilogueBwdGQAISA_fSD_Li256ELb1ELb0EEENS1_19SingleTileSchedulerILb1ELb0ELb0ELi128EEEEEEEEEvNT_6ParamsE)
        .other          _ZN7cutlass13device_kernelIN5flash19enable_sm80_to_sm89INS1_16FlashAttnBwdSm80INS1_25CollectiveMainloopBwdSm80ILi2ELi2EN4cute5tupleIJNS5_1CILi64EEENS7_ILi128EEES8_EEENS_6half_tEfNS_4arch4Sm80ELb0ELb1ELb0ELb1ELb0ELb0ELb0ELb0ELi2ELi2ELi4ELi2ELb1EEENS1_24CollectiveEpilogueBwdGQAISA_fSD_Li256ELb1ELb0EEENS1_19SingleTileSchedulerILb1ELb0ELb0ELi128EEEEEEEEEvNT_6ParamsE,@"STO_CUDA_ENTRY STV_DEFAULT"
_ZN7cutlass13device_kernelIN5flash19enable_sm80_to_sm89INS1_16FlashAttnBwdSm80INS1_25CollectiveMainloopBwdSm80ILi2ELi2EN4cute5tupleIJNS5_1CILi64EEENS7_ILi128EEES8_EEENS_6half_tEfNS_4arch4Sm80ELb0ELb1ELb0ELb1ELb0ELb0ELb0ELb0ELi2ELi2ELi4ELi2ELb1EEENS1_24CollectiveEpilogueBwdGQAISA_fSD_Li256ELb1ELb0EEENS1_19SingleTileSchedulerILb1ELb0ELb0ELi128EEEEEEEEEvNT_6ParamsE:
        /* <DEDUP_REMOVED lines=17> */
.L_x_515:
        /* <DEDUP_REMOVED lines=8> */
.L_x_517:
[----:B------:R-:W-:Y:S02]  /*0190*/  MOV R0, c[0x0][0x3ac] ;  /* 0x0000eb0000007a02 */ /* 0x000fe40000000f00 */
.L_x_516:
[----:B------:R-:W-:-:S05]  /*01a0*/  IMAD.SHL.U32 R217, R211, 0x80, RZ ;  /* 0x00000080d3d97824 */ /* 0x000fca00078e00ff */
[----:B-----5:R-:W-:-:S04]  /*01b0*/  ISETP.GE.AND P0, PT, R217, R0, PT ;  /* 0x00000000d900720c */ /* 0x020fc80003f06270 */
[----:B------:R-:W-:Y:S01]  /*01c0*/  SEL R216, R216, 0xffffffff, !P0 ;  /* 0xffffffffd8d87807 */ /* 0x000fe20004000000 */
[----:B------:R-:W-:Y:S05]  /*01d0*/  BRA `(.L_x_518) ;  /* 0x0000011000007947 */ /* 0x000fea0003800000 */
.L_x_514:
[----:B---34-:R-:W-:-:S04]  /*01e0*/  ISETP.NE.U32.AND P0, PT, RZ, c[0x0][0x3c8], PT ;  /* 0x0000f200ff007a0c */ /* 0x018fc80003f05070 */
[----:B------:R-:W-:-:S13]  /*01f0*/  ISETP.NE.AND.EX P0, PT, RZ, c[0x0][0x3cc], PT, P0 ;  /* 0x0000f300ff007a0c */ /* 0x000fda0003f05300 */
[----:B------:R-:W-:Y:S05]  /*0200*/  @!P0 BRA `(.L_x_519) ;  /* 0x0000002000008947 */ /* 0x000fea0003800000 */
[----:B------:R1:W5:Y:S01]  /*0210*/  LDG.E R0, [R4.64] ;  /* 0x0000000a04007981 */ /* 0x000362000c1e1900 */
[----:B------:R-:W-:Y:S05]  /*0220*/  BRA `(.L_x_520) ;  /* 0x0000009000007947 */ /* 0x000fea0003800000 */
.L_x_519:
        /* <DEDUP_REMOVED lines=8> */
.L_x_521:
[----:B------:R-:W-:Y:S02]  /*02b0*/  MOV R0, c[0x0][0x3ac] ;  /* 0x0000eb0000007a02 */ /* 0x000fe40000000f00 */
.L_x_520:
[----:B------:R-:W-:-:S05]  /*02c0*/  IMAD.SHL.U32 R217, R211, 0x80, RZ ;  /* 0x00000080d3d97824 */ /* 0x000fca00078e00ff */
[----:B-----5:R-:W-:-:S04]  /*02d0*/  ISETP.GE.AND P0, PT, R217, R0, PT ;  /* 0x00000000d900720c */ /* 0x020fc80003f06270 */
[----:B------:R-:W-:-:S04]  /*02e0*/  SEL R216, R216, 0xffffffff, !P0 ;  /* 0xffffffffd8d87807 */ /* 0x000fc80004000000 */
.L_x_518:
        /* <DEDUP_REMOVED lines=9> */
[----:B-1----:R-:W2:Y:S01]  /*0380*/  @P3 LDG.E R5, [R18.64] ;  /* 0x0000000a12053981 */ /* 0x002ea2000c1e1900 */
[----:B------:R-:W-:-:S03]  /*0390*/  IMAD.WIDE R16, R216, R11, c[0x0][0x2d0] ;  /* 0x0000b400d8107625 */ /* 0x000fc600078e020b */
[----:B------:R-:W3:Y:S01]  /*03a0*/  @P3 LDG.E R15, [R18.64] ;  /* 0x0000000a120f3981 */ /* 0x000ee2000c1e1900 */
[----:B------:R-:W-:Y:S02]  /*03b0*/  IMAD.MOV.U32 R215, RZ, RZ, c[0x0][0x168] ;  /* 0x00005a00ffd77624 */ /* 0x000fe400078e00ff */
[----:B------:R-:W-:Y:S01]  /*03c0*/  @P0 IMAD.WIDE R20, R216, R11, c[0x0][0x2d8] ;  /* 0x0000b600d8140625 */ /* 0x000fe200078e020b */
[----:B------:R-:W4:Y:S04]  /*03d0*/  @P4 LDG.E R13, [R16.64] ;  /* 0x0000000a100d4981 */ /* 0x000f28000c1e1900 */
[----:B------:R1:W5:Y:S01]  /*03e0*/  @P0 LDG.E R215, [R20.64] ;  /* 0x0000000a14d70981 */ /* 0x000362000c1e1900 */
[----:B------:R-:W-:Y:S01]  /*03f0*/  CS2R R8, SRZ ;  /* 0x0000000000087805 */ /* 0x000fe2000001ff00 */
[----:B------:R-:W-:-:S02]  /*0400*/  IMAD.MOV.U32 R208, RZ, RZ, RZ ;  /* 0x000000ffffd07224 */ /* 0x000fc400078e00ff */
[----:B------:R-:W-:Y:S02]  /*0410*/  IMAD.MOV.U32 R214, RZ, RZ, c[0x0][0x198] ;  /* 0x00006600ffd67624 */ /* 0x000fe400078e00ff */
[----:B--2---:R-:W-:-:S05]  /*0420*/  @P3 IMAD R5, R216, 0x40, R5 ;  /* 0x00000040d8053824 */ /* 0x004fca00078e0205 */
[----:B------:R-:W-:Y:S02]  /*0430*/  @P3 SHF.R.S32.HI R0, RZ, 0x1f, R5 ;  /* 0x0000001fff003819 */ /* 0x000fe40000011405 */
[--C-:B----4-:R-:W-:Y:S01]  /*0440*/  @P4 SHF.R.S32.HI R9, RZ, 0x1f, R13.reuse ;  /* 0x0000001fff094819 */ /* 0x110fe2000001140d */
[----:B------:R-:W-:Y:S01]  /*0450*/  @P4 IMAD.MOV.U32 R8, RZ, RZ, R13 ;  /* 0x000000ffff084224 */ /* 0x000fe200078e000d */
[----:B------:R-:W-:Y:S02]  /*0460*/  @P3 LEA.HI R0, R0, R5, RZ, 0x6 ;  /* 0x0000000500003211 */ /* 0x000fe400078f30ff */
[----:B------:R-:W-:Y:S02]  /*0470*/  CS2R R4, SRZ ;  /* 0x0000000000047805 */ /* 0x000fe4000001ff00 */
[--C-:B---3--:R-:W-:Y:S01]  /*0480*/  @P3 SHF.R.S32.HI R5, RZ, 0x1f, R15.reuse ;  /* 0x0000001fff053819 */ /* 0x108fe2000001140f */
[----:B------:R-:W-:Y:S01]  /*0490*/  @P3 IMAD.MOV.U32 R4, RZ, RZ, R15 ;  /* 0x000000ffff043224 */ /* 0x000fe200078e000f */
[----:B------:R-:W-:Y:S01]  /*04a0*/  @P3 LOP3.LUT R208, R0, 0xffffffc0, RZ, 0xc0, !PT ;  /* 0xffffffc000d03812 */ /* 0x000fe200078ec0ff */
[----:B------:R-:W-:Y:S05]  /*04b0*/  @P0 BRA `(.L_x_522) ;  /* 0x0000004000000947 */ /* 0x000fea0003800000 */
[----:B-1----:R-:W-:Y:S05]  /*04c0*/  @!P3 BRA `(.L_x_522) ;  /* 0x000000300000b947 */ /* 0x002fea0003800000 */
[----:B-----5:R-:W2:Y:S04]  /*04d0*/  LDG.E R215, [R18.64] ;  /* 0x0000000a12d77981 */ /* 0x020ea8000c1e1900 */
[----:B------:R-:W2:Y:S02]  /*04e0*/  LDG.E R0, [R18.64+0x4] ;  /* 0x0000040a12007981 */ /* 0x000ea4000c1e1900 */
[----:B--2---:R-:W-:-:S02]  /*04f0*/  IADD3 R215, -R215, R0, RZ ;  /* 0x00000000d7d77210 */ /* 0x004fc40007ffe1ff */
.L_x_522:
[----:B-1----:R-:W-:-:S04]  /*0500*/  ISETP.NE.U32.AND P0, PT, RZ, c[0x0][0x2e0], PT ;  /* 0x0000b800ff007a0c */ /* 0x002fc80003f05070 */
[----:B------:R-:W-:-:S13]  /*0510*/  ISETP.NE.AND.EX P0, PT, RZ, c[0x0][0x2e4], PT, P0 ;  /* 0x0000b900ff007a0c */ /* 0x000fda0003f05300 */
[----:B------:R-:W-:Y:S05]  /*0520*/  @!P0 BRA `(.L_x_523) ;  /* 0x0000003000008947 */ /* 0x000fea0003800000 */
[----:B------:R-:W-:-:S05]  /*0530*/  IMAD.WIDE R10, R216, R11, c[0x0][0x2e0] ;  /* 0x0000b800d80a7625 */ /* 0x000fca00078e020b */
[----:B------:R1:W5:Y:S01]  /*0540*/  LDG.E R214, [R10.64] ;  /* 0x0000000a0ad67981 */ /* 0x000362000c1e1900 */
[----:B------:R-:W-:Y:S05]  /*0550*/  BRA `(.L_x_524) ;  /* 0x0000004000007947 */ /* 0x000fea0003800000 */
.L_x_523:
[----:B------:R-:W-:Y:S05]  /*0560*/  @!P4 BRA `(.L_x_524) ;  /* 0x000000300000c947 */ /* 0x000fea0003800000 */
[----:B------:R-:W2:Y:S04]  /*0570*/  LDG.E R214, [R16.64] ;  /* 0x0000000a10d67981 */ /* 0x000ea8000c1e1900 */
[----:B------:R-:W2:Y:S02]  /*0580*/  LDG.E R11, [R16.64+0x4] ;  /* 0x0000040a100b7981 */ /* 0x000ea4000c1e1900 */
[----:B--2---:R-:W-:Y:S02]  /*0590*/  IADD3 R214, -R214, R11, RZ ;  /* 0x0000000bd6d67210 */ /* 0x004fe40007ffe1ff */
.L_x_524:
        /* <DEDUP_REMOVED lines=13> */
.L_x_525:
        /* <DEDUP_REMOVED lines=54> */
[----:B------:R-:W-:Y:S01]  /*09d0*/  SEL R2, R216, RZ, !P3 ;  /* 0x000000ffd8027207 */ /* 0x000fe20005800000 */
[C---:B------:R-:W-:Y:S01]  /*09e0*/  IMAD.WIDE.U32 R16, R3.reuse, c[0x0][0x238], R6 ;  /* 0x00008e0003107a25 */ /* 0x040fe200078e0006 */
[C---:B------:R-:W-:Y:S01]  /*09f0*/  IADD3 R26, P0, R212.reuse, R8, RZ ;  /* 0x00000008d41a7210 */ /* 0x040fe20007f1e0ff */
[----:B------:R-:W-:Y:S01]  /*0a00*/  ULDC.64 UR4, c[0x0][0x1d8] ;  /* 0x0000760000047ab9 */ /* 0x000fe20000000a00 */
[----:B------:R-:W-:Y:S01]  /*0a10*/  SHF.R.S32.HI R8, RZ, 0x1f, R216 ;  /* 0x0000001fff087819 */ /* 0x000fe200000114d8 */
[----:B------:R-:W-:Y:S01]  /*0a20*/  @P2 IMAD.HI.U32 R0, R3, c[0x0][0x24c], RZ ;  /* 0x0000930003002a27 */ /* 0x000fe200078e00ff */
[----:B------:R-:W-:Y:S01]  /*0a30*/  SHF.R.S32.HI R11, RZ, 0x1f, R212 ;  /* 0x0000001fff0b7819 */ /* 0x000fe200000114d4 */
[----:B------:R-:W-:Y:S01]  /*0a40*/  USHF.L.U32 UR6, UR4, 0x6, URZ ;  /* 0x0000000604067899 */ /* 0x000fe2000800063f */
[----:B------:R-:W-:Y:S01]  /*0a50*/  IADD3 R220, P1, R212, R4, RZ ;  /* 0x00000004d4dc7210 */ /* 0x000fe20007f3e0ff */
[----:B------:R-:W-:Y:S01]  /*0a60*/  IMAD.IADD R19, R17, 0x1, R18 ;  /* 0x0000000111137824 */ /* 0x000fe200078e0212 */
[----:B------:R-:W-:Y:S01]  /*0a70*/  @P2 SHF.R.U32.HI R12, RZ, c[0x0][0x250], R0 ;  /* 0x00009400ff0c2a19 */ /* 0x000fe20000011600 */
[----:B------:R-:W-:Y:S01]  /*0a80*/  IMAD.MOV.U32 R18, RZ, RZ, R16 ;  /* 0x000000ffff127224 */ /* 0x000fe200078e0010 */
[----:B------:R-:W-:Y:S01]  /*0a90*/  SEL R16, R8, RZ, !P3 ;  /* 0x000000ff08107207 */ /* 0x000fe20005800000 */
[----:B------:R-:W-:Y:S01]  /*0aa0*/  IMAD.X R27, R11, 0x1, R9, P0 ;  /* 0x000000010b1b7824 */ /* 0x000fe200000e0609 */
[----:B------:R-:W-:Y:S01]  /*0ab0*/  LOP3.LUT R17, R15, 0xfffffff8, RZ, 0xc0, !PT ;  /* 0xfffffff80f117812 */ /* 0x000fe200078ec0ff */
[----:B------:R-:W-:Y:S01]  /*0ac0*/  IMAD.WIDE.U32 R18, R2, c[0x0][0x240], R18 ;  /* 0x0000900002127a25 */ /* 0x000fe200078e0012 */
[----:B------:R-:W-:Y:S01]  /*0ad0*/  SHF.R.S32.HI R223, RZ, 0x1f, R222 ;  /* 0x0000001fffdf7819 */ /* 0x000fe200000114de */
[----:B------:R-:W-:Y:S01]  /*0ae0*/  UMOV UR8, 0x6 ;  /* 0x0000000600087882 */ /* 0x000fe20000000000 */
[----:B------:R-:W-:Y:S01]  /*0af0*/  SHF.R.S32.HI R20, RZ, 0x1f, R12 ;  /* 0x0000001fff147819 */ /* 0x000fe2000001140c */
[----:B------:R-:W-:Y:S01]  /*0b00*/  IMAD R9, R16, c[0x0][0x240], RZ ;  /* 0x0000900010097a24 */ /* 0x000fe200078e02ff */
[----:B------:R-:W-:Y:S01]  /*0b10*/  SEL R8, R8, RZ, !P4 ;  /* 0x000000ff08087207 */ /* 0x000fe20006000000 */
[----:B------:R-:W-:Y:S01]  /*0b20*/  IMAD.IADD R17, R6, 0x1, -R17 ;  /* 0x0000000106117824 */ /* 0x000fe200078e0a11 */
[----:B------:R-:W-:Y:S01]  /*0b30*/  USHF.L.U64.HI UR5, UR4, UR8, UR5 ;  /* 0x0000000804057299 */ /* 0x000fe20008010205 */
[----:B------:R-:W-:Y:S01]  /*0b40*/  IMAD R28, R10, c[0x0][0x288], RZ ;  /* 0x0000a2000a1c7a24 */ /* 0x000fe200078e02ff */
[----:B------:R-:W-:Y:S01]  /*0b50*/  LEA.HI R198, R13, R6, RZ, 0x7 ;  /* 0x000000060dc67211 */ /* 0x000fe200078f38ff */
[----:B------:R-:W-:Y:S01]  /*0b60*/  IMAD.X R0, R11, 0x1, R5, P1 ;  /* 0x000000010b007824 */ /* 0x000fe200008e0605 */
[----:B------:R-:W-:Y:S01]  /*0b70*/  SHF.R.S32.HI R5, RZ, 0x1f, R205 ;  /* 0x0000001fff057819 */ /* 0x000fe200000114cd */
[----:B------:R-:W-:Y:S01]  /*0b80*/  IMAD R204, R2, c[0x0][0x244], R9 ;  /* 0x0000910002cc7a24 */ /* 0x000fe200078e0209 */
[----:B------:R-:W-:Y:S01]  /*0b90*/  IADD3 R205, P1, R205, R18, RZ ;  /* 0x00000012cdcd7210 */ /* 0x000fe20007f3e0ff */
[----:B------:R-:W-:Y:S01]  /*0ba0*/  IMAD R30, R3, c[0x0][0x274], R30 ;  /* 0x00009d00031e7a24 */ /* 0x000fe200078e021e */
[----:B------:R-:W-:Y:S01]  /*0bb0*/  LEA.HI R18, R13, R6, RZ, 0x4 ;  /* 0x000000060d127211 */ /* 0x000fe200078f20ff */
[----:B------:R-:W-:Y:S01]  /*0bc0*/  IMAD.WIDE.U32 R34, R3, c[0x0][0x270], R222 ;  /* 0x00009c0003227a25 */ /* 0x000fe200078e00de */
[----:B------:R-:W-:-:S02]  /*0bd0*/  IADD3.X R204, R5, R19, R204, P1, !PT ;  /* 0x0000001305cc7210 */ /* 0x000fc40000ffe4cc */
[----:B------:R-:W-:Y:S01]  /*0be0*/  SEL R19, R216, RZ, !P4 ;  /* 0x000000ffd8137207 */ /* 0x000fe20006000000 */
[----:B------:R-:W-:Y:S01]  /*0bf0*/  IMAD.SHL.U32 R22, R17, 0x8, RZ ;  /* 0x0000000811167824 */ /* 0x000fe200078e00ff */
[----:B------:R-:W-:Y:S01]  /*0c00*/  SHF.R.U32.HI R198, RZ, 0x4, R198 ;  /* 0x00000004ffc67819 */ /* 0x000fe200000116c6 */
[----:B------:R-:W-:Y:S02]  /*0c10*/  IMAD R9, R20, c[0x0][0x1e0], RZ ;  /* 0x0000780014097a24 */ /* 0x000fe400078e02ff */
[C---:B------:R-:W-:Y:S01]  /*0c20*/  IMAD R28, R3.reuse, c[0x0][0x28c], R28 ;  /* 0x0000a300031c7a24 */ /* 0x040fe200078e021c */
[----:B------:R-:W-:Y:S01]  /*0c30*/  SHF.R.S32.HI R23, RZ, 0x1f, R22 ;  /* 0x0000001fff177819 */ /* 0x000fe20000011416 */
[----:B------:R-:W-:-:S04]  /*0c40*/  IMAD.WIDE.U32 R24, R3, c[0x0][0x288], R222 ;  /* 0x0000a20003187a25 */ /* 0x000fc800078e00de */
[----:B------:R-:W-:Y:S02]  /*0c50*/  IMAD.IADD R237, R214, 0x1, -R217 ;  /* 0x00000001d6ed7824 */ /* 0x000fe400078e0ad9 */
[----:B------:R-:W-:Y:S02]  /*0c60*/  IMAD.IADD R31, R35, 0x1, R30 ;  /* 0x00000001231f7824 */ /* 0x000fe400078e021e */
[----:B------:R-:W-:Y:S01]  /*0c70*/  IMAD R32, R12, c[0x0][0x1e4], R9 ;  /* 0x000079000c207a24 */ /* 0x000fe200078e0209 */
[----:B------:R-:W-:Y:S01]  /*0c80*/  SHF.R.S32.HI R9, RZ, 0x4, R18 ;  /* 0x00000004ff097819 */ /* 0x000fe20000011412 */
[----:B------:R-:W-:Y:S02]  /*0c90*/  IMAD.IADD R29, R25, 0x1, R28 ;  /* 0x00000001191d7824 */ /* 0x000fe400078e021c */
[----:B------:R-:W-:Y:S01]  /*0ca0*/  IMAD.MOV.U32 R30, RZ, RZ, R34 ;  /* 0x000000ffff1e7224 */ /* 0x000fe200078e0022 */
[----:B------:R-:W-:Y:S01]  /*0cb0*/  LEA.HI R14, R18, R9, RZ, 0x1 ;  /* 0x00000009120e7211 */ /* 0x000fe200078f08ff */
[----:B------:R-:W-:-:S02]  /*0cc0*/  IMAD.MOV.U32 R28, RZ, RZ, R24 ;  /* 0x000000ffff1c7224 */ /* 0x000fc400078e0018 */
[----:B------:R-:W-:Y:S01]  /*0cd0*/  IMAD.IADD R4, R237, 0x1, -R212 ;  /* 0x00000001ed047824 */ /* 0x000fe200078e0ad4 */
[----:B------:R-:W-:Y:S01]  /*0ce0*/  LOP3.LUT R14, R14, 0xfffffffe, RZ, 0xc0, !PT ;  /* 0xfffffffe0e0e7812 */ /* 0x000fe200078ec0ff */
[----:B------:R-:W-:-:S03]  /*0cf0*/  IMAD.WIDE.U32 R30, R2, c[0x0][0x278], R30 ;  /* 0x00009e00021e7a25 */ /* 0x000fc600078e001e */
[----:B------:R-:W-:Y:S01]  /*0d00*/  ISETP.GE.AND P2, PT, R4, 0x1, PT ;  /* 0x000000010400780c */ /* 0x000fe20003f46270 */
[----:B------:R-:W-:Y:S01]  /*0d10*/  IMAD.WIDE.U32 R36, R12, c[0x0][0x1e0], R22 ;  /* 0x000078000c247a25 */ /* 0x000fe200078e0016 */
[C---:B------:R-:W-:Y:S02]  /*0d20*/  ISETP.GE.AND P0, PT, R4.reuse, 0x21, PT ;  /* 0x000000210400780c */ /* 0x040fe40003f06270 */
[----:B------:R-:W-:Y:S01]  /*0d30*/  ISETP.GE.AND P6, PT, R4, 0x41, PT ;  /* 0x000000410400780c */ /* 0x000fe20003fc6270 */
[----:B------:R-:W-:Y:S01]  /*0d40*/  IMAD R207, R16, c[0x0][0x290], RZ ;  /* 0x0000a40010cf7a24 */ /* 0x000fe200078e02ff */
[----:B------:R-:W-:Y:S01]  /*0d50*/  ISETP.GE.AND P3, PT, R4, 0x61, PT ;  /* 0x000000610400780c */ /* 0x000fe20003f66270 */
[----:B------:R-:W-:Y:S01]  /*0d60*/  IMAD.WIDE.U32 R28, R2, c[0x0][0x290], R28 ;  /* 0x0000a400021c7a25 */ /* 0x000fe200078e001c */
[----:B------:R-:W-:Y:S02]  /*0d70*/  SHF.R.S32.HI R4, RZ, 0x1f, R208 ;  /* 0x0000001fff047819 */ /* 0x000fe400000114d0 */
[C---:B------:R-:W-:Y:S01]  /*0d80*/  IADD3 R210, P4, R208.reuse, R30, RZ ;  /* 0x0000001ed0d27210 */ /* 0x040fe20007f9e0ff */
[----:B------:R-:W-:Y:S01]  /*0d90*/  IMAD.IADD R33, R37, 0x1, R32 ;  /* 0x0000000125217824 */ /* 0x000fe200078e0220 */
[----:B------:R-:W-:Y:S01]  /*0da0*/  IADD3 R208, P1, R208, R28, RZ ;  /* 0x0000001cd0d07210 */ /* 0x000fe20007f3e0ff */
[----:B------:R-:W-:Y:S01]  /*0db0*/  IMAD R24, R8, c[0x0][0x1e8], RZ ;  /* 0x00007a0008187a24 */ /* 0x000fe200078e02ff */
[----:B------:R-:W-:Y:S01]  /*0dc0*/  ISETP.GE.OR P5, PT, R22, c[0x0][0x1cc], !P0 ;  /* 0x0000730016007a0c */ /* 0x000fe200047a6670 */
[----:B------:R-:W-:Y:S01]  /*0dd0*/  IMAD R207, R2, c[0x0][0x294], R207 ;  /* 0x0000a50002cf7a24 */ /* 0x000fe200078e02cf */
[----:B------:R-:W-:Y:S01]  /*0de0*/  ISETP.GE.OR P0, PT, R22, c[0x0][0x19c], !P0 ;  /* 0x0000670016007a0c */ /* 0x000fe20004706670 */
[----:B------:R-:W-:-:S02]  /*0df0*/  IMAD.MOV.U32 R32, RZ, RZ, R36 ;  /* 0x000000ffff207224 */ /* 0x000fc400078e0024 */
[----:B------:R-:W-:Y:S01]  /*0e00*/  IMAD R5, R19, c[0x0][0x1ec], R24 ;  /* 0x00007b0013057a24 */ /* 0x000fe200078e0218 */
[----:B------:R-:W-:Y:S01]  /*0e10*/  IADD3.X R207, R4, R29, R207, P1, !PT ;  /* 0x0000001d04cf7210 */ /* 0x000fe20000ffe4cf */
[----:B------:R-:W-:Y:S01]  /*0e20*/  IMAD.IADD R14, R9, 0x1, -R14 ;  /* 0x00000001090e7824 */ /* 0x000fe200078e0a0e */
[----:B------:R-:W-:Y:S01]  /*0e30*/  LEA.HI R9, R13, R6, RZ, 0x6 ;  /* 0x000000060d097211 */ /* 0x000fe200078f30ff */
[----:B------:R-:W-:Y:S02]  /*0e40*/  IMAD R209, R16, c[0x0][0x278], RZ ;  /* 0x00009e0010d17a24 */ /* 0x000fe400078e02ff */
        /* <DEDUP_REMOVED lines=34> */
[----:B------:R-:W-:Y:S01]  /*1070*/  LEA.HI R21, R21, R24, RZ, 0x3 ;  /* 0x0000001815157211 */ /* 0x000fe200078f18ff */
[----:B------:R-:W-:Y:S01]  /*1080*/  IMAD R12, R19, c[0x0][0x1bc], R12 ;  /* 0x00006f00130c7a24 */ /* 0x000fe200078e020c */
[----:B------:R-:W-:Y:S01]  /*1090*/  ISETP.GE.OR P4, PT, R22, c[0x0][0x1cc], !P6 ;  /* 0x0000730016007a0c */ /* 0x000fe20007786670 */
[----:B------:R-:W-:Y:S01]  /*10a0*/  IMAD R197, R14, 0x800, R11 ;  /* 0x000008000ec57824 */ /* 0x000fe200078e020b */
[----:B------:R-:W-:Y:S01]  /*10b0*/  LOP3.LUT R21, R21, 0xfffffff8, RZ, 0xc0, !PT ;  /* 0xfffffff815157812 */ /* 0x000fe200078ec0ff */
[----:B------:R-:W-:Y:S01]  /*10c0*/  IMAD R11, R0, c[0x0][0x178], RZ ;  /* 0x00005e00000b7a24 */ /* 0x000fe200078e02ff */
[----:B------:R-:W-:Y:S01]  /*10d0*/  IADD3.X R33, R29, UR5, RZ, P1, !PT ;  /* 0x000000051d217c10 */ /* 0x000fe20008ffe4ff */
[----:B------:R-:W-:Y:S01]  /*10e0*/  IMAD.MOV.U32 R201, RZ, RZ, 0x40 ;  /* 0x00000040ffc97424 */ /* 0x000fe200078e00ff */
[----:B------:R-:W-:Y:S01]  /*10f0*/  IADD3 R20, P1, R32, UR6, RZ ;  /* 0x0000000620147c10 */ /* 0x000fe2000ff3e0ff */
[----:B------:R-:W-:Y:S01]  /*1100*/  IMAD.IADD R8, R24, 0x1, -R21 ;  /* 0x0000000118087824 */ /* 0x000fe200078e0a15 */
[C---:B------:R-:W-:Y:S01]  /*1110*/  ISETP.GE.OR P6, PT, R22.reuse, c[0x0][0x19c], !P6 ;  /* 0x0000670016007a0c */ /* 0x040fe200077c6670 */
[----:B------:R-:W-:Y:S01]  /*1120*/  IMAD.WIDE.U32 R24, R19, c[0x0][0x1b8], R30 ;  /* 0x00006e0013187a25 */ /* 0x000fe200078e001e */
[----:B------:R-:W-:Y:S01]  /*1130*/  IADD3.X R21, R33, UR5, RZ, P1, !PT ;  /* 0x0000000521157c10 */ /* 0x000fe20008ffe4ff */
[----:B------:R2:W-:Y:S01]  /*1140*/  LDGSTS.E.BYPASS.LTC128B.128 [R5+0x5080], [R32.64], !P5 ;  /* 0x0508000020057fae */ /* 0x0005e2000e901d4a */
[C---:B------:R-:W-:Y:S01]  /*1150*/  ISETP.GE.OR P1, PT, R22.reuse, c[0x0][0x1cc], !P3 ;  /* 0x0000730016007a0c */ /* 0x040fe20005f26670 */
[----:B------:R-:W-:Y:S01]  /*1160*/  IMAD R19, R27, c[0x0][0x1a8], RZ ;  /* 0x00006a001b137a24 */ /* 0x000fe200078e02ff */
[----:B------:R-:W-:Y:S01]  /*1170*/  ISETP.GE.OR P3, PT, R22, c[0x0][0x19c], !P3 ;  /* 0x0000670016007a0c */ /* 0x000fe20005f66670 */
[----:B------:R3:W-:Y:S01]  /*1180*/  LDGSTS.E.BYPASS.LTC128B.128 [R5+0x6080], [R20.64], !P4 ;  /* 0x0608000014057fae */ /* 0x0007e2000e101d4a */
[----:B------:R-:W-:Y:S01]  /*1190*/  IADD3 R34, P4, R20, UR6, RZ ;  /* 0x0000000614227c10 */ /* 0x000fe2000ff9e0ff */
[----:B------:R-:W-:Y:S01]  /*11a0*/  IMAD.IADD R25, R25, 0x1, R12 ;  /* 0x0000000119197824 */ /* 0x000fe200078e020c */
[----:B------:R-:W-:Y:S01]  /*11b0*/  ISETP.GE.AND P5, PT, R22, c[0x0][0x16c], PT ;  /* 0x00005b0016007a0c */ /* 0x000fe20003fa6270 */
[C---:B------:R-:W-:Y:S01]  /*11c0*/  IMAD R12, R26.reuse, c[0x0][0x1ac], R19 ;  /* 0x00006b001a0c7a24 */ /* 0x040fe200078e0213 */
[----:B------:R-:W-:Y:S01]  /*11d0*/  IADD3.X R35, R21, UR5, RZ, P4, !PT ;  /* 0x0000000515237c10 */ /* 0x000fe2000a7fe4ff */
[----:B------:R-:W-:Y:S01]  /*11e0*/  IMAD.WIDE.U32 R26, R26, c[0x0][0x1a8], R24 ;  /* 0x00006a001a1a7a25 */ /* 0x000fe200078e0018 */
[----:B------:R-:W-:Y:S01]  /*11f0*/  ULDC.64 UR4, c[0x0][0x1a8] ;  /* 0x00006a0000047ab9 */ /* 0x000fe20000000a00 */
[----:B------:R-:W-:Y:S01]  /*1200*/  ISETP.GE.AND P4, PT, R22, c[0x0][0x1fc], PT ;  /* 0x00007f0016007a0c */ /* 0x000fe20003f86270 */
[----:B------:R-:W-:Y:S01]  /*1210*/  USHF.L.U32 UR13, UR4, 0x6, URZ ;  /* 0x00000006040d7899 */ /* 0x000fe2000800063f */
[----:B------:R-:W-:Y:S01]  /*1220*/  IMAD.WIDE.U32 R24, R3, c[0x0][0x180], R22 ;  /* 0x0000600003187a25 */ /* 0x000fe200078e0016 */
[----:B------:R2:W-:Y:S01]  /*1230*/  LDGSTS.E.BYPASS.LTC128B.128 [R5+0x7080], [R34.64], !P1 ;  /* 0x0708000022057fae */ /* 0x0005e2000c901d4a */
[----:B------:R-:W-:Y:S01]  /*1240*/  LEA R30, P1, R26, c[0x0][0x190], 0x1 ;  /* 0x000064001a1e7a11 */ /* 0x000fe200078208ff */
[----:B------:R-:W-:Y:S01]  /*1250*/  USHF.L.U64.HI UR5, UR4, UR8, UR5 ;  /* 0x0000000804057299 */ /* 0x000fe20008010205 */
[----:B------:R-:W-:Y:S01]  /*1260*/  IMAD.IADD R12, R27, 0x1, R12 ;  /* 0x000000011b0c7824 */ /* 0x000fe200078e020c */
[----:B------:R-:W0:Y:S01]  /*1270*/  LDGDEPBAR ;  /* 0x00000000000079af */ /* 0x000e220000000000 */
[----:B-1----:R-:W-:Y:S01]  /*1280*/  IMAD R28, R10, c[0x0][0x210], RZ ;  /* 0x000084000a1c7a24 */ /* 0x002fe200078e02ff */
[----:B------:R-:W-:Y:S01]  /*1290*/  ULDC.64 UR6, c[0x0][0x208] ;  /* 0x0000820000067ab9 */ /* 0x000fe20000000a00 */
[----:B------:R-:W-:Y:S01]  /*12a0*/  IMAD R19, R16, c[0x0][0x218], RZ ;  /* 0x0000860010137a24 */ /* 0x000fe200078e02ff */
[----:B------:R-:W-:Y:S01]  /*12b0*/  LEA.HI.X R31, R26, c[0x0][0x194], R12, 0x1, P1 ;  /* 0x000065001a1f7a11 */ /* 0x000fe200008f0c0c */
[----:B------:R-:W-:Y:S01]  /*12c0*/  IMAD R28, R3, c[0x0][0x214], R28 ;  /* 0x00008500031c7a24 */ /* 0x000fe200078e021c */
[----:B------:R-:W-:Y:S01]  /*12d0*/  USHF.L.U64.HI UR9, UR6, UR8, UR7 ;  /* 0x0000000806097299 */ /* 0x000fe20008010207 */
[C---:B------:R-:W-:Y:S01]  /*12e0*/  IMAD.SHL.U32 R26, R17.reuse, 0x40, RZ ;  /* 0x00000040111a7824 */ /* 0x040fe200078e00ff */
[----:B------:R-:W-:Y:S01]  /*12f0*/  USHF.L.U32 UR12, UR6, 0x6, URZ ;  /* 0x00000006060c7899 */ /* 0x000fe2000800063f */
[----:B------:R1:W-:Y:S01]  /*1300*/  LDGSTS.E.BYPASS.LTC128B.128 [R5+0x80], [R30.64], !P2 ;  /* 0x000800001e057fae */ /* 0x0003e2000d101d4a */
[----:B------:R-:W-:Y:S01]  /*1310*/  LOP3.LUT P2, RZ, R17, 0x4, RZ, 0xc0, !PT ;  /* 0x0000000411ff7812 */ /* 0x000fe2000784c0ff */
[----:B------:R-:W-:Y:S01]  /*1320*/  IMAD R11, R220, c[0x0][0x17c], R11 ;  /* 0x00005f00dc0b7a24 */ /* 0x000fe200078e020b */
[----:B------:R-:W-:Y:S01]  /*1330*/  LOP3.LUT R26, R26, 0x1c0, RZ, 0xc0, !PT ;  /* 0x000001c01a1a7812 */ /* 0x000fe200078ec0ff */
[----:B---3--:R-:W-:Y:S01]  /*1340*/  IMAD R20, R10, c[0x0][0x180], RZ ;  /* 0x000060000a147a24 */ /* 0x008fe200078e02ff */
[----:B------:R-:W-:Y:S01]  /*1350*/  LEA.HI R10, R13, R6, RZ, 0x5 ;  /* 0x000000060d0a7211 */ /* 0x000fe200078f28ff */
[----:B------:R-:W-:Y:S01]  /*1360*/  IMAD.MOV.U32 R192, RZ, RZ, 0x20 ;  /* 0x00000020ffc07424 */ /* 0x000fe200078e00ff */
[----:B------:R-:W-:Y:S01]  /*1370*/  IADD3 R229, R5, 0x4080, RZ ;  /* 0x0000408005e57810 */ /* 0x000fe20007ffe0ff */
[----:B------:R-:W-:Y:S01]  /*1380*/  IMAD R20, R3, c[0x0][0x184], R20 ;  /* 0x0000610003147a24 */ /* 0x000fe200078e0214 */
[----:B------:R-:W-:Y:S01]  /*1390*/  IADD3 R228, R5, 0x8080, RZ ;  /* 0x0000808005e47810 */ /* 0x000fe20007ffe0ff */
[----:B------:R-:W-:-:S02]  /*13a0*/  IMAD R227, R0, c[0x0][0x208], RZ ;  /* 0x0000820000e37a24 */ /* 0x000fc400078e02ff */
[----:B------:R-:W-:Y:S02]  /*13b0*/  IMAD.IADD R25, R25, 0x1, R20 ;  /* 0x0000000119197824 */ /* 0x000fe400078e0214 */
[----:B------:R-:W-:Y:S01]  /*13c0*/  IMAD.WIDE.U32 R20, R3, c[0x0][0x210], R22 ;  /* 0x0000840003147a25 */ /* 0x000fe200078e0016 */
[----:B------:R-:W-:Y:S02]  /*13d0*/  SHF.R.S32.HI R3, RZ, 0x5, R10 ;  /* 0x00000005ff037819 */ /* 0x000fe4000001140a */
[----:B------:R-:W-:Y:S01]  /*13e0*/  IADD3 R22, P1, R30, UR13, RZ ;  /* 0x0000000d1e167c10 */ /* 0x000fe2000ff3e0ff */
[----:B------:R-:W-:Y:S01]  /*13f0*/  IMAD.IADD R29, R21, 0x1, R28 ;  /* 0x00000001151d7824 */ /* 0x000fe200078e021c */
[----:B------:R-:W-:Y:S01]  /*1400*/  LEA.HI R12, R10, R3, RZ, 0x1 ;  /* 0x000000030a0c7211 */ /* 0x000fe200078f08ff */
[----:B------:R-:W-:Y:S01]  /*1410*/  IMAD.MOV.U32 R28, RZ, RZ, R20 ;  /* 0x000000ffff1c7224 */ /* 0x000fe200078e0014 */
[----:B------:R-:W-:Y:S01]  /*1420*/  IADD3.X R23, R31, UR5, RZ, P1, !PT ;  /* 0x000000051f177c10 */ /* 0x000fe20008ffe4ff */
[----:B------:R-:W-:Y:S01]  /*1430*/  IMAD.WIDE.U32 R218, R2, c[0x0][0x188], R24 ;  /* 0x0000620002da7a25 */ /* 0x000fe200078e0018 */
[----:B------:R-:W-:-:S02]  /*1440*/  LOP3.LUT R12, R12, 0xfffffffe, RZ, 0xc0, !PT ;  /* 0xfffffffe0c0c7812 */ /* 0x000fc400078ec0ff */
[----:B------:R-:W-:Y:S01]  /*1450*/  LOP3.LUT P1, RZ, R17, 0x2, RZ, 0xc0, !PT ;  /* 0x0000000211ff7812 */ /* 0x000fe2000782c0ff */
[----:B------:R3:W-:Y:S01]  /*1460*/  LDGSTS.E.BYPASS.LTC128B.128 [R5+0x1080], [R22.64], !P0 ;  /* 0x0108000016057fae */ /* 0x0007e2000c101d4a */
[----:B------:R-:W-:Y:S01]  /*1470*/  IMAD.WIDE.U32 R28, R2, c[0x0][0x218], R28 ;  /* 0x00008600021c7a25 */ /* 0x000fe200078e001c */
[----:B-1----:R-:W-:Y:S02]  /*1480*/  IADD3 R30, P0, R22, UR13, RZ ;  /* 0x0000000d161e7c10 */ /* 0x002fe4000ff1e0ff */
[----:B------:R-:W-:Y:S01]  /*1490*/  SEL R0, R192, 0xffffffe0, !P1 ;  /* 0xffffffe0c0007807 */ /* 0x000fe20004800000 */
[----:B------:R-:W-:Y:S01]  /*14a0*/  IMAD.IADD R199, R3, 0x1, -R12 ;  /* 0x0000000103c77824 */ /* 0x000fe200078e0a0c */
[----:B------:R-:W-:Y:S01]  /*14b0*/  IADD3.X R31, R23, UR5, RZ, P0, !PT ;  /* 0x00000005171f7c10 */ /* 0x000fe200087fe4ff */
[----:B------:R-:W-:Y:S01]  /*14c0*/  IMAD R12, R2, c[0x0][0x21c], R19 ;  /* 0x00008700020c7a24 */ /* 0x000fe200078e0213 */
[----:B------:R-:W-:Y:S01]  /*14d0*/  ISETP.GT.AND P1, PT, R6, 0xf, PT ;  /* 0x0000000f0600780c */ /* 0x000fe20003f24270 */
[----:B------:R-:W-:Y:S01]  /*14e0*/  IMAD.MOV.U32 R24, RZ, RZ, R28 ;  /* 0x000000ffff187224 */ /* 0x000fe200078e001c */
[----:B------:R-:W-:Y:S01]  /*14f0*/  IADD3 R28, P0, R30, UR13, RZ ;  /* 0x0000000d1e1c7c10 */ /* 0x000fe2000ff1e0ff */
[----:B------:R-:W-:Y:S01]  /*1500*/  IMAD.IADD R25, R29, 0x1, R12 ;  /* 0x000000011d197824 */ /* 0x000fe200078e020c */
[----:B------:R1:W-:Y:S01]  /*1510*/  LDGSTS.E.BYPASS.LTC128B.128 [R5+0x2080], [R30.64], !P6 ;  /* 0x020800001e057fae */ /* 0x0003e2000f101d4a */
[----:B------:R-:W-:Y:S01]  /*1520*/  IMAD.SHL.U32 R17, R3, 0x10, RZ ;  /* 0x0000001003117824 */ /* 0x000fe200078e00ff */
[----:B------:R-:W-:Y:S01]  /*1530*/  IADD3.X R29, R31, UR5, RZ, P0, !PT ;  /* 0x000000051f1d7c10 */ /* 0x000fe200087fe4ff */
[----:B------:R-:W-:Y:S01]  /*1540*/  IMAD R3, R16, c[0x0][0x188], RZ ;  /* 0x0000620010037a24 */ /* 0x000fe200078e02ff */
[----:B------:R-:W-:Y:S01]  /*1550*/  LOP3.LUT R16, R26, 0x8, R15, 0xf8, !PT ;  /* 0x000000081a107812 */ /* 0x000fe200078ef80f */
[----:B------:R-:W-:Y:S01]  /*1560*/  IMAD R227, R220, c[0x0][0x20c], R227 ;  /* 0x00008300dce37a24 */ /* 0x000fe200078e02e3 */
[----:B------:R-:W-:Y:S01]  /*1570*/  LOP3.LUT R20, R26, 0x30, R17, 0xf8, !PT ;  /* 0x000000301a147812 */ /* 0x000fe200078ef811 */
[----:B------:R4:W-:Y:S01]  /*1580*/  LDGSTS.E.BYPASS.LTC128B.128 [R5+0x3080], [R28.64], !P3 ;  /* 0x030800001c057fae */ /* 0x0009e2000d901d4a */
[----:B------:R-:W-:Y:S01]  /*1590*/  SHF.R.U32.HI R17, RZ, 0x3, R26 ;  /* 0x00000003ff117819 */ /* 0x000fe2000001161a */
[----:B------:R-:W-:Y:S01]  /*15a0*/  IMAD R3, R2, c[0x0][0x18c], R3 ;  /* 0x0000630002037a24 */ /* 0x000fe200078e0203 */
[----:B------:R-:W-:Y:S01]  /*15b0*/  SHF.R.S32.HI R2, RZ, 0x1f, R239 ;  /* 0x0000001fff027819 */ /* 0x000fe200000114ef */
[----:B------:R-:W0:Y:S01]  /*15c0*/  LDGDEPBAR ;  /* 0x00000000000079af */ /* 0x000e220000000000 */
[----:B------:R-:W-:Y:S01]  /*15d0*/  LOP3.LUT R16, R16, R17, RZ, 0x3c, !PT ;  /* 0x0000001110107212 */ /* 0x000fe200078e3cff */
[----:B------:R-:W-:Y:S01]  /*15e0*/  IMAD.IADD R219, R219, 0x1, R3 ;  /* 0x00000001dbdb7824 */ /* 0x000fe200078e0203 */
[----:B------:R-:W-:Y:S01]  /*15f0*/  ULDC.64 UR4, c[0x0][0x178] ;  /* 0x00005e0000047ab9 */ /* 0x000fe20000000a00 */
[----:B------:R-:W-:Y:S01]  /*1600*/  IMAD R3, R239, UR9, RZ ;  /* 0x00000009ef037c24 */ /* 0x000fe2000f8e02ff */
[----:B------:R-:W-:Y:S01]  /*1610*/  USHF.L.U32 UR13, UR4, 0x6, URZ ;  /* 0x00000006040d7899 */ /* 0x000fe2000800063f */
[----:B------:R-:W-:Y:S01]  /*1620*/  IMAD.IADD R197, R197, 0x1, R16 ;  /* 0x00000001c5c57824 */ /* 0x000fe200078e0210 */
[----:B------:R-:W-:Y:S01]  /*1630*/  USHF.L.U64.HI UR8, UR4, UR8, UR5 ;  /* 0x0000000804087299 */ /* 0x000fe20008010205 */
[----:B------:R-:W-:Y:S01]  /*1640*/  IMAD R16, R2, UR12, R3 ;  /* 0x0000000c02107c24 */ /* 0x000fe2000f8e0203 */
[----:B------:R-:W-:Y:S01]  /*1650*/  LOP3.LUT R21, R18, 0xfffffff0, RZ, 0xc0, !PT ;  /* 0xfffffff012157812 */ /* 0x000fe200078ec0ff */
[----:B------:R-:W-:Y:S01]  /*1660*/  IMAD R2, R2, c[0x0][0x178], RZ ;  /* 0x00005e0002027a24 */ /* 0x000fe200078e02ff */
[----:B------:R-:W-:Y:S01]  /*1670*/  LOP3.LUT R20, R20, 0x8, R15, 0xf8, !PT ;  /* 0x0000000814147812 */ /* 0x000fe200078ef80f */
[----:B------:R-:W-:Y:S01]  /*1680*/  IMAD.WIDE.U32 R26, R239, c[0x0][0x178], RZ ;  /* 0x00005e00ef1a7a25 */ /* 0x000fe200078e00ff */
[----:B------:R-:W-:-:S02]  /*1690*/  USHF.L.U32 UR5, UR6, 0x5, URZ ;  /* 0x0000000506057899 */ /* 0x000fc4000800063f */
[----:B------:R-:W-:Y:S01]  /*16a0*/  LOP3.LUT R17, R20, R17, RZ, 0x3c, !PT ;  /* 0x0000001114117212 */ /* 0x000fe200078e3cff */
[----:B------:R-:W-:Y:S01]  /*16b0*/  IMAD R3, R239, c[0x0][0x17c], R2 ;  /* 0x00005f00ef037a24 */ /* 0x000fe200078e0202 */
[----:B------:R-:W-:Y:S01]  /*16c0*/  UMOV UR4, 0x5 ;  /* 0x0000000500047882 */ /* 0x000fe20000000000 */
[----:B------:R-:W-:Y:S01]  /*16d0*/  IMAD.WIDE.U32 R218, R220, c[0x0][0x178], R218 ;  /* 0x00005e00dcda7a25 */ /* 0x000fe200078e00da */
[----:B------:R-:W-:Y:S02]  /*16e0*/  USHF.L.U64.HI UR4, UR6, UR4, UR7 ;  /* 0x0000000406047299 */ /* 0x000fe40008010207 */
[----:B------:R-:W-:Y:S01]  /*16f0*/  USHF.L.U32 UR6, UR5, 0x1, URZ ;  /* 0x0000000105067899 */ /* 0x000fe2000800063f */
[----:B------:R-:W-:Y:S01]  /*1700*/  IMAD.IADD R3, R27, 0x1, R3 ;  /* 0x000000011b037824 */ /* 0x000fe200078e0203 */
[----:B------:R-:W-:Y:S01]  /*1710*/  LEA R2, P0, R26, R218, 0x6 ;  /* 0x000000da1a027211 */ /* 0x000fe200078030ff */
[----:B------:R-:W-:Y:S01]  /*1720*/  IMAD.IADD R206, R219, 0x1, R11 ;  /* 0x00000001dbce7824 */ /* 0x000fe200078e020b */
[----:B------:R-:W-:-:S04]  /*1730*/  DEPBAR.LE SB0, 0x1 ;  /* 0x000080400000791a */ /* 0x000fc80000000000 */
[----:B------:R-:W-:Y:S01]  /*1740*/  LEA.HI.X R3, R26, R206, R3, 0x6, P0 ;  /* 0x000000ce1a037211 */ /* 0x000fe200000f3403 */
[----:B------:R-:W-:Y:S01]  /*1750*/  IMAD.SHL.U32 R197, R197, 0x2, RZ ;  /* 0x00000002c5c57824 */ /* 0x000fe200078e00ff */
[----:B------:R-:W-:Y:S01]  /*1760*/  BAR.SYNC.DEFER_BLOCKING 0x0 ;  /* 0x0000000000007b1d */ /* 0x000fe20000010000 */
[----:B---3--:R-:W-:Y:S01]  /*1770*/  LEA R22, P0, R2, c[0x0][0x160], 0x1 ;  /* 0x0000580002167a11 */ /* 0x008fe200078008ff */
[----:B------:R-:W-:Y:S01]  /*1780*/  IMAD.SHL.U32 R11, R239, 0x40, RZ ;  /* 0x00000040ef0b7824 */ /* 0x000fe200078e00ff */
[----:B------:R-:W-:Y:S01]  /*1790*/  USHF.L.U64.HI UR4, UR5, 0x1, UR4 ;  /* 0x0000000105047899 */ /* 0x000fe20008010204 */
[----:B------:R-:W-:Y:S01]  /*17a0*/  IMAD.WIDE.U32 R220, R220, c[0x0][0x208], R24 ;  /* 0x00008200dcdc7a25 */ /* 0x000fe200078e0018 */
[----:B------:R-:W-:Y:S02]  /*17b0*/  LEA.HI.X R23, R2, c[0x0][0x164], R3, 0x1, P0 ;  /* 0x0000590002177a11 */ /* 0x000fe400000f0c03 */
[----:B------:R-:W-:Y:S01]  /*17c0*/  SEL R2, R201, 0xffffffc0, !P2 ;  /* 0xffffffc0c9027807 */ /* 0x000fe20005000000 */
[----:B------:R-:W-:Y:S01]  /*17d0*/  IMAD.IADD R3, R197, 0x1, R0 ;  /* 0x00000001c5037824 */ /* 0x000fe200078e0200 */
[----:B------:R-:W-:Y:S01]  /*17e0*/  IADD3 R12, -R212, R215, -R11 ;  /* 0x000000d7d40c7210 */ /* 0x000fe20007ffe90b */
[----:B------:R-:W-:-:S02]  /*17f0*/  IMAD.IADD R227, R221, 0x1, R227 ;  /* 0x00000001dde37824 */ /* 0x000fc400078e02e3 */
[----:B------:R-:W-:Y:S01]  /*1800*/  IMAD.IADD R2, R197, 0x1, R2 ;  /* 0x00000001c5027824 */ /* 0x000fe200078e0202 */
[C---:B------:R-:W-:Y:S01]  /*1810*/  ISETP.LT.OR P0, PT, R12.reuse, 0x1, P5 ;  /* 0x000000010c00780c */ /* 0x040fe20002f01670 */
[----:B------:R-:W-:Y:S01]  /*1820*/  IMAD.MOV.U32 R226, RZ, RZ, R220 ;  /* 0x000000ffffe27224 */ /* 0x000fe200078e00dc */
[----:B------:R-:W-:Y:S01]  /*1830*/  ISETP.LT.OR P6, PT, R12, 0x21, P5 ;  /* 0x000000210c00780c */ /* 0x000fe20002fc1670 */
[----:B------:R-:W-:Y:S01]  /*1840*/  IMAD.IADD R0, R0, 0x1, R2 ;  /* 0x0000000100007824 */ /* 0x000fe200078e0202 */
[C---:B------:R-:W-:Y:S01]  /*1850*/  ISETP.LT.OR P3, PT, R12.reuse, 0x1, P4 ;  /* 0x000000010c00780c */ /* 0x040fe20002761670 */
[----:B------:R-:W-:Y:S01]  /*1860*/  IMAD.WIDE.U32 R18, R239, UR12, R226 ;  /* 0x0000000cef127c25 */ /* 0x000fe2000f8e00e2 */
[----:B------:R-:W-:-:S03]  /*1870*/  ISETP.LT.OR P2, PT, R12, 0x21, P4 ;  /* 0x000000210c00780c */ /* 0x000fc60002741670 */
[----:B------:R-:W-:Y:S01]  /*1880*/  IMAD.IADD R16, R19, 0x1, R16 ;  /* 0x0000000113107824 */ /* 0x000fe200078e0210 */
[----:B------:R2:W3:Y:S01]  /*1890*/  LDSM.16.M88.4 R136, [R197+0x4080] ;  /* 0x00408000c588783b */ /* 0x0004e20000000200 */
[----:B------:R-:W-:Y:S02]  /*18a0*/  IMAD.SHL.U32 R19, R14, 0x10, RZ ;  /* 0x000000100e137824 */ /* 0x000fe400078e00ff */
[----:B------:R-:W-:Y:S01]  /*18b0*/  IMAD.IADD R21, R6, 0x1, -R21 ;  /* 0x0000000106157824 */ /* 0x000fe200078e0a15 */
[----:B------:R2:W1:Y:S01]  /*18c0*/  LDSM.16.M88.4 R144, [R197+0x6080] ;  /* 0x00608000c590783b */ /* 0x0004620000000200 */
[----:B------:R-:W-:Y:S01]  /*18d0*/  IMAD.SHL.U32 R20, R9, 0x8, RZ ;  /* 0x0000000809147824 */ /* 0x000fe200078e00ff */
[----:B------:R-:W-:Y:S01]  /*18e0*/  LOP3.LUT R19, R19, 0x10, RZ, 0xc0, !PT ;  /* 0x0000001013137812 */ /* 0x000fe200078ec0ff */
[----:B------:R-:W-:Y:S01]  /*18f0*/  IMAD R196, R14, 0x200, R17 ;  /* 0x000002000ec47824 */ /* 0x000fe200078e0211 */
[----:B------:R2:W1:Y:S01]  /*1900*/  LDSM.16.M88.4 R152, [R3+0x4080] ;  /* 0x004080000398783b */ /* 0x0004620000000200 */
[----:B------:R-:W-:-:S02]  /*1910*/  SHF.R.S32.HI R12, RZ, 0x1f, R21 ;  /* 0x0000001fff0c7819 */ /* 0x000fc40000011415 */
[----:B------:R-:W-:Y:S01]  /*1920*/  LOP3.LUT R198, R19, 0x8, R198, 0xf8, !PT ;  /* 0x0000000813c67812 */ /* 0x000fe200078ef8c6 */
[----:B------:R2:W1:Y:S01]  /*1930*/  LDSM.16.M88.4 R160, [R3+0x6080] ;  /* 0x0060800003a0783b */ /* 0x0004620000000200 */
[----:B------:R-:W-:Y:S01]  /*1940*/  IMAD.SHL.U32 R19, R8, 0x40, RZ ;  /* 0x0000004008137824 */ /* 0x000fe200078e00ff */
[----:B------:R-:W-:Y:S02]  /*1950*/  LEA.HI R15, R12, R21, RZ, 0x3 ;  /* 0x000000150c0f7211 */ /* 0x000fe400078f18ff */
[----:B------:R2:W1:Y:S01]  /*1960*/  LDSM.16.M88.4 R164, [R2+0x4080] ;  /* 0x0040800002a4783b */ /* 0x0004620000000200 */
[----:B------:R-:W-:Y:S02]  /*1970*/  LOP3.LUT R20, R20, 0x18, RZ, 0xc0, !PT ;  /* 0x0000001814147812 */ /* 0x000fe400078ec0ff */
[----:B------:R-:W-:Y:S01]  /*1980*/  LOP3.LUT R19, R19, 0x1c0, RZ, 0xc0, !PT ;  /* 0x000001c013137812 */ /* 0x000fe200078ec0ff */
[----:B------:R2:W1:Y:S01]  /*1990*/  LDSM.16.M88.4 R168, [R2+0x6080] ;  /* 0x0060800002a8783b */ /* 0x0004620000000200 */
[C---:B------:R-:W-:Y:S01]  /*19a0*/  LOP3.LUT R12, R15.reuse, 0xfffffff8, RZ, 0xc0, !PT ;  /* 0xfffffff80f0c7812 */ /* 0x040fe200078ec0ff */
[----:B------:R-:W-:-:S02]  /*19b0*/  IMAD.SHL.U32 R195, R15, 0x40, RZ ;  /* 0x000000400fc37824 */ /* 0x000fc400078e00ff */
[----:B------:R2:W1:Y:S02]  /*19c0*/  LDSM.16.M88.4 R172, [R0+0x4080] ;  /* 0x0040800000ac783b */ /* 0x0004640000000200 */
[----:B------:R-:W-:Y:S01]  /*19d0*/  IMAD.IADD R12, R21, 0x1, -R12 ;  /* 0x00000001150c7824 */ /* 0x000fe200078e0a0c */
[----:B------:R-:W-:Y:S01]  /*19e0*/  LOP3.LUT R195, R195, 0xfffffe00, RZ, 0xc0, !PT ;  /* 0xfffffe00c3c37812 */ /* 0x000fe200078ec0ff */
[----:B------:R2:W1:Y:S01]  /*19f0*/  LDSM.16.M88.4 R176, [R0+0x6080] ;  /* 0x0060800000b0783b */ /* 0x0004620000000200 */
[----:B------:R-:W-:-:S03]  /*1a00*/  IMAD.SHL.U32 R21, R14, 0x20, RZ ;  /* 0x000000200e157824 */ /* 0x000fc600078e00ff */
        /* <DEDUP_REMOVED lines=82> */
.L_x_528:
[----:B------:R-:W-:Y:S05]  /*1f30*/  BSYNC B0 ;  /* 0x0000000000007941 */ /* 0x000fea0003800000 */
.L_x_527:
        /* <DEDUP_REMOVED lines=68> */
.L_x_547:
        /* <DEDUP_REMOVED lines=79> */
.L_x_531:
[----:B------:R-:W-:Y:S04]  /*2870*/  MOV R36, 0x1 ;  /* 0x0000000100247802 */ /* 0x000fe80000000f00 */
[----:B------:R-:W-:Y:S11]  /*2880*/  ISETP.NE.AND P0, PT, R36, c[0x0][0x2a8], PT ;  /* 0x0000aa0024007a0c */ /* 0x000ff60003f05270 */
[----:B------:R-:W-:Y:S02]  /*2890*/  @!UPT UIADD3 URZ, URZ, URZ, URZ ;  /* 0x0000003f3f3ff290 */ /* 0x000fe4000fffe03f */
[----:B------:R-:W-:Y:S05]  /*28a0*/  @P0 IMAD.HI.U32 R36, R38, c[0x0][0x2ac], RZ ;  /* 0x0000ab0026240a27 */ /* 0x000fea00078e00ff */
[----:B------:R-:W-:Y:S02]  /*28b0*/  @P0 SHF.R.U32.HI R38, RZ, c[0x0][0x2b0], R36 ;  /* 0x0000ac00ff260a19 */ /* 0x000fe40000011624 */
.L_x_532:
[----:B------:R-:W-:Y:S05]  /*28c0*/  BSYNC B0 ;  /* 0x0000000000007941 */ /* 0x000fea0003800000 */
.L_x_530:
        /* <DEDUP_REMOVED lines=8> */
.L_x_529:
        /* <DEDUP_REMOVED lines=18> */
.L_x_535:
[----:B------:R-:W-:Y:S04]  /*2a70*/  MOV R36, 0x1 ;  /* 0x0000000100247802 */ /* 0x000fe80000000f00 */
[----:B------:R-:W-:Y:S11]  /*2a80*/  ISETP.NE.AND P0, PT, R36, c[0x0][0x2a8], PT ;  /* 0x0000aa0024007a0c */ /* 0x000ff60003f05270 */
[----:B------:R-:W-:Y:S02]  /*2a90*/  @!UPT UIADD3 URZ, URZ, URZ, URZ ;  /* 0x0000003f3f3ff290 */ /* 0x000fe4000fffe03f */
[----:B------:R-:W-:Y:S05]  /*2aa0*/  @P0 IMAD.HI.U32 R36, R38, c[0x0][0x2ac], RZ ;  /* 0x0000ab0026240a27 */ /* 0x000fea00078e00ff */
[----:B------:R-:W-:Y:S02]  /*2ab0*/  @P0 SHF.R.U32.HI R38, RZ, c[0x0][0x2b0], R36 ;  /* 0x0000ac00ff260a19 */ /* 0x000fe40000011624 */
.L_x_536:
[----:B------:R-:W-:Y:S05]  /*2ac0*/  BSYNC B0 ;  /* 0x0000000000007941 */ /* 0x000fea0003800000 */
.L_x_534:
[----:B------:R-:W-:Y:S04]  /*2ad0*/  IMAD R37, R38, c[0x0][0x2a8], -R217 ;  /* 0x0000aa0026257a24 */ /* 0x000fe800078e0ad9 */
[----:B------:R-:W-:Y:S05]  /*2ae0*/  IMAD.IADD R38, R37, 0x1, -R232 ;  /* 0x0000000125267824 */ /* 0x000fea00078e0ae8 */
[----:B------:R-:W-:Y:S02]  /*2af0*/  IADD3 R36, R38, c[0x0][0x2a8], RZ ;  /* 0x0000aa0026247a10 */ /* 0x000fe40007ffe0ff */
[----:B------:R-:W-:Y:S02]  /*2b00*/  IMNMX R251, R251, R38, !PT ;  /* 0x00000026fbfb7217 */ /* 0x000fe40007800200 */
[----:B------:R-:W-:Y:S02]  /*2b10*/  IMNMX R245, R245, R36, PT ;  /* 0x00000024f5f57217 */ /* 0x000fe40003800200 */
.L_x_533:
        /* <DEDUP_REMOVED lines=18> */
.L_x_539:
[----:B------:R-:W-:Y:S04]  /*2c40*/  MOV R36, 0x1 ;  /* 0x0000000100247802 */ /* 0x000fe80000000f00 */
[----:B------:R-:W-:Y:S11]  /*2c50*/  ISETP.NE.AND P0, PT, R36, c[0x0][0x2a8], PT ;  /* 0x0000aa0024007a0c */ /* 0x000ff60003f05270 */
[----:B------:R-:W-:Y:S02]  /*2c60*/  @!UPT UIADD3 URZ, URZ, URZ, URZ ;  /* 0x0000003f3f3ff290 */ /* 0x000fe4000fffe03f */
[----:B------:R-:W-:Y:S05]  /*2c70*/  @P0 IMAD.HI.U32 R36, R38, c[0x0][0x2ac], RZ ;  /* 0x0000ab0026240a27 */ /* 0x000fea00078e00ff */
[----:B------:R-:W-:Y:S02]  /*2c80*/  @P0 SHF.R.U32.HI R38, RZ, c[0x0][0x2b0], R36 ;  /* 0x0000ac00ff260a19 */ /* 0x000fe40000011624 */
.L_x_540:
[----:B------:R-:W-:Y:S05]  /*2c90*/  BSYNC B0 ;  /* 0x0000000000007941 */ /* 0x000fea0003800000 */
.L_x_538:
[----:B------:R-:W-:Y:S04]  /*2ca0*/  IMAD R39, R38, c[0x0][0x2a8], -R217 ;  /* 0x0000aa0026277a24 */ /* 0x000fe800078e0ad9 */
[----:B------:R-:W-:Y:S05]  /*2cb0*/  IMAD.IADD R39, R39, 0x1, -R232 ;  /* 0x0000000127277824 */ /* 0x000fea00078e0ae8 */
[----:B------:R-:W-:Y:S02]  /*2cc0*/  IADD3 R37, R39, c[0x0][0x2a8], RZ ;  /* 0x0000aa0027257a10 */ /* 0x000fe40007ffe0ff */
[----:B------:R-:W-:Y:S02]  /*2cd0*/  IMNMX R240, R240, R39, !PT ;  /* 0x00000027f0f07217 */ /* 0x000fe40007800200 */
[----:B------:R-:W-:Y:S02]  /*2ce0*/  IMNMX R202, R202, R37, PT ;  /* 0x00000025caca7217 */ /* 0x000fe40003800200 */
.L_x_537:
        /* <DEDUP_REMOVED lines=18> */
.L_x_543:
[----:B------:R-:W-:Y:S04]  /*2e10*/  MOV R36, 0x1 ;  /* 0x0000000100247802 */ /* 0x000fe80000000f00 */
[----:B------:R-:W-:Y:S11]  /*2e20*/  ISETP.NE.AND P0, PT, R36, c[0x0][0x2a8], PT ;  /* 0x0000aa0024007a0c */ /* 0x000ff60003f05270 */
[----:B------:R-:W-:Y:S02]  /*2e30*/  @!UPT UIADD3 URZ, URZ, URZ, URZ ;  /* 0x0000003f3f3ff290 */ /* 0x000fe4000fffe03f */
[----:B------:R-:W-:Y:S05]  /*2e40*/  @P0 IMAD.HI.U32 R36, R38, c[0x0][0x2ac], RZ ;  /* 0x0000ab0026240a27 */ /* 0x000fea00078e00ff */
[----:B------:R-:W-:Y:S02]  /*2e50*/  @P0 SHF.R.U32.HI R38, RZ, c[0x0][0x2b0], R36 ;  /* 0x0000ac00ff260a19 */ /* 0x000fe40000011624 */
.L_x_544:
[----:B------:R-:W-:Y:S05]  /*2e60*/  BSYNC B0 ;  /* 0x0000000000007941 */ /* 0x000fea0003800000 */
.L_x_542:
[----:B------:R-:W-:Y:S04]  /*2e70*/  IMAD R37, R38, c[0x0][0x2a8], -R217 ;  /* 0x0000aa0026257a24 */ /* 0x000fe800078e0ad9 */
[----:B------:R-:W-:Y:S05]  /*2e80*/  IMAD.IADD R36, R37, 0x1, -R232 ;  /* 0x0000000125247824 */ /* 0x000fea00078e0ae8 */
[----:B------:R-:W-:Y:S02]  /*2e90*/  IADD3 R37, R36, c[0x0][0x2a8], RZ ;  /* 0x0000aa0024257a10 */ /* 0x000fe40007ffe0ff */
[----:B------:R-:W-:Y:S02]  /*2ea0*/  IMNMX R189, R189, R36, !PT ;  /* 0x00000024bdbd7217 */ /* 0x000fe40007800200 */
[----:B------:R-:W-:Y:S02]  /*2eb0*/  IMNMX R188, R188, R37, PT ;  /* 0x00000025bcbc7217 */ /* 0x000fe40003800200 */
.L_x_541:
        /* <DEDUP_REMOVED lines=38> */
.L_x_545:
        /* <DEDUP_REMOVED lines=427> */
.L_x_546:
        /* <DEDUP_REMOVED lines=170> */
.L_x_526:
[----:B------:R-:W-:Y:S05]  /*5670*/  @P1 EXIT ;  /* 0x000000000000194d */ /* 0x000fea0003800000 */
[----:B------:R-:W-:-:S04]  /*5680*/  ISETP.NE.U32.AND P2, PT, RZ, c[0x0][0x360], PT ;  /* 0x0000d800ff007a0c */ /* 0x000fc80003f45070 */
[----:B------:R-:W-:-:S13]  /*5690*/  ISETP.NE.AND.EX P2, PT, RZ, c[0x0][0x364], PT, P2 ;  /* 0x0000d900ff007a0c */ /* 0x000fda0003f45320 */
[----:B------:R-:W-:-:S04]  /*56a0*/  @P2 IMAD.MOV.U32 R3, RZ, RZ, 0x4 ;  /* 0x00000004ff032424 */ /* 0x000fc800078e00ff */
[----:B------:R-:W-:-:S05]  /*56b0*/  @P2 IMAD.WIDE R8, R216, R3, c[0x0][0x360] ;  /* 0x0000d800d8082625 */ /* 0x000fca00078e0203 */
[----:B------:R-:W2:Y:S01]  /*56c0*/  @P2 LDG.E R3, [R8.64] ;  /* 0x0000000a08032981 */ /* 0x000ea2000c1e1900 */
[----:B------:R-:W-:Y:S02]  /*56d0*/  IMAD.MOV.U32 R0, RZ, RZ, 0x1 ;  /* 0x00000001ff007424 */ /* 0x000fe400078e00ff */
[----:B------:R-:W-:Y:S01]  /*56e0*/  IMAD.SHL.U32 R11, R211, 0x2000, RZ ;  /* 0x00002000d30b7824 */ /* 0x000fe200078e00ff */
[----:B------:R-:W1:Y:S04]  /*56f0*/  S2R R2, SR_CTAID.Y ;  /* 0x0000000000027919 */ /* 0x000e680000002600 */
[----:B------:R-:W-:Y:S01]  /*5700*/  BAR.SYNC.DEFER_BLOCKING 0x1, 0x100 ;  /* 0x0044000000007b1d */ /* 0x000fe20000010000 */
[----:B------:R-:W-:-:S05]  /*5710*/  ISETP.NE.AND P0, PT, R0, c[0x0][0x338], PT ;  /* 0x0000ce0000007a0c */ /* 0x000fca0003f05270 */
[----:B------:R-:W3:Y:S01]  /*5720*/  S2R R0, SR_TID.X ;  /* 0x0000000000007919 */ /* 0x000ee20000002100 */
[----:B--2---:R-:W-:-:S05]  /*5730*/  @P2 IMAD R4, R216, 0x80, R3 ;  /* 0x00000080d8042824 */ /* 0x004fca00078e0203 */
[----:B------:R-:W-:-:S04]  /*5740*/  @P2 SHF.R.S32.HI R3, RZ, 0x1f, R4 ;  /* 0x0000001fff032819 */ /* 0x000fc80000011404 */
[----:B------:R-:W-:-:S04]  /*5750*/  @P2 LEA.HI R3, R3, R4, RZ, 0x7 ;  /* 0x0000000403032211 */ /* 0x000fc800078f38ff */
[----:B------:R-:W-:Y:S01]  /*5760*/  @P2 SHF.L.U32 R6, R3, 0x6, RZ ;  /* 0x0000000603062819 */ /* 0x000fe200000006ff */
[----:B-1----:R-:W-:-:S03]  /*5770*/  @P0 IMAD.HI.U32 R3, R2, c[0x0][0x33c], RZ ;  /* 0x0000cf0002030a27 */ /* 0x002fc600078e00ff */
[----:B------:R-:W-:Y:S02]  /*5780*/  @P2 LOP3.LUT R6, R6, 0xffffe000, RZ, 0xc0, !PT ;  /* 0xffffe00006062812 */ /* 0x000fe400078ec0ff */
[----:B------:R-:W-:Y:S02]  /*5790*/  @P0 SHF.R.U32.HI R2, RZ, c[0x0][0x340], R3 ;  /* 0x0000d000ff020a19 */ /* 0x000fe40000011603 */
[----:B------:R-:W-:Y:S02]  /*57a0*/  @P2 SHF.R.S32.HI R7, RZ, 0x1f, R6 ;  /* 0x0000001fff072819 */ /* 0x000fe40000011406 */
[----:B------:R-:W-:Y:S01]  /*57b0*/  @!P2 CS2R R6, SRZ ;  /* 0x000000000006a805 */ /* 0x000fe2000001ff00 */
[----:B------:R-:W-:Y:S02]  /*57c0*/  SHF.R.S32.HI R4, RZ, 0x1f, R2 ;  /* 0x0000001fff047819 */ /* 0x000fe40000011402 */
[----:B------:R-:W-:-:S03]  /*57d0*/  SHF.R.S32.HI R3, RZ, 0x1f, R11 ;  /* 0x0000001fff037819 */ /* 0x000fc6000001140b */
[--C-:B---3--:R-:W-:Y:S01]  /*57e0*/  IADD3 R10, P1, P0, R6, R11, R0.reuse ;  /* 0x0000000b060a7210 */ /* 0x108fe2000783e000 */
[C---:B------:R-:W-:Y:S01]  /*57f0*/  IMAD R5, R4.reuse, c[0x0][0x328], RZ ;  /* 0x0000ca0004057a24 */ /* 0x040fe200078e02ff */
[----:B------:R-:W-:Y:S01]  /*5800*/  SHF.R.S32.HI R6, RZ, 0x1f, R0 ;  /* 0x0000001fff067819 */ /* 0x000fe20000011400 */
[----:B------:R-:W-:Y:S01]  /*5810*/  IMAD R9, R4, c[0x0][0x300], RZ ;  /* 0x0000c00004097a24 */ /* 0x000fe200078e02ff */
[----:B------:R-:W-:Y:S01]  /*5820*/  SHF.R.S32.HI R0, RZ, 0x1f, R216 ;  /* 0x0000001fff007819 */ /* 0x000fe200000114d8 */
[C---:B------:R-:W-:Y:S01]  /*5830*/  IMAD R5, R2.reuse, c[0x0][0x32c], R5 ;  /* 0x0000cb0002057a24 */ /* 0x040fe200078e0205 */
[----:B------:R-:W-:Y:S01]  /*5840*/  IADD3.X R11, R7, R3, R6, P1, P0 ;  /* 0x00000003070b7210 */ /* 0x000fe20000fe0406 */
[----:B------:R-:W-:Y:S01]  /*5850*/  IMAD R9, R2, c[0x0][0x304], R9 ;  /* 0x0000c10002097a24 */ /* 0x000fe200078e0209 */
[----:B------:R-:W-:Y:S02]  /*5860*/  SEL R0, R0, RZ, !P2 ;  /* 0x000000ff00007207 */ /* 0x000fe40005000000 */
[----:B------:R-:W-:Y:S01]  /*5870*/  SEL R216, R216, RZ, !P2 ;  /* 0x000000ffd8d87207 */ /* 0x000fe20005000000 */
[----:B------:R-:W-:-:S04]  /*5880*/  IMAD.WIDE.U32 R6, R2, c[0x0][0x328], R10 ;  /* 0x0000ca0002067a25 */ /* 0x000fc800078e000a */
[----:B------:R-:W-:-:S04]  /*5890*/  IMAD.WIDE.U32 R2, R2, c[0x0][0x300], R10 ;  /* 0x0000c00002027a25 */ /* 0x000fc800078e000a */
[----:B------:R-:W-:Y:S01]  /*58a0*/  IMAD.IADD R7, R7, 0x1, R5 ;  /* 0x0000000107077824 */ /* 0x000fe200078e0205 */
[----:B------:R-:W-:Y:S01]  /*58b0*/  IADD3 R9, R3, R9, RZ ;  /* 0x0000000903097210 */ /* 0x000fe20007ffe0ff */
[----:B------:R-:W-:Y:S02]  /*58c0*/  IMAD R3, R0, c[0x0][0x330], RZ ;  /* 0x0000cc0000037a24 */ /* 0x000fe400078e02ff */
[----:B------:R-:W-:-:S04]  /*58d0*/  IMAD.WIDE.U32 R6, R216, c[0x0][0x330], R6 ;  /* 0x0000cc00d8067a25 */ /* 0x000fc800078e0006 */
[----:B------:R-:W-:Y:S01]  /*58e0*/  IMAD R3, R216, c[0x0][0x334], R3 ;  /* 0x0000cd00d8037a24 */ /* 0x000fe200078e0203 */
[----:B------:R-:W-:Y:S01]  /*58f0*/  LEA R10, P1, R6, c[0x0][0x310], 0x2 ;  /* 0x0000c400060a7a11 */ /* 0x000fe200078210ff */
[----:B------:R-:W-:Y:S02]  /*5900*/  IMAD R5, R0, c[0x0][0x308], RZ ;  /* 0x0000c20000057a24 */ /* 0x000fe400078e02ff */
[----:B------:R-:W-:Y:S02]  /*5910*/  IMAD.IADD R3, R7, 0x1, R3 ;  /* 0x0000000107037824 */ /* 0x000fe400078e0203 */
[----:B------:R-:W-:Y:S02]  /*5920*/  IMAD.MOV.U32 R8, RZ, RZ, R2 ;  /* 0x000000ffff087224 */ /* 0x000fe400078e0002 */
[----:B------:R-:W-:Y:S01]  /*5930*/  IMAD R5, R216, c[0x0][0x30c], R5 ;  /* 0x0000c300d8057a24 */ /* 0x000fe200078e0205 */
[----:B------:R-:W-:Y:S01]  /*5940*/  LEA.HI.X R11, R6, c[0x0][0x314], R3, 0x2, P1 ;  /* 0x0000c500060b7a11 */ /* 0x000fe200008f1403 */
[----:B------:R-:W-:-:S04]  /*5950*/  IMAD.WIDE.U32 R8, R216, c[0x0][0x308], R8 ;  /* 0x0000c200d8087a25 */ /* 0x000fc800078e0008 */
[----:B------:R-:W-:Y:S01]  /*5960*/  RED.E.ADD.F32.FTZ.RN.STRONG.GPU [R10.64], R68 ;  /* 0x000000440a00798e */ /* 0x000fe2000c10e78a */
[----:B------:R-:W-:Y:S02]  /*5970*/  IADD3 R5, R9, R5, RZ ;  /* 0x0000000509057210 */ /* 0x000fe40007ffe0ff */
[C---:B------:R-:W-:Y:S01]  /*5980*/  LEA R2, P0, R8.reuse, c[0x0][0x2e8], 0x2 ;  /* 0x0000ba0008027a11 */ /* 0x040fe200078010ff */
[----:B------:R-:W-:Y:S03]  /*5990*/  RED.E.ADD.F32.FTZ.RN.STRONG.GPU [R10.64+0x400], R69 ;  /* 0x000400450a00798e */ /* 0x000fe6000c10e78a */
        /* <DEDUP_REMOVED lines=64> */
.L_x_548:
        /* <DEDUP_REMOVED lines=14> */
.L_x_1809:


//--------------------- .text._ZN7cutlass13device_kernelIN5flash19enable_sm80_to_sm89INS1_16FlashAttnBwdSm80INS1_25CollectiveMainloopBwdSm80ILi2ELi2EN4cute5tupleIJNS5_1CILi64EEENS7_ILi128EEES8_EEENS_6half_tEfNS_4arch4Sm80ELb0ELb1ELb0ELb1ELb1ELb0ELb0ELb0ELi2ELi2ELi4ELi2ELb1EEENS1_24CollectiveEpilogueBwdGQAISA_fSD_Li256ELb1ELb1EEENS1_19SingleTileSchedulerILb1ELb0ELb0ELi128EEEEEEEEEvNT_6ParamsE --------------------------
	.section	.text._ZN7cutlass13device_kernelIN5flash19enable_sm80_to_sm89INS1_16FlashAttnBwdSm80INS1_25CollectiveMainloopBwdSm80ILi2ELi2EN4cute5tupleIJNS5_1CILi64EEENS7_ILi128EEES8_EEENS_6half_tEfNS_4arch4Sm80ELb0ELb1ELb0ELb1ELb1ELb0ELb0ELb0ELi2ELi2ELi4ELi2ELb1EEENS1_24CollectiveEpilogueBwdGQAISA_fSD_Li256ELb1ELb1EEENS1_19SingleTileSchedulerILb1ELb0ELb0ELi128EEEEEEEEEvNT_6ParamsE,"ax",@progbits
	.sectioninfo	@"SHI_REGISTERS=255"
	.align	128
.text._ZN7cutlass13device_kernelIN5flash19enable_sm80_to_sm89INS1_16FlashAttnBwdSm80INS1_25CollectiveMainloopBwdSm80ILi2ELi2EN4cute5tupleIJNS5_1CILi64EEENS7_ILi128EEES8_EEENS_6half_tEfNS_4arch4Sm80ELb0ELb1ELb0ELb1ELb1ELb0ELb0ELb0ELi2ELi2ELi4ELi2ELb1EEENS1_24CollectiveEpilogueBwdGQAISA_fSD_Li256ELb1ELb1EEENS1_19SingleTileSchedulerILb1ELb0ELb0ELi128EEEEEEEEEvNT_6ParamsE:
        .type           _ZN7cutlass13device_kernelIN5flash19enable_sm80_to_sm89INS1_16FlashAttnBwdSm80INS1_25CollectiveMainloopBwdSm80ILi2ELi2EN4cute5tupleIJNS5_1CILi64EEENS7_ILi128EEES8_EEENS_6half_tEfNS_4arch4Sm80ELb0ELb1ELb0ELb1ELb1ELb0ELb0ELb0ELi2ELi2ELi4ELi2ELb1EEENS1_24CollectiveEpilogueBwdGQAISA_fSD_Li256ELb1ELb1EEENS1_19SingleTileSchedulerILb1ELb0ELb0ELi128EEEEEEEEEvNT_6ParamsE,@function
        .size           _ZN7cutlass13device_kernelIN5flash19enable_sm80_to_sm89INS1_16FlashAttnBwdSm80INS1_25CollectiveMainloopBwdSm80ILi2ELi2EN4cute5tupleIJNS5_1CILi64EEENS7_ILi128EEES8_EEENS_6half_tEfNS_4arch4Sm80ELb0ELb1ELb0ELb1ELb1ELb0ELb0ELb0ELi2ELi2ELi4ELi2ELb1EEENS1_24CollectiveEpilogueBwdGQAISA_fSD_Li256ELb1ELb1EEENS1_19SingleTileSchedulerILb1ELb0ELb0ELi128EEEEEEEEEvNT_6ParamsE,(.L_x_1810 - _ZN7cutlass13device_kernelIN5flash19enable_sm80_to_sm89INS1_16FlashAttnBwdSm80INS1_25CollectiveMainloopBwdSm80ILi2ELi2EN4cute5tupleIJNS5_1CILi64EEENS7_ILi128EEES8_EEENS_6half_tEfNS_4arch4Sm80ELb0ELb1ELb0ELb1ELb1ELb0ELb0ELb0ELi2ELi2ELi4ELi2ELb1EEENS1_24CollectiveEpilogueBwdGQAISA_fSD_Li256ELb1ELb1EEENS1_19SingleTileSchedulerILb1ELb0ELb0ELi128EEEEEEEEEvNT_6ParamsE)
        .other          _ZN7cutlass13device_kernelIN5flash19enable_sm80_to_sm89INS1_16FlashAttnBwdSm80INS1_25CollectiveMainloopBwdSm80ILi2ELi2EN4cute5tupleIJNS5_1CILi64EEENS7_ILi128EEES8_EEENS_6half_tEfNS_4arch4Sm80ELb0ELb1ELb0ELb1ELb1ELb0ELb0ELb0ELi2ELi2ELi4ELi2ELb1EEENS1_24CollectiveEpilogueBwdGQAISA_fSD_Li256ELb1ELb1EEENS1_19SingleTileSchedulerILb1ELb0ELb0ELi128EEEEEEEEEvNT_6ParamsE,@"STO_CUDA_ENTRY STV_DEFAULT"
_ZN7cutlass13device_kernelIN5flash19enable_sm80_to_sm89INS1_16FlashAttnBwdSm80INS1_25CollectiveMainloopBwdSm80ILi2ELi2EN4cute5tupleIJNS5_1CILi64EEENS7_ILi128EEES8_EEENS_6half_tEfNS_4arch4Sm80ELb0ELb1ELb0ELb1ELb1ELb0ELb0ELb0ELi2ELi2ELi4ELi2ELb1EEENS1_24CollectiveEpilogueBwdGQAISA_fSD_Li256ELb1ELb1EEENS1_19SingleTileSchedulerILb1ELb0ELb0ELi128EEEEEEEEEvNT_6ParamsE:
        /* <DEDUP_REMOVED lines=17> */
.L_x_550:
        /* <DEDUP_REMOVED lines=8> */
.L_x_552:
[----:B------:R-:W-:Y:S02]  /*0190*/  MOV R0, c[0x0][0x3ac] ;  /* 0x0000eb0000007a02 */ /* 0x000fe40000000f00 */
.L_x_551:
[----:B------:R-:W-:-:S05]  /*01a0*/  IMAD.SHL.U32 R217, R211, 0x80, RZ ;  /* 0x00000080d3d97824 */ /* 0x000fca00078e00ff */
[----:B-----5:R-:W-:-:S04]  /*01b0*/  ISETP.GE.AND P0, PT, R217, R0, PT ;  /* 0x00000000d900720c */ /* 0x020fc80003f06270 */
[----:B------:R-:W-:Y:S01]  /*01c0*/  SEL R216, R216, 0xffffffff, !P0 ;  /* 0xffffffffd8d87807 */ /* 0x000fe20004000000 */
[----:B------:R-:W-:Y:S05]  /*01d0*/  BRA `(.L_x_553) ;  /* 0x0000011000007947 */ /* 0x000fea0003800000 */
.L_x_549:
[----:B---34-:R-:W-:-:S04]  /*01e0*/  ISETP.NE.U32.AND P0, PT, RZ, c[0x0][0x3c8], PT ;  /* 0x0000f200ff007a0c */ /* 0x018fc80003f05070 */
[----:B------:R-:W-:-:S13]  /*01f0*/  ISETP.NE.AND.EX P0, PT, RZ, c[0x0][0x3cc], PT, P0 ;  /* 0x0000f300ff007a0c */ /* 0x000fda0003f05300 */
[----:B------:R-:W-:Y:S05]  /*0200*/  @!P0 BRA `(.L_x_554) ;  /* 0x0000002000008947 */ /* 0x000fea0003800000 */
[----:B------:R1:W5:Y:S01]  /*0210*/  LDG.E R0, [R4.64] ;  /* 0x0000000a04007981 */ /* 0x000362000c1e1900 */
[----:B------:R-:W-:Y:S05]  /*0220*/  BRA `(.L_x_555) ;  /* 0x0000009000007947 */ /* 0x000fea0003800000 */
.L_x_554:
        /* <DEDUP_REMOVED lines=8> */
.L_x_556:
[----:B------:R-:W-:Y:S02]  /*02b0*/  MOV R0, c[0x0][0x3ac] ;  /* 0x0000eb0000007a02 */ /* 0x000fe40000000f00 */
.L_x_555:
[----:B------:R-:W-:-:S05]  /*02c0*/  IMAD.SHL.U32 R217, R211, 0x80, RZ ;  /* 0x00000080d3d97824 */ /* 0x000fca00078e00ff */
[----:B-----5:R-:W-:-:S04]  /*02d0*/  ISETP.GE.AND P0, PT, R217, R0, PT ;  /* 0x00000000d900720c */ /* 0x020fc80003f06270 */
[----:B------:R-:W-:-:S04]  /*02e0*/  SEL R216, R216, 0xffffffff, !P0 ;  /* 0xffffffffd8d87807 */ /* 0x000fc80004000000 */
.L_x_553:
        /* <DEDUP_REMOVED lines=33> */
.L_x_557:
[----:B-1----:R-:W-:-:S04]  /*0500*/  ISETP.NE.U32.AND P0, PT, RZ, c[0x0][0x2e0], PT ;  /* 0x0000b800ff007a0c */ /* 0x002fc80003f05070 */
[----:B------:R-:W-:-:S13]  /*0510*/  ISETP.NE.AND.EX P0, PT, RZ, c[0x0][0x2e4], PT, P0 ;  /* 0x0000b900ff007a0c */ /* 0x000fda0003f05300 */
[----:B------:R-:W-:Y:S05]  /*0520*/  @!P0 BRA `(.L_x_558) ;  /* 0x0000003000008947 */ /* 0x000fea0003800000 */
[----:B------:R-:W-:-:S05]  /*0530*/  IMAD.WIDE R10, R216, R11, c[0x0][0x2e0] ;  /* 0x0000b800d80a7625 */ /* 0x000fca00078e020b */
[----:B------:R1:W5:Y:S01]  /*0540*/  LDG.E R214, [R10.64] ;  /* 0x0000000a0ad67981 */ /* 0x000362000c1e1900 */
[----:B------:R-:W-:Y:S05]  /*0550*/  BRA `(.L_x_559) ;  /* 0x0000004000007947 */ /* 0x000fea0003800000 */
.L_x_558:
[----:B------:R-:W-:Y:S05]  /*0560*/  @!P4 BRA `(.L_x_559) ;  /* 0x000000300000c947 */ /* 0x000fea0003800000 */
[----:B------:R-:W2:Y:S04]  /*0570*/  LDG.E R214, [R16.64] ;  /* 0x0000000a10d67981 */ /* 0x000ea8000c1e1900 */
[----:B------:R-:W2:Y:S02]  /*0580*/  LDG.E R11, [R16.64+0x4] ;  /* 0x0000040a100b7981 */ /* 0x000ea4000c1e1900 */
[----:B--2---:R-:W-:Y:S02]  /*0590*/  IADD3 R214, -R214, R11, RZ ;  /* 0x0000000bd6d67210 */ /* 0x004fe40007ffe1ff */
.L_x_559:
        /* <DEDUP_REMOVED lines=13> */
.L_x_560:
        /* <DEDUP_REMOVED lines=396> */
.L_x_563:
[----:B------:R-:W-:Y:S05]  /*1f30*/  BSYNC B0 ;  /* 0x0000000000007941 */ /* 0x000fea0003800000 */
.L_x_562:
        /* <DEDUP_REMOVED lines=68> */
.L_x_582:
        /* <DEDUP_REMOVED lines=79> */
.L_x_566:
[----:B------:R-:W-:Y:S04]  /*2870*/  MOV R36, 0x1 ;  /* 0x0000000100247802 */ /* 0x000fe80000000f00 */
[----:B------:R-:W-:Y:S11]  /*2880*/  ISETP.NE.AND P0, PT, R36, c[0x0][0x2a8], PT ;  /* 0x0000aa0024007a0c */ /* 0x000ff60003f05270 */
[----:B------:R-:W-:Y:S02]  /*2890*/  @!UPT UIADD3 URZ, URZ, URZ, URZ ;  /* 0x0000003f3f3ff290 */ /* 0x000fe4000fffe03f */
[----:B------:R-:W-:Y:S05]  /*28a0*/  @P0 IMAD.HI.U32 R36, R38, c[0x0][0x2ac], RZ ;  /* 0x0000ab0026240a27 */ /* 0x000fea00078e00ff */
[----:B------:R-:W-:Y:S02]  /*28b0*/  @P0 SHF.R.U32.HI R38, RZ, c[0x0][0x2b0], R36 ;  /* 0x0000ac00ff260a19 */ /* 0x000fe40000011624 */
.L_x_567:
[----:B------:R-:W-:Y:S05]  /*28c0*/  BSYNC B0 ;  /* 0x0000000000007941 */ /* 0x000fea0003800000 */
.L_x_565:
        /* <DEDUP_REMOVED lines=8> */
.L_x_564:
        /* <DEDUP_REMOVED lines=18> */
.L_x_570:
[----:B------:R-:W-:Y:S04]  /*2a70*/  MOV R36, 0x1 ;  /* 0x0000000100247802 */ /* 0x000fe80000000f00 */
[----:B------:R-:W-:Y:S11]  /*2a80*/  ISETP.NE.AND P0, PT, R36, c[0x0][0x2a8], PT ;  /* 0x0000aa0024007a0c */ /* 0x000ff60003f05270 */
[----:B------:R-:W-:Y:S02]  /*2a90*/  @!UPT UIADD3 URZ, URZ, URZ, URZ ;  /* 0x0000003f3f3ff290 */ /* 0x000fe4000fffe03f */
[----:B------:R-:W-:Y:S05]  /*2aa0*/  @P0 IMAD.HI.U32 R36, R38, c[0x0][0x2ac], RZ ;  /* 0x0000ab0026240a27 */ /* 0x000fea00078e00ff */
[----:B------:R-:W-:Y:S02]  /*2ab0*/  @P0 SHF.R.U32.HI R38, RZ, c[0x0][0x2b0], R36 ;  /* 0x0000ac00ff260a19 */ /* 0x000fe40000011624 */
.L_x_571:
[----:B------:R-:W-:Y:S05]  /*2ac0*/  BSYNC B0 ;  /* 0x0000000000007941 */ /* 0x000fea0003800000 */
.L_x_569:
[----:B------:R-:W-:Y:S04]  /*2ad0*/  IMAD R37, R38, c[0x0][0x2a8], -R217 ;  /* 0x0000aa0026257a24 */ /* 0x000fe800078e0ad9 */
[----:B------:R-:W-:Y:S05]  /*2ae0*/  IMAD.IADD R38, R37, 0x1, -R232 ;  /* 0x0000000125267824 */ /* 0x000fea00078e0ae8 */
[----:B------:R-:W-:Y:S02]  /*2af0*/  IADD3 R36, R38, c[0x0][0x2a8], RZ ;  /* 0x0000aa0026247a10 */ /* 0x000fe40007ffe0ff */
[----:B------:R-:W-:Y:S02]  /*2b00*/  IMNMX R251, R251, R38, !PT ;  /* 0x00000026fbfb7217 */ /* 0x000fe40007800200 */
[----:B------:R-:W-:Y:S02]  /*2b10*/  IMNMX R245, R245, R36, PT ;  /* 0x00000024f5f57217 */ /* 0x000fe40003800200 */
.L_x_568:
        /* <DEDUP_REMOVED lines=18> */
.L_x_574:
[----:B------:R-:W-:Y:S04]  /*2c40*/  MOV R36, 0x1 ;  /* 0x0000000100247802 */ /* 0x000fe80000000f00 */
[----:B------:R-:W-:Y:S11]  /*2c50*/  ISETP.NE.AND P0, PT, R36, c[0x0][0x2a8], PT ;  /* 0x0000aa0024007a0c */ /* 0x000ff60003f05270 */
[----:B------:R-:W-:Y:S02]  /*2c60*/  @!UPT UIADD3 URZ, URZ, URZ, URZ ;  /* 0x0000003f3f3ff290 */ /* 0x000fe4000fffe03f */
[----:B------:R-:W-:Y:S05]  /*2c70*/  @P0 IMAD.HI.U32 R36, R38, c[0x0][0x2ac], RZ ;  /* 0x0000ab0026240a27 */ /* 0x000fea00078e00ff */
[----:B------:R-:W-:Y:S02]  /*2c80*/  @P0 SHF.R.U32.HI R38, RZ, c[0x0][0x2b0], R36 ;  /* 0x0000ac00ff260a19 */ /* 0x000fe40000011624 */
.L_x_575:
[----:B------:R-:W-:Y:S05]  /*2c90*/  BSYNC B0 ;  /* 0x0000000000007941 */ /* 0x000fea0003800000 */
.L_x_573:
[----:B------:R-:W-:Y:S04]  /*2ca0*/  IMAD R39, R38, c[0x0][0x2a8], -R217 ;  /* 0x0000aa0026277a24 */ /* 0x000fe800078e0ad9 */
[----:B------:R-:W-:Y:S05]  /*2cb0*/  IMAD.IADD R39, R39, 0x1, -R232 ;  /* 0x0000000127277824 */ /* 0x000fea00078e0ae8 */
[----:B------:R-:W-:Y:S02]  /*2cc0*/  IADD3 R37, R39, c[0x0][0x2a8], RZ ;  /* 0x0000aa0027257a10 */ /* 0x000fe40007ffe0ff */
[----:B------:R-:W-:Y:S02]  /*2cd0*/  IMNMX R240, R240, R39, !PT ;  /* 0x00000027f0f07217 */ /* 0x000fe40007800200 */
[----:B------:R-:W-:Y:S02]  /*2ce0*/  IMNMX R202, R202, R37, PT ;  /* 0x00000025caca7217 */ /* 0x000fe40003800200 */
.L_x_572:
        /* <DEDUP_REMOVED lines=18> */
.L_x_578:
[----:B------:R-:W-:Y:S04]  /*2e10*/  MOV R36, 0x1 ;  /* 0x0000000100247802 */ /* 0x000fe80000000f00 */
[----:B------:R-:W-:Y:S11]  /*2e20*/  ISETP.NE.AND P0, PT, R36, c[0x0][0x2a8], PT ;  /* 0x0000aa0024007a0c */ /* 0x000ff60003f05270 */
[----:B------:R-:W-:Y:S02]  /*2e30*/  @!UPT UIADD3 URZ, URZ, URZ, URZ ;  /* 0x0000003f3f3ff290 */ /* 0x000fe4000fffe03f */
[----:B------:R-:W-:Y:S05]  /*2e40*/  @P0 IMAD.HI.U32 R36, R38, c[0x0][0x2ac], RZ ;  /* 0x0000ab0026240a27 */ /* 0x000fea00078e00ff */
[----:B------:R-:W-:Y:S02]  /*2e50*/  @P0 SHF.R.U32.HI R38, RZ, c[0x0][0x2b0], R36 ;  /* 0x0000ac00ff260a19 */ /* 0x000fe40000011624 */
.L_x_579:
[----:B------:R-:W-:Y:S05]  /*2e60*/  BSYNC B0 ;  /* 0x0000000000007941 */ /* 0x000fea0003800000 */
.L_x_577:
[----:B------:R-:W-:Y:S04]  /*2e70*/  IMAD R37, R38, c[0x0][0x2a8], -R217 ;  /* 0x0000aa0026257a24 */ /* 0x000fe800078e0ad9 */
[----:B------:R-:W-:Y:S05]  /*2e80*/  IMAD.IADD R36, R37, 0x1, -R232 ;  /* 0x0000000125247824 */ /* 0x000fea00078e0ae8 */
[----:B------:R-:W-:Y:S02]  /*2e90*/  IADD3 R37, R36, c[0x0][0x2a8], RZ ;  /* 0x0000aa0024257a10 */ /* 0x000fe40007ffe0ff */
[----:B------:R-:W-:Y:S02]  /*2ea0*/  IMNMX R189, R189, R36, !PT ;  /* 0x00000024bdbd7217 */ /* 0x000fe40007800200 */
[----:B------:R-:W-:Y:S02]  /*2eb0*/  IMNMX R188, R188, R37, PT ;  /* 0x00000025bcbc7217 */ /* 0x000fe40003800200 */
.L_x_576:
        /* <DEDUP_REMOVED lines=38> */
.L_x_580:
        /* <DEDUP_REMOVED lines=427> */
.L_x_581:
        /* <DEDUP_REMOVED lines=170> */
.L_x_561:
[----:B------:R-:W-:Y:S05]  /*5670*/  @P1 EXIT ;  /* 0x000000000000194d */ /* 0x000fea0003800000 */
[----:B------:R-:W-:-:S04]  /*5680*/  ISETP.NE.U32.AND P1, PT, RZ, c[0x0][0x360], PT ;  /* 0x0000d800ff007a0c */ /* 0x000fc80003f25070 */
[----:B------:R-:W-:-:S13]  /*5690*/  ISETP.NE.AND.EX P1, PT, RZ, c[0x0][0x364], PT, P1 ;  /* 0x0000d900ff007a0c */ /* 0x000fda0003f25310 */
[----:B------:R-:W-:-:S04]  /*56a0*/  @P1 IMAD.MOV.U32 R3, RZ, RZ, 0x4 ;  /* 0x00000004ff031424 */ /* 0x000fc800078e00ff */
[----:B------:R-:W-:-:S06]  /*56b0*/  @P1 IMAD.WIDE R8, R216, R3, c[0x0][0x360] ;  /* 0x0000d800d8081625 */ /* 0x000fcc00078e0203 */
[----:B------:R1:W2:Y:S01]  /*56c0*/  @P1 LDG.E R9, [R8.64] ;  /* 0x0000000a08091981 */ /* 0x0002a2000c1e1900 */
[----:B------:R-:W-:Y:S01]  /*56d0*/  IMAD.MOV.U32 R0, RZ, RZ, 0x1 ;  /* 0x00000001ff007424 */ /* 0x000fe200078e00ff */
[----:B------:R-:W-:Y:S01]  /*56e0*/  BSSY B0, `(.L_x_583) ;  /* 0x0000027000007945 */ /* 0x000fe20003800000 */
[----:B------:R-:W-:Y:S01]  /*56f0*/  IMAD R6, R211, c[0x0][0x358], RZ ;  /* 0x0000d600d3067a24 */ /* 0x000fe200078e02ff */
[----:B------:R-:W3:Y:S01]  /*5700*/  S2R R3, SR_CTAID.Y ;  /* 0x0000000000037919 */ /* 0x000ee20000002600 */
[----:B------:R-:W-:-:S03]  /*5710*/  IMAD R4, R216, c[0x0][0x2f4], RZ ;  /* 0x0000bd00d8047a24 */ /* 0x000fc600078e02ff */
[----:B------:R-:W-:Y:S01]  /*5720*/  BAR.SYNC.DEFER_BLOCKING 0x1, 0x100 ;  /* 0x0044000000007b1d */ /* 0x000fe20000010000 */
[----:B------:R-:W-:Y:S01]  /*5730*/  ISETP.NE.AND P0, PT, R0, c[0x0][0x338], PT ;  /* 0x0000ce0000007a0c */ /* 0x000fe20003f05270 */
[----:B------:R-:W-:-:S04]  /*5740*/  IMAD R6, R6, c[0x0][0x2f4], RZ ;  /* 0x0000bd0006067a24 */ /* 0x000fc800078e02ff */
[----:B------:R-:W4:Y:S01]  /*5750*/  S2R R2, SR_TID.X ;  /* 0x0000000000027919 */ /* 0x000f220000002100 */
[----:B------:R-:W-:-:S07]  /*5760*/  SHF.R.S32.HI R5, RZ, 0x1f, R6 ;  /* 0x0000001fff057819 */ /* 0x000fce0000011406 */
[----:B---3--:R-:W-:-:S04]  /*5770*/  @P0 IMAD.HI.U32 R0, R3, c[0x0][0x33c], RZ ;  /* 0x0000cf0003000a27 */ /* 0x008fc800078e00ff */
[----:B------:R-:W-:Y:S01]  /*5780*/  IMAD.MOV.U32 R7, RZ, RZ, R3 ;  /* 0x000000ffff077224 */ /* 0x000fe200078e0003 */
[----:B------:R-:W-:Y:S02]  /*5790*/  @P0 SHF.R.U32.HI R7, RZ, c[0x0][0x340], R0 ;  /* 0x0000d000ff070a19 */ /* 0x000fe40000011600 */
[----:B------:R-:W-:Y:S02]  /*57a0*/  SHF.R.S32.HI R0, RZ, 0x1f, R4 ;  /* 0x0000001fff007819 */ /* 0x000fe40000011404 */
[--C-:B------:R-:W-:Y:S01]  /*57b0*/  IADD3 R4, P2, P0, R6, R4, R7.reuse ;  /* 0x0000000406047210 */ /* 0x100fe2000785e007 */
[--C-:B-1----:R-:W-:Y:S01]  /*57c0*/  IMAD.MOV R8, RZ, RZ, -R7.reuse ;  /* 0x000000ffff087224 */ /* 0x102fe200078e0a07 */
[----:B------:R-:W-:-:S03]  /*57d0*/  SHF.R.S32.HI R6, RZ, 0x1f, R7 ;  /* 0x0000001fff067819 */ /* 0x000fc60000011407 */
[----:B------:R-:W-:Y:S01]  /*57e0*/  IMAD R8, R8, c[0x0][0x338], R3 ;  /* 0x0000ce0008087a24 */ /* 0x000fe200078e0203 */
[----:B------:R-:W-:Y:S02]  /*57f0*/  IADD3.X R5, R5, R0, R6, P2, P0 ;  /* 0x0000000005057210 */ /* 0x000fe400017e0406 */
[----:B----4-:R-:W-:Y:S02]  /*5800*/  ISETP.NE.AND P2, PT, R2, RZ, PT ;  /* 0x000000ff0200720c */ /* 0x010fe40003f45270 */
[C---:B------:R-:W-:Y:S01]  /*5810*/  SHF.L.U64.HI R5, R4.reuse, 0x2, R5 ;  /* 0x0000000204057819 */ /* 0x040fe20000010205 */
[----:B------:R-:W-:Y:S01]  /*5820*/  IMAD.SHL.U32 R4, R4, 0x4, RZ ;  /* 0x0000000404047824 */ /* 0x000fe200078e00ff */
[----:B------:R-:W-:-:S04]  /*5830*/  SHF.R.S32.HI R0, RZ, 0x1f, R216 ;  /* 0x0000001fff007819 */ /* 0x000fc800000114d8 */
[----:B------:R-:W-:Y:S02]  /*5840*/  IADD3 R12, P0, R4, c[0x0][0x350], RZ ;  /* 0x0000d400040c7a10 */ /* 0x000fe40007f1e0ff */
[----:B------:R-:W-:Y:S02]  /*5850*/  SEL R0, R0, RZ, !P1 ;  /* 0x000000ff00007207 */ /* 0x000fe40004800000 */
[----:B------:R-:W-:Y:S01]  /*5860*/  IADD3.X R13, R5, c[0x0][0x354], RZ, P0, !PT ;  /* 0x0000d500050d7a10 */ /* 0x000fe200007fe4ff */
[C---:B--2---:R-:W-:Y:S01]  /*5870*/  @P1 IMAD R9, R216.reuse, 0x80, R9 ;  /* 0x00000080d8091824 */ /* 0x044fe200078e0209 */
        /* <DEDUP_REMOVED lines=8> */
.L_x_585:
[----:B------:R-:W2:Y:S01]  /*5900*/  LDG.E.STRONG.GPU R3, [R12.64] ;  /* 0x0000000a0c037981 */ /* 0x000ea2000c1ef900 */
[----:B------:R-:W-:Y:S01]  /*5910*/  YIELD ;  /* 0x0000000000007946 */ /* 0x000fe20003800000 */
[----:B--2---:R-:W-:Y:S01]  /*5920*/  ISETP.NE.AND P0, PT, R3, R8, PT ;  /* 0x000000080300720c */ /* 0x004fe20003f05270 */
[----:B------:R-:W-:-:S12]  /*5930*/  CCTL.IVALL ;  /* 0x00000000ff00798f */ /* 0x000fd80002000000 */
[----:B------:R-:W-:Y:S05]  /*5940*/  @P0 BRA `(.L_x_585) ;  /* 0xffffffb000000947 */ /* 0x000fea000383ffff */
.L_x_584:
[----:B------:R-:W-:Y:S05]  /*5950*/  BSYNC B0 ;  /* 0x0000000000007941 */ /* 0x000fea0003800000 */
.L_x_583:
[----:B------:R-:W-:Y:S01]  /*5960*/  MOV R3, 0xffffffff ;  /* 0xffffffff00037802 */ /* 0x000fe20000000f00 */
[----:B------:R-:W-:Y:S05]  /*5970*/  BRA.CONV ~URZ, `(.L_x_586) ;  /* 0x000000237f007947 */ /* 0x000fea000b800000 */
[----:B------:R-:W-:Y:S02]  /*5980*/  MOV R14, 0x59a0 ;  /* 0x000059a0000e7802 */ /* 0x000fe40000000f00 */
[----:B------:R-:W-:Y:S05]  /*5990*/  CALL.REL.NOINC `($__internal_3_$__cuda_sm70_warpsync) ;  /* 0x0000089000007944 */ /* 0x000fea0003c00000 */
.L_x_586:
[----:B------:R-:W-:Y:S01]  /*59a0*/  SHF.L.U32 R211, R211, 0xd, RZ ;  /* 0x0000000dd3d37819 */ /* 0x000fe200000006ff */
[----:B------:R-:W-:-:S06]  /*59b0*/  NOP ;  /* 0x0000000000007918 */ /* 0x000fcc0000000000 */
[--C-:B------:R-:W-:Y:S02]  /*59c0*/  IADD3 R16, P1, P0, R10, R211, R2.reuse ;  /* 0x000000d30a107210 */ /* 0x100fe4000783e002 */
[----:B------:R-:W-:Y:S01]  /*59d0*/  SHF.R.S32.HI R9, RZ, 0x1f, R2 ;  /* 0x0000001fff097819 */ /* 0x000fe20000011402 */
[----:B------:R-:W-:Y:S01]  /*59e0*/  IMAD R2, R6, c[0x0][0x328], RZ ;  /* 0x0000ca0006027a24 */ /* 0x000fe200078e02ff */
[----:B------:R-:W-:-:S03]  /*59f0*/  SHF.R.S32.HI R10, RZ, 0x1f, R211 ;  /* 0x0000001fff0a7819 */ /* 0x000fc600000114d3 */
[----:B------:R-:W-:Y:S01]  /*5a00*/  IMAD R2, R7, c[0x0][0x32c], R2 ;  /* 0x0000cb0007027a24 */ /* 0x000fe200078e0202 */
[----:B------:R-:W-:Y:S01]  /*5a10*/  IADD3.X R17, R11, R10, R9, P1, P0 ;  /* 0x0000000a0b117210 */ /* 0x000fe20000fe0409 */
[----:B------:R-:W-:-:S04]  /*5a20*/  IMAD R9, R0, c[0x0][0x330], RZ ;  /* 0x0000cc0000097a24 */ /* 0x000fc800078e02ff */
        /* <DEDUP_REMOVED lines=40> */
[----:B-1----:R-:W-:Y:S02]  /*5cb0*/  MOV R14, 0x5cd0 ;  /* 0x00005cd0000e7802 */ /* 0x002fe40000000f00 */
[----:B------:R-:W-:Y:S05]  /*5cc0*/  CALL.REL.NOINC `($__internal_3_$__cuda_sm70_warpsync) ;  /* 0x0000056000007944 */ /* 0x000fea0003c00000 */
.L_x_587:
        /* <DEDUP_REMOVED lines=12> */
.L_x_589:
[----:B------:R-:W-:Y:S05]  /*5d90*/  BSYNC B0 ;  /* 0x0000000000007941 */ /* 0x000fea0003800000 */
.L_x_588:
[----:B------:R-:W-:Y:S01]  /*5da0*/  IADD3 R4, P0, R4, c[0x0][0x348], RZ ;  /* 0x0000d20004047a10 */ /* 0x000fe20007f1e0ff */
[----:B------:R-:W-:Y:S03]  /*5db0*/  BSSY B0, `(.L_x_590) ;  /* 0x0000008000007945 */ /* 0x000fe60003800000 */
[----:B------:R-:W-:Y:S01]  /*5dc0*/  IADD3.X R5, R5, c[0x0][0x34c], RZ, P0, !PT ;  /* 0x0000d30005057a10 */ /* 0x000fe200007fe4ff */
[----:B------:R-:W-:Y:S05]  /*5dd0*/  @P2 BRA `(.L_x_591) ;  /* 0x0000005000002947 */ /* 0x000fea0003800000 */
.L_x_592:
[----:B--2---:R-:W2:Y:S01]  /*5de0*/  LDG.E.STRONG.GPU R9, [R4.64] ;  /* 0x0000000a04097981 */ /* 0x004ea2000c1ef900 */
[----:B------:R-:W-:Y:S01]  /*5df0*/  YIELD ;  /* 0x0000000000007946 */ /* 0x000fe20003800000 */
[----:B--2---:R-:W-:Y:S01]  /*5e00*/  ISETP.NE.AND P0, PT, R9, R8, PT ;  /* 0x000000080900720c */ /* 0x004fe20003f05270 */
[----:B------:R-:W-:-:S12]  /*5e10*/  CCTL.IVALL ;  /* 0x00000000ff00798f */ /* 0x000fd80002000000 */
[----:B------:R-:W-:Y:S05]  /*5e20*/  @P0 BRA `(.L_x_592) ;  /* 0xffffffb000000947 */ /* 0x000fea000383ffff */
.L_x_591:
[----:B------:R-:W-:Y:S05]  /*5e30*/  BSYNC B0 ;  /* 0x0000000000007941 */ /* 0x000fea0003800000 */
.L_x_590:
[----:B------:R-:W-:Y:S05]  /*5e40*/  BRA.CONV ~URZ, `(.L_x_593) ;  /* 0x000000237f007947 */ /* 0x000fea000b800000 */
[----:B-1----:R-:W-:Y:S02]  /*5e50*/  MOV R14, 0x5e70 ;  /* 0x00005e70000e7802 */ /* 0x002fe40000000f00 */
[----:B--2---:R-:W-:Y:S05]  /*5e60*/  CALL.REL.NOINC `($__internal_3_$__cuda_sm70_warpsync) ;  /* 0x000003c000007944 */ /* 0x004fea0003c00000 */
.L_x_593:
[----:B------:R-:W-:Y:S01]  /*5e70*/  MOV R8, R16 ;  /* 0x0000001000087202 */ /* 0x000fe20000000f00 */
[----:B------:R-:W-:Y:S01]  /*5e80*/  IMAD R6, R6, c[0x0][0x300], RZ ;  /* 0x0000c00006067a24 */ /* 0x000fe200078e02ff */
[----:B--2---:R-:W-:Y:S01]  /*5e90*/  MOV R9, R17 ;  /* 0x0000001100097202 */ /* 0x004fe20000000f00 */
        /* <DEDUP_REMOVED lines=44> */
[----:B--2---:R-:W-:Y:S05]  /*6160*/  CALL.REL.NOINC `($__internal_3_$__cuda_sm70_warpsync) ;  /* 0x000000c000007944 */ /* 0x004fea0003c00000 */
.L_x_594:
        /* <DEDUP_REMOVED lines=12> */
        .weak           $__internal_3_$__cuda_sm70_warpsync
        .type           $__internal_3_$__cuda_sm70_warpsync,@function
        .size           $__internal_3_$__cuda_sm70_warpsync,(.L_x_1810 - $__internal_3_$__cuda_sm70_warpsync)
$__internal_3_$__cuda_sm70_warpsync:
[----:B------:R-:W-:Y:S01]  /*6230*/  MOV R15, 0x0 ;  /* 0x00000000000f7802 */ /* 0x000fe20000000f00 */
[----:B------:R-:W-:Y:S04]  /*6240*/  WARPSYNC R3 ;  /* 0x0000000300007348 */ /* 0x000fe80003800000 */
[----:B------:R-:W-:Y:S05]  /*6250*/  RET.REL.NODEC R14 `(_ZN7cutlass13device_kernelIN5flash19enable_sm80_to_sm89INS1_16FlashAttnBwdSm80INS1_25CollectiveMainloopBwdSm80ILi2ELi2EN4cute5tupleIJNS5_1CILi64EEENS7_ILi128EEES8_EEENS_6half_tEfNS_4arch4Sm80ELb0ELb1ELb0ELb1ELb1ELb0ELb0ELb0ELi2ELi2ELi4ELi2ELb1EEENS1_24CollectiveEpilogueBwdGQAISA_fSD_Li256ELb1ELb1EEENS1_19SingleTileSchedulerILb1ELb0ELb0ELi128EEEEEEEEEvNT_6ParamsE) ;  /* 0xffff9da00e007950 */ /* 0x000fea0003c3ffff */
.L_x_595:
        /* <DEDUP_REMOVED lines=10> */
.L_x_1810:


//--------------------- .text._ZN7cutlass13device_kernelIN5flash19enable_sm80_to_sm89INS1_16FlashAttnBwdSm80INS1_25CollectiveMainloopBwdSm80ILi2ELi2EN4cute5tupleIJNS5_1CILi64EEENS7_ILi128EEES8_EEENS_6half_tEfNS_4arch4Sm80ELb1ELb0ELb0ELb0ELb0ELb0ELb0ELb0ELi2ELi2ELi4ELi2ELb1EEENS1_21CollectiveEpilogueBwdISA_SB_SD_Li256ELb0ELb0ELi2EEENS1_25SingleTileBwdLPTSchedulerILb0ELi128ELb0EEEEEEEEEvNT_6ParamsE --------------------------
	.section	.text._ZN7cutlass13device_kernelIN5flash19enable_sm80_to_sm89INS1_16FlashAttnBwdSm80INS1_25CollectiveMainloopBwdSm80ILi2ELi2EN4cute5tupleIJNS5_1CILi64EEENS7_ILi128EEES8_EEENS_6half_tEfNS_4arch4Sm80ELb1ELb0ELb0ELb0ELb0ELb0ELb0ELb0ELi2ELi2ELi4ELi2ELb1EEENS1_21CollectiveEpilogueBwdISA_SB_SD_Li256ELb0ELb0ELi2EEENS1_25SingleTileBwdLPTSchedulerILb0ELi128ELb0EEEEEEEEEvNT_6ParamsE,"ax",@progbits
	.sectioninfo	@"SHI_REGISTERS=254"
	.align	128
.text._ZN7cutlass13device_kernelIN5flash19enable_sm80_to_sm89INS1_16FlashAttnBwdSm80INS1_25CollectiveMainloopBwdSm80ILi2ELi2EN4cute5tupleIJNS5_1CILi64EEENS7_ILi128EEES8_EEENS_6half_tEfNS_4arch4Sm80ELb1ELb0ELb0ELb0ELb0ELb0ELb0ELb0ELi2ELi2ELi4ELi2ELb1EEENS1_21CollectiveEpilogueBwdISA_SB_SD_Li256ELb0ELb0ELi2EEENS1_25SingleTileBwdLPTSchedulerILb0ELi128ELb0EEEEEEEEEvNT_6ParamsE:
        .type           _ZN7cutlass13device_kernelIN5flash19enable_sm80_to_sm89INS1_16FlashAttnBwdSm80INS1_25CollectiveMainloopBwdSm80ILi2ELi2EN4cute5tupleIJNS5_1CILi64EEENS7_ILi128EEES8_EEENS_6half_tEfNS_4arch4Sm80ELb1ELb0ELb0ELb0ELb0ELb0ELb0ELb0ELi2ELi2ELi4ELi2ELb1EEENS1_21CollectiveEpilogueBwdISA_SB_SD_Li256ELb0ELb0ELi2EEENS1_25SingleTileBwdLPTSchedulerILb0ELi128ELb0EEEEEEEEEvNT_6ParamsE,@function
        .size           _ZN7cutlass13device_kernelIN5flash19enable_sm80_to_sm89INS1_16FlashAttnBwdSm80INS1_25CollectiveMainloopBwdSm80ILi2ELi2EN4cute5tupleIJNS5_1CILi64EEENS7_ILi128EEES8_EEENS_6half_tEfNS_4arch4Sm80ELb1ELb0ELb0ELb0ELb0ELb0ELb0ELb0ELi2ELi2ELi4ELi2ELb1EEENS1_21CollectiveEpilogueBwdISA_SB_SD_Li256ELb0ELb0ELi2EEENS1_25SingleTileBwdLPTSchedulerILb0ELi128ELb0EEEEEEEEEvNT_6ParamsE,(.L_x_1812 - _ZN7cutlass13device_kernelIN5flash19enable_sm80_to_sm89INS1_16FlashAttnBwdSm80INS1_25CollectiveMainloopBwdSm80ILi2ELi2EN4cute5tupleIJNS5_1CILi64EEENS7_ILi128EEES8_EEENS_6half_tEfNS_4arch4Sm80ELb1ELb0ELb0ELb0ELb0ELb0ELb0ELb0ELi2ELi2ELi4ELi2ELb1EEENS1_21CollectiveEpilogueBwdISA_SB_SD_Li256ELb0ELb0ELi2EEENS1_25SingleTileBwdLPTSchedulerILb0ELi128ELb0EEEEEEEEEvNT_6ParamsE)
        .other          _ZN7cutlass13device_kernelIN5flash19enable_sm80_to_sm89INS1_16FlashAttnBwdSm80INS1_25CollectiveMainloopBwdSm80ILi2ELi2EN4cute5tupleIJNS5_1CILi64EEENS7_ILi128EEES8_EEENS_6half_tEfNS_4arch4Sm80ELb1ELb0ELb0ELb0ELb0ELb0ELb0ELb0ELi2ELi2ELi4ELi2ELb1EEENS1_21CollectiveEpilogueBwdISA_SB_SD_Li256ELb0ELb0ELi2EEENS1_25SingleTileBwdLPTSchedulerILb0ELi128ELb0EEEEEEEEEvNT_6ParamsE,@"STO_CUDA_ENTRY STV_DEFAULT"
_ZN7cutlass13device_kernelIN5flash19enable_sm80_to_sm89INS1_16FlashAttnBwdSm80INS1_25CollectiveMainloopBwdSm80ILi2ELi2EN4cute5tupleIJNS5_1CILi64EEENS7_ILi128EEES8_EEENS_6half_tEfNS_4arch4Sm80ELb1ELb0ELb0ELb0ELb0ELb0ELb0ELb0ELi2ELi2ELi4ELi2ELb1EEENS1_21CollectiveEpilogueBwdISA_SB_SD_Li256ELb0ELb0ELi2EEENS1_25SingleTileBwdLPTSchedulerILb0ELi128ELb0EEEEEEEEEvNT_6ParamsE:
[----:B------:R-:W-:Y:S02]  /*0000*/  MOV R1, c[0x0][0x28] ;  /* 0x00000a0000017a02 */ /* 0x000fe40000000f00 */
[----:B------:R-:W1:Y:S04]  /*0010*/  S2R R212, SR_TID.X ;  /* 0x0000000000d47919 */ /* 0x000e680000002100 */
[----:B------:R-:W2:Y:S01]  /*0020*/  S2R R0, SR_CTAID.X ;  /* 0x0000000000007919 */ /* 0x000ea20000002500 */
[----:B-1----:R-:W-:-:S06]  /*0030*/  SHF.R.U32.HI R2, RZ, 0x5, R212 ;  /* 0x00000005ff027819 */ /* 0x002fcc00000116d4 */
[----:B------:R-:W1:Y:S02]  /*0040*/  SHFL.IDX PT, R2, R2, RZ, 0x1f ;  /* 0x00001fff02027589 */ /* 0x000e6400000e0000 */
[----:B-1----:R-:W-:-:S13]  /*0050*/  ISETP.NE.AND P0, PT, R2, RZ, PT ;  /* 0x000000ff0200720c */ /* 0x002fda0003f05270 */
[----:B------:R-:W-:Y:S05]  /*0060*/  @!P0 BRA `(.L_x_596) ;  /* 0x0000020000008947 */ /* 0x000fea0003800000 */
[----:B--2---:R-:W-:Y:S01]  /*0070*/  IMAD.MOV.U32 R2, RZ, RZ, c[0x0][0x3b8] ;  /* 0x0000ee00ff027624 */ /* 0x004fe200078e00ff */
[----:B------:R-:W-:-:S04]  /*0080*/  MOV R4, R0 ;  /* 0x0000000000047202 */ /* 0x000fc80000000f00 */
[----:B------:R-:W-:-:S13]  /*0090*/  ISETP.NE.AND P0, PT, R2, 0x1, PT ;  /* 0x000000010200780c */ /* 0x000fda0003f05270 */
[----:B------:R-:W-:-:S05]  /*00a0*/  @P0 IMAD.HI.U32 R2, R0, c[0x0][0x3bc], RZ ;  /* 0x0000ef0000020a27 */ /* 0x000fca00078e00ff */
[----:B------:R-:W-:-:S04]  /*00b0*/  @P0 SHF.R.U32.HI R4, RZ, c[0x0][0x3c0], R2 ;  /* 0x0000f000ff040a19 */ /* 0x000fc80000011602 */
[----:B------:R-:W-:Y:S01]  /*00c0*/  ISETP.GE.AND P0, PT, R4, c[0x0][0x3d0], PT ;  /* 0x0000f40004007a0c */ /* 0x000fe20003f06270 */
[----:B------:R-:W-:-:S04]  /*00d0*/  IMAD.MOV R3, RZ, RZ, -R4 ;  /* 0x000000ffff037224 */ /* 0x000fc800078e0a04 */
[----:B------:R-:W-:-:S08]  /*00e0*/  IMAD R0, R3, c[0x0][0x3b8], R0 ;  /* 0x0000ee0003007a24 */ /* 0x000fd000078e0200 */
[----:B------:R-:W-:Y:S05]  /*00f0*/  @!P0 BRA `(.L_x_597) ;  /* 0x0000007000008947 */ /* 0x000fea0003800000 */
[----:B------:R-:W-:Y:S02]  /*0100*/  MOV R2, c[0x0][0x3c4] ;  /* 0x0000f10000027a02 */ /* 0x000fe40000000f00 */
[----:B------:R-:W-:Y:S02]  /*0110*/  MOV R209, R0 ;  /* 0x0000000000d17202 */ /* 0x000fe40000000f00 */
[----:B------:R-:W-:-:S13]  /*0120*/  ISETP.NE.AND P0, PT, R2, 0x1, PT ;  /* 0x000000010200780c */ /* 0x000fda0003f05270 */
[----:B------:R-:W-:-:S05]  /*0130*/  @P0 IMAD.HI.U32 R2, R0, c[0x0][0x3c8], RZ ;  /* 0x0000f20000020a27 */ /* 0x000fca00078e00ff */
[----:B------:R-:W-:-:S05]  /*0140*/  @P0 SHF.R.U32.HI R209, RZ, c[0x0][0x3cc], R2 ;  /* 0x0000f300ffd10a19 */ /* 0x000fca0000011602 */
[----:B------:R-:W-:Y:S01]  /*0150*/  IMAD R3, R209, c[0x0][0x3c4], RZ ;  /* 0x0000f100d1037a24 */ /* 0x000fe200078e02ff */
[----:B------:R-:W-:Y:S05]  /*0160*/  BRA `(.L_x_598) ;  /* 0x0000006000007947 */ /* 0x000fea0003800000 */
.L_x_597:
[----:B------:R-:W-:Y:S02]  /*0170*/  MOV R2, c[0x0][0x3ac] ;  /* 0x0000eb0000027a02 */ /* 0x000fe40000000f00 */
[----:B------:R-:W-:Y:S02]  /*0180*/  MOV R209, R0 ;  /* 0x0000000000d17202 */ /* 0x000fe40000000f00 */
[----:B------:R-:W-:-:S13]  /*0190*/  ISETP.NE.AND P0, PT, R2, 0x1, PT ;  /* 0x000000010200780c */ /* 0x000fda0003f05270 */
[----:B------:R-:W-:-:S05]  /*01a0*/  @P0 IMAD.HI.U32 R2, R0, c[0x0][0x3b0], RZ ;  /* 0x0000ec0000020a27 */ /* 0x000fca00078e00ff */
[----:B------:R-:W-:-:S05]  /*01b0*/  @P0 SHF.R.U32.HI R209, RZ, c[0x0][0x3b4], R2 ;  /* 0x0000ed00ffd10a19 */ /* 0x000fca0000011602 */
[----:B------:R-:W-:-:S03]  /*01c0*/  IMAD R3, R209, c[0x0][0x3ac], RZ ;  /* 0x0000eb00d1037a24 */ /* 0x000fc600078e02ff */
.L_x_598:
[----:B------:R-:W-:Y:S02]  /*01d0*/  MOV R2, c[0x0][0x3a0] ;  /* 0x0000e80000027a02 */ /* 0x000fe40000000f00 */
[----:B------:R-:W-:Y:S02]  /*01e0*/  IADD3 R3, R0, -R3, RZ ;  /* 0x8000000300037210 */ /* 0x000fe40007ffe0ff */
[----:B------:R-:W-:-:S03]  /*01f0*/  ISETP.NE.AND P0, PT, R2, 0x1, PT ;  /* 0x000000010200780c */ /* 0x000fc60003f05270 */
[----:B------:R-:W-:-:S05]  /*0200*/  IMAD R4, R4, c[0x0][0x3ac], R3 ;  /* 0x0000eb0004047a24 */ /* 0x000fca00078e0203 */
[----:B------:R-:W-:-:S05]  /*0210*/  MOV R208, R4 ;  /* 0x0000000400d07202 */ /* 0x000fca0000000f00 */
[----:B------:R-:W-:-:S05]  /*0220*/  @P0 IMAD.HI.U32 R0, R4, c[0x0][0x3a4], RZ ;  /* 0x0000e90004000a27 */ /* 0x000fca00078e00ff */
[----:B------:R-:W-:-:S04]  /*0230*/  @P0 SHF.R.U32.HI R208, RZ, c[0x0][0x3a8], R0 ;  /* 0x0000ea00ffd00a19 */ /* 0x000fc80000011600 */
[----:B------:R-:W-:-:S05]  /*0240*/  IADD3 R207, -R208, RZ, RZ ;  /* 0x000000ffd0cf7210 */ /* 0x000fca0007ffe1ff */
[----:B------:R-:W-:Y:S01]  /*0250*/  IMAD R207, R207, c[0x0][0x3a0], R4 ;  /* 0x0000e800cfcf7a24 */ /* 0x000fe200078e0204 */
[----:B------:R-:W-:Y:S05]  /*0260*/  BRA `(.L_x_599) ;  /* 0x000001f000007947 */ /* 0x000fea0003800000 */
.L_x_596:
        /* <DEDUP_REMOVED lines=16> */
.L_x_600:
[----:B------:R-:W-:Y:S02]  /*0370*/  MOV R0, c[0x0][0x3ac] ;  /* 0x0000eb0000007a02 */ /* 0x000fe40000000f00 */
[----:B------:R-:W-:Y:S02]  /*0380*/  MOV R209, R2 ;  /* 0x0000000200d17202 */ /* 0x000fe40000000f00 */
[----:B------:R-:W-:-:S13]  /*0390*/  ISETP.NE.AND P0, PT, R0, 0x1, PT ;  /* 0x000000010000780c */ /* 0x000fda0003f05270 */
[----:B------:R-:W-:-:S05]  /*03a0*/  @P0 IMAD.HI.U32 R0, R2, c[0x0][0x3b0], RZ ;  /* 0x0000ec0002000a27 */ /* 0x000fca00078e00ff */
[----:B------:R-:W-:-:S05]  /*03b0*/  @P0 SHF.R.U32.HI R209, RZ, c[0x0][0x3b4], R0 ;  /* 0x0000ed00ffd10a19 */ /* 0x000fca0000011600 */
[----:B------:R-:W-:-:S03]  /*03c0*/  IMAD R3, R209, c[0x0][0x3ac], RZ ;  /* 0x0000eb00d1037a24 */ /* 0x000fc600078e02ff */
.L_x_601:
        /* <DEDUP_REMOVED lines=8> */
[----:B------:R-:W-:Y:S02]  /*0450*/  IMAD R207, R207, c[0x0][0x3a0], R4 ;  /* 0x0000e800cfcf7a24 */ /* 0x000fe400078e0204 */
.L_x_599:
[----:B------:R-:W-:-:S13]  /*0460*/  ISETP.GE.AND P0, PT, R208, RZ, PT ;  /* 0x000000ffd000720c */ /* 0x000fda0003f06270 */
[----:B------:R-:W-:Y:S05]  /*0470*/  @!P0 EXIT ;  /* 0x000000000000894d */ /* 0x000fea0003800000 */
[----:B------:R-:W-:Y:S01]  /*0480*/  IMAD.SHL.U32 R206, R209, 0x80, RZ ;  /* 0x00000080d1ce7824 */ /* 0x000fe200078e00ff */
[----:B------:R-:W-:Y:S01]  /*0490*/  ULDC UR5, c[0x0][0x168] ;  /* 0x00005a0000057ab9 */ /* 0x000fe20000000800 */
[----:B------:R-:W-:Y:S01]  /*04a0*/  IMAD.MOV.U32 R3, RZ, RZ, c[0x0][0x198] ;  /* 0x00006600ff037624 */ /* 0x000fe200078e00ff */
[----:B------:R-:W-:Y:S01]  /*04b0*/  UIADD3 UR5, UR5, 0x3f, URZ ;  /* 0x0000003f05057890 */ /* 0x000fe2000fffe03f */
[----:B------:R-:W-:Y:S01]  /*04c0*/  PLOP3.LUT P1, PT, PT, PT, PT, 0x80, 0x0 ;  /* 0x000000000000781c */ /* 0x000fe20003f2f070 */
[----:B------:R-:W-:Y:S01]  /*04d0*/  ULDC.64 UR12, c[0x0][0x118] ;  /* 0x00004600000c7ab9 */ /* 0x000fe20000000a00 */
[----:B------:R-:W-:Y:S01]  /*04e0*/  CS2R R126, SRZ ;  /* 0x00000000007e7805 */ /* 0x000fe2000001ff00 */
[----:B------:R-:W-:Y:S01]  /*04f0*/  IADD3 R0, R206, c[0x0][0x168], -R3 ;  /* 0x00005a00ce007a10 */ /* 0x000fe20007ffe803 */
[----:B------:R-:W-:Y:S01]  /*0500*/  USHF.R.S32.HI UR4, URZ, 0x1f, UR5 ;  /* 0x0000001f3f047899 */ /* 0x000fe20008011405 */
[----:B------:R-:W-:Y:S01]  /*0510*/  CS2R R124, SRZ ;  /* 0x00000000007c7805 */ /* 0x000fe2000001ff00 */
[----:B------:R-:W-:Y:S01]  /*0520*/  CS2R R130, SRZ ;  /* 0x0000000000827805 */ /* 0x000fe2000001ff00 */
[----:B------:R-:W-:Y:S01]  /*0530*/  IADD3 R0, R0, -c[0x0][0x2a4], RZ ;  /* 0x8000a90000007a10 */ /* 0x000fe20007ffe0ff */
[----:B------:R-:W-:Y:S01]  /*0540*/  ULEA.HI UR4, UR4, UR5, URZ, 0x6 ;  /* 0x0000000504047291 */ /* 0x000fe2000f8f303f */
[----:B------:R-:W-:Y:S01]  /*0550*/  CS2R R128, SRZ ;  /* 0x0000000000807805 */ /* 0x000fe2000001ff00 */
[----:B------:R-:W-:Y:S01]  /*0560*/  CS2R R122, SRZ ;  /* 0x00000000007a7805 */ /* 0x000fe2000001ff00 */
[----:B------:R-:W-:Y:S01]  /*0570*/  SHF.R.S32.HI R241, RZ, 0x1f, R0 ;  /* 0x0000001ffff17819 */ /* 0x000fe20000011400 */
[----:B------:R-:W-:Y:S01]  /*0580*/  USHF.R.S32.HI UR11, URZ, 0x6, UR4 ;  /* 0x000000063f0b7899 */ /* 0x000fe20008011404 */
        /* <DEDUP_REMOVED lines=34> */
[----:B------:R-:W-:Y:S01]  /*07b0*/  IMAD.MOV.U32 R3, RZ, RZ, R207 ;  /* 0x000000ffff037224 */ /* 0x000fe200078e00cf */
[----:B------:R-:W-:Y:S01]  /*07c0*/  SHF.R.S32.HI R229, RZ, 0x1f, R208 ;  /* 0x0000001fffe57819 */ /* 0x000fe200000114d0 */
[----:B------:R-:W-:Y:S01]  /*07d0*/  UMOV UR8, 0x6 ;  /* 0x0000000600087882 */ /* 0x000fe20000000000 */
[----:B------:R-:W-:Y:S01]  /*07e0*/  ISETP.NE.AND P0, PT, R0, 0x1, PT ;  /* 0x000000010000780c */ /* 0x000fe20003f05270 */
[----:B------:R-:W-:Y:S01]  /*07f0*/  ULDC.64 UR4, c[0x0][0x1d8] ;  /* 0x0000760000047ab9 */ /* 0x000fe20000000a00 */
[-C--:B------:R-:W-:Y:S01]  /*0800*/  LEA.HI R18, R17, R212.reuse, RZ, 0x3 ;  /* 0x000000d411127211 */ /* 0x080fe200078f18ff */
[----:B------:R-:W-:Y:S01]  /*0810*/  IMAD R5, R229, c[0x0][0x1e8], RZ ;  /* 0x00007a00e5057a24 */ /* 0x000fe200078e02ff */
[----:B------:R-:W-:Y:S01]  /*0820*/  IADD3 R234, -R206, c[0x0][0x198], RZ ;  /* 0x00006600ceea7a10 */ /* 0x000fe20007ffe1ff */
[----:B------:R-:W-:Y:S01]  /*0830*/  USHF.L.U64.HI UR5, UR4, UR8, UR5 ;  /* 0x0000000804057299 */ /* 0x000fe20008010205 */
[----:B------:R-:W-:Y:S01]  /*0840*/  LOP3.LUT R19, R18, 0xfffffff8, RZ, 0xc0, !PT ;  /* 0xfffffff812137812 */ /* 0x000fe200078ec0ff */
[----:B------:R-:W-:Y:S01]  /*0850*/  IMAD R12, R208, c[0x0][0x1ec], R5 ;  /* 0x00007b00d00c7a24 */ /* 0x000fe200078e0205 */
[----:B------:R-:W-:Y:S01]  /*0860*/  SHF.R.S32.HI R216, RZ, 0x3, R18 ;  /* 0x00000003ffd87819 */ /* 0x000fe20000011412 */
[----:B------:R-:W-:Y:S01]  /*0870*/  USHF.L.U32 UR4, UR4, 0x6, URZ ;  /* 0x0000000604047899 */ /* 0x000fe2000800063f */
[----:B------:R-:W-:Y:S01]  /*0880*/  LEA.HI R9, R17, R212, RZ, 0x6 ;  /* 0x000000d411097211 */ /* 0x000fe200078f30ff */
[----:B------:R-:W-:Y:S01]  /*0890*/  IMAD.IADD R19, R212, 0x1, -R19 ;  /* 0x00000001d4137824 */ /* 0x000fe200078e0a13 */
[----:B------:R-:W-:Y:S01]  /*08a0*/  SHF.R.S32.HI R217, RZ, 0x1f, R216 ;  /* 0x0000001fffd97819 */ /* 0x000fe200000114d8 */
[----:B------:R-:W-:Y:S01]  /*08b0*/  @P0 IMAD.HI.U32 R0, R207, c[0x0][0x24c], RZ ;  /* 0x00009300cf000a27 */ /* 0x000fe200078e00ff */
[----:B------:R-:W-:Y:S01]  /*08c0*/  SHF.R.S32.HI R9, RZ, 0x6, R9 ;  /* 0x00000006ff097819 */ /* 0x000fe20000011409 */
[----:B------:R-:W-:Y:S01]  /*08d0*/  ULDC.64 UR6, c[0x0][0x208] ;  /* 0x0000820000067ab9 */ /* 0x000fe20000000a00 */
[----:B------:R-:W-:Y:S01]  /*08e0*/  SHF.R.S32.HI R228, RZ, 0x1f, R207 ;  /* 0x0000001fffe47819 */ /* 0x000fe200000114cf */
[----:B------:R-:W-:Y:S01]  /*08f0*/  IMAD.SHL.U32 R14, R19, 0x8, RZ ;  /* 0x00000008130e7824 */ /* 0x000fe200078e00ff */
[----:B------:R-:W-:Y:S01]  /*0900*/  @P0 SHF.R.U32.HI R3, RZ, c[0x0][0x250], R0 ;  /* 0x00009400ff030a19 */ /* 0x000fe20000011600 */
[----:B------:R-:W-:Y:S01]  /*0910*/  IMAD.WIDE R22, R209, 0x80, R216 ;  /* 0x00000080d1167825 */ /* 0x000fe200078e02d8 */
[----:B------:R-:W-:-:S02]  /*0920*/  USHF.L.U64.HI UR9, UR6, UR8, UR7 ;  /* 0x0000000806097299 */ /* 0x000fc40008010207 */
[----:B------:R-:W-:Y:S01]  /*0930*/  SHF.R.S32.HI R2, RZ, 0x1f, R3 ;  /* 0x0000001fff027819 */ /* 0x000fe20000011403 */
[----:B------:R-:W-:Y:S01]  /*0940*/  IMAD R11, R23, c[0x0][0x1d8], RZ ;  /* 0x00007600170b7a24 */ /* 0x000fe200078e02ff */
[--C-:B------:R-:W-:Y:S01]  /*0950*/  SHF.R.S32.HI R15, RZ, 0x1f, R14.reuse ;  /* 0x0000001fff0f7819 */ /* 0x100fe2000001140e */
[----:B------:R-:W-:Y:S01]  /*0960*/  IMAD.SHL.U32 R10, R9, 0x200, RZ ;  /* 0x00000200090a7824 */ /* 0x000fe200078e00ff */
[----:B------:R-:W-:Y:S01]  /*0970*/  USHF.L.U32 UR10, UR6, 0x6, URZ ;  /* 0x00000006060a7899 */ /* 0x000fe2000800063f */
[----:B------:R-:W-:Y:S02]  /*0980*/  IMAD R0, R2, c[0x0][0x1e0], RZ ;  /* 0x0000780002007a24 */ /* 0x000fe400078e02ff */
[----:B------:R-:W-:-:S04]  /*0990*/  IMAD.WIDE.U32 R6, R3, c[0x0][0x1e0], R14 ;  /* 0x0000780003067a25 */ /* 0x000fc800078e000e */
[----:B------:R-:W-:Y:S02]  /*09a0*/  IMAD R0, R3, c[0x0][0x1e4], R0 ;  /* 0x0000790003007a24 */ /* 0x000fe400078e0200 */
[----:B------:R-:W-:Y:S02]  /*09b0*/  IMAD R2, R2, c[0x0][0x1b0], RZ ;  /* 0x00006c0002027a24 */ /* 0x000fe400078e02ff */
[----:B------:R-:W-:Y:S02]  /*09c0*/  IMAD.IADD R7, R7, 0x1, R0 ;  /* 0x0000000107077824 */ /* 0x000fe400078e0200 */
[----:B------:R-:W-:Y:S01]  /*09d0*/  IMAD R0, R22, c[0x0][0x1dc], R11 ;  /* 0x0000770016007a24 */ /* 0x000fe200078e020b */
[----:B------:R-:W-:Y:S01]  /*09e0*/  LEA.HI R11, R17, R212, RZ, 0x2 ;  /* 0x000000d4110b7211 */ /* 0x000fe200078f10ff */
[----:B------:R-:W-:-:S03]  /*09f0*/  IMAD.WIDE.U32 R4, R208, c[0x0][0x1e8], R6 ;  /* 0x00007a00d0047a25 */ /* 0x000fc600078e0006 */
[----:B------:R-:W-:Y:S01]  /*0a00*/  SHF.R.S32.HI R6, RZ, 0x1f, R11 ;  /* 0x0000001fff067819 */ /* 0x000fe2000001140b */
[----:B------:R-:W-:Y:S02]  /*0a10*/  IMAD.IADD R13, R5, 0x1, R12 ;  /* 0x00000001050d7824 */ /* 0x000fe400078e020c */
[----:B------:R-:W-:Y:S02]  /*0a20*/  IMAD.MOV.U32 R12, RZ, RZ, R4 ;  /* 0x000000ffff0c7224 */ /* 0x000fe400078e0004 */
[----:B------:R-:W-:Y:S02]  /*0a30*/  IMAD.SHL.U32 R5, R216, 0x40, RZ ;  /* 0x00000040d8057824 */ /* 0x000fe400078e00ff */
[----:B------:R-:W-:Y:S02]  /*0a40*/  IMAD.IADD R7, R234, 0x1, -R216 ;  /* 0x00000001ea077824 */ /* 0x000fe400078e0ad8 */
[----:B------:R-:W-:Y:S01]  /*0a50*/  IMAD.WIDE.U32 R12, R22, c[0x0][0x1d8], R12 ;  /* 0x00007600160c7a25 */ /* 0x000fe200078e000c */
[----:B------:R-:W-:-:S02]  /*0a60*/  LOP3.LUT R5, R5, 0x1c0, RZ, 0xc0, !PT ;  /* 0x000001c005057812 */ /* 0x000fc400078ec0ff */
[----:B------:R-:W-:Y:S01]  /*0a70*/  ISETP.GE.AND P1, PT, R7, 0x1, PT ;  /* 0x000000010700780c */ /* 0x000fe20003f26270 */
[----:B------:R-:W-:Y:S01]  /*0a80*/  IMAD.IADD R0, R13, 0x1, R0 ;  /* 0x000000010d007824 */ /* 0x000fe200078e0200 */
[----:B------:R-:W-:Y:S01]  /*0a90*/  LEA R20, P0, R12, c[0x0][0x1c0], 0x1 ;  /* 0x000070000c147a11 */ /* 0x000fe200078008ff */
[----:B------:R-:W-:Y:S01]  /*0aa0*/  IMAD R2, R3, c[0x0][0x1b4], R2 ;  /* 0x00006d0003027a24 */ /* 0x000fe200078e0202 */
[----:B------:R-:W-:Y:S01]  /*0ab0*/  ISETP.GE.AND P6, PT, R7, 0x21, PT ;  /* 0x000000210700780c */ /* 0x000fe20003fc6270 */
[----:B------:R-:W-:Y:S01]  /*0ac0*/  IMAD.WIDE.U32 R28, R3, c[0x0][0x1b0], R14 ;  /* 0x00006c00031c7a25 */ /* 0x000fe200078e000e */
[----:B------:R-:W-:Y:S02]  /*0ad0*/  LOP3.LUT R4, R5, 0x38, R14, 0xf8, !PT ;  /* 0x0000003805047812 */ /* 0x000fe400078ef80e */
[----:B------:R-:W-:Y:S01]  /*0ae0*/  ISETP.GE.AND P5, PT, R7, 0x41, PT ;  /* 0x000000410700780c */ /* 0x000fe20003fa6270 */
[----:B------:R-:W-:Y:S01]  /*0af0*/  IMAD.IADD R29, R29, 0x1, R2 ;  /* 0x000000011d1d7824 */ /* 0x000fe200078e0202 */
[----:B------:R-:W-:Y:S01]  /*0b00*/  SHF.R.U32.HI R5, RZ, 0x3, R5 ;  /* 0x00000003ff057819 */ /* 0x000fe20000011605 */
[----:B------:R-:W-:Y:S01]  /*0b10*/  IMAD R3, R229, c[0x0][0x1b8], RZ ;  /* 0x00006e00e5037a24 */ /* 0x000fe200078e02ff */
[----:B------:R-:W-:Y:S01]  /*0b20*/  ISETP.GE.OR P2, PT, R14, c[0x0][0x1cc], !P1 ;  /* 0x000073000e007a0c */ /* 0x000fe20004f46670 */
[----:B------:R-:W-:Y:S01]  /*0b30*/  IMAD.SHL.U32 R218, R212, 0x4, RZ ;  /* 0x00000004d4da7824 */ /* 0x000fe200078e00ff */
[----:B------:R-:W-:Y:S01]  /*0b40*/  LEA.HI.X R21, R12, c[0x0][0x1c4], R0, 0x1, P0 ;  /* 0x000071000c157a11 */ /* 0x000fe200000f0c00 */
[----:B------:R-:W-:Y:S01]  /*0b50*/  IMAD R2, R208, c[0x0][0x1bc], R3 ;  /* 0x00006f00d0027a24 */ /* 0x000fe200078e0203 */
[----:B------:R-:W-:Y:S01]  /*0b60*/  ISETP.GE.OR P4, PT, R14, c[0x0][0x1cc], !P6 ;  /* 0x000073000e007a0c */ /* 0x000fe20007786670 */
[----:B------:R-:W-:Y:S01]  /*0b70*/  IMAD R236, R228, c[0x0][0x270], RZ ;  /* 0x00009c00e4ec7a24 */ /* 0x000fe200078e02ff */
[----:B------:R-:W-:Y:S01]  /*0b80*/  IADD3 R26, P0, R20, UR4, RZ ;  /* 0x00000004141a7c10 */ /* 0x000fe2000ff1e0ff */
[----:B------:R-:W-:Y:S01]  /*0b90*/  IMAD R226, R228, c[0x0][0x288], RZ ;  /* 0x0000a200e4e27a24 */ /* 0x000fe200078e02ff */
[----:B------:R-:W-:Y:S01]  /*0ba0*/  LEA.HI R0, R17, R212, RZ, 0x4 ;  /* 0x000000d411007211 */ /* 0x000fe200078f20ff */
[----:B------:R-:W-:Y:S01]  /*0bb0*/  IMAD R236, R207, c[0x0][0x274], R236 ;  /* 0x00009d00cfec7a24 */ /* 0x000fe200078e02ec */
[----:B------:R-:W-:Y:S01]  /*0bc0*/  ISETP.GE.OR P3, PT, R14, c[0x0][0x1cc], !P5 ;  /* 0x000073000e007a0c */ /* 0x000fe20006f66670 */
[----:B------:R-:W-:Y:S01]  /*0bd0*/  IMAD R3, R229, c[0x0][0x188], RZ ;  /* 0x00006200e5037a24 */ /* 0x000fe200078e02ff */
[----:B------:R-:W-:Y:S01]  /*0be0*/  LOP3.LUT R4, R10, R4, R5, 0xf6, !PT ;  /* 0x000000040a047212 */ /* 0x000fe200078ef605 */
[----:B------:R-:W-:Y:S01]  /*0bf0*/  IMAD R226, R207, c[0x0][0x28c], R226 ;  /* 0x0000a300cfe27a24 */ /* 0x000fe200078e02e2 */
[----:B------:R-:W-:Y:S01]  /*0c00*/  IADD3.X R27, R21, UR5, RZ, P0, !PT ;  /* 0x00000005151b7c10 */ /* 0x000fe200087fe4ff */
[----:B------:R-:W-:Y:S01]  /*0c10*/  IMAD R210, R208, c[0x0][0x18c], R3 ;  /* 0x00006300d0d27a24 */ /* 0x000fe200078e0203 */
[----:B------:R-:W-:Y:S01]  /*0c20*/  SHF.R.S32.HI R13, RZ, 0x4, R0 ;  /* 0x00000004ff0d7819 */ /* 0x000fe20000011400 */
[----:B------:R-:W-:Y:S01]  /*0c30*/  IMAD.SHL.U32 R4, R4, 0x2, RZ ;  /* 0x0000000204047824 */ /* 0x000fe200078e00ff */
[----:B------:R-:W-:Y:S01]  /*0c40*/  IADD3 R24, P0, R26, UR4, RZ ;  /* 0x000000041a187c10 */ /* 0x000fe2000ff1e0ff */
[----:B------:R-:W-:Y:S01]  /*0c50*/  IMAD R3, R241, UR9, RZ ;  /* 0x00000009f1037c24 */ /* 0x000fe2000f8e02ff */
[----:B------:R-:W-:Y:S01]  /*0c60*/  LEA.HI R8, R0, R13, RZ, 0x1 ;  /* 0x0000000d00087211 */ /* 0x000fe200078f08ff */
[----:B------:R-:W-:Y:S01]  /*0c70*/  IMAD.MOV.U32 R156, RZ, RZ, 0x40 ;  /* 0x00000040ff9c7424 */ /* 0x000fe200078e00ff */
[----:B------:R-:W-:Y:S01]  /*0c80*/  IADD3.X R25, R27, UR5, RZ, P0, !PT ;  /* 0x000000051b197c10 */ /* 0x000fe200087fe4ff */
[----:B------:R-:W-:Y:S01]  /*0c90*/  @!PT LDS RZ, [RZ] ;  /* 0x00000000fffff984 */ /* 0x000fe20000000800 */
[----:B------:R-:W-:Y:S01]  /*0ca0*/  @!PT LDS RZ, [RZ] ;  /* 0x00000000fffff984 */ /* 0x000fe20000000800 */
[----:B------:R-:W-:Y:S01]  /*0cb0*/  @!PT LDS RZ, [RZ] ;  /* 0x00000000fffff984 */ /* 0x000fe20000000800 */
[----:B------:R1:W-:Y:S01]  /*0cc0*/  LDGSTS.E.BYPASS.LTC128B.128 [R4+0x4080], [R20.64], !P2 ;  /* 0x0408000014047fae */ /* 0x0003e2000d101d4c */
[----:B------:R-:W-:Y:S01]  /*0cd0*/  LOP3.LUT R8, R8, 0xfffffffe, RZ, 0xc0, !PT ;  /* 0xfffffffe08087812 */ /* 0x000fe200078ec0ff */
[----:B------:R-:W-:Y:S01]  /*0ce0*/  IMAD.MOV.U32 R192, RZ, RZ, 0x20 ;  /* 0x00000020ffc07424 */ /* 0x000fe200078e00ff */
[----:B------:R-:W-:Y:S01]  /*0cf0*/  ISETP.GE.AND P2, PT, R7, 0x61, PT ;  /* 0x000000610700780c */ /* 0x000fe20003f46270 */
[----:B------:R2:W-:Y:S01]  /*0d00*/  LDGSTS.E.BYPASS.LTC128B.128 [R4+0x5080], [R26.64], !P4 ;  /* 0x050800001a047fae */ /* 0x0005e2000e101d4c */
[C---:B------:R-:W-:Y:S01]  /*0d10*/  ISETP.GE.OR P1, PT, R14.reuse, c[0x0][0x19c], !P1 ;  /* 0x000067000e007a0c */ /* 0x040fe20004f26670 */
[----:B------:R-:W-:Y:S01]  /*0d20*/  IMAD.IADD R7, R13, 0x1, -R8 ;  /* 0x000000010d077824 */ /* 0x000fe200078e0a08 */
[----:B------:R-:W-:Y:S01]  /*0d30*/  ISETP.GE.OR P0, PT, R14, c[0x0][0x1cc], !P2 ;  /* 0x000073000e007a0c */ /* 0x000fe20005706670 */
[----:B------:R3:W-:Y:S01]  /*0d40*/  LDGSTS.E.BYPASS.LTC128B.128 [R4+0x6080], [R24.64], !P3 ;  /* 0x0608000018047fae */ /* 0x0007e2000d901d4c */
[----:B------:R-:W-:Y:S01]  /*0d50*/  IADD3 R12, P3, R24, UR4, RZ ;  /* 0x00000004180c7c10 */ /* 0x000fe2000ff7e0ff */
[----:B------:R-:W-:Y:S01]  /*0d60*/  IMAD R239, R217, c[0x0][0x208], RZ ;  /* 0x00008200d9ef7a24 */ /* 0x000fe200078e02ff */
[----:B------:R-:W-:Y:S01]  /*0d70*/  SHF.R.S32.HI R219, RZ, 0x1f, R218 ;  /* 0x0000001fffdb7819 */ /* 0x000fe200000114da */
[----:B------:R-:W-:Y:S01]  /*0d80*/  IMAD R215, R229, c[0x0][0x278], RZ ;  /* 0x00009e00e5d77a24 */ /* 0x000fe200078e02ff */
[----:B------:R-:W-:Y:S01]  /*0d90*/  IADD3.X R13, R25, UR5, RZ, P3, !PT ;  /* 0x00000005190d7c10 */ /* 0x000fe20009ffe4ff */
[----:B------:R-:W-:Y:S01]  /*0da0*/  ULDC.64 UR4, c[0x0][0x1a8] ;  /* 0x00006a0000047ab9 */ /* 0x000fe20000000a00 */
[----:B------:R-:W-:Y:S01]  /*0db0*/  SHF.R.S32.HI R5, RZ, 0x2, R11 ;  /* 0x00000002ff057819 */ /* 0x000fe2000001140b */
[----:B------:R-:W-:Y:S01]  /*0dc0*/  USHF.L.U64.HI UR5, UR4, UR8, UR5 ;  /* 0x0000000804057299 */ /* 0x000fe20008010205 */
[C---:B------:R-:W-:Y:S01]  /*0dd0*/  ISETP.GE.OR P6, PT, R14.reuse, c[0x0][0x19c], !P6 ;  /* 0x000067000e007a0c */ /* 0x040fe200077c6670 */
[----:B------:R-:W-:Y:S01]  /*0de0*/  USHF.L.U32 UR4, UR4, 0x6, URZ ;  /* 0x0000000604047899 */ /* 0x000fe2000800063f */
[C---:B------:R-:W-:Y:S01]  /*0df0*/  ISETP.GE.OR P5, PT, R14.reuse, c[0x0][0x19c], !P5 ;  /* 0x000067000e007a0c */ /* 0x040fe20006fa6670 */
[----:B------:R4:W-:Y:S01]  /*0e00*/  LDGSTS.E.BYPASS.LTC128B.128 [R4+0x7080], [R12.64], !P0 ;  /* 0x070800000c047fae */ /* 0x0009e2000c101d4c */
[----:B------:R-:W-:Y:S01]  /*0e10*/  ISETP.GE.OR P2, PT, R14, c[0x0][0x19c], !P2 ;  /* 0x000067000e007a0c */ /* 0x000fe20005746670 */
[----:B------:R-:W-:Y:S01]  /*0e20*/  IMAD R239, R216, c[0x0][0x20c], R239 ;  /* 0x00008300d8ef7a24 */ /* 0x000fe200078e02ef */
[----:B------:R-:W-:Y:S01]  /*0e30*/  LEA.HI R6, R6, R5, RZ, 0x3 ;  /* 0x0000000506067211 */ /* 0x000fe200078f18ff */
[----:B------:R-:W0:Y:S01]  /*0e40*/  LDGDEPBAR ;  /* 0x00000000000079af */ /* 0x000e220000000000 */
[----:B------:R-:W-:Y:S01]  /*0e50*/  LEA.HI R8, R17, R212, RZ, 0x5 ;  /* 0x000000d411087211 */ /* 0x000fe200078f28ff */
[----:B------:R-:W-:Y:S01]  /*0e60*/  IMAD R215, R208, c[0x0][0x27c], R215 ;  /* 0x00009f00d0d77a24 */ /* 0x000fe200078e02d7 */
[----:B------:R-:W-:Y:S01]  /*0e70*/  LOP3.LUT R6, R6, 0xfffffff8, RZ, 0xc0, !PT ;  /* 0xfffffff806067812 */ /* 0x000fe200078ec0ff */
[----:B-1----:R-:W-:Y:S01]  /*0e80*/  IMAD R20, R228, c[0x0][0x180], RZ ;  /* 0x00006000e4147a24 */ /* 0x002fe200078e02ff */
[C---:B------:R-:W-:Y:S01]  /*0e90*/  ISETP.GE.AND P4, PT, R14.reuse, c[0x0][0x16c], PT ;  /* 0x00005b000e007a0c */ /* 0x040fe20003f86270 */
[----:B------:R-:W-:Y:S01]  /*0ea0*/  IMAD.SHL.U32 R16, R7, 0x10, RZ ;  /* 0x0000001007107824 */ /* 0x000fe200078e00ff */
[----:B------:R-:W-:Y:S01]  /*0eb0*/  ISETP.GE.AND P3, PT, R14, c[0x0][0x1fc], PT ;  /* 0x00007f000e007a0c */ /* 0x000fe20003f66270 */
[C---:B------:R-:W-:Y:S01]  /*0ec0*/  IMAD R20, R207.reuse, c[0x0][0x184], R20 ;  /* 0x00006100cf147a24 */ /* 0x040fe200078e0214 */
[----:B------:R-:W-:Y:S01]  /*0ed0*/  IADD3 R225, R4, 0x4080, RZ ;  /* 0x0000408004e17810 */ /* 0x000fe20007ffe0ff */
[----:B--2---:R-:W-:Y:S01]  /*0ee0*/  IMAD.WIDE.U32 R26, R207, c[0x0][0x180], R14 ;  /* 0x00006000cf1a7a25 */ /* 0x004fe200078e000e */
[----:B------:R-:W-:-:S02]  /*0ef0*/  LOP3.LUT R16, R16, 0x10, RZ, 0xc0, !PT ;  /* 0x0000001010107812 */ /* 0x000fc400078ec0ff */
[----:B------:R-:W-:Y:S01]  /*0f00*/  IADD3 R223, R4, 0x8080, RZ ;  /* 0x0000808004df7810 */ /* 0x000fe20007ffe0ff */
[----:B---3--:R-:W-:-:S04]  /*0f10*/  IMAD.WIDE.U32 R24, R208, c[0x0][0x1b8], R28 ;  /* 0x00006e00d0187a25 */ /* 0x008fc800078e001c */
[----:B------:R-:W-:Y:S02]  /*0f20*/  IMAD.IADD R25, R25, 0x1, R2 ;  /* 0x0000000119197824 */ /* 0x000fe400078e0202 */
[----:B------:R-:W-:Y:S02]  /*0f30*/  IMAD R2, R23, c[0x0][0x1a8], RZ ;  /* 0x00006a0017027a24 */ /* 0x000fe400078e02ff */
[----:B------:R-:W-:Y:S02]  /*0f40*/  IMAD.IADD R21, R27, 0x1, R20 ;  /* 0x000000011b157824 */ /* 0x000fe400078e0214 */
[C---:B------:R-:W-:Y:S02]  /*0f50*/  IMAD R2, R22.reuse, c[0x0][0x1ac], R2 ;  /* 0x00006b0016027a24 */ /* 0x040fe400078e0202 */
[----:B------:R-:W-:-:S04]  /*0f60*/  IMAD.WIDE.U32 R22, R22, c[0x0][0x1a8], R24 ;  /* 0x00006a0016167a25 */ /* 0x000fc800078e0018 */
[----:B------:R-:W-:Y:S01]  /*0f70*/  IMAD.IADD R2, R23, 0x1, R2 ;  /* 0x0000000117027824 */ /* 0x000fe200078e0202 */
[C---:B------:R-:W-:Y:S01]  /*0f80*/  LEA R24, P0, R22.reuse, c[0x0][0x190], 0x1 ;  /* 0x0000640016187a11 */ /* 0x040fe200078008ff */
[----:B------:R-:W-:Y:S02]  /*0f90*/  IMAD.MOV.U32 R20, RZ, RZ, R26 ;  /* 0x000000ffff147224 */ /* 0x000fe400078e001a */
[----:B------:R-:W-:Y:S01]  /*0fa0*/  IMAD.WIDE.U32 R26, R207, c[0x0][0x270], R218 ;  /* 0x00009c00cf1a7a25 */ /* 0x000fe200078e00da */
[----:B------:R-:W-:Y:S02]  /*0fb0*/  LEA.HI.X R25, R22, c[0x0][0x194], R2, 0x1, P0 ;  /* 0x0000650016197a11 */ /* 0x000fe400000f0c02 */
[----:B------:R-:W-:Y:S01]  /*0fc0*/  SHF.R.S32.HI R2, RZ, 0x1f, R241 ;  /* 0x0000001fff027819 */ /* 0x000fe200000114f1 */
[----:B------:R-:W-:Y:S02]  /*0fd0*/  IMAD.IADD R237, R27, 0x1, R236 ;  /* 0x000000011bed7824 */ /* 0x000fe400078e02ec */
[----:B------:R-:W-:Y:S01]  /*0fe0*/  IMAD.MOV.U32 R236, RZ, RZ, R26 ;  /* 0x000000ffffec7224 */ /* 0x000fe200078e001a */
[----:B------:R1:W-:Y:S01]  /*0ff0*/  LDGSTS.E.BYPASS.LTC128B.128 [R4+0x80], [R24.64], !P1 ;  /* 0x0008000018047fae */ /* 0x0003e2000c901d4c */
[----:B------:R-:W-:Y:S01]  /*1000*/  IADD3 R26, P1, R24, UR4, RZ ;  /* 0x00000004181a7c10 */ /* 0x000fe2000ff3e0ff */
[----:B------:R-:W-:-:S03]  /*1010*/  IMAD.WIDE.U32 R28, R207, c[0x0][0x288], R218 ;  /* 0x0000a200cf1c7a25 */ /* 0x000fc600078e00da */
[----:B------:R-:W-:Y:S01]  /*1020*/  IADD3.X R27, R25, UR5, RZ, P1, !PT ;  /* 0x00000005191b7c10 */ /* 0x000fe20008ffe4ff */
[----:B------:R-:W-:-:S04]  /*1030*/  IMAD.WIDE.U32 R20, R208, c[0x0][0x188], R20 ;  /* 0x00006200d0147a25 */ /* 0x000fc800078e0014 */
[----:B------:R-:W-:Y:S01]  /*1040*/  IMAD.IADD R227, R29, 0x1, R226 ;  /* 0x000000011de37824 */ /* 0x000fe200078e02e2 */
[----:B------:R2:W-:Y:S01]  /*1050*/  LDGSTS.E.BYPASS.LTC128B.128 [R4+0x1080], [R26.64], !P6 ;  /* 0x010800001a047fae */ /* 0x0005e2000f101d4c */
[----:B------:R-:W-:Y:S02]  /*1060*/  IMAD.MOV.U32 R226, RZ, RZ, R28 ;  /* 0x000000ffffe27224 */ /* 0x000fe400078e001c */
[----:B------:R-:W-:Y:S02]  /*1070*/  IMAD.IADD R211, R21, 0x1, R210 ;  /* 0x0000000115d37824 */ /* 0x000fe400078e02d2 */
[C---:B----4-:R-:W-:Y:S02]  /*1080*/  IMAD R12, R2.reuse, UR10, R3 ;  /* 0x0000000a020c7c24 */ /* 0x050fe4000f8e0203 */
[----:B------:R-:W-:Y:S02]  /*1090*/  IMAD.MOV.U32 R210, RZ, RZ, R20 ;  /* 0x000000ffffd27224 */ /* 0x000fe400078e0014 */
[----:B------:R-:W-:-:S02]  /*10a0*/  IMAD R2, R2, c[0x0][0x178], RZ ;  /* 0x00005e0002027a24 */ /* 0x000fc400078e02ff */
[----:B------:R-:W-:Y:S02]  /*10b0*/  IMAD R3, R217, c[0x0][0x178], RZ ;  /* 0x00005e00d9037a24 */ /* 0x000fe400078e02ff */
[----:B------:R-:W-:Y:S02]  /*10c0*/  IMAD.IADD R6, R5, 0x1, -R6 ;  /* 0x0000000105067824 */ /* 0x000fe400078e0a06 */
[----:B------:R-:W-:Y:S01]  /*10d0*/  IMAD.WIDE.U32 R22, R241, c[0x0][0x178], RZ ;  /* 0x00005e00f1167a25 */ /* 0x000fe200078e00ff */
[----:B-1----:R-:W-:-:S03]  /*10e0*/  IADD3 R24, P1, R26, UR4, RZ ;  /* 0x000000041a187c10 */ /* 0x002fc6000ff3e0ff */
[----:B------:R-:W-:Y:S01]  /*10f0*/  IMAD R5, R241, c[0x0][0x17c], R2 ;  /* 0x00005f00f1057a24 */ /* 0x000fe200078e0202 */
[----:B------:R-:W-:Y:S01]  /*1100*/  IADD3.X R25, R27, UR5, RZ, P1, !PT ;  /* 0x000000051b197c10 */ /* 0x000fe20008ffe4ff */
[----:B------:R-:W-:Y:S01]  /*1110*/  IMAD R3, R216, c[0x0][0x17c], R3 ;  /* 0x00005f00d8037a24 */ /* 0x000fe200078e0203 */
[----:B------:R-:W-:Y:S01]  /*1120*/  IADD3 R28, P1, R24, UR4, RZ ;  /* 0x00000004181c7c10 */ /* 0x000fe2000ff3e0ff */
[----:B------:R-:W-:Y:S02]  /*1130*/  IMAD.WIDE.U32 R210, R216, c[0x0][0x178], R210 ;  /* 0x00005e00d8d27a25 */ /* 0x000fe400078e00d2 */
[----:B------:R1:W-:Y:S01]  /*1140*/  LDGSTS.E.BYPASS.LTC128B.128 [R4+0x2080], [R24.64], !P5 ;  /* 0x0208000018047fae */ /* 0x0003e2000e901d4c */
[----:B------:R-:W-:Y:S01]  /*1150*/  IADD3.X R29, R25, UR5, RZ, P1, !PT ;  /* 0x00000005191d7c10 */ /* 0x000fe20008ffe4ff */
[----:B------:R-:W-:Y:S01]  /*1160*/  IMAD.IADD R5, R23, 0x1, R5 ;  /* 0x0000000117057824 */ /* 0x000fe200078e0205 */
[----:B------:R-:W-:Y:S01]  /*1170*/  LOP3.LUT P1, RZ, R19, 0x4, RZ, 0xc0, !PT ;  /* 0x0000000413ff7812 */ /* 0x000fe2000782c0ff */
[----:B------:R-:W-:Y:S01]  /*1180*/  IMAD.IADD R204, R211, 0x1, R3 ;  /* 0x00000001d3cc7824 */ /* 0x000fe200078e0203 */
[----:B------:R-:W-:Y:S01]  /*1190*/  LEA R3, P0, R22, R210, 0x6 ;  /* 0x000000d216037211 */ /* 0x000fe200078030ff */
[----:B------:R3:W-:Y:S01]  /*11a0*/  LDGSTS.E.BYPASS.LTC128B.128 [R4+0x3080], [R28.64], !P2 ;  /* 0x030800001c047fae */ /* 0x0007e2000d101d4c */
[----:B------:R-:W-:Y:S01]  /*11b0*/  IMAD R20, R228, c[0x0][0x210], RZ ;  /* 0x00008400e4147a24 */ /* 0x000fe200078e02ff */
[----:B------:R-:W-:Y:S01]  /*11c0*/  ULDC.64 UR4, c[0x0][0x178] ;  /* 0x00005e0000047ab9 */ /* 0x000fe20000000a00 */
[----:B------:R-:W-:Y:S01]  /*11d0*/  LEA.HI.X R2, R22, R204, R5, 0x6, P0 ;  /* 0x000000cc16027211 */ /* 0x000fe200000f3405 */
[----:B------:R-:W0:Y:S01]  /*11e0*/  LDGDEPBAR ;  /* 0x00000000000079af */ /* 0x000e220000000000 */
[----:B------:R-:W-:Y:S01]  /*11f0*/  LEA R22, P0, R3, c[0x0][0x160], 0x1 ;  /* 0x0000580003167a11 */ /* 0x000fe200078008ff */
[C---:B------:R-:W-:Y:S01]  /*1200*/  IMAD R20, R207.reuse, c[0x0][0x214], R20 ;  /* 0x00008500cf147a24 */ /* 0x040fe200078e0214 */
[----:B------:R-:W-:Y:S01]  /*1210*/  SHF.R.S32.HI R5, RZ, 0x5, R8 ;  /* 0x00000005ff057819 */ /* 0x000fe20000011408 */
[----:B------:R-:W-:Y:S01]  /*1220*/  IMAD.WIDE.U32 R14, R207, c[0x0][0x210], R14 ;  /* 0x00008400cf0e7a25 */ /* 0x000fe200078e000e */
[----:B------:R-:W-:Y:S01]  /*1230*/  LEA.HI.X R23, R3, c[0x0][0x164], R2, 0x1, P0 ;  /* 0x0000590003177a11 */ /* 0x000fe200000f0c02 */
[----:B------:R-:W-:Y:S01]  /*1240*/  USHF.L.U32 UR14, UR4, 0x6, URZ ;  /* 0x00000006040e7899 */ /* 0x000fe2000800063f */
[C---:B------:R-:W-:Y:S01]  /*1250*/  LOP3.LUT P0, RZ, R19.reuse, 0x2, RZ, 0xc0, !PT ;  /* 0x0000000213ff7812 */ /* 0x040fe2000780c0ff */
[----:B------:R-:W-:Y:S01]  /*1260*/  IMAD.SHL.U32 R19, R19, 0x40, RZ ;  /* 0x0000004013137824 */ /* 0x000fe200078e00ff */
[----:B------:R-:W-:Y:S01]  /*1270*/  LEA.HI R224, R8, R5, RZ, 0x1 ;  /* 0x0000000508e07211 */ /* 0x000fe200078f08ff */
[----:B------:R-:W-:Y:S01]  /*1280*/  IMAD.IADD R21, R15, 0x1, R20 ;  /* 0x000000010f157824 */ /* 0x000fe200078e0214 */
[----:B------:R-:W-:Y:S01]  /*1290*/  USHF.L.U64.HI UR5, UR4, UR8, UR5 ;  /* 0x0000000804057299 */ /* 0x000fe20008010205 */
[----:B------:R-:W-:Y:S01]  /*12a0*/  IMAD.MOV.U32 R20, RZ, RZ, R14 ;  /* 0x000000ffff147224 */ /* 0x000fe200078e000e */
[----:B------:R-:W-:Y:S01]  /*12b0*/  LOP3.LUT R19, R19, 0x1c0, RZ, 0xc0, !PT ;  /* 0x000001c013137812 */ /* 0x000fe200078ec0ff */
[----:B------:R-:W-:Y:S01]  /*12c0*/  IMAD.SHL.U32 R14, R5, 0x10, RZ ;  /* 0x00000010050e7824 */ /* 0x000fe200078e00ff */
[----:B------:R-:W-:Y:S01]  /*12d0*/  LOP3.LUT R224, R224, 0xfffffffe, RZ, 0xc0, !PT ;  /* 0xfffffffee0e07812 */ /* 0x000fe200078ec0ff */
[----:B------:R-:W-:Y:S01]  /*12e0*/  IMAD.SHL.U32 R15, R241, 0x40, RZ ;  /* 0x00000040f10f7824 */ /* 0x000fe200078e00ff */
[----:B------:R-:W-:Y:S01]  /*12f0*/  LOP3.LUT R198, R19, 0x8, R18, 0xf8, !PT ;  /* 0x0000000813c67812 */ /* 0x000fe200078ef812 */
[----:B------:R-:W-:Y:S01]  /*1300*/  IMAD R3, R229, c[0x0][0x218], RZ ;  /* 0x00008600e5037a24 */ /* 0x000fe200078e02ff */
[----:B------:R-:W-:Y:S01]  /*1310*/  LOP3.LUT R13, R19, 0x30, R14, 0xf8, !PT ;  /* 0x00000030130d7812 */ /* 0x000fe200078ef80e */
[----:B------:R-:W-:Y:S01]  /*1320*/  IMAD.IADD R224, R5, 0x1, -R224 ;  /* 0x0000000105e07824 */ /* 0x000fe200078e0ae0 */
[----:B------:R-:W-:Y:S01]  /*1330*/  SHF.R.U32.HI R19, RZ, 0x3, R19 ;  /* 0x00000003ff137819 */ /* 0x000fe20000011613 */
[----:B------:R-:W-:Y:S01]  /*1340*/  IMAD R5, R7, 0x800, R10 ;  /* 0x0000080007057824 */ /* 0x000fe200078e020a */
[----:B------:R-:W-:Y:S01]  /*1350*/  IADD3 R2, -R216, c[0x0][0x168], -R15 ;  /* 0x00005a00d8027a10 */ /* 0x000fe20007ffe90f */
[----:B------:R-:W-:-:S04]  /*1360*/  DEPBAR.LE SB0, 0x1 ;  /* 0x000080400000791a */ /* 0x000fc80000000000 */
[-C--:B------:R-:W-:Y:S01]  /*1370*/  LOP3.LUT R198, R198, R19.reuse, RZ, 0x3c, !PT ;  /* 0x00000013c6c67212 */ /* 0x080fe200078e3cff */
[----:B------:R-:W-:Y:S01]  /*1380*/  IMAD R220, R208, c[0x0][0x21c], R3 ;  /* 0x00008700d0dc7a24 */ /* 0x000fe200078e0203 */
[----:B------:R-:W-:Y:S01]  /*1390*/  SEL R3, R156, 0xffffffc0, !P1 ;  /* 0xffffffc09c037807 */ /* 0x000fe20004800000 */
[----:B------:R-:W-:Y:S01]  /*13a0*/  IMAD.WIDE.U32 R20, R208, c[0x0][0x218], R20 ;  /* 0x00008600d0147a25 */ /* 0x000fe200078e0014 */
[C---:B------:R-:W-:Y:S01]  /*13b0*/  ISETP.LT.OR P2, PT, R2.reuse, 0x1, P4 ;  /* 0x000000010200780c */ /* 0x040fe20002741670 */
[----:B------:R-:W-:Y:S01]  /*13c0*/  BAR.SYNC.DEFER_BLOCKING 0x0 ;  /* 0x0000000000007b1d */ /* 0x000fe20000010000 */
[----:B------:R-:W-:Y:S01]  /*13d0*/  ISETP.LT.OR P1, PT, R2, 0x21, P4 ;  /* 0x000000210200780c */ /* 0x000fe20002721670 */
[----:B------:R-:W-:Y:S01]  /*13e0*/  IMAD.IADD R198, R5, 0x1, R198 ;  /* 0x0000000105c67824 */ /* 0x000fe200078e02c6 */
[----:B------:R-:W-:Y:S01]  /*13f0*/  LOP3.LUT R5, R0, 0xfffffff0, RZ, 0xc0, !PT ;  /* 0xfffffff000057812 */ /* 0x000fe200078ec0ff */
[----:B------:R-:W-:Y:S01]  /*1400*/  IMAD.IADD R221, R21, 0x1, R220 ;  /* 0x0000000115dd7824 */ /* 0x000fe200078e02dc */
[----:B------:R-:W-:Y:S01]  /*1410*/  ISETP.LT.OR P6, PT, R2, 0x1, P3 ;  /* 0x000000010200780c */ /* 0x000fe20001fc1670 */
[----:B------:R-:W-:Y:S01]  /*1420*/  IMAD.SHL.U32 R198, R198, 0x2, RZ ;  /* 0x00000002c6c67824 */ /* 0x000fe200078e00ff */
[----:B------:R-:W-:Y:S01]  /*1430*/  ISETP.LT.OR P5, PT, R2, 0x21, P3 ;  /* 0x000000210200780c */ /* 0x000fe20001fa1670 */
[----:B------:R-:W-:Y:S01]  /*1440*/  IMAD.IADD R10, R212, 0x1, -R5 ;  /* 0x00000001d40a7824 */ /* 0x000fe200078e0a05 */
[----:B------:R-:W-:Y:S01]  /*1450*/  SEL R5, R192, 0xffffffe0, !P0 ;  /* 0xffffffe0c0057807 */ /* 0x000fe20004000000 */
[----:B------:R-:W-:Y:S01]  /*1460*/  IMAD.IADD R2, R198, 0x1, R3 ;  /* 0x00000001c6027824 */ /* 0x000fe200078e0203 */
[----:B------:R-:W-:Y:S01]  /*1470*/  LOP3.LUT R18, R13, 0x8, R18, 0xf8, !PT ;  /* 0x000000080d127812 */ /* 0x000fe200078ef812 */
[----:B------:R-:W-:Y:S01]  /*1480*/  IMAD.MOV.U32 R220, RZ, RZ, R20 ;  /* 0x000000ffffdc7224 */ /* 0x000fe200078e0014 */
[----:B--2---:R-:W-:Y:S01]  /*1490*/  IADD3 R26, P0, R22, UR14, RZ ;  /* 0x0000000e161a7c10 */ /* 0x004fe2000ff1e0ff */
[----:B------:R-:W-:Y:S01]  /*14a0*/  IMAD.IADD R3, R198, 0x1, R5 ;  /* 0x00000001c6037824 */ /* 0x000fe200078e0205 */
[----:B------:R-:W-:Y:S01]  /*14b0*/  SHF.R.S32.HI R13, RZ, 0x1f, R10 ;  /* 0x0000001fff0d7819 */ /* 0x000fe2000001140a */
[----:B------:R-:W-:Y:S01]  /*14c0*/  IMAD.IADD R0, R5, 0x1, R2 ;  /* 0x0000000105007824 */ /* 0x000fe200078e0202 */
[----:B------:R-:W-:Y:S01]  /*14d0*/  IADD3.X R27, R23, UR5, RZ, P0, !PT ;  /* 0x00000005171b7c10 */ /* 0x000fe200087fe4ff */
[----:B------:R-:W-:Y:S01]  /*14e0*/  IMAD.WIDE.U32 R220, R216, c[0x0][0x208], R220 ;  /* 0x00008200d8dc7a25 */ /* 0x000fe200078e00dc */
[----:B------:R-:W-:Y:S01]  /*14f0*/  LEA.HI R13, R13, R10, RZ, 0x3 ;  /* 0x0000000a0d0d7211 */ /* 0x000fe200078f18ff */
[----:B------:R-:W-:Y:S01]  /*1500*/  UMOV UR4, 0x5 ;  /* 0x0000000500047882 */ /* 0x000fe20000000000 */
[----:B------:R-:W-:Y:S01]  /*1510*/  SHF.R.S32.HI R14, RZ, 0x1f, R15 ;  /* 0x0000001fff0e7819 */ /* 0x000fe2000001140f */
[----:B------:R-:W-:Y:S01]  /*1520*/  IMAD.IADD R239, R221, 0x1, R239 ;  /* 0x00000001ddef7824 */ /* 0x000fe200078e02ef */
[----:B------:R-:W-:Y:S01]  /*1530*/  LOP3.LUT R21, R13, 0xfffffff8, RZ, 0xc0, !PT ;  /* 0xfffffff80d157812 */ /* 0x000fe200078ec0ff */
[----:B------:R3:W2:Y:S01]  /*1540*/  LDSM.16.M88.4 R144, [R198+0x4080] ;  /* 0x00408000c690783b */ /* 0x0006a20000000200 */
[----:B------:R-:W-:Y:S01]  /*1550*/  IMAD.MOV.U32 R238, RZ, RZ, R220 ;  /* 0x000000ffffee7224 */ /* 0x000fe200078e00dc */
[----:B------:R-:W-:Y:S01]  /*1560*/  USHF.L.U64.HI UR4, UR6, UR4, UR7 ;  /* 0x0000000406047299 */ /* 0x000fe20008010207 */
[----:B------:R-:W-:Y:S01]  /*1570*/  IMAD.WIDE.U32 R236, R208, c[0x0][0x278], R236 ;  /* 0x00009e00d0ec7a25 */ /* 0x000fe200078e00ec */
[----:B------:R3:W4:Y:S01]  /*1580*/  LDSM.16.M88.4 R148, [R198+0x6080] ;  /* 0x00608000c694783b */ /* 0x0007220000000200 */
[----:B------:R-:W-:Y:S01]  /*1590*/  USHF.L.U32 UR6, UR6, 0x5, URZ ;  /* 0x0000000506067899 */ /* 0x000fe2000800063f */
[----:B------:R-:W-:Y:S01]  /*15a0*/  LOP3.LUT R18, R18, R19, RZ, 0x3c, !PT ;  /* 0x0000001312127212 */ /* 0x000fe200078e3cff */
[----:B-1----:R-:W-:Y:S01]  /*15b0*/  IMAD.WIDE.U32 R24, R241, UR10, R238 ;  /* 0x0000000af1187c25 */ /* 0x002fe2000f8e00ee */
[----:B------:R3:W1:Y:S01]  /*15c0*/  LDSM.16.M88.4 R152, [R3+0x4080] ;  /* 0x004080000398783b */ /* 0x0006620000000200 */
[----:B------:R-:W-:-:S02]  /*15d0*/  USHF.L.U64.HI UR4, UR6, 0x1, UR4 ;  /* 0x0000000106047899 */ /* 0x000fc40008010204 */
[----:B------:R-:W-:Y:S01]  /*15e0*/  IMAD.IADD R5, R25, 0x1, R12 ;  /* 0x0000000119057824 */ /* 0x000fe200078e020c */
[----:B------:R3:W5:Y:S01]  /*15f0*/  LDSM.16.M88.4 R160, [R3+0x6080] ;  /* 0x0060800003a0783b */ /* 0x0007620000000200 */
[----:B------:R-:W-:Y:S01]  /*1600*/  IMAD.IADD R215, R237, 0x1, R215 ;  /* 0x00000001edd77824 */ /* 0x000fe200078e02d7 */
[----:B------:R-:W-:Y:S01]  /*1610*/  USHF.L.U32 UR6, UR6, 0x1, URZ ;  /* 0x0000000106067899 */ /* 0x000fe2000800063f */
[----:B------:R-:W-:Y:S01]  /*1620*/  IMAD.IADD R10, R10, 0x1, -R21 ;  /* 0x000000010a0a7824 */ /* 0x000fe200078e0a15 */
[----:B------:R3:W1:Y:S01]  /*1630*/  LDSM.16.M88.4 R164, [R2+0x4080] ;  /* 0x0040800002a4783b */ /* 0x0006620000000200 */
[----:B------:R-:W-:Y:S02]  /*1640*/  IMAD R21, R229, c[0x0][0x290], RZ ;  /* 0x0000a400e5157a24 */ /* 0x000fe400078e02ff */
[C---:B------:R-:W-:Y:S01]  /*1650*/  IMAD.WIDE.U32 R226, R208.reuse, c[0x0][0x290], R226 ;  /* 0x0000a400d0e27a25 */ /* 0x040fe200078e00e2 */
[----:B------:R3:W1:Y:S03]  /*1660*/  LDSM.16.M88.4 R168, [R2+0x6080] ;  /* 0x0060800002a8783b */ /* 0x0006660000000200 */
[----:B------:R-:W-:Y:S01]  /*1670*/  IMAD R21, R208, c[0x0][0x294], R21 ;  /* 0x0000a500d0157a24 */ /* 0x000fe200078e0215 */
[----:B------:R3:W1:Y:S01]  /*1680*/  LDSM.16.M88.4 R172, [R0+0x4080] ;  /* 0x0040800000ac783b */ /* 0x0006620000000200 */
[----:B------:R-:W-:-:S02]  /*1690*/  IMAD.SHL.U32 R19, R6, 0x40, RZ ;  /* 0x0000004006137824 */ /* 0x000fc400078e00ff */
[----:B------:R-:W-:Y:S01]  /*16a0*/  IMAD.IADD R214, R227, 0x1, R21 ;  /* 0x00000001e3d67824 */ /* 0x000fe200078e0215 */
[----:B------:R3:W1:Y:S01]  /*16b0*/  LDSM.16.M88.4 R176, [R0+0x6080] ;  /* 0x0060800000b0783b */ /* 0x0006620000000200 */
[----:B------:R-:W-:Y:S01]  /*16c0*/  IMAD R197, R7, 0x200, R18 ;  /* 0x0000020007c57824 */ /* 0x000fe200078e0212 */
[----:B------:R-:W-:Y:S01]  /*16d0*/  LOP3.LUT R19, R19, 0x1c0, RZ, 0xc0, !PT ;  /* 0x000001c013137812 */ /* 0x000fe200078ec0ff */
[----:B------:R-:W-:Y:S01]  /*16e0*/  IMAD.SHL.U32 R196, R13, 0x40, RZ ;  /* 0x000000400dc47824 */ /* 0x000fe200078e00ff */
[----:B------:R-:W-:Y:S01]  /*16f0*/  BAR.SYNC.DEFER_BLOCKING 0x0 ;  /* 0x0000000000007b1d */ /* 0x000fe20000010000 */
[----:B------:R-:W-:Y:S01]  /*1700*/  IMAD.SHL.U32 R202, R224, 0x400, RZ ;  /* 0x00000400e0ca7824 */ /* 0x000fe200078e00ff */
[----:B------:R-:W-:Y:S02]  /*1710*/  SHF.R.U32.HI R222, RZ, 0x3, R19 ;  /* 0x00000003ffde7819 */ /* 0x000fe40000011613 */
[----:B------:R-:W-:Y:S02]  /*1720*/  LOP3.LUT R196, R196, 0xfffffe00, RZ, 0xc0, !PT ;  /* 0xfffffe00c4c47812 */ /* 0x000fe400078ec0ff */
[----:B------:R-:W-:Y:S01]  /*1730*/  @!PT LDS RZ, [RZ] ;  /* 0x00000000fffff984 */ /* 0x000fe20000000800 */
[----:B------:R-:W-:Y:S01]  /*1740*/  @!PT LDS RZ, [RZ] ;  /* 0x00000000fffff984 */ /* 0x000fe20000000800 */
[----:B------:R-:W-:Y:S01]  /*1750*/  @!PT LDS RZ, [RZ] ;  /* 0x00000000fffff984 */ /* 0x000fe20000000800 */
[----:B------:R1:W-:Y:S01]  /*1760*/  LDGSTS.E.BYPASS.LTC128B.128 [R4+0x4080], [R22.64], !P2 ;  /* 0x0408000016047fae */ /* 0x0003e2000d101d4c */
[----:B------:R-:W-:-:S03]  /*1770*/  ISETP.GT.AND P2, PT, R212, 0xf, PT ;  /* 0x0000000fd400780c */ /* 0x000fc60003f44270 */
[----:B------:R2:W-:Y:S01]  /*1780*/  LDGSTS.E.BYPASS.LTC128B.128 [R4+0x5080], [R26.64], !P1 ;  /* 0x050800001a047fae */ /* 0x0005e2000c901d4c */
[----:B-1----:R-:W-:-:S04]  /*1790*/  LEA R22, P0, R24, c[0x0][0x1f0], 0x1 ;  /* 0x00007c0018167a11 */ /* 0x002fc800078008ff */
[----:B------:R-:W-:Y:S02]  /*17a0*/  LEA.HI.X R23, R24, c[0x0][0x1f4], R5, 0x1, P0 ;  /* 0x00007d0018177a11 */ /* 0x000fe400000f0c05 */
[----:B------:R-:W-:-:S03]  /*17b0*/  LEA.HI R5, R17, R212, RZ, 0x7 ;  /* 0x000000d411057211 */ /* 0x000fc600078f38ff */
[----:B------:R-:W-:Y:S02]  /*17c0*/  @!P2 IADD3 R17, P0, R15, R236, RZ ;  /* 0x000000ec0f11a210 */ /* 0x000fe40007f1e0ff */
[----:B------:R-:W-:Y:S02]  /*17d0*/  SHF.R.U32.HI R5, RZ, 0x4, R5 ;  /* 0x00000004ff057819 */ /* 0x000fe40000011605 */
[----:B--2---:R-:W-:Y:S01]  /*17e0*/  IADD3 R26, P1, R22, UR6, RZ ;  /* 0x00000006161a7c10 */ /* 0x004fe2000ff3e0ff */
[----:B------:R-:W-:Y:S01]  /*17f0*/  @!P2 IMAD.X R12, R14, 0x1, R215, P0 ;  /* 0x000000010e0ca824 */ /* 0x000fe200000e06d7 */
[C---:B------:R-:W-:Y:S02]  /*1800*/  @!P2 LEA R24, P0, R17.reuse, c[0x0][0x258], 0x2 ;  /* 0x000096001118aa11 */ /* 0x040fe400078010ff */
[----:B------:R-:W-:Y:S01]  /*1810*/  LOP3.LUT R5, R16, 0x8, R5, 0xf8, !PT ;  /* 0x0000000810057812 */ /* 0x000fe200078ef805 */
[----:B------:R-:W-:Y:S01]  /*1820*/  @!P2 IMAD.SHL.U32 R16, R212, 0x10, RZ ;  /* 0x00000010d410a824 */ /* 0x000fe200078e00ff */
[----:B------:R-:W-:Y:S01]  /*1830*/  @!P2 LEA.HI.X R25, R17, c[0x0][0x25c], R12, 0x2, P0 ;  /* 0x000097001119aa11 */ /* 0x000fe200000f140c */
[----:B------:R-:W-:Y:S01]  /*1840*/  IMAD.SHL.U32 R17, R9, 0x8, RZ ;  /* 0x0000000809117824 */ /* 0x000fe200078e00ff */
[----:B------:R-:W-:Y:S01]  /*1850*/  IADD3 R15, P0, R15, R226, RZ ;  /* 0x000000e20f0f7210 */ /* 0x000fe20007f1e0ff */
[----:B------:R-:W-:Y:S01]  /*1860*/  IMAD.SHL.U32 R12, R7, 0x20, RZ ;  /* 0x00000020070c7824 */ /* 0x000fe200078e00ff */
[----:B------:R-:W-:Y:S01]  /*1870*/  IADD3.X R27, R23, UR4, RZ, P1, !PT ;  /* 0x00000004171b7c10 */ /* 0x000fe20008ffe4ff */
[----:B------:R-:W-:Y:S01]  /*1880*/  IMAD.SHL.U32 R7, R7, 0x8, RZ ;  /* 0x0000000807077824 */ /* 0x000fe200078e00ff */
[----:B------:R-:W-:Y:S01]  /*1890*/  LOP3.LUT R17, R17, 0x18, RZ, 0xc0, !PT ;  /* 0x0000001811117812 */ /* 0x000fe200078ec0ff */
[----:B------:R-:W-:Y:S01]  /*18a0*/  IMAD.X R14, R14, 0x1, R214, P0 ;  /* 0x000000010e0e7824 */ /* 0x000fe200000e06d6 */
[----:B------:R-:W-:Y:S01]  /*18b0*/  LEA R20, P0, R15, c[0x0][0x280], 0x2 ;  /* 0x0000a0000f147a11 */ /* 0x000fe200078010ff */
[----:B------:R1:W-:Y:S01]  /*18c0*/  @!P2 LDGSTS.E.BYPASS.LTC128B.128 [R16+0xc080], [R24.64] ;  /* 0x0c0800001810afae */ /* 0x0003e2000b901d4c */
[----:B------:R-:W-:-:S02]  /*18d0*/  LOP3.LUT R12, R17, 0x20, R12, 0xf8, !PT ;  /* 0x00000020110c7812 */ /* 0x000fc400078ef80c */
[----:B------:R-:W-:Y:S01]  /*18e0*/  LEA.HI.X R21, R15, c[0x0][0x284], R14, 0x2, P0 ;  /* 0x0000a1000f157a11 */ /* 0x000fe200000f140e */
[----:B------:R-:W-:Y:S01]  /*18f0*/  IMAD.SHL.U32 R14, R10, 0x40, RZ ;  /* 0x000000400a0e7824 */ /* 0x000fe200078e00ff */
[----:B------:R-:W-:Y:S01]  /*1900*/  LOP3.LUT R15, R11, 0x7ffffffc, RZ, 0xc0, !PT ;  /* 0x7ffffffc0b0f7812 */ /* 0x000fe200078ec0ff */
[----:B------:R-:W0:Y:S01]  /*1910*/  LDGDEPBAR ;  /* 0x00000000000079af */ /* 0x000e220000000000 */
[----:B------:R-:W-:Y:S02]  /*1920*/  IADD3 R11, R241, 0x1, RZ ;  /* 0x00000001f10b7810 */ /* 0x000fe40007ffe0ff */
[----:B------:R-:W-:Y:S01]  /*1930*/  LOP3.LUT R14, R14, 0x1c0, RZ, 0xc0, !PT ;  /* 0x000001c00e0e7812 */ /* 0x000fe200078ec0ff */
[----:B------:R-:W-:Y:S01]  /*1940*/  IMAD.IADD R15, R212, 0x1, -R15 ;  /* 0x00000001d40f7824 */ /* 0x000fe200078e0a0f */
[----:B------:R-:W-:Y:S01]  /*1950*/  ISETP.GE.AND P0, PT, R11, UR11, PT ;  /* 0x0000000b0b007c0c */ /* 0x000fe2000bf06270 */
[----:B------:R3:W-:Y:S01]  /*1960*/  LDGSTS.E.BYPASS.LTC128B.128 [R4+0x8080], [R22.64], !P6 ;  /* 0x0808000016047fae */ /* 0x0007e2000f101d4c */
[----:B------:R-:W-:Y:S01]  /*1970*/  LOP3.LUT R222, R222, R19, R17, 0x1e, !PT ;  /* 0x00000013dede7212 */ /* 0x000fe200078e1e11 */
[----:B------:R-:W-:Y:S01]  /*1980*/  @!P2 IMAD.SHL.U32 R17, R212, 0x10, RZ ;  /* 0x00000010d411a824 */ /* 0x000fe200078e00ff */
[----:B------:R-:W-:Y:S01]  /*1990*/  SHF.R.U32.HI R13, RZ, 0x3, R14 ;  /* 0x00000003ff0d7819 */ /* 0x000fe2000001160e */
[----:B------:R3:W-:Y:S01]  /*19a0*/  LDGSTS.E.BYPASS.LTC128B.128 [R4+0x9080], [R26.64], !P5 ;  /* 0x090800001a047fae */ /* 0x0007e2000e901d4c */
[----:B------:R-:W-:-:S02]  /*19b0*/  IMAD R15, R15, 0x2, R202 ;  /* 0x000000020f0f7824 */ /* 0x000fc400078e02ca */
[----:B------:R-:W-:Y:S01]  /*19c0*/  LOP3.LUT R5, R13, R5, R14, 0x1e, !PT ;  /* 0x000000050d057212 */ /* 0x000fe200078e1e0e */
[----:B------:R3:W-:Y:S01]  /*19d0*/  @!P2 LDGSTS.E.BYPASS.LTC128B.128 [R17+0xc280], [R20.64] ;  /* 0x0c2800001411afae */ /* 0x0007e2000b901d4c */
[----:B------:R-:W-:Y:S02]  /*19e0*/  IMAD.IADD R222, R15, 0x1, R222 ;  /* 0x000000010fde7824 */ /* 0x000fe400078e02de */
[----:B------:R-:W-:Y:S01]  /*19f0*/  LOP3.LUT R200, R5, R196, RZ, 0xfc, !PT ;  /* 0x000000c405c87212 */ /* 0x000fe200078efcff */
[----:B------:R-:W0:Y:S01]  /*1a00*/  LDGDEPBAR ;  /* 0x00000000000079af */ /* 0x000e220000000000 */
[----:B-1----:R-:W-:-:S03]  /*1a10*/  LOP3.LUT R16, R14, 0x8, R7, 0xf8, !PT ;  /* 0x000000080e107812 */ /* 0x002fc600078ef807 */
[----:B------:R-:W0:Y:S01]  /*1a20*/  LDGDEPBAR ;  /* 0x00000000000079af */ /* 0x000e220000000000 */
[----:B------:R-:W-:Y:S02]  /*1a30*/  LOP3.LUT R7, R16, R13, RZ, 0x3c, !PT ;  /* 0x0000000d10077212 */ /* 0x000fe400078e3cff */
[----:B------:R-:W-:Y:S02]  /*1a40*/  LOP3.LUT R13, R13, R12, R14, 0x1e, !PT ;  /* 0x0000000c0d0d7212 */ /* 0x000fe400078e1e0e */
[----:B------:R-:W-:-:S03]  /*1a50*/  IADD3 R202, R7, R196, R202 ;  /* 0x000000c407ca7210 */ /* 0x000fc60007ffe0ca */
[----:B------:R-:W-:Y:S01]  /*1a60*/  IMAD.IADD R196, R196, 0x1, R13 ;  /* 0x00000001c4c47824 */ /* 0x000fe200078e020d */
[----:B------:R-:W-:Y:S05]  /*1a70*/  @P0 BRA `(.L_x_603) ;  /* 0x0000018000000947 */ /* 0x000fea0003800000 */
[----:B----45:R-:W-:Y:S01]  /*1a80*/  SHF.R.S32.HI R12, RZ, 0x1f, R11 ;  /* 0x0000001fff0c7819 */ /* 0x030fe2000001140b */
[C---:B------:R-:W-:Y:S01]  /*1a90*/  IMAD R5, R11.reuse, UR9, RZ ;  /* 0x000000090b057c24 */ /* 0x040fe2000f8e02ff */
[----:B------:R-:W-:Y:S01]  /*1aa0*/  BSSY B0, `(.L_x_603) ;  /* 0x0000015000007945 */ /* 0x000fe20003800000 */
[C---:B------:R-:W-:Y:S02]  /*1ab0*/  IMAD.SHL.U32 R7, R11.reuse, 0x40, RZ ;  /* 0x000000400b077824 */ /* 0x040fe400078e00ff */
[----:B------:R-:W-:-:S03]  /*1ac0*/  IMAD.WIDE.U32 R14, R11, UR10, R238 ;  /* 0x0000000a0b0e7c25 */ /* 0x000fc6000f8e00ee */
[----:B------:R-:W-:Y:S01]  /*1ad0*/  IADD3 R11, -R216, c[0x0][0x168], -R7 ;  /* 0x00005a00d80b7a10 */ /* 0x000fe20007ffe907 */
[----:B------:R-:W-:Y:S01]  /*1ae0*/  IMAD R5, R12, UR10, R5 ;  /* 0x0000000a0c057c24 */ /* 0x000fe2000f8e0205 */
[----:B------:R-:W-:Y:S02]  /*1af0*/  LEA R16, P0, R14, c[0x0][0x1f0], 0x1 ;  /* 0x00007c000e107a11 */ /* 0x000fe400078008ff */
[----:B------:R-:W-:Y:S01]  /*1b00*/  ISETP.LT.OR P5, PT, R11, 0x1, P3 ;  /* 0x000000010b00780c */ /* 0x000fe20001fa1670 */
[----:B------:R-:W-:Y:S01]  /*1b10*/  IMAD.IADD R5, R15, 0x1, R5 ;  /* 0x000000010f057824 */ /* 0x000fe200078e0205 */
[----:B------:R-:W-:-:S04]  /*1b20*/  ISETP.LT.OR P1, PT, R11, 0x21, P3 ;  /* 0x000000210b00780c */ /* 0x000fc80001f21670 */
[----:B---3--:R-:W-:Y:S02]  /*1b30*/  LEA.HI.X R17, R14, c[0x0][0x1f4], R5, 0x1, P0 ;  /* 0x00007d000e117a11 */ /* 0x008fe400000f0c05 */
        /* <DEDUP_REMOVED lines=11> */
.L_x_604:
[----:B------:R-:W-:Y:S05]  /*1bf0*/  BSYNC B0 ;  /* 0x0000000000007941 */ /* 0x000fea0003800000 */
.L_x_603:
[----:B----45:R-:W-:Y:S01]  /*1c00*/  LOP3.LUT R5, R8, 0xffffffe0, RZ, 0xc0, !PT ;  /* 0xffffffe008057812 */ /* 0x030fe200078ec0ff */
[----:B------:R-:W0:Y:S01]  /*1c10*/  LDGDEPBAR ;  /* 0x00000000000079af */ /* 0x000e220000000000 */
[----:B-1-3--:R-:W-:Y:S01]  /*1c20*/  SHF.R.S32.HI R4, RZ, 0x1f, R9 ;  /* 0x0000001fff047819 */ /* 0x00afe20000011409 */
[----:B------:R-:W-:Y:S01]  /*1c30*/  IMAD.MOV.U32 R233, RZ, RZ, 0x40 ;  /* 0x00000040ffe97424 */ /* 0x000fe200078e00ff */
[----:B------:R-:W-:Y:S01]  /*1c40*/  LOP3.LUT P5, RZ, R6, 0x4, RZ, 0xc0, !PT ;  /* 0x0000000406ff7812 */ /* 0x000fe200078ac0ff */
[----:B------:R-:W-:Y:S01]  /*1c50*/  IMAD.IADD R8, R212, 0x1, -R5 ;  /* 0x00000001d4087824 */ /* 0x000fe200078e0a05 */
[----:B------:R-:W-:Y:S01]  /*1c60*/  LEA.HI R4, R4, R9, RZ, 0x2 ;  /* 0x0000000904047211 */ /* 0x000fe200078f10ff */
[----:B------:R-:W-:Y:S01]  /*1c70*/  IMAD.SHL.U32 R197, R197, 0x2, RZ ;  /* 0x00000002c5c57824 */ /* 0x000fe200078e00ff */
[----:B------:R-:W-:Y:S01]  /*1c80*/  LOP3.LUT P1, RZ, R10, 0x4, RZ, 0xc0, !PT ;  /* 0x000000040aff7812 */ /* 0x000fe2000782c0ff */
[----:B------:R-:W-:Y:S01]  /*1c90*/  IMAD R228, R228, c[0x0][0x238], RZ ;  /* 0x00008e00e4e47a24 */ /* 0x000fe200078e02ff */
[----:B------:R-:W-:Y:S01]  /*1ca0*/  SHF.R.S32.HI R7, RZ, 0x1f, R8 ;  /* 0x0000001fff077819 */ /* 0x000fe20000011408 */
[----:B------:R-:W-:Y:S01]  /*1cb0*/  IMAD R229, R229, c[0x0][0x240], RZ ;  /* 0x00009000e5e57a24 */ /* 0x000fe200078e02ff */
[----:B------:R-:W-:Y:S01]  /*1cc0*/  LOP3.LUT R4, R4, 0x1ffffffc, RZ, 0xc0, !PT ;  /* 0x1ffffffc04047812 */ /* 0x000fe200078ec0ff */
[----:B------:R-:W-:Y:S01]  /*1cd0*/  IMAD.MOV.U32 R231, RZ, RZ, 0x1 ;  /* 0x00000001ffe77424 */ /* 0x000fe200078e00ff */
[----:B------:R-:W-:Y:S01]  /*1ce0*/  LEA.HI R7, R7, R8, RZ, 0x2 ;  /* 0x0000000807077211 */ /* 0x000fe200078f10ff */
[----:B------:R-:W-:Y:S01]  /*1cf0*/  IMAD.MOV.U32 R230, RZ, RZ, RZ ;  /* 0x000000ffffe67224 */ /* 0x000fe200078e00ff */
[----:B------:R-:W-:Y:S01]  /*1d00*/  LEA R222, R222, 0xc480, 0x1 ;  /* 0x0000c480dede7811 */ /* 0x000fe200078e08ff */
[----:B------:R-:W-:Y:S01]  /*1d10*/  IMAD.IADD R4, R9, 0x1, -R4 ;  /* 0x0000000109047824 */ /* 0x000fe200078e0a04 */
[----:B------:R-:W-:Y:S01]  /*1d20*/  LOP3.LUT R5, R7, 0x7ffffffc, RZ, 0xc0, !PT ;  /* 0x7ffffffc07057812 */ /* 0x000fe200078ec0ff */
[----:B------:R-:W-:Y:S01]  /*1d30*/  IMAD.MOV.U32 R193, RZ, RZ, RZ ;  /* 0x000000ffffc17224 */ /* 0x000fe200078e00ff */
[----:B------:R-:W-:Y:S01]  /*1d40*/  SHF.R.S32.HI R7, RZ, 0x2, R7 ;  /* 0x00000002ff077819 */ /* 0x000fe20000011407 */
[----:B------:R-:W-:Y:S01]  /*1d50*/  CS2R R126, SRZ ;  /* 0x00000000007e7805 */ /* 0x000fe2000001ff00 */
[----:B------:R-:W-:Y:S01]  /*1d60*/  SEL R195, R192, 0xffffffe0, !P1 ;  /* 0xffffffe0c0c37807 */ /* 0x000fe20004800000 */
[----:B------:R-:W-:Y:S01]  /*1d70*/  IMAD.IADD R5, R8, 0x1, -R5 ;  /* 0x0000000108057824 */ /* 0x000fe200078e0a05 */
[----:B------:R-:W-:Y:S01]  /*1d80*/  LOP3.LUT P0, RZ, R10, 0x2, RZ, 0xc0, !PT ;  /* 0x000000020aff7812 */ /* 0x000fe2000780c0ff */
[----:B------:R-:W-:Y:S01]  /*1d90*/  IMAD R224, R224, 0x10, R7 ;  /* 0x00000010e0e07824 */ /* 0x000fe200078e0207 */
[----:B------:R-:W-:Y:S01]  /*1da0*/  IADD3 R232, R222, 0x40, RZ ;  /* 0x00000040dee87810 */ /* 0x000fe20007ffe0ff */
[----:B------:R-:W-:Y:S01]  /*1db0*/  IMAD R235, R4, 0x4, R5 ;  /* 0x0000000404eb7824 */ /* 0x000fe200078e0205 */
[----:B------:R-:W-:Y:S01]  /*1dc0*/  LEA R196, R196, 0x80, 0x1 ;  /* 0x00000080c4c47811 */ /* 0x000fe200078e08ff */
[----:B------:R-:W-:Y:S01]  /*1dd0*/  CS2R R124, SRZ ;  /* 0x00000000007c7805 */ /* 0x000fe2000001ff00 */
[----:B------:R-:W-:Y:S01]  /*1de0*/  SHF.R.S32.HI R213, RZ, 0x1f, R212 ;  /* 0x0000001fffd57819 */ /* 0x000fe200000114d4 */
[----:B------:R-:W-:Y:S01]  /*1df0*/  IMAD.SHL.U32 R235, R235, 0x2, RZ ;  /* 0x00000002ebeb7824 */ /* 0x000fe200078e00ff */
        /* <DEDUP_REMOVED lines=33> */
[----:B------:R-:W-:Y:S01]  /*2010*/  IMAD.IADD R234, R234, 0x1, -R235 ;  /* 0x00000001eaea7824 */ /* 0x000fe200078e0aeb */
[----:B------:R-:W-:-:S02]  /*2020*/  SEL R233, R233, 0xffffffc0, !P1 ;  /* 0xffffffc0e9e97807 */ /* 0x000fc40004800000 */
[----:B------:R-:W-:Y:S02]  /*2030*/  @P5 IADD3 R232, R222, -0x40, RZ ;  /* 0xffffffc0dee85810 */ /* 0x000fe40007ffe0ff */
.L_x_607:
[----:B------:R-:W-:Y:S04]  /*2040*/  DEPBAR.LE SB0, 0x1 ;  /* 0x000080400000791a */ /* 0x000fe80000000000 */
[----:B------:R-:W-:Y:S01]  /*2050*/  BAR.SYNC.DEFER_BLOCKING 0x0 ;  /* 0x0000000000007b1d */ /* 0x000fe20000010000 */
[C---:B------:R-:W-:Y:S01]  /*2060*/  IMAD.U32 R36, R193.reuse, 0x1000, R202 ;  /* 0x00001000c1247824 */ /* 0x040fe200078e00ca */
[----:B------:R-:W-:Y:S02]  /*2070*/  LEA R180, R193, R224, 0x6 ;  /* 0x000000e0c1b47211 */ /* 0x000fe400078e30ff */
[----:B------:R-:W-:Y:S02]  /*2080*/  IADD3 R240, R241, 0x1, RZ ;  /* 0x00000001f1f07810 */ /* 0x000fe40007ffe0ff */
[----:B------:R-:W-:Y:S01]  /*2090*/  SHF.L.U32 R181, R36, 0x1, RZ ;  /* 0x0000000124b57819 */ /* 0x000fe200000006ff */
[----:B------:R-:W-:Y:S01]  /*20a0*/  IMAD.SHL.U32 R182, R180, 0x4, RZ ;  /* 0x00000004b4b67824 */ /* 0x000fe200078e00ff */
[----:B------:R-:W-:Y:S02]  /*20b0*/  ISETP.GE.AND P0, PT, R240, UR11, PT ;  /* 0x0000000bf0007c0c */ /* 0x000fe4000bf06270 */
        /* <DEDUP_REMOVED lines=62> */
[----:B-1---5:R-:W-:Y:S01]  /*24a0*/  SHF.R.S32.HI R37, RZ, 0x1f, R240 ;  /* 0x0000001fff257819 */ /* 0x022fe200000114f0 */
[----:B------:R-:W-:Y:S01]  /*24b0*/  IMAD.MOV.U32 R41, RZ, RZ, -0x40 ;  /* 0xffffffc0ff297424 */ /* 0x000fe200078e00ff */
[----:B------:R-:W-:Y:S01]  /*24c0*/  @!P2 LEA R39, R241, 0x40, 0x6 ;  /* 0x00000040f127a811 */ /* 0x000fe200078e30ff */
[C---:B------:R-:W-:Y:S03]  /*24d0*/  IMAD.WIDE.U32 R42, R240.reuse, c[0x0][0x178], RZ ;  /* 0x00005e00f02a7a25 */ /* 0x040fe600078e00ff */
[----:B------:R-:W-:Y:S01]  /*24e0*/  @!P2 IADD3 R38, P0, R39, R236, RZ ;  /* 0x000000ec2726a210 */ /* 0x000fe20007f1e0ff */
[----:B------:R-:W-:Y:S01]  /*24f0*/  IMAD R41, R240, R41, c[0x0][0x168] ;  /* 0x00005a00f0297624 */ /* 0x000fe200078e0229 */
[----:B------:R-:W-:Y:S01]  /*2500*/  LEA R36, P1, R42, R210, 0x6 ;  /* 0x000000d22a247211 */ /* 0x000fe200078230ff */
[----:B------:R-:W-:Y:S01]  /*2510*/  IMAD R37, R37, c[0x0][0x178], RZ ;  /* 0x00005e0025257a24 */ /* 0x000fe200078e02ff */
[----:B------:R-:W-:Y:S01]  /*2520*/  @!P2 LEA.HI.X.SX32 R39, R39, R215, 0x1, P0 ;  /* 0x000000d72727a211 */ /* 0x000fe200000f0eff */
[----:B------:R-:W-:Y:S02]  /*2530*/  IMAD.IADD R40, R41, 0x1, -R216 ;  /* 0x0000000129287824 */ /* 0x000fe400078e0ad8 */
[----:B------:R-:W-:Y:S03]  /*2540*/  IMAD R37, R240, c[0x0][0x17c], R37 ;  /* 0x00005f00f0257a24 */ /* 0x000fe600078e0225 */
[C---:B------:R-:W-:Y:S01]  /*2550*/  ISETP.LT.OR P6, PT, R40.reuse, 0x1, P4 ;  /* 0x000000012800780c */ /* 0x040fe200027c1670 */
[----:B------:R-:W-:Y:S01]  /*2560*/  IMAD.IADD R37, R43, 0x1, R37 ;  /* 0x000000012b257824 */ /* 0x000fe200078e0225 */
[----:B------:R-:W-:Y:S02]  /*2570*/  ISETP.LT.OR P5, PT, R40, 0x21, P4 ;  /* 0x000000212800780c */ /* 0x000fe400027a1670 */
[----:B------:R-:W-:Y:S02]  /*2580*/  @!P2 LEA R40, P0, R38, c[0x0][0x258], 0x2 ;  /* 0x000096002628aa11 */ /* 0x000fe400078010ff */
[----:B------:R-:W-:Y:S02]  /*2590*/  LEA.HI.X R37, R42, R204, R37, 0x6, P1 ;  /* 0x000000cc2a257211 */ /* 0x000fe400008f3425 */
[----:B------:R-:W-:Y:S02]  /*25a0*/  LEA R42, P1, R36, c[0x0][0x160], 0x1 ;  /* 0x00005800242a7a11 */ /* 0x000fe400078208ff */
[----:B------:R-:W-:Y:S02]  /*25b0*/  @!P2 LEA.HI.X R41, R38, c[0x0][0x25c], R39, 0x2, P0 ;  /* 0x000097002629aa11 */ /* 0x000fe400000f1427 */
[----:B------:R-:W-:Y:S01]  /*25c0*/  LEA.HI.X R43, R36, c[0x0][0x164], R37, 0x1, P1 ;  /* 0x00005900242b7a11 */ /* 0x000fe200008f0c25 */
[C---:B------:R-:W-:Y:S01]  /*25d0*/  IMAD R37, R231.reuse, 0x2000, R225 ;  /* 0x00002000e7257824 */ /* 0x040fe200078e02e1 */
[----:B------:R-:W-:Y:S01]  /*25e0*/  IADD3 R44, P1, R42, UR14, RZ ;  /* 0x0000000e2a2c7c10 */ /* 0x000fe2000ff3e0ff */
[----:B------:R-:W-:Y:S03]  /*25f0*/  @!P2 IMAD R36, R231, 0x40, R218 ;  /* 0x00000040e724a824 */ /* 0x000fe600078e02da */
[----:B------:R-:W-:Y:S01]  /*2600*/  @!PT LDS RZ, [RZ] ;  /* 0x00000000fffff984 */ /* 0x000fe20000000800 */
[----:B------:R-:W-:Y:S01]  /*2610*/  @!PT LDS RZ, [RZ] ;  /* 0x00000000fffff984 */ /* 0x000fe20000000800 */
[----:B------:R-:W-:Y:S01]  /*2620*/  @!PT LDS RZ, [RZ] ;  /* 0x00000000fffff984 */ /* 0x000fe20000000800 */
[----:B------:R1:W-:Y:S01]  /*2630*/  LDGSTS.E.BYPASS.LTC128B.128 [R37], [R42.64], !P6 ;  /* 0x000000002a257fae */ /* 0x0003e2000f101d4c */
[----:B------:R-:W-:Y:S01]  /*2640*/  IADD3.X R45, R43, UR5, RZ, P1, !PT ;  /* 0x000000052b2d7c10 */ /* 0x000fe20008ffe4ff */
[----:B------:R-:W-:Y:S05]  /*2650*/  @!P2 IMAD.SHL.U32 R38, R36, 0x4, RZ ;  /* 0x000000042426a824 */ /* 0x000fea00078e00ff */
[----:B------:R1:W-:Y:S07]  /*2660*/  LDGSTS.E.BYPASS.LTC128B.128 [R37+0x1000], [R44.64], !P5 ;  /* 0x010000002c257fae */ /* 0x0003ee000e901d4c */
[----:B------:R1:W-:Y:S02]  /*2670*/  @!P2 LDGSTS.E.BYPASS.LTC128B.128 [R38+0xc080], [R40.64] ;  /* 0x0c0800002826afae */ /* 0x0003e4000b901d4c */
.L_x_605:
[-C--:B-1---5:R-:W-:Y:S01]  /*2680*/  HMMA.16816.F32 R36, R132, R144.reuse, RZ ;  /* 0x000000908424723c */ /* 0x0a2fe200000018ff */
[----:B------:R-:W0:Y:S03]  /*2690*/  LDGDEPBAR ;  /* 0x00000000000079af */ /* 0x000e260000000000 */
[----:B------:R-:W-:Y:S01]  /*26a0*/  IMAD.SHL.U32 R201, R195, 0x2, RZ ;  /* 0x00000002c3c97824 */ /* 0x000fe200078e00ff */
[----:B------:R-:W-:Y:S03]  /*26b0*/  LEA R187, R241, 0x1, 0x6 ;  /* 0x00000001f1bb7811 */ /* 0x000fe600078e30ff */
[C---:B------:R-:W-:Y:S04]  /*26c0*/  HMMA.16816.F32 R40, R136.reuse, R144, RZ ;  /* 0x000000908828723c */ /* 0x040fe800000018ff */
[----:B------:R-:W-:Y:S01]  /*26d0*/  IMAD.IADD R180, R181, 0x1, R201 ;  /* 0x00000001b5b47824 */ /* 0x000fe200078e02c9 */
[----:B------:R-:W-:Y:S02]  /*26e0*/  IADD3 R181, R201, R181, R192 ;  /* 0x000000b5c9b57210 */ /* 0x000fe40007ffe0c0 */
[----:B------:R-:W-:Y:S01]  /*26f0*/  IADD3 R187, R187, c[0x0][0x198], -R206 ;  /* 0x00006600bbbb7a10 */ /* 0x000fe20007ffe8ce */
[-C--:B------:R-:W-:Y:S04]  /*2700*/  HMMA.16816.F32 R44, R136, R146.reuse, RZ ;  /* 0x00000092882c723c */ /* 0x080fe800000018ff */
[----:B------:R-:W-:Y:S04]  /*2710*/  IADD3 R186, R224, -c[0x0][0x168], R187 ;  /* 0x80005a00e0ba7a10 */ /* 0x000fe80007ffe0bb */
[C---:B------:R-:W-:Y:S04]  /*2720*/  HMMA.16816.F32 R48, R132.reuse, R146, RZ ;  /* 0x000000928430723c */ /* 0x040fe800000018ff */
[----:B------:R-:W-:Y:S04]  /*2730*/  IMAD.IADD R203, R186, 0x1, -R235 ;  /* 0x00000001bacb7824 */ /* 0x000fe800078e0aeb */
[-C--:B------:R-:W-:Y:S01]  /*2740*/  HMMA.16816.F32 R52, R132, R148.reuse, RZ ;  /* 0x000000948434723c */ /* 0x080fe200000018ff */
[C---:B------:R-:W-:Y:S03]  /*2750*/  IMNMX R199, R234.reuse, R203, PT ;  /* 0x000000cbeac77217 */ /* 0x040fe60003800200 */
[----:B------:R-:W-:Y:S02]  /*2760*/  IADD3 R243, R203, 0x8, RZ ;  /* 0x00000008cbf37810 */ /* 0x000fe40007ffe0ff */
[C---:B------:R-:W-:Y:S02]  /*2770*/  ISETP.GT.AND P0, PT, R199.reuse, RZ, PT ;  /* 0x000000ffc700720c */ /* 0x040fe40003f04270 */
[C---:B------:R-:W-:Y:S04]  /*2780*/  HMMA.16816.F32 R56, R136.reuse, R148, RZ ;  /* 0x000000948838723c */ /* 0x040fe800000018ff */
[----:B------:R-:W-:Y:S02]  /*2790*/  IMNMX R243, R234, R243, PT ;  /* 0x000000f3eaf37217 */ /* 0x000fe40003800200 */
[----:B------:R-:W-:Y:S02]  /*27a0*/  FSEL R188, R4, -INF , P0 ;  /* 0xff80000004bc7808 */ /* 0x000fe40000000000 */
[-C--:B------:R-:W-:Y:S01]  /*27b0*/  HMMA.16816.F32 R60, R136, R150.reuse, RZ ;  /* 0x00000096883c723c */ /* 0x080fe200000018ff */
[----:B------:R-:W-:Y:S01]  /*27c0*/  LDSM.16.M88.4 R136, [R180+0x9080] ;  /* 0x00908000b488783b */ /* 0x000fe20000000200 */
[----:B------:R-:W-:Y:S02]  /*27d0*/  ISETP.GT.AND P0, PT, R199, 0x1, PT ;  /* 0x00000001c700780c */ /* 0x000fe40003f04270 */
[--C-:B------:R-:W-:Y:S01]  /*27e0*/  FFMA.FTZ R183, R188, c[0x0][0x29c], -R205.reuse ;  /* 0x0000a700bcb77a23 */ /* 0x100fe200000108cd */
[----:B------:R-:W-:Y:S02]  /*27f0*/  ISETP.GT.AND P1, PT, R243, RZ, PT ;  /* 0x000000fff300720c */ /* 0x000fe40003f24270 */
[----:B------:R-:W-:Y:S01]  /*2800*/  FSEL R188, R5, -INF , P0 ;  /* 0xff80000005bc7808 */ /* 0x000fe20000000000 */
[----:B------:R-:W-:Y:S01]  /*2810*/  HMMA.16816.F32 R64, R132, R150, RZ ;  /* 0x000000968440723c */ /* 0x000fe200000018ff */
[----:B------:R-:W1:Y:S01]  /*2820*/  LDSM.16.M88.4 R132, [R180+0x8080] ;  /* 0x00808000b484783b */ /* 0x000e620000000200 */
[C---:B------:R-:W-:Y:S01]  /*2830*/  ISETP.GT.AND P0, PT, R199.reuse, 0x20, PT ;  /* 0x00000020c700780c */ /* 0x040fe20003f04270 */
[----:B------:R-:W-:Y:S01]  /*2840*/  MUFU.EX2 R183, R183 ;  /* 0x000000b700b77308 */ /* 0x000fe20000000800 */
[--C-:B------:R-:W-:Y:S01]  /*2850*/  FFMA.FTZ R186, R188, c[0x0][0x29c], -R205.reuse ;  /* 0x0000a700bcba7a23 */ /* 0x100fe200000108cd */
[----:B------:R-:W-:Y:S02]  /*2860*/  FSEL R248, R6, -INF , P1 ;  /* 0xff80000006f87808 */ /* 0x000fe40000800000 */
[----:B------:R-:W-:Y:S01]  /*2870*/  FSEL R190, R16, -INF , P0 ;  /* 0xff80000010be7808 */ /* 0x000fe20000000000 */
[-C--:B------:R-:W-:Y:S05]  /*2880*/  HMMA.16816.F32 R36, R140, R152.reuse, R36 ;  /* 0x000000988c24723c */ /* 0x080fea0000001824 */
[----:B------:R-:W-:Y:S01]  /*2890*/  ISETP.GT.AND P0, PT, R199, 0x21, PT ;  /* 0x00000021c700780c */ /* 0x000fe20003f04270 */
[----:B------:R-:W-:Y:S01]  /*28a0*/  FFMA.FTZ R187, R190, c[0x0][0x29c], -R205 ;  /* 0x0000a700bebb7a23 */ /* 0x000fe200000108cd */
[----:B------:R-:W-:Y:S01]  /*28b0*/  MUFU.EX2 R186, R186 ;  /* 0x000000ba00ba7308 */ /* 0x000fe20000000800 */
[C---:B------:R-:W-:Y:S04]  /*28c0*/  HMMA.16816.F32 R40, R156.reuse, R152, R40 ;  /* 0x000000989c28723c */ /* 0x040fe80000001828 */
[----:B------:R-:W-:Y:S01]  /*28d0*/  FSEL R190, R17, -INF , P0 ;  /* 0xff80000011be7808 */ /* 0x000fe20000000000 */
[----:B------:R-:W-:Y:S01]  /*28e0*/  FFMA.FTZ R247, R248, c[0x0][0x29c], -R191 ;  /* 0x0000a700f8f77a23 */ /* 0x000fe200000108bf */
[C---:B------:R-:W-:Y:S02]  /*28f0*/  ISETP.GT.AND P0, PT, R199.reuse, 0x40, PT ;  /* 0x00000040c700780c */ /* 0x040fe40003f04270 */
[-C--:B------:R-:W-:Y:S01]  /*2900*/  HMMA.16816.F32 R44, R156, R154.reuse, R44 ;  /* 0x0000009a9c2c723c */ /* 0x080fe2000000182c */
[----:B------:R-:W-:Y:S03]  /*2910*/  MUFU.EX2 R187, R187 ;  /* 0x000000bb00bb7308 */ /* 0x000fe60000000800 */
[----:B------:R-:W-:Y:S01]  /*2920*/  FSEL R242, R20, -INF , P0 ;  /* 0xff80000014f27808 */ /* 0x000fe20000000000 */
[--C-:B------:R-:W-:Y:S01]  /*2930*/  FFMA.FTZ R188, R190, c[0x0][0x29c], -R205.reuse ;  /* 0x0000a700bebc7a23 */ /* 0x100fe200000108cd */
[----:B------:R-:W-:Y:S02]  /*2940*/  ISETP.GT.AND P0, PT, R199, 0x41, PT ;  /* 0x00000041c700780c */ /* 0x000fe40003f04270 */
[C---:B------:R-:W-:Y:S03]  /*2950*/  HMMA.16816.F32 R48, R140.reuse, R154, R48 ;  /* 0x0000009a8c30723c */ /* 0x040fe60000001830 */
[----:B------:R-:W-:Y:S01]  /*2960*/  MUFU.EX2 R188, R188 ;  /* 0x000000bc00bc7308 */ /* 0x000fe20000000800 */
[--C-:B------:R-:W-:Y:S01]  /*2970*/  FFMA.FTZ R189, R242, c[0x0][0x29c], -R205.reuse ;  /* 0x0000a700f2bd7a23 */ /* 0x100fe200000108cd */
[----:B------:R-:W-:Y:S02]  /*2980*/  FSEL R242, R21, -INF , P0 ;  /* 0xff80000015f27808 */ /* 0x000fe40000000000 */
[C---:B------:R-:W-:Y:S01]  /*2990*/  ISETP.GT.AND P0, PT, R199.reuse, 0x60, PT ;  /* 0x00000060c700780c */ /* 0x040fe20003f04270 */
[-C--:B------:R-:W-:Y:S04]  /*29a0*/  HMMA.16816.F32 R52, R140, R160.reuse, R52 ;  /* 0x000000a08c34723c */ /* 0x080fe80000001834 */
[--C-:B------:R-:W-:Y:S01]  /*29b0*/  FFMA.FTZ R190, R242, c[0x0][0x29c], -R205.reuse ;  /* 0x0000a700f2be7a23 */ /* 0x100fe200000108cd */
[----:B------:R-:W-:Y:S01]  /*29c0*/  FSEL R242, R32, -INF , P0 ;  /* 0xff80000020f27808 */ /* 0x000fe20000000000 */
[----:B------:R-:W-:Y:S01]  /*29d0*/  MUFU.EX2 R189, R189 ;  /* 0x000000bd00bd7308 */ /* 0x000fe20000000800 */
[----:B------:R-:W-:Y:S01]  /*29e0*/  ISETP.GT.AND P0, PT, R199, 0x61, PT ;  /* 0x00000061c700780c */ /* 0x000fe20003f04270 */
[C---:B------:R-:W-:Y:S04]  /*29f0*/  HMMA.16816.F32 R56, R156.reuse, R160, R56 ;  /* 0x000000a09c38723c */ /* 0x040fe80000001838 */
[--C-:B------:R-:W-:Y:S01]  /*2a00*/  FFMA.FTZ R244, R242, c[0x0][0x29c], -R205.reuse ;  /* 0x0000a700f2f47a23 */ /* 0x100fe200000108cd */
[----:B------:R-:W-:Y:S02]  /*2a10*/  FSEL R242, R33, -INF , P0 ;  /* 0xff80000021f27808 */ /* 0x000fe40000000000 */
[----:B------:R-:W-:Y:S01]  /*2a20*/  ISETP.GT.AND P0, PT, R243, 0x1, PT ;  /* 0x00000001f300780c */ /* 0x000fe20003f04270 */
[-C--:B------:R-:W-:Y:S01]  /*2a30*/  HMMA.16816.F32 R60, R156, R162.reuse, R60 ;  /* 0x000000a29c3c723c */ /* 0x080fe2000000183c */
[----:B------:R2:W-:Y:S03]  /*2a40*/  MUFU.EX2 R199, R244 ;  /* 0x000000f400c77308 */ /* 0x0005e60000000800 */
[----:B------:R-:W-:Y:S01]  /*2a50*/  FSEL R246, R7, -INF , P0 ;  /* 0xff80000007f67808 */ /* 0x000fe20000000000 */
[----:B------:R-:W-:Y:S01]  /*2a60*/  FFMA.FTZ R205, R242, c[0x0][0x29c], -R205 ;  /* 0x0000a700f2cd7a23 */ /* 0x000fe200000108cd */
[C---:B------:R-:W-:Y:S02]  /*2a70*/  ISETP.GT.AND P0, PT, R243.reuse, 0x20, PT ;  /* 0x00000020f300780c */ /* 0x040fe40003f04270 */
[----:B------:R-:W-:Y:S01]  /*2a80*/  HMMA.16816.F32 R64, R140, R162, R64 ;  /* 0x000000a28c40723c */ /* 0x000fe20000001840 */
[----:B------:R-:W3:Y:S02]  /*2a90*/  LDSM.16.M88.4 R140, [R181+0x8080] ;  /* 0x00808000b58c783b */ /* 0x000ee40000000200 */
[----:B------:R-:W-:Y:S01]  /*2aa0*/  MUFU.EX2 R190, R190 ;  /* 0x000000be00be7308 */ /* 0x000fe20000000800 */
[----:B------:R-:W-:Y:S02]  /*2ab0*/  FSEL R18, R18, -INF , P0 ;  /* 0xff80000012127808 */ /* 0x000fe40000000000 */
[----:B------:R-:W-:Y:S02]  /*2ac0*/  ISETP.GT.AND P0, PT, R243, 0x21, PT ;  /* 0x00000021f300780c */ /* 0x000fe40003f04270 */
[-C--:B-1----:R-:W-:Y:S05]  /*2ad0*/  HMMA.16816.F32 R36, R132, R164.reuse, R36 ;  /* 0x000000a48424723c */ /* 0x082fea0000001824 */
[--C-:B------:R-:W-:Y:S01]  /*2ae0*/  FFMA.FTZ R245, R18, c[0x0][0x29c], -R191.reuse ;  /* 0x0000a70012f57a23 */ /* 0x100fe200000108bf */
[----:B------:R-:W-:Y:S02]  /*2af0*/  MUFU.EX2 R242, R205 ;  /* 0x000000cd00f27308 */ /* 0x000fe40000000800 */
[C---:B------:R-:W-:Y:S04]  /*2b00*/  HMMA.16816.F32 R40, R136.reuse, R164, R40 ;  /* 0x000000a48828723c */ /* 0x040fe80000001828 */
[--C-:B--2---:R-:W-:Y:S01]  /*2b10*/  FFMA.FTZ R244, R246, c[0x0][0x29c], -R191.reuse ;  /* 0x0000a700f6f47a23 */ /* 0x104fe200000108bf */
[----:B------:R-:W-:Y:S02]  /*2b20*/  FSEL R246, R19, -INF , P0 ;  /* 0xff80000013f67808 */ /* 0x000fe40000000000 */
[C---:B------:R-:W-:Y:S01]  /*2b30*/  ISETP.GT.AND P0, PT, R243.reuse, 0x40, PT ;  /* 0x00000040f300780c */ /* 0x040fe20003f04270 */
[-C--:B------:R-:W-:Y:S01]  /*2b40*/  HMMA.16816.F32 R44, R136, R166.reuse, R44 ;  /* 0x000000a6882c723c */ /* 0x080fe2000000182c */
[----:B------:R1:W-:Y:S03]  /*2b50*/  MUFU.EX2 R18, R245 ;  /* 0x000000f500127308 */ /* 0x0003e60000000800 */
        /* <DEDUP_REMOVED lines=9> */
[----:B------:R-:W-:Y:S01]  /*2bf0*/  FSEL R34, R34, -INF , P0 ;  /* 0xff80000022227808 */ /* 0x000fe20000000000 */
[----:B------:R2:W-:Y:S01]  /*2c00*/  MUFU.EX2 R22, R157 ;  /* 0x0000009d00167308 */ /* 0x0005e20000000800 */
[----:B------:R-:W-:Y:S01]  /*2c10*/  ISETP.GT.AND P0, PT, R243, 0x61, PT ;  /* 0x00000061f300780c */ /* 0x000fe20003f04270 */
[--C-:B------:R-:W-:Y:S01]  /*2c20*/  FFMA.FTZ R23, R156, c[0x0][0x29c], -R191.reuse ;  /* 0x0000a7009c177a23 */ /* 0x100fe200000108bf */
[C---:B------:R-:W-:Y:S04]  /*2c30*/  HMMA.16816.F32 R56, R136.reuse, R168, R56 ;  /* 0x000000a88838723c */ /* 0x040fe80000001838 */
[----:B------:R-:W-:Y:S01]  /*2c40*/  FSEL R156, R35, -INF , P0 ;  /* 0xff800000239c7808 */ /* 0x000fe20000000000 */
[--C-:B-1----:R-:W-:Y:S02]  /*2c50*/  FFMA.FTZ R245, R34, c[0x0][0x29c], -R191.reuse ;  /* 0x0000a70022f57a23 */ /* 0x102fe400000108bf */
[----:B------:R-:W1:Y:S01]  /*2c60*/  MUFU.EX2 R19, R19 ;  /* 0x0000001300137308 */ /* 0x000e620000000800 */
[-C--:B------:R-:W-:Y:S04]  /*2c70*/  HMMA.16816.F32 R60, R136, R170.reuse, R60 ;  /* 0x000000aa883c723c */ /* 0x080fe8000000183c */
[----:B------:R-:W-:Y:S04]  /*2c80*/  FFMA.FTZ R191, R156, c[0x0][0x29c], -R191 ;  /* 0x0000a7009cbf7a23 */ /* 0x000fe800000108bf */
[----:B------:R-:W-:Y:S01]  /*2c90*/  HMMA.16816.F32 R64, R132, R170, R64 ;  /* 0x000000aa8440723c */ /* 0x000fe20000001840 */
[----:B------:R4:W-:Y:S03]  /*2ca0*/  MUFU.EX2 R34, R245 ;  /* 0x000000f500227308 */ /* 0x0009e60000000800 */
[C---:B--2---:R-:W-:Y:S02]  /*2cb0*/  IADD3 R157, R203.reuse, 0x20, RZ ;  /* 0x00000020cb9d7810 */ /* 0x044fe40007ffe0ff */
[----:B------:R-:W-:Y:S02]  /*2cc0*/  IADD3 R203, R203, 0x28, RZ ;  /* 0x00000028cbcb7810 */ /* 0x000fe40007ffe0ff */
[-C--:B---3--:R-:W-:Y:S03]  /*2cd0*/  HMMA.16816.F32 R36, R140, R172.reuse, R36 ;  /* 0x000000ac8c24723c */ /* 0x088fe60000001824 */
[----:B------:R-:W2:Y:S02]  /*2ce0*/  MUFU.EX2 R23, R23 ;  /* 0x0000001700177308 */ /* 0x000ea40000000800 */
[C---:B------:R-:W-:Y:S02]  /*2cf0*/  IMNMX R35, R234.reuse, R157, PT ;  /* 0x0000009dea237217 */ /* 0x040fe40003800200 */
[----:B------:R-:W3:Y:S01]  /*2d00*/  LDSM.16.M88.4 R156, [R181+0x9080] ;  /* 0x00908000b59c783b */ /* 0x000ee20000000200 */
[----:B------:R-:W-:Y:S02]  /*2d10*/  IMNMX R203, R234, R203, PT ;  /* 0x000000cbeacb7217 */ /* 0x000fe40003800200 */
[C---:B------:R-:W-:Y:S02]  /*2d20*/  ISETP.GT.AND P0, PT, R35.reuse, RZ, PT ;  /* 0x000000ff2300720c */ /* 0x040fe40003f04270 */
[C---:B------:R-:W-:Y:S01]  /*2d30*/  ISETP.GT.AND P1, PT, R35.reuse, 0x60, PT ;  /* 0x000000602300780c */ /* 0x040fe20003f24270 */
[----:B------:R-:W5:Y:S01]  /*2d40*/  MUFU.EX2 R191, R191 ;  /* 0x000000bf00bf7308 */ /* 0x000f620000000800 */
[----:B------:R-:W-:Y:S02]  /*2d50*/  FSEL R246, R8, -INF , P0 ;  /* 0xff80000008f67808 */ /* 0x000fe40000000000 */
[----:B------:R-:W-:Y:S02]  /*2d60*/  ISETP.GT.AND P0, PT, R35, 0x1, PT ;  /* 0x000000012300780c */ /* 0x000fe40003f04270 */
[----:B------:R-:W-:Y:S01]  /*2d70*/  ISETP.GT.AND P6, PT, R203, RZ, PT ;  /* 0x000000ffcb00720c */ /* 0x000fe20003fc4270 */
[--C-:B------:R-:W-:Y:S01]  /*2d80*/  FFMA.FTZ R8, R246, c[0x0][0x29c], -R185.reuse ;  /* 0x0000a700f6087a23 */ /* 0x100fe200000108b9 */
[----:B------:R-:W-:Y:S02]  /*2d90*/  FSEL R246, R9, -INF , P0 ;  /* 0xff80000009f67808 */ /* 0x000fe40000000000 */
[----:B------:R-:W-:Y:S01]  /*2da0*/  ISETP.GT.AND P0, PT, R35, 0x20, PT ;  /* 0x000000202300780c */ /* 0x000fe20003f04270 */
[----:B------:R-:W-:Y:S01]  /*2db0*/  MUFU.EX2 R244, R244 ;  /* 0x000000f400f47308 */ /* 0x000fe20000000800 */
[----:B------:R-:W-:Y:S01]  /*2dc0*/  ISETP.GT.AND P5, PT, R203, 0x1, PT ;  /* 0x00000001cb00780c */ /* 0x000fe20003fa4270 */
[--C-:B------:R-:W-:Y:S01]  /*2dd0*/  FFMA.FTZ R9, R246, c[0x0][0x29c], -R185.reuse ;  /* 0x0000a700f6097a23 */ /* 0x100fe200000108b9 */
[----:B------:R-:W-:Y:S02]  /*2de0*/  FSEL R12, R12, -INF , P0 ;  /* 0xff8000000c0c7808 */ /* 0x000fe40000000000 */
[----:B------:R-:W-:Y:S02]  /*2df0*/  ISETP.GT.AND P0, PT, R35, 0x21, PT ;  /* 0x000000212300780c */ /* 0x000fe40003f04270 */
[----:B------:R-:W-:Y:S01]  /*2e00*/  FSEL R11, R11, -INF , P5 ;  /* 0xff8000000b0b7808 */ /* 0x000fe20002800000 */
[--C-:B------:R-:W-:Y:S01]  /*2e10*/  FFMA.FTZ R243, R12, c[0x0][0x29c], -R185.reuse ;  /* 0x0000a7000cf37a23 */ /* 0x100fe200000108b9 */
[----:B------:R-:W-:Y:S01]  /*2e20*/  FSEL R246, R13, -INF , P0 ;  /* 0xff8000000df67808 */ /* 0x000fe20000000000 */
[----:B------:R-:W1:Y:S01]  /*2e30*/  MUFU.EX2 R8, R8 ;  /* 0x0000000800087308 */ /* 0x000e620000000800 */
[----:B------:R-:W-:Y:S01]  /*2e40*/  ISETP.GT.AND P0, PT, R35, 0x40, PT ;  /* 0x000000402300780c */ /* 0x000fe20003f04270 */
[--C-:B------:R-:W-:Y:S01]  /*2e50*/  FFMA.FTZ R11, R11, c[0x0][0x29c], -R184.reuse ;  /* 0x0000a7000b0b7a23 */ /* 0x100fe200000108b8 */
[----:B------:R-:W-:Y:S01]  /*2e60*/  ISETP.GT.AND P5, PT, R203, 0x41, PT ;  /* 0x00000041cb00780c */ /* 0x000fe20003fa4270 */
[--C-:B------:R-:W-:Y:S01]  /*2e70*/  FFMA.FTZ R13, R246, c[0x0][0x29c], -R185.reuse ;  /* 0x0000a700f60d7a23 */ /* 0x100fe200000108b9 */
[----:B------:R-:W-:Y:S02]  /*2e80*/  FSEL R246, R24, -INF , P0 ;  /* 0xff80000018f67808 */ /* 0x000fe40000000000 */
[----:B------:R-:W-:Y:S02]  /*2e90*/  ISETP.GT.AND P0, PT, R35, 0x41, PT ;  /* 0x000000412300780c */ /* 0x000fe40003f04270 */
[----:B------:R-:W-:Y:S01]  /*2ea0*/  FSEL R27, R27, -INF , P5 ;  /* 0xff8000001b1b7808 */ /* 0x000fe20002800000 */
[----:B------:R1:W-:Y:S01]  /*2eb0*/  MUFU.EX2 R12, R243 ;  /* 0x000000f3000c7308 */ /* 0x0003e20000000800 */
[--C-:B------:R-:W-:Y:S01]  /*2ec0*/  FFMA.FTZ R24, R246, c[0x0][0x29c], -R185.reuse ;  /* 0x0000a700f6187a23 */ /* 0x100fe200000108b9 */
[----:B------:R-:W-:Y:S02]  /*2ed0*/  FSEL R246, R25, -INF , P0 ;  /* 0xff80000019f67808 */ /* 0x000fe40000000000 */
[----:B------:R-:W2:Y:S01]  /*2ee0*/  LDS R25, [R182+0xc280] ;  /* 0x00c28000b6197984 */ /* 0x000ea20000000800 */
[C---:B---3--:R-:W-:Y:S04]  /*2ef0*/  HMMA.16816.F32 R40, R156.reuse, R172, R40 ;  /* 0x000000ac9c28723c */ /* 0x048fe80000001828 */
[----:B------:R-:W-:Y:S01]  /*2f00*/  ISETP.GT.AND P0, PT, R35, 0x61, PT ;  /* 0x000000612300780c */ /* 0x000fe20003f04270 */
[--C-:B------:R-:W-:Y:S01]  /*2f10*/  FFMA.FTZ R35, R246, c[0x0][0x29c], -R185.reuse ;  /* 0x0000a700f6237a23 */ /* 0x100fe200000108b9 */
[----:B------:R-:W-:Y:S01]  /*2f20*/  FSEL R246, R28, -INF , P1 ;  /* 0xff8000001cf67808 */ /* 0x000fe20000800000 */
[--C-:B------:R-:W-:Y:S01]  /*2f30*/  FFMA.FTZ R27, R27, c[0x0][0x29c], -R184.reuse ;  /* 0x0000a7001b1b7a23 */ /* 0x100fe200000108b8 */
[-C--:B------:R-:W-:Y:S01]  /*2f40*/  HMMA.16816.F32 R44, R156, R174.reuse, R44 ;  /* 0x000000ae9c2c723c */ /* 0x080fe2000000182c */
[----:B------:R-:W3:Y:S02]  /*2f50*/  MUFU.EX2 R9, R9 ;  /* 0x0000000900097308 */ /* 0x000ee40000000800 */
[----:B------:R-:W-:Y:S01]  /*2f60*/  ISETP.GT.AND P1, PT, R203, 0x20, PT ;  /* 0x00000020cb00780c */ /* 0x000fe20003f24270 */
[--C-:B----4-:R-:W-:Y:S01]  /*2f70*/  FFMA.FTZ R245, R246, c[0x0][0x29c], -R185.reuse ;  /* 0x0000a700f6f57a23 */ /* 0x110fe200000108b9 */
[----:B------:R-:W-:Y:S02]  /*2f80*/  FSEL R28, R29, -INF , P0 ;  /* 0xff8000001d1c7808 */ /* 0x000fe40000000000 */
[----:B------:R-:W-:Y:S01]  /*2f90*/  FSEL R29, R10, -INF , P6 ;  /* 0xff8000000a1d7808 */ /* 0x000fe20003000000 */
[C---:B------:R-:W-:Y:S03]  /*2fa0*/  HMMA.16816.F32 R48, R140.reuse, R174, R48 ;  /* 0x000000ae8c30723c */ /* 0x040fe60000001830 */
[----:B------:R4:W-:Y:S01]  /*2fb0*/  MUFU.EX2 R10, R245 ;  /* 0x000000f5000a7308 */ /* 0x0009e20000000800 */
[----:B-1----:R-:W-:Y:S01]  /*2fc0*/  FSEL R243, R14, -INF , P1 ;  /* 0xff8000000ef37808 */ /* 0x002fe20000800000 */
[----:B------:R-:W-:Y:S01]  /*2fd0*/  FFMA.FTZ R185, R28, c[0x0][0x29c], -R185 ;  /* 0x0000a7001cb97a23 */ /* 0x000fe200000108b9 */
[----:B------:R-:W1:Y:S01]  /*2fe0*/  LDS R14, [R182+0xc2a0] ;  /* 0x00c2a000b60e7984 */ /* 0x000e620000000800 */
[C---:B------:R-:W-:Y:S01]  /*2ff0*/  ISETP.GT.AND P0, PT, R203.reuse, 0x21, PT ;  /* 0x00000021cb00780c */ /* 0x040fe20003f04270 */
[-C--:B------:R-:W-:Y:S02]  /*3000*/  HMMA.16816.F32 R52, R140, R176.reuse, R52 ;  /* 0x000000b08c34723c */ /* 0x080fe40000001834 */
[----:B------:R-:W1:Y:S01]  /*3010*/  LDS R28, [R182+0xc300] ;  /* 0x00c30000b61c7984 */ /* 0x000e620000000800 */
[----:B------:R-:W-:Y:S01]  /*3020*/  ISETP.GT.AND P1, PT, R203, 0x60, PT ;  /* 0x00000060cb00780c */ /* 0x000fe20003f24270 */
[--C-:B------:R-:W-:Y:S01]  /*3030*/  FFMA.FTZ R29, R29, c[0x0][0x29c], -R184.reuse ;  /* 0x0000a7001d1d7a23 */ /* 0x100fe200000108b8 */
[----:B------:R-:W-:Y:S01]  /*3040*/  ISETP.GT.AND P6, PT, R203, 0x40, PT ;  /* 0x00000040cb00780c */ /* 0x000fe20003fc4270 */
[----:B------:R-:W1:Y:S01]  /*3050*/  LDS R182, [R182+0xc320] ;  /* 0x00c32000b6b67984 */ /* 0x000e620000000800 */
[----:B------:R-:W-:Y:S01]  /*3060*/  FSEL R15, R15, -INF , P0 ;  /* 0xff8000000f0f7808 */ /* 0x000fe20000000000 */
[C---:B------:R-:W-:Y:S01]  /*3070*/  HMMA.16816.F32 R56, R156.reuse, R176, R56 ;  /* 0x000000b09c38723c */ /* 0x040fe20000001838 */
[----:B------:R-:W1:Y:S03]  /*3080*/  MUFU.EX2 R13, R13 ;  /* 0x0000000d000d7308 */ /* 0x000e660000000800 */
[----:B------:R-:W-:Y:S01]  /*3090*/  ISETP.GT.AND P0, PT, R203, 0x61, PT ;  /* 0x00000061cb00780c */ /* 0x000fe20003f04270 */
[--C-:B------:R-:W-:Y:S01]  /*30a0*/  FFMA.FTZ R15, R15, c[0x0][0x29c], -R184.reuse ;  /* 0x0000a7000f0f7a23 */ /* 0x100fe200000108b8 */
[----:B------:R-:W-:Y:S01]  /*30b0*/  F2FP.PACK_AB R251, R19, R18 ;  /* 0x0000001213fb723e */ /* 0x000fe200000000ff */
[--C-:B--2---:R-:W-:Y:S01]  /*30c0*/  FADD.FTZ R203, R37, -R25.reuse ;  /* 0x8000001925cb7221 */ /* 0x104fe20000010000 */
[-C--:B------:R-:W-:Y:S03]  /*30d0*/  HMMA.16816.F32 R60, R156, R178.reuse, R60 ;  /* 0x000000b29c3c723c */ /* 0x080fe6000000183c */
[----:B------:R-:W-:Y:S01]  /*30e0*/  MUFU.EX2 R24, R24 ;  /* 0x0000001800187308 */ /* 0x000fe20000000800 */
[----:B------:R-:W-:Y:S01]  /*30f0*/  FMUL.FTZ R203, R186, R203 ;  /* 0x000000cbbacb7220 */ /* 0x000fe20000410000 */
[----:B------:R-:W-:Y:S01]  /*3100*/  FSEL R31, R31, -INF , P0 ;  /* 0xff8000001f1f7808 */ /* 0x000fe20000000000 */
[--C-:B------:R-:W-:Y:S01]  /*3110*/  FFMA.FTZ R243, R243, c[0x0][0x29c], -R184.reuse ;  /* 0x0000a700f3f37a23 */ /* 0x100fe200000108b8 */
[----:B------:R-:W-:Y:S01]  /*3120*/  FSEL R159, R30, -INF , P1 ;  /* 0xff8000001e9f7808 */ /* 0x000fe20000800000 */
[----:B------:R-:W-:Y:S04]  /*3130*/  HMMA.16816.F32 R64, R140, R178, R64 ;  /* 0x000000b28c40723c */ /* 0x000fe80000001840 */
[----:B------:R-:W-:Y:S01]  /*3140*/  FSEL R157, R26, -INF , P6 ;  /* 0xff8000001a9d7808 */ /* 0x000fe20003000000 */
[--C-:B------:R-:W-:Y:S01]  /*3150*/  FADD.FTZ R26, R36, -R25.reuse ;  /* 0x80000019241a7221 */ /* 0x100fe20000010000 */
[----:B------:R-:W-:Y:S01]  /*3160*/  MUFU.EX2 R30, R11 ;  /* 0x0000000b001e7308 */ /* 0x000fe20000000800 */
[--C-:B----4-:R-:W-:Y:S02]  /*3170*/  FADD.FTZ R245, R53, -R25.reuse ;  /* 0x8000001935f57221 */ /* 0x110fe40000010000 */
[----:B------:R-:W-:Y:S03]  /*3180*/  FMUL.FTZ R26, R183, R26 ;  /* 0x0000001ab71a7220 */ /* 0x000fe60000410000 */
[----:B------:R-:W-:Y:S01]  /*3190*/  F2FP.PACK_AB R183, R186, R183 ;  /* 0x000000b7bab7723e */ /* 0x000fe200000000ff */
[--C-:B------:R-:W-:Y:S01]  /*31a0*/  FADD.FTZ R158, R52, -R25.reuse ;  /* 0x80000019349e7221 */ /* 0x100fe20000010000 */
[----:B------:R-:W-:Y:S01]  /*31b0*/  F2FP.PACK_AB R203, R203, R26 ;  /* 0x0000001acbcb723e */ /* 0x000fe200000000ff */
[----:B------:R-:W-:Y:S01]  /*31c0*/  FMUL.FTZ R245, R190, R245 ;  /* 0x000000f5bef57220 */ /* 0x000fe20000410000 */
[----:B------:R5:W-:Y:S01]  /*31d0*/  MUFU.EX2 R186, R15 ;  /* 0x0000000f00ba7308 */ /* 0x000be20000000800 */
[----:B------:R2:W-:Y:S01]  /*31e0*/  STS [R222], R183 ;  /* 0x000000b7de007388 */ /* 0x0005e20000000800 */
[--C-:B------:R-:W-:Y:S02]  /*31f0*/  FFMA.FTZ R157, R157, c[0x0][0x29c], -R184.reuse ;  /* 0x0000a7009d9d7a23 */ /* 0x100fe400000108b8 */
[--C-:B------:R-:W-:Y:S02]  /*3200*/  FFMA.FTZ R159, R159, c[0x0][0x29c], -R184.reuse ;  /* 0x0000a7009f9f7a23 */ /* 0x100fe400000108b8 */
[----:B------:R-:W-:Y:S02]  /*3210*/  FFMA.FTZ R184, R31, c[0x0][0x29c], -R184 ;  /* 0x0000a7001fb87a23 */ /* 0x000fe400000108b8 */
[--C-:B------:R-:W-:Y:S02]  /*3220*/  FADD.FTZ R31, R49, -R25.reuse ;  /* 0x80000019311f7221 */ /* 0x100fe40000010000 */
[----:B------:R-:W-:Y:S01]  /*3230*/  FMUL.FTZ R158, R189, R158 ;  /* 0x0000009ebd9e7220 */ /* 0x000fe20000410000 */
[----:B------:R-:W4:Y:S01]  /*3240*/  MUFU.EX2 R35, R35 ;  /* 0x0000002300237308 */ /* 0x000f220000000800 */
[--C-:B------:R-:W-:Y:S01]  /*3250*/  FADD.FTZ R156, R48, -R25.reuse ;  /* 0x80000019309c7221 */ /* 0x100fe20000010000 */
[----:B------:R-:W-:Y:S01]  /*3260*/  F2FP.PACK_AB R189, R190, R189 ;  /* 0x000000bdbebd723e */ /* 0x000fe200000000ff */
[C---:B------:R-:W-:Y:S01]  /*3270*/  FMUL.FTZ R31, R188.reuse, R31 ;  /* 0x0000001fbc1f7220 */ /* 0x040fe20000410000 */
[----:B------:R-:W-:Y:S01]  /*3280*/  F2FP.PACK_AB R245, R245, R158 ;  /* 0x0000009ef5f5723e */ /* 0x000fe200000000ff */
[----:B------:R-:W-:Y:S01]  /*3290*/  FMUL.FTZ R156, R187, R156 ;  /* 0x0000009cbb9c7220 */ /* 0x000fe20000410000 */
[----:B------:R-:W-:Y:S01]  /*32a0*/  F2FP.PACK_AB R187, R188, R187 ;  /* 0x000000bbbcbb723e */ /* 0x000fe200000000ff */
[--C-:B-1----:R-:W-:Y:S02]  /*32b0*/  FADD.FTZ R158, R51, -R14.reuse ;  /* 0x8000000e339e7221 */ /* 0x102fe40000010000 */
[--C-:B------:R-:W-:Y:S01]  /*32c0*/  FADD.FTZ R247, R50, -R14.reuse ;  /* 0x8000000e32f77221 */ /* 0x100fe20000010000 */
[----:B------:R-:W-:Y:S01]  /*32d0*/  F2FP.PACK_AB R31, R31, R156 ;  /* 0x0000009c1f1f723e */ /* 0x000fe200000000ff */
[--C-:B------:R-:W-:Y:S01]  /*32e0*/  FADD.FTZ R249, R54, -R14.reuse ;  /* 0x8000000e36f97221 */ /* 0x100fe20000010000 */
[----:B------:R-:W1:Y:S01]  /*32f0*/  MUFU.EX2 R29, R29 ;  /* 0x0000001d001d7308 */ /* 0x000e620000000800 */
[----:B------:R-:W-:Y:S01]  /*3300*/  FMUL.FTZ R158, R19, R158 ;  /* 0x0000009e139e7220 */ /* 0x000fe20000410000 */
[----:B------:R-:W-:Y:S01]  /*3310*/  F2FP.PACK_AB R19, R23, R22 ;  /* 0x000000161713723e */ /* 0x000fe200000000ff */
[--C-:B------:R-:W-:Y:S01]  /*3320*/  FADD.FTZ R156, R38, -R14.reuse ;  /* 0x8000000e269c7221 */ /* 0x100fe20000010000 */
[----:B-----5:R-:W-:Y:S01]  /*3330*/  F2FP.PACK_AB R15, R191, R34 ;  /* 0x00000022bf0f723e */ /* 0x020fe200000000ff */
[----:B------:R-:W-:Y:S02]  /*3340*/  FMUL.FTZ R247, R18, R247 ;  /* 0x000000f712f77220 */ /* 0x000fe40000410000 */
[----:B------:R-:W-:Y:S02]  /*3350*/  FMUL.FTZ R249, R22, R249 ;  /* 0x000000f916f97220 */ /* 0x000fe40000410000 */
[--C-:B------:R-:W-:Y:S01]  /*3360*/  FADD.FTZ R11, R39, -R14.reuse ;  /* 0x8000000e270b7221 */ /* 0x100fe20000010000 */
[----:B------:R-:W5:Y:S01]  /*3370*/  MUFU.EX2 R185, R185 ;  /* 0x000000b900b97308 */ /* 0x000f620000000800 */
[--C-:B------:R-:W-:Y:S01]  /*3380*/  FADD.FTZ R18, R55, -R14.reuse ;  /* 0x8000000e37127221 */ /* 0x100fe20000010000 */
[----:B------:R-:W-:Y:S01]  /*3390*/  F2FP.PACK_AB R247, R158, R247 ;  /* 0x000000f79ef7723e */ /* 0x000fe200000000ff */
[--C-:B------:R-:W-:Y:S02]  /*33a0*/  FADD.FTZ R22, R66, -R14.reuse ;  /* 0x8000000e42167221 */ /* 0x100fe40000010000 */
[----:B------:R-:W-:Y:S02]  /*33b0*/  FADD.FTZ R14, R67, -R14 ;  /* 0x8000000e430e7221 */ /* 0x000fe40000010000 */
[--C-:B------:R-:W-:Y:S02]  /*33c0*/  FADD.FTZ R26, R64, -R25.reuse ;  /* 0x80000019401a7221 */ /* 0x100fe40000010000 */
[----:B------:R-:W-:Y:S01]  /*33d0*/  FMUL.FTZ R191, R191, R14 ;  /* 0x0000000ebfbf7220 */ /* 0x000fe20000410000 */
[----:B------:R-:W1:Y:S01]  /*33e0*/  MUFU.EX2 R243, R243 ;  /* 0x000000f300f37308 */ /* 0x000e620000000800 */
[----:B------:R-:W-:Y:S02]  /*33f0*/  FADD.FTZ R25, R65, -R25 ;  /* 0x8000001941197221 */ /* 0x000fe40000010000 */
[----:B------:R-:W-:Y:S01]  /*3400*/  FMUL.FTZ R26, R199, R26 ;  /* 0x0000001ac71a7220 */ /* 0x000fe20000410000 */
[C---:B------:R-:W-:Y:S01]  /*3410*/  F2FP.PACK_AB R199, R242.reuse, R199 ;  /* 0x000000c7f2c7723e */ /* 0x040fe200000000ff */
[----:B------:R-:W-:Y:S02]  /*3420*/  FMUL.FTZ R25, R242, R25 ;  /* 0x00000019f2197220 */ /* 0x000fe40000410000 */
[----:B------:R-:W-:Y:S02]  /*3430*/  FMUL.FTZ R18, R23, R18 ;  /* 0x0000001217127220 */ /* 0x000fe40000410000 */
[----:B------:R-:W-:Y:S01]  /*3440*/  FMUL.FTZ R22, R34, R22 ;  /* 0x0000001622167220 */ /* 0x000fe20000410000 */
[----:B------:R1:W-:Y:S01]  /*3450*/  MUFU.EX2 R14, R27 ;  /* 0x0000001b000e7308 */ /* 0x0003e20000000800 */
[----:B------:R-:W-:Y:S01]  /*3460*/  F2FP.PACK_AB R23, R25, R26 ;  /* 0x0000001a1917723e */ /* 0x000fe200000000ff */
[--C-:B------:R-:W-:Y:S01]  /*3470*/  FADD.FTZ R25, R40, -R28.reuse ;  /* 0x8000001c28197221 */ /* 0x100fe20000010000 */
[----:B------:R-:W-:Y:S01]  /*3480*/  F2FP.PACK_AB R249, R18, R249 ;  /* 0x000000f912f9723e */ /* 0x000fe200000000ff */
[--C-:B------:R-:W-:Y:S01]  /*3490*/  FADD.FTZ R18, R41, -R28.reuse ;  /* 0x8000001c29127221 */ /* 0x100fe20000010000 */
[----:B------:R-:W-:Y:S01]  /*34a0*/  F2FP.PACK_AB R191, R191, R22 ;  /* 0x00000016bfbf723e */ /* 0x000fe200000000ff */
[--C-:B------:R-:W-:Y:S02]  /*34b0*/  FADD.FTZ R22, R44, -R28.reuse ;  /* 0x8000001c2c167221 */ /* 0x100fe40000010000 */
[----:B------:R-:W-:Y:S01]  /*34c0*/  FMUL.FTZ R25, R8, R25 ;  /* 0x0000001908197220 */ /* 0x000fe20000410000 */
[----:B---3--:R-:W-:Y:S01]  /*34d0*/  F2FP.PACK_AB R8, R9, R8 ;  /* 0x000000080908723e */ /* 0x008fe200000000ff */
[--C-:B------:R-:W-:Y:S01]  /*34e0*/  FADD.FTZ R26, R45, -R28.reuse ;  /* 0x8000001c2d1a7221 */ /* 0x100fe20000010000 */
[----:B------:R-:W2:Y:S01]  /*34f0*/  MUFU.EX2 R157, R157 ;  /* 0x0000009d009d7308 */ /* 0x000ea20000000800 */
[----:B------:R-:W-:Y:S01]  /*3500*/  FMUL.FTZ R18, R9, R18 ;  /* 0x0000001209127220 */ /* 0x000fe20000410000 */
[----:B------:R-:W-:Y:S01]  /*3510*/  F2FP.PACK_AB R9, R13, R12 ;  /* 0x0000000c0d09723e */ /* 0x000fe200000000ff */
[----:B------:R-:W-:Y:S02]  /*3520*/  FMUL.FTZ R22, R12, R22 ;  /* 0x000000160c167220 */ /* 0x000fe40000410000 */
[--C-:B------:R-:W-:Y:S01]  /*3530*/  FADD.FTZ R12, R57, -R28.reuse ;  /* 0x8000001c390c7221 */ /* 0x100fe20000010000 */
[----:B------:R-:W-:Y:S01]  /*3540*/  F2FP.PACK_AB R25, R18, R25 ;  /* 0x000000191219723e */ /* 0x000fe200000000ff */
[----:B------:R-:W-:Y:S01]  /*3550*/  FMUL.FTZ R156, R205, R156 ;  /* 0x0000009ccd9c7220 */ /* 0x000fe20000410000 */
[----:B------:R-:W-:Y:S01]  /*3560*/  F2FP.PACK_AB R205, R244, R205 ;  /* 0x000000cdf4cd723e */ /* 0x000fe200000000ff */
[----:B------:R-:W-:Y:S01]  /*3570*/  FMUL.FTZ R13, R13, R26 ;  /* 0x0000001a0d0d7220 */ /* 0x000fe20000410000 */
[----:B------:R-:W-:Y:S01]  /*3580*/  MUFU.EX2 R159, R159 ;  /* 0x0000009f009f7308 */ /* 0x000fe20000000800 */
[----:B----4-:R-:W-:Y:S02]  /*3590*/  FMUL.FTZ R12, R35, R12 ;  /* 0x0000000c230c7220 */ /* 0x010fe40000410000 */
[----:B------:R3:W-:Y:S01]  /*35a0*/  STS [R222+0x400], R205 ;  /* 0x000400cdde007388 */ /* 0x0007e20000000800 */
[--C-:B-1----:R-:W-:Y:S01]  /*35b0*/  FADD.FTZ R27, R56, -R28.reuse ;  /* 0x8000001c381b7221 */ /* 0x102fe20000010000 */
[----:B------:R-:W-:Y:S01]  /*35c0*/  F2FP.PACK_AB R13, R13, R22 ;  /* 0x000000160d0d723e */ /* 0x000fe200000000ff */
[----:B------:R-:W-:Y:S01]  /*35d0*/  FADD.FTZ R26, R60, -R28 ;  /* 0x8000001c3c1a7221 */ /* 0x000fe20000010000 */
[----:B------:R1:W-:Y:S01]  /*35e0*/  STS [R232], R187 ;  /* 0x000000bbe8007388 */ /* 0x0003e20000000800 */
[----:B------:R-:W-:Y:S01]  /*35f0*/  FMUL.FTZ R27, R24, R27 ;  /* 0x0000001b181b7220 */ /* 0x000fe20000410000 */
[----:B------:R-:W-:Y:S01]  /*3600*/  F2FP.PACK_AB R24, R35, R24 ;  /* 0x000000182318723e */ /* 0x000fe200000000ff */
[----:B------:R-:W4:Y:S01]  /*3610*/  MUFU.EX2 R184, R184 ;  /* 0x000000b800b87308 */ /* 0x000f220000000800 */
[----:B------:R-:W-:Y:S01]  /*3620*/  STS [R232+0x400], R251 ;  /* 0x000400fbe8007388 */ /* 0x000fe20000000800 */
[----:B------:R-:W-:Y:S01]  /*3630*/  FMUL.FTZ R26, R10, R26 ;  /* 0x0000001a0a1a7220 */ /* 0x000fe20000410000 */
[----:B------:R-:W-:Y:S01]  /*3640*/  F2FP.PACK_AB R22, R12, R27 ;  /* 0x0000001b0c16723e */ /* 0x000fe200000000ff */
[----:B------:R-:W-:Y:S01]  /*3650*/  FADD.FTZ R12, R42, -R182 ;  /* 0x800000b62a0c7221 */ /* 0x000fe20000010000 */
[----:B------:R4:W-:Y:S01]  /*3660*/  STS [R222+0x1000], R8 ;  /* 0x00100008de007388 */ /* 0x0009e20000000800 */
[----:B------:R-:W-:Y:S01]  /*3670*/  F2FP.PACK_AB R27, R30, R29 ;  /* 0x0000001d1e1b723e */ /* 0x000fe200000000ff */
[----:B------:R-:W-:Y:S01]  /*3680*/  FADD.FTZ R28, R61, -R28 ;  /* 0x8000001c3d1c7221 */ /* 0x000fe20000010000 */
[----:B-----5:R-:W-:Y:S01]  /*3690*/  F2FP.PACK_AB R35, R185, R10 ;  /* 0x0000000ab923723e */ /* 0x020fe200000000ff */
[----:B------:R-:W-:Y:S01]  /*36a0*/  FMUL.FTZ R12, R29, R12 ;  /* 0x0000000c1d0c7220 */ /* 0x000fe20000410000 */
[----:B------:R-:W-:Y:S01]  /*36b0*/  F2FP.PACK_AB R10, R186, R243 ;  /* 0x000000f3ba0a723e */ /* 0x000fe200000000ff */
[----:B------:R-:W-:Y:S01]  /*36c0*/  STS [R222+0x1400], R27 ;  /* 0x0014001bde007388 */ /* 0x000fe20000000800 */
[----:B--2---:R-:W-:Y:S01]  /*36d0*/  F2FP.PACK_AB R183, R14, R157 ;  /* 0x0000009d0eb7723e */ /* 0x004fe200000000ff */
[----:B------:R-:W-:Y:S02]  /*36e0*/  FMUL.FTZ R185, R185, R28 ;  /* 0x0000001cb9b97220 */ /* 0x000fe40000410000 */
[----:B------:R2:W-:Y:S01]  /*36f0*/  STS [R232+0x1000], R9 ;  /* 0x00100009e8007388 */ /* 0x0005e20000000800 */
[----:B------:R-:W-:Y:S02]  /*3700*/  FMUL.FTZ R11, R244, R11 ;  /* 0x0000000bf40b7220 */ /* 0x000fe40000410000 */
[----:B------:R-:W-:Y:S01]  /*3710*/  F2FP.PACK_AB R185, R185, R26 ;  /* 0x0000001ab9b9723e */ /* 0x000fe200000000ff */
[----:B------:R5:W-:Y:S01]  /*3720*/  STS [R232+0x1400], R10 ;  /* 0x0014000ae8007388 */ /* 0x000be20000000800 */
[----:B---3--:R-:W-:Y:S01]  /*3730*/  IMAD.SHL.U32 R205, R202, 0x2, RZ ;  /* 0x00000002cacd7824 */ /* 0x008fe200078e00ff */
[----:B------:R-:W-:Y:S01]  /*3740*/  F2FP.PACK_AB R11, R11, R156 ;  /* 0x0000009c0b0b723e */ /* 0x000fe200000000ff */
[--C-:B-1----:R-:W-:Y:S01]  /*3750*/  FADD.FTZ R187, R43, -R182.reuse ;  /* 0x800000b62bbb7221 */ /* 0x102fe20000010000 */
[----:B------:R-:W-:Y:S03]  /*3760*/  STS [R222+0x2000], R189 ;  /* 0x002000bdde007388 */ /* 0x000fe60000000800 */
[----:B------:R-:W-:Y:S01]  /*3770*/  FMUL.FTZ R187, R30, R187 ;  /* 0x000000bb1ebb7220 */ /* 0x000fe20000410000 */
[----:B------:R1:W-:Y:S01]  /*3780*/  STS [R222+0x2400], R19 ;  /* 0x00240013de007388 */ /* 0x0003e20000000800 */
[--C-:B----4-:R-:W-:Y:S03]  /*3790*/  FADD.FTZ R8, R46, -R182.reuse ;  /* 0x800000b62e087221 */ /* 0x110fe60000010000 */
[----:B------:R3:W-:Y:S01]  /*37a0*/  STS [R232+0x2000], R199 ;  /* 0x002000c7e8007388 */ /* 0x0007e20000000800 */
[----:B------:R-:W-:Y:S01]  /*37b0*/  F2FP.PACK_AB R187, R187, R12 ;  /* 0x0000000cbbbb723e */ /* 0x000fe200000000ff */
[----:B------:R-:W-:Y:S02]  /*37c0*/  FMUL.FTZ R8, R243, R8 ;  /* 0x00000008f3087220 */ /* 0x000fe40000410000 */
[----:B------:R4:W-:Y:S04]  /*37d0*/  STS [R232+0x2400], R15 ;  /* 0x0024000fe8007388 */ /* 0x0009e80000000800 */
[----:B------:R-:W-:Y:S01]  /*37e0*/  STS [R222+0x3000], R24 ;  /* 0x00300018de007388 */ /* 0x000fe20000000800 */
[----:B--2---:R-:W-:Y:S03]  /*37f0*/  F2FP.PACK_AB R9, R184, R159 ;  /* 0x0000009fb809723e */ /* 0x004fe600000000ff */
[----:B------:R-:W-:Y:S01]  /*3800*/  STS [R222+0x3400], R183 ;  /* 0x003400b7de007388 */ /* 0x000fe20000000800 */
[--C-:B-----5:R-:W-:Y:S03]  /*3810*/  FADD.FTZ R10, R62, -R182.reuse ;  /* 0x800000b63e0a7221 */ /* 0x120fe60000010000 */
[----:B------:R2:W-:Y:S01]  /*3820*/  STS [R232+0x3000], R35 ;  /* 0x00300023e8007388 */ /* 0x0005e20000000800 */
[----:B------:R-:W-:Y:S03]  /*3830*/  FMUL.FTZ R10, R159, R10 ;  /* 0x0000000a9f0a7220 */ /* 0x000fe60000410000 */
[----:B------:R5:W-:Y:S01]  /*3840*/  STS [R232+0x3400], R9 ;  /* 0x00340009e8007388 */ /* 0x000be20000000800 */
[----:B-1----:R-:W-:Y:S03]  /*3850*/  FADD.FTZ R19, R47, -R182 ;  /* 0x800000b62f137221 */ /* 0x002fe60000010000 */
[----:B------:R-:W-:Y:S01]  /*3860*/  BAR.SYNC.DEFER_BLOCKING 0x0 ;  /* 0x0000000000007b1d */ /* 0x000fe20000010000 */
[----:B------:R-:W-:Y:S02]  /*3870*/  FMUL.FTZ R19, R186, R19 ;  /* 0x00000013ba137220 */ /* 0x000fe40000410000 */
[----:B---3--:R-:W-:Y:S02]  /*3880*/  IMAD R199, R193, 0x1000, R200 ;  /* 0x00001000c1c77824 */ /* 0x008fe400078e02c8 */
[--C-:B----4-:R-:W-:Y:S01]  /*3890*/  FADD.FTZ R15, R59, -R182.reuse ;  /* 0x800000b63b0f7221 */ /* 0x110fe20000010000 */
[----:B------:R-:W-:Y:S01]  /*38a0*/  F2FP.PACK_AB R19, R19, R8 ;  /* 0x000000081313723e */ /* 0x000fe200000000ff */
[--C-:B------:R-:W-:Y:S02]  /*38b0*/  FADD.FTZ R8, R58, -R182.reuse ;  /* 0x800000b63a087221 */ /* 0x100fe40000010000 */
[----:B------:R-:W-:Y:S02]  /*38c0*/  FMUL.FTZ R15, R14, R15 ;  /* 0x0000000f0e0f7220 */ /* 0x000fe40000410000 */
[----:B------:R-:W-:Y:S02]  /*38d0*/  FMUL.FTZ R8, R157, R8 ;  /* 0x000000089d087220 */ /* 0x000fe40000410000 */
[----:B------:R-:W-:Y:S03]  /*38e0*/  IMAD.SHL.U32 R199, R199, 0x2, RZ ;  /* 0x00000002c7c77824 */ /* 0x000fe600078e00ff */
[----:B--2---:R-:W-:Y:S01]  /*38f0*/  F2FP.PACK_AB R35, R15, R8 ;  /* 0x000000080f23723e */ /* 0x004fe200000000ff */
[----:B------:R-:W-:Y:S02]  /*3900*/  IMAD.IADD R18, R201, 0x1, R199 ;  /* 0x00000001c9127824 */ /* 0x000fe400078e02c7 */
[----:B-----5:R-:W-:Y:S01]  /*3910*/  FADD.FTZ R9, R63, -R182 ;  /* 0x800000b63f097221 */ /* 0x020fe20000010000 */
[----:B------:R1:W-:Y:S03]  /*3920*/  STS [R222+0x4000], R203 ;  /* 0x004000cbde007388 */ /* 0x0003e60000000800 */
[----:B------:R-:W-:Y:S01]  /*3930*/  FMUL.FTZ R9, R184, R9 ;  /* 0x00000009b8097220 */ /* 0x000fe20000410000 */
[----:B------:R-:W-:Y:S04]  /*3940*/  STS [R222+0x4400], R11 ;  /* 0x0044000bde007388 */ /* 0x000fe80000000800 */
[----:B------:R-:W-:Y:S01]  /*3950*/  F2FP.PACK_AB R183, R9, R10 ;  /* 0x0000000a09b7723e */ /* 0x000fe200000000ff */
[----:B------:R-:W-:Y:S04]  /*3960*/  STS [R232+0x4000], R31 ;  /* 0x0040001fe8007388 */ /* 0x000fe80000000800 */
[----:B------:R-:W-:Y:S04]  /*3970*/  STS [R232+0x4400], R247 ;  /* 0x004400f7e8007388 */ /* 0x000fe80000000800 */
[----:B------:R-:W-:Y:S04]  /*3980*/  STS [R222+0x5000], R25 ;  /* 0x00500019de007388 */ /* 0x000fe80000000800 */
[----:B------:R-:W-:Y:S04]  /*3990*/  STS [R222+0x5400], R187 ;  /* 0x005400bbde007388 */ /* 0x000fe80000000800 */
[----:B------:R-:W-:Y:S01]  /*39a0*/  STS [R232+0x5000], R13 ;  /* 0x0050000de8007388 */ /* 0x000fe20000000800 */
[----:B-1----:R-:W-:Y:S03]  /*39b0*/  IMAD.IADD R203, R192, 0x1, R205 ;  /* 0x00000001c0cb7824 */ /* 0x002fe600078e02cd */
        /* <DEDUP_REMOVED lines=53> */
[----:B------:R3:W3:Y:S06]  /*3d10*/  LDSM.16.MT88.4 R28, [R196] ;  /* 0x00000000c41c783b */ /* 0x0006ec0000004200 */
[----:B------:R-:W-:Y:S01]  /*3d20*/  IADD3 R8, R241, 0x2, RZ ;  /* 0x00000002f1087810 */ /* 0x000fe20007ffe0ff */
[-C--:B-1----:R-:W-:Y:S01]  /*3d30*/  HMMA.16816.F32 R68, R132, R136.reuse, R68 ;  /* 0x000000888444723c */ /* 0x082fe20000001844 */
[----:B------:R1:W1:Y:S04]  /*3d40*/  LDSM.16.M88.4 R188, [R203+0x11480] ;  /* 0x01148000cbbc783b */ /* 0x0002680000000200 */
[----:B------:R-:W-:Y:S03]  /*3d50*/  ISETP.GE.AND P0, PT, R8, UR11, PT ;  /* 0x0000000b08007c0c */ /* 0x000fe6000bf06270 */
        /* <DEDUP_REMOVED lines=9> */
[----:B-1-345:R-:W-:Y:S01]  /*3df0*/  SHF.R.S32.HI R5, RZ, 0x1f, R8 ;  /* 0x0000001fff057819 */ /* 0x03afe20000011408 */
[C---:B------:R-:W-:Y:S02]  /*3e00*/  IMAD.SHL.U32 R9, R8.reuse, 0x40, RZ ;  /* 0x0000004008097824 */ /* 0x040fe400078e00ff */
[----:B------:R-:W-:Y:S03]  /*3e10*/  IMAD.WIDE.U32 R10, R8, c[0x0][0x208], RZ ;  /* 0x00008200080a7a25 */ /* 0x000fe600078e00ff */
[----:B------:R-:W-:Y:S01]  /*3e20*/  IADD3 R7, -R216, c[0x0][0x168], -R9 ;  /* 0x00005a00d8077a10 */ /* 0x000fe20007ffe909 */
[----:B------:R-:W-:Y:S01]  /*3e30*/  IMAD R5, R5, c[0x0][0x208], RZ ;  /* 0x0000820005057a24 */ /* 0x000fe200078e02ff */
[----:B------:R-:W-:Y:S02]  /*3e40*/  LEA R4, P1, R10, R220, 0x6 ;  /* 0x000000dc0a047211 */ /* 0x000fe400078230ff */
[C---:B------:R-:W-:Y:S01]  /*3e50*/  ISETP.LT.OR P6, PT, R7.reuse, 0x1, P3 ;  /* 0x000000010700780c */ /* 0x040fe20001fc1670 */
[----:B------:R-:W-:Y:S01]  /*3e60*/  IMAD R5, R8, c[0x0][0x20c], R5 ;  /* 0x0000830008057a24 */ /* 0x000fe200078e0205 */
[----:B------:R-:W-:Y:S02]  /*3e70*/  ISETP.LT.OR P5, PT, R7, 0x21, P3 ;  /* 0x000000210700780c */ /* 0x000fe40001fa1670 */
[----:B------:R-:W-:Y:S01]  /*3e80*/  IADD3 R6, P0, R9, R226, RZ ;  /* 0x000000e209067210 */ /* 0x000fe20007f1e0ff */
[----:B------:R-:W-:Y:S03]  /*3e90*/  IMAD.IADD R5, R11, 0x1, R5 ;  /* 0x000000010b057824 */ /* 0x000fe600078e0205 */
[----:B------:R-:W-:Y:S02]  /*3ea0*/  LEA.HI.X.SX32 R9, R9, R214, 0x1, P0 ;  /* 0x000000d609097211 */ /* 0x000fe400000f0eff */
[----:B------:R-:W-:Y:S02]  /*3eb0*/  LEA.HI.X R5, R10, R239, R5, 0x6, P1 ;  /* 0x000000ef0a057211 */ /* 0x000fe400008f3405 */
[----:B------:R-:W-:Y:S02]  /*3ec0*/  LEA R10, P1, R4, c[0x0][0x1f0], 0x1 ;  /* 0x00007c00040a7a11 */ /* 0x000fe400078208ff */
[----:B------:R-:W-:Y:S02]  /*3ed0*/  LEA R16, P0, R6, c[0x0][0x280], 0x2 ;  /* 0x0000a00006107a11 */ /* 0x000fe400078010ff */
[----:B------:R-:W-:Y:S01]  /*3ee0*/  LEA.HI.X R11, R4, c[0x0][0x1f4], R5, 0x1, P1 ;  /* 0x00007d00040b7a11 */ /* 0x000fe200008f0c05 */
[----:B------:R-:W-:Y:S01]  /*3ef0*/  IMAD R5, R230, 0x2000, R223 ;  /* 0x00002000e6057824 */ /* 0x000fe200078e02df */
[----:B------:R-:W-:Y:S01]  /*3f00*/  IADD3 R18, P1, R10, UR10, RZ ;  /* 0x0000000a0a127c10 */ /* 0x000fe2000ff3e0ff */
[----:B------:R-:W-:Y:S01]  /*3f10*/  @!P2 IMAD R4, R230, 0x40, R218 ;  /* 0x00000040e604a824 */ /* 0x000fe200078e02da */
[----:B------:R-:W-:Y:S02]  /*3f20*/  LEA.HI.X R17, R6, c[0x0][0x284], R9, 0x2, P0 ;  /* 0x0000a10006117a11 */ /* 0x000fe400000f1409 */
[----:B------:R-:W-:Y:S01]  /*3f30*/  @!PT LDS RZ, [RZ] ;  /* 0x00000000fffff984 */ /* 0x000fe20000000800 */
[----:B------:R-:W-:Y:S01]  /*3f40*/  @!PT LDS RZ, [RZ] ;  /* 0x00000000fffff984 */ /* 0x000fe20000000800 */
[----:B------:R-:W-:Y:S01]  /*3f50*/  @!PT LDS RZ, [RZ] ;  /* 0x00000000fffff984 */ /* 0x000fe20000000800 */
[----:B------:R1:W-:Y:S01]  /*3f60*/  LDGSTS.E.BYPASS.LTC128B.128 [R5], [R10.64], !P6 ;  /* 0x000000000a057fae */ /* 0x0003e2000f101d4c */
[----:B------:R-:W-:Y:S01]  /*3f70*/  IADD3.X R19, R11, UR9, RZ, P1, !PT ;  /* 0x000000090b137c10 */ /* 0x000fe20008ffe4ff */
[----:B------:R-:W-:Y:S04]  /*3f80*/  @!P2 IMAD.SHL.U32 R6, R4, 0x4, RZ ;  /* 0x000000040406a824 */ /* 0x000fe800078e00ff */
[----:B------:R1:W-:Y:S06]  /*3f90*/  LDGSTS.E.BYPASS.LTC128B.128 [R5+0x1000], [R18.64], !P5 ;  /* 0x0100000012057fae */ /* 0x0003ec000e901d4c */
[----:B------:R1:W-:Y:S02]  /*3fa0*/  @!P2 LDGSTS.E.BYPASS.LTC128B.128 [R6+0xc280], [R16.64] ;  /* 0x0c2800001006afae */ /* 0x0003e4000b901d4c */
.L_x_606:
[-C--:B-1-345:R-:W-:Y:S01]  /*3fb0*/  HMMA.16816.F32 R4, R24, R28.reuse, RZ ;  /* 0x0000001c1804723c */ /* 0x0bafe200000018ff */
[----:B------:R-:W-:Y:S02]  /*3fc0*/  LDSM.16.MT88.4 R32, [R196+0x1000] ;  /* 0x00100000c420783b */ /* 0x000fe40000004200 */
[----:B------:R-:W-:Y:S01]  /*3fd0*/  ISETP.GE.AND P6, PT, R193, 0x1, PT ;  /* 0x00000001c100780c */ /* 0x000fe20003fc6270 */
[----:B------:R-:W-:Y:S01]  /*3fe0*/  IMAD.IADD R201, R201, 0x1, R203 ;  /* 0x00000001c9c97824 */ /* 0x000fe200078e02cb */
[----:B------:R-:W-:Y:S01]  /*3ff0*/  LDSM.16.MT88.4 R44, [R196+0x2000] ;  /* 0x00200000c42c783b */ /* 0x000fe20000004200 */
[----:B------:R-:W-:Y:S01]  /*4000*/  IMAD.MOV.U32 R156, RZ, RZ, R233 ;  /* 0x000000ffff9c7224 */ /* 0x000fe200078e00e9 */
[----:B------:R-:W-:Y:S01]  /*4010*/  ISETP.GE.AND P5, PT, R231, 0x1, PT ;  /* 0x00000001e700780c */ /* 0x000fe20003fa6270 */
[C---:B------:R-:W-:Y:S01]  /*4020*/  HMMA.16816.F32 R8, R12.reuse, R28, RZ ;  /* 0x0000001c0c08723c */ /* 0x040fe200000018ff */
[----:B------:R-:W-:Y:S01]  /*4030*/  LDSM.16.M88.4 R40, [R201+0x11480] ;  /* 0x01148000c928783b */ /* 0x000fe20000000200 */
[----:B------:R-:W-:Y:S02]  /*4040*/  ISETP.GE.AND P1, PT, R230, 0x1, PT ;  /* 0x00000001e600780c */ /* 0x000fe40003f26270 */
[----:B------:R-:W-:Y:S01]  /*4050*/  IMAD.IADD R53, R156, 0x1, R205 ;  /* 0x000000019c357824 */ /* 0x000fe200078e02cd */
[----:B------:R-:W-:Y:S01]  /*4060*/  LDSM.16.M88.4 R48, [R205+0x13480] ;  /* 0x01348000cd30783b */ /* 0x000fe20000000200 */
[----:B------:R-:W-:Y:S01]  /*4070*/  IMAD.SHL.U32 R241, R241, 0x1000, RZ ;  /* 0x00001000f1f17824 */ /* 0x000fe200078e00ff */
[----:B------:R-:W-:Y:S01]  /*4080*/  IADD3 R231, R231, 0x1, RZ ;  /* 0x00000001e7e77810 */ /* 0x000fe20007ffe0ff */
[-C--:B------:R-:W-:Y:S01]  /*4090*/  HMMA.16816.F32 R12, R12, R30.reuse, RZ ;  /* 0x0000001e0c0c723c */ /* 0x080fe200000018ff */
[----:B------:R-:W1:Y:S03]  /*40a0*/  LDSM.16.M88.4 R20, [R53+0x10480] ;  /* 0x010480003514783b */ /* 0x000e660000000200 */
[----:B------:R-:W-:Y:S01]  /*40b0*/  IADD3 R230, R230, 0x1, RZ ;  /* 0x00000001e6e67810 */ /* 0x000fe20007ffe0ff */
[----:B------:R-:W2:Y:S01]  /*40c0*/  LDSM.16.M88.4 R36, [R53+0x11480] ;  /* 0x011480003524783b */ /* 0x000ea20000000200 */
[----:B------:R-:W-:Y:S02]  /*40d0*/  SEL R231, R231, RZ, !P5 ;  /* 0x000000ffe7e77207 */ /* 0x000fe40006800000 */
[----:B------:R-:W-:Y:S01]  /*40e0*/  HMMA.16816.F32 R16, R24, R30, RZ ;  /* 0x0000001e1810723c */ /* 0x000fe200000018ff */
[----:B------:R-:W-:Y:S03]  /*40f0*/  LDSM.16.MT88.4 R28, [R196+0x1800] ;  /* 0x00180000c41c783b */ /* 0x000fe60000004200 */
[----:B------:R-:W-:Y:S01]  /*4100*/  SEL R230, R230, RZ, !P1 ;  /* 0x000000ffe6e67207 */ /* 0x000fe20004800000 */
[----:B------:R-:W3:Y:S03]  /*4110*/  LDSM.16.M88.4 R24, [R201+0x10480] ;  /* 0x01048000c918783b */ /* 0x000ee60000000200 */
[-C--:B------:R-:W-:Y:S01]  /*4120*/  HMMA.16816.F32 R4, R180, R184.reuse, R4 ;  /* 0x000000b8b404723c */ /* 0x080fe20000001804 */
[----:B------:R-:W0:Y:S07]  /*4130*/  LDGDEPBAR ;  /* 0x00000000000079af */ /* 0x000e2e0000000000 */
[C---:B------:R-:W-:Y:S08]  /*4140*/  HMMA.16816.F32 R8, R188.reuse, R184, R8 ;  /* 0x000000b8bc08723c */ /* 0x040ff00000001808 */
[-C--:B------:R-:W-:Y:S08]  /*4150*/  HMMA.16816.F32 R12, R188, R186.reuse, R12 ;  /* 0x000000babc0c723c */ /* 0x080ff0000000180c */
[----:B------:R-:W-:Y:S08]  /*4160*/  HMMA.16816.F32 R16, R180, R186, R16 ;  /* 0x000000bab410723c */ /* 0x000ff00000001810 */
[-C--:B-1----:R-:W-:Y:S08]  /*4170*/  HMMA.16816.F32 R4, R20, R32.reuse, R4 ;  /* 0x000000201404723c */ /* 0x082ff00000001804 */
[C---:B--2---:R-:W-:Y:S08]  /*4180*/  HMMA.16816.F32 R8, R36.reuse, R32, R8 ;  /* 0x000000202408723c */ /* 0x044ff00000001808 */
[-C--:B------:R-:W-:Y:S01]  /*4190*/  HMMA.16816.F32 R12, R36, R34.reuse, R12 ;  /* 0x00000022240c723c */ /* 0x080fe2000000180c */
[----:B------:R-:W1:Y:S07]  /*41a0*/  LDSM.16.M88.4 R36, [R205+0x12480] ;  /* 0x01248000cd24783b */ /* 0x000e6e0000000200 */
[----:B------:R-:W-:Y:S01]  /*41b0*/  HMMA.16816.F32 R16, R20, R34, R16 ;  /* 0x000000221410723c */ /* 0x000fe20000001810 */
[----:B------:R-:W-:Y:S04]  /*41c0*/  LDSM.16.M88.4 R20, [R203+0x12480] ;  /* 0x01248000cb14783b */ /* 0x000fe80000000200 */
[----:B------:R-:W2:Y:S03]  /*41d0*/  LDSM.16.MT88.4 R32, [R196+0x2800] ;  /* 0x00280000c420783b */ /* 0x000ea60000004200 */
[-C--:B---3--:R-:W-:Y:S08]  /*41e0*/  HMMA.16816.F32 R4, R24, R28.reuse, R4 ;  /* 0x0000001c1804723c */ /* 0x088ff00000001804 */
[C---:B------:R-:W-:Y:S08]  /*41f0*/  HMMA.16816.F32 R8, R40.reuse, R28, R8 ;  /* 0x0000001c2808723c */ /* 0x040ff00000001808 */
[-C--:B------:R-:W-:Y:S01]  /*4200*/  HMMA.16816.F32 R12, R40, R30.reuse, R12 ;  /* 0x0000001e280c723c */ /* 0x080fe2000000180c */
[----:B------:R-:W3:Y:S07]  /*4210*/  LDSM.16.M88.4 R40, [R203+0x13480] ;  /* 0x01348000cb28783b */ /* 0x000eee0000000200 */
[----:B------:R-:W-:Y:S01]  /*4220*/  HMMA.16816.F32 R16, R24, R30, R16 ;  /* 0x0000001e1810723c */ /* 0x000fe20000001810 */
[----:B------:R-:W-:Y:S04]  /*4230*/  LDSM.16.MT88.4 R28, [R196+0x3000] ;  /* 0x00300000c41c783b */ /* 0x000fe80000004200 */
[----:B------:R-:W4:Y:S03]  /*4240*/  LDSM.16.M88.4 R24, [R53+0x12480] ;  /* 0x012480003518783b */ /* 0x000f260000000200 */
[-C--:B-1----:R-:W-:Y:S08]  /*4250*/  HMMA.16816.F32 R4, R36, R44.reuse, R4 ;  /* 0x0000002c2404723c */ /* 0x082ff00000001804 */
[C---:B------:R-:W-:Y:S07]  /*4260*/  HMMA.16816.F32 R8, R48.reuse, R44, R8 ;  /* 0x0000002c3008723c */ /* 0x040fee0000001808 */
[----:B------:R-:W-:Y:S01]  /*4270*/  IMAD.IADD R44, R192, 0x1, R53 ;  /* 0x00000001c02c7824 */ /* 0x000fe200078e0235 */
[-C--:B------:R-:W-:Y:S01]  /*4280*/  HMMA.16816.F32 R12, R48, R46.reuse, R12 ;  /* 0x0000002e300c723c */ /* 0x080fe2000000180c */
[----:B------:R-:W1:Y:S07]  /*4290*/  LDSM.16.M88.4 R48, [R53+0x13480] ;  /* 0x013480003530783b */ /* 0x000e6e0000000200 */
[----:B------:R-:W-:Y:S01]  /*42a0*/  HMMA.16816.F32 R16, R36, R46, R16 ;  /* 0x0000002e2410723c */ /* 0x000fe20000001810 */
[----:B------:R-:W-:Y:S06]  /*42b0*/  LDSM.16.M88.4 R44, [R44+0x13480] ;  /* 0x013480002c2c783b */ /* 0x000fec0000000200 */
[----:B------:R-:W-:Y:S01]  /*42c0*/  IMAD.IADD R36, R156, 0x1, R203 ;  /* 0x000000019c247824 */ /* 0x000fe200078e02cb */
[-C--:B--2---:R-:W-:Y:S05]  /*42d0*/  HMMA.16816.F32 R4, R20, R32.reuse, R4 ;  /* 0x000000201404723c */ /* 0x084fea0000001804 */
[----:B------:R-:W-:Y:S03]  /*42e0*/  LDSM.16.M88.4 R36, [R36+0x12480] ;  /* 0x012480002424783b */ /* 0x000fe60000000200 */
[C---:B---3--:R-:W-:Y:S08]  /*42f0*/  HMMA.16816.F32 R8, R40.reuse, R32, R8 ;  /* 0x000000202808723c */ /* 0x048ff00000001808 */
[-C--:B------:R-:W-:Y:S01]  /*4300*/  HMMA.16816.F32 R12, R40, R34.reuse, R12 ;  /* 0x00000022280c723c */ /* 0x080fe2000000180c */
[----:B------:R-:W2:Y:S07]  /*4310*/  LDSM.16.MT88.4 R40, [R196+0x3800] ;  /* 0x00380000c428783b */ /* 0x000eae0000004200 */
[----:B------:R-:W-:Y:S01]  /*4320*/  HMMA.16816.F32 R16, R20, R34, R16 ;  /* 0x000000221410723c */ /* 0x000fe20000001810 */
[----:B------:R-:W-:Y:S06]  /*4330*/  LDSM.16.MT88.4 R32, [R199+0x4880] ;  /* 0x00488000c720783b */ /* 0x000fec0000004200 */
[C---:B------:R-:W-:Y:S01]  /*4340*/  IMAD R21, R208.reuse, c[0x0][0x244], R229 ;  /* 0x00009100d0157a24 */ /* 0x040fe200078e02e5 */
[-C--:B----4-:R-:W-:Y:S05]  /*4350*/  HMMA.16816.F32 R4, R24, R28.reuse, R4 ;  /* 0x0000001c1804723c */ /* 0x090fea0000001804 */
[C---:B------:R-:W-:Y:S03]  /*4360*/  IMAD.WIDE.U32 R22, R207.reuse, c[0x0][0x238], R212 ;  /* 0x00008e00cf167a25 */ /* 0x040fe600078e00d4 */
[C---:B-1----:R-:W-:Y:S04]  /*4370*/  HMMA.16816.F32 R8, R48.reuse, R28, R8 ;  /* 0x0000001c3008723c */ /* 0x042fe80000001808 */
[----:B------:R-:W-:Y:S04]  /*4380*/  IMAD R20, R207, c[0x0][0x23c], R228 ;  /* 0x00008f00cf147a24 */ /* 0x000fe800078e02e4 */
[-C--:B------:R-:W-:Y:S04]  /*4390*/  HMMA.16816.F32 R12, R48, R30.reuse, R12 ;  /* 0x0000001e300c723c */ /* 0x080fe8000000180c */
[----:B------:R-:W-:Y:S01]  /*43a0*/  IMAD.IADD R23, R23, 0x1, R20 ;  /* 0x0000000117177824 */ /* 0x000fe200078e0214 */
[----:B------:R-:W-:Y:S03]  /*43b0*/  SHF.R.S32.HI R20, RZ, 0x1f, R241 ;  /* 0x0000001fff147819 */ /* 0x000fe600000114f1 */
[----:B------:R-:W-:Y:S01]  /*43c0*/  HMMA.16816.F32 R16, R24, R30, R16 ;  /* 0x0000001e1810723c */ /* 0x000fe20000001810 */
[----:B------:R-:W-:Y:S03]  /*43d0*/  LDSM.16.MT88.4 R24, [R197+0x12480] ;  /* 0x01248000c518783b */ /* 0x000fe60000004200 */
[----:B------:R-:W-:Y:S04]  /*43e0*/  IMAD.WIDE.U32 R22, R208, c[0x0][0x240], R22 ;  /* 0x00009000d0167a25 */ /* 0x000fe800078e0016 */
[-C--:B--2---:R-:W-:Y:S05]  /*43f0*/  HMMA.16816.F32 R4, R36, R40.reuse, R4 ;  /* 0x000000282404723c */ /* 0x084fea0000001804 */
[----:B------:R-:W-:Y:S03]  /*4400*/  IADD3 R241, P0, R241, R22, RZ ;  /* 0x00000016f1f17210 */ /* 0x000fe60007f1e0ff */
[C---:B------:R-:W-:Y:S04]  /*4410*/  HMMA.16816.F32 R8, R44.reuse, R40, R8 ;  /* 0x000000282c08723c */ /* 0x040fe80000001808 */
[----:B------:R-:W-:Y:S04]  /*4420*/  IADD3.X R20, R20, R23, R21, P0, !PT ;  /* 0x0000001714147210 */ /* 0x000fe800007fe415 */
[-C--:B------:R-:W-:Y:S07]  /*4430*/  HMMA.16816.F32 R12, R44, R42.reuse, R12 ;  /* 0x0000002a2c0c723c */ /* 0x080fee000000180c */
[C---:B------:R-:W-:Y:S01]  /*4440*/  LEA R46, P0, R241.reuse, c[0x0][0x220], 0x2 ;  /* 0x00008800f12e7a11 */ /* 0x040fe200078010ff */
[----:B------:R-:W-:Y:S01]  /*4450*/  HMMA.16816.F32 R16, R36, R42, R16 ;  /* 0x0000002a2410723c */ /* 0x000fe20000001810 */
[----:B------:R-:W-:Y:S03]  /*4460*/  LDSM.16.MT88.4 R36, [R197+0x12c80] ;  /* 0x012c8000c524783b */ /* 0x000fe60000004200 */
[----:B------:R-:W-:Y:S01]  /*4470*/  LEA.HI.X R47, R241, c[0x0][0x224], R20, 0x2, P0 ;  /* 0x00008900f12f7a11 */ /* 0x000fe200000f1414 */
[----:B------:R-:W-:Y:S01]  /*4480*/  IMAD.MOV.U32 R241, RZ, RZ, R240 ;  /* 0x000000fffff17224 */ /* 0x000fe200078e00f0 */
[----:B------:R-:W-:Y:S01]  /*4490*/  LDSM.16.MT88.4 R20, [R197+0x10480] ;  /* 0x01048000c514783b */ /* 0x000fe20000004200 */
[----:B------:R-:W-:Y:S03]  /*44a0*/  ISETP.GE.AND P0, PT, R240, UR11, PT ;  /* 0x0000000bf0007c0c */ /* 0x000fe6000bf06270 */
        /* <DEDUP_REMOVED lines=22> */
[----:B------:R-:W3:Y:S04]  /*4610*/  LDSM.16.MT88.4 R16, [R197+0x10c80] ;  /* 0x010c8000c510783b */ /* 0x000ee80000004200 */
[----:B------:R-:W4:Y:S04]  /*4620*/  LDSM.16.MT88.4 R40, [R44+0x4880] ;  /* 0x004880002c28783b */ /* 0x000f280000004200 */
        /* <DEDUP_REMOVED lines=14> */
[C---:B------:R-:W-:Y:S08]  /*4710*/  HMMA.16816.F32 R104, R36.reuse, R32, R104 ;  /* 0x000000202468723c */ /* 0x040ff00000001868 */
[-C--:B------:R-:W-:Y:S08]  /*4720*/  HMMA.16816.F32 R108, R36, R34.reuse, R108 ;  /* 0x00000022246c723c */ /* 0x080ff0000000186c */
[C---:B------:R-:W-:Y:S01]  /*4730*/  HMMA.16816.F32 R112, R16.reuse, R34, R112 ;  /* 0x000000221070723c */ /* 0x040fe20000001870 */
[----:B------:R-:W-:Y:S07]  /*4740*/  LDSM.16.MT88.4 R32, [R197+0x13c80] ;  /* 0x013c8000c520783b */ /* 0x000fee0000004200 */
[-C--:B----4-:R-:W-:Y:S08]  /*4750*/  HMMA.16816.F32 R116, R16, R40.reuse, R116 ;  /* 0x000000281074723c */ /* 0x090ff00000001874 */
        /* <DEDUP_REMOVED lines=55> */
.L_x_602:
[----:B------:R-:W-:Y:S05]  /*4ad0*/  @P1 BRA `(.L_x_608) ;  /* 0x0000108000001947 */ /* 0x000fea0003800000 */
[----:B------:R-:W-:Y:S01]  /*4ae0*/  SHF.R.S32.HI R3, RZ, 0x1f, R212 ;  /* 0x0000001fff037819 */ /* 0x000fe200000114d4 */
[----:B------:R-:W-:Y:S01]  /*4af0*/  BAR.SYNC.DEFER_BLOCKING 0x1, 0x100 ;  /* 0x0044000000007b1d */ /* 0x000fe20000010000 */
[----:B------:R-:W-:-:S02]  /*4b00*/  F2FP.PACK_AB R68, R69, R68 ;  /* 0x000000444544723e */ /* 0x000fc400000000ff */
[CC--:B------:R-:W-:Y:S02]  /*4b10*/  LEA.HI R0, R3.reuse, R212.reuse, RZ, 0x2 ;  /* 0x000000d403007211 */ /* 0x0c0fe400078f10ff */
[----:B------:R-:W-:Y:S01]  /*4b20*/  LEA.HI R2, R3, R212, RZ, 0x5 ;  /* 0x000000d403027211 */ /* 0x000fe200078f28ff */
[----:B------:R-:W-:Y:S01]  /*4b30*/  BSSY B0, `(.L_x_609) ;  /* 0x000008f000007945 */ /* 0x000fe20003800000 */
[--C-:B------:R-:W-:Y:S02]  /*4b40*/  SHF.R.S32.HI R6, RZ, 0x2, R0.reuse ;  /* 0x00000002ff067819 */ /* 0x100fe40000011400 */
[----:B------:R-:W-:Y:S02]  /*4b50*/  SHF.R.S32.HI R5, RZ, 0x1f, R0 ;  /* 0x0000001fff057819 */ /* 0x000fe40000011400 */
[--C-:B------:R-:W-:Y:S02]  /*4b60*/  SHF.R.S32.HI R4, RZ, 0x5, R2.reuse ;  /* 0x00000005ff047819 */ /* 0x100fe40000011402 */
[----:B------:R-:W-:-:S02]  /*4b70*/  SHF.R.S32.HI R7, RZ, 0x1f, R2 ;  /* 0x0000001fff077819 */ /* 0x000fc40000011402 */
[----:B------:R-:W-:Y:S02]  /*4b80*/  LEA.HI R5, R5, R6, RZ, 0x3 ;  /* 0x0000000605057211 */ /* 0x000fe400078f18ff */
[----:B------:R-:W-:Y:S02]  /*4b90*/  LEA.HI R7, R7, R4, RZ, 0x2 ;  /* 0x0000000407077211 */ /* 0x000fe400078f10ff */
[----:B------:R-:W-:Y:S02]  /*4ba0*/  LOP3.LUT R5, R5, 0xfffffff8, RZ, 0xc0, !PT ;  /* 0xfffffff805057812 */ /* 0x000fe400078ec0ff */
        /* <DEDUP_REMOVED lines=83> */
[----:B------:R-:W-:Y:S02]  /*50e0*/  IADD3 R41, -R206, c[0x0][0x2f0], RZ ;  /* 0x0000bc00ce297a10 */ /* 0x000fe40007ffe1ff */
[----:B------:R-:W-:Y:S01]  /*50f0*/  SHF.R.S32.HI R0, RZ, 0x1f, R207 ;  /* 0x0000001fff007819 */ /* 0x000fe200000114cf */
[----:B------:R-:W-:Y:S01]  /*5100*/  STS [R5+0x80], R100 ;  /* 0x0000806405007388 */ /* 0x000fe20000000800 */
[----:B------:R-:W-:-:S03]  /*5110*/  IMNMX R41, R41, 0x80, PT ;  /* 0x0000008029297817 */ /* 0x000fc60003800200 */
[----:B------:R-:W-:Y:S01]  /*5120*/  STS [R5+0x480], R102 ;  /* 0x0004806605007388 */ /* 0x000fe20000000800 */
[----:B------:R-:W-:Y:S01]  /*5130*/  IMAD R36, R0, c[0x0][0x338], RZ ;  /* 0x0000ce0000247a24 */ /* 0x000fe200078e02ff */
[----:B------:R-:W-:Y:S02]  /*5140*/  ISETP.GE.AND P3, PT, R10, R41, PT ;  /* 0x000000290a00720c */ /* 0x000fe40003f66270 */
[----:B------:R-:W-:Y:S01]  /*5150*/  STS [R7+0x80], R112 ;  /* 0x0000807007007388 */ /* 0x000fe20000000800 */
[----:B------:R-:W-:Y:S01]  /*5160*/  IMAD R11, R207, c[0x0][0x33c], R36 ;  /* 0x0000cf00cf0b7a24 */ /* 0x000fe200078e0224 */
[----:B------:R-:W-:Y:S02]  /*5170*/  ISETP.GE.OR P0, PT, R8, c[0x0][0x324], P3 ;  /* 0x0000c90008007a0c */ /* 0x000fe40001f06670 */
        /* <DEDUP_REMOVED lines=14> */
[----:B-1----:R-:W-:-:S02]  /*5260*/  SHF.R.S32.HI R3, RZ, 0x1f, R208 ;  /* 0x0000001fff037819 */ /* 0x002fc400000114d0 */
[----:B--2---:R-:W-:-:S03]  /*5270*/  SHF.R.S32.HI R9, RZ, 0x1f, R8 ;  /* 0x0000001fff097819 */ /* 0x004fc60000011408 */
[----:B------:R1:W2:Y:S02]  /*5280*/  LDS.128 R32, [R2+0x5080] ;  /* 0x0050800002207984 */ /* 0x0002a40000000c00 */
[----:B------:R-:W-:Y:S02]  /*5290*/  IMAD.WIDE.U32 R36, R207, c[0x0][0x338], R8 ;  /* 0x0000ce00cf247a25 */ /* 0x000fe400078e0008 */
[----:B------:R1:W3:Y:S02]  /*52a0*/  LDS.128 R28, [R2+0x6080] ;  /* 0x00608000021c7984 */ /* 0x0002e40000000c00 */
[----:B------:R-:W-:Y:S02]  /*52b0*/  IMAD.IADD R43, R37, 0x1, R11 ;  /* 0x00000001252b7824 */ /* 0x000fe400078e020b */
[----:B------:R1:W4:Y:S01]  /*52c0*/  LDS.128 R24, [R2+0x7080] ;  /* 0x0070800002187984 */ /* 0x0003220000000c00 */
[----:B------:R-:W-:Y:S02]  /*52d0*/  IMAD R11, R3, c[0x0][0x340], RZ ;  /* 0x0000d000030b7a24 */ /* 0x000fe400078e02ff */
[----:B------:R-:W-:Y:S01]  /*52e0*/  IMAD.MOV.U32 R42, RZ, RZ, R36 ;  /* 0x000000ffff2a7224 */ /* 0x000fe200078e0024 */
[----:B------:R1:W5:Y:S01]  /*52f0*/  LDS.128 R20, [R2+0x80] ;  /* 0x0000800002147984 */ /* 0x0003620000000c00 */
[C---:B------:R-:W-:Y:S01]  /*5300*/  IMAD R36, R208.reuse, c[0x0][0x344], R11 ;  /* 0x0000d100d0247a24 */ /* 0x040fe200078e020b */
[----:B------:R-:W-:Y:S01]  /*5310*/  SHF.R.S32.HI R11, RZ, 0x1f, R10 ;  /* 0x0000001fff0b7819 */ /* 0x000fe2000001140a */
[----:B------:R-:W-:Y:S01]  /*5320*/  IMAD.WIDE.U32 R42, R208, c[0x0][0x340], R42 ;  /* 0x0000d000d02a7a25 */ /* 0x000fe200078e002a */
[----:B------:R1:W1:Y:S03]  /*5330*/  LDS.128 R16, [R2+0x1080] ;  /* 0x0010800002107984 */ /* 0x0002660000000c00 */
[----:B------:R-:W-:Y:S01]  /*5340*/  IMAD.WIDE R44, R209, 0x80, R10 ;  /* 0x00000080d12c7825 */ /* 0x000fe200078e020a */
[----:B------:R1:W1:Y:S03]  /*5350*/  LDS.128 R12, [R2+0x2080] ;  /* 0x00208000020c7984 */ /* 0x0002660000000c00 */
[----:B------:R-:W-:Y:S01]  /*5360*/  IMAD.IADD R47, R43, 0x1, R36 ;  /* 0x000000012b2f7824 */ /* 0x000fe200078e0224 */
[----:B------:R1:W1:Y:S01]  /*5370*/  LDS.128 R4, [R2+0x3080] ;  /* 0x0030800002047984 */ /* 0x0002620000000c00 */
[----:B------:R-:W-:Y:S05]  /*5380*/  @P0 BRA `(.L_x_610) ;  /* 0x0000009000000947 */ /* 0x000fea0003800000 */
[----:B------:R-:W5:Y:S01]  /*5390*/  LDS.128 R36, [R2+0x4080] ;  /* 0x0040800002247984 */ /* 0x000f620000000c00 */
        /* <DEDUP_REMOVED lines=8> */
.L_x_610:
[----:B------:R-:W-:Y:S05]  /*5420*/  BSYNC B0 ;  /* 0x0000000000007941 */ /* 0x000fea0003800000 */
.L_x_609:
[----:B-1----:R-:W-:Y:S01]  /*5430*/  IADD3 R2, R10, 0x20, RZ ;  /* 0x000000200a027810 */ /* 0x002fe20007ffe0ff */
[----:B------:R-:W-:Y:S03]  /*5440*/  BSSY B0, `(.L_x_611) ;  /* 0x000000f000007945 */ /* 0x000fe60003800000 */
[----:B------:R-:W-:-:S04]  /*5450*/  ISETP.GE.AND P2, PT, R2, R41, PT ;  /* 0x000000290200720c */ /* 0x000fc80003f46270 */
[----:B------:R-:W-:-:S13]  /*5460*/  ISETP.GE.OR P0, PT, R8, c[0x0][0x324], P2 ;  /* 0x0000c90008007a0c */ /* 0x000fda0001706670 */
[----:B------:R-:W-:Y:S05]  /*5470*/  @P0 BRA `(.L_x_612) ;  /* 0x000000b000000947 */ /* 0x000fea0003800000 */
[----:B-----5:R-:W-:Y:S01]  /*5480*/  IADD3 R37, P0, R44, 0x20, RZ ;  /* 0x000000202c257810 */ /* 0x020fe20007f1e0ff */
        /* <DEDUP_REMOVED lines=10> */
.L_x_612:
[----:B------:R-:W-:Y:S05]  /*5530*/  BSYNC B0 ;  /* 0x0000000000007941 */ /* 0x000fea0003800000 */
.L_x_611:
[----:B------:R-:W-:Y:S01]  /*5540*/  IADD3 R2, R10, 0x40, RZ ;  /* 0x000000400a027810 */ /* 0x000fe20007ffe0ff */
[----:B------:R-:W-:Y:S03]  /*5550*/  BSSY B0, `(.L_x_613) ;  /* 0x000000f000007945 */ /* 0x000fe60003800000 */
[----:B------:R-:W-:-:S04]  /*5560*/  ISETP.GE.AND P1, PT, R2, R41, PT ;  /* 0x000000290200720c */ /* 0x000fc80003f26270 */
[----:B------:R-:W-:-:S13]  /*5570*/  ISETP.GE.OR P0, PT, R8, c[0x0][0x324], P1 ;  /* 0x0000c90008007a0c */ /* 0x000fda0000f06670 */
[----:B------:R-:W-:Y:S05]  /*5580*/  @P0 BRA `(.L_x_614) ;  /* 0x000000b000000947 */ /* 0x000fea0003800000 */
[----:B-12---:R-:W-:Y:S01]  /*5590*/  IADD3 R33, P0, R44, 0x40, RZ ;  /* 0x000000402c217810 */ /* 0x006fe20007f1e0ff */
        /* <DEDUP_REMOVED lines=10> */
.L_x_614:
[----:B------:R-:W-:Y:S05]  /*5640*/  BSYNC B0 ;  /* 0x0000000000007941 */ /* 0x000fea0003800000 */
.L_x_613:
[----:B------:R-:W-:Y:S01]  /*5650*/  IADD3 R10, R10, 0x60, RZ ;  /* 0x000000600a0a7810 */ /* 0x000fe20007ffe0ff */
[----:B------:R-:W-:Y:S03]  /*5660*/  BSSY B0, `(.L_x_615) ;  /* 0x000000f000007945 */ /* 0x000fe60003800000 */
[----:B------:R-:W-:-:S04]  /*5670*/  ISETP.GE.AND P0, PT, R10, R41, PT ;  /* 0x000000290a00720c */ /* 0x000fc80003f06270 */
[----:B------:R-:W-:-:S13]  /*5680*/  ISETP.GE.OR P4, PT, R8, c[0x0][0x324], P0 ;  /* 0x0000c90008007a0c */ /* 0x000fda0000786670 */
[----:B------:R-:W-:Y:S05]  /*5690*/  @P4 BRA `(.L_x_616) ;  /* 0x000000b000004947 */ /* 0x000fea0003800000 */
[----:B------:R-:W-:Y:S01]  /*56a0*/  IADD3 R11, P4, R44, 0x60, RZ ;  /* 0x000000602c0b7810 */ /* 0x000fe20007f9e0ff */
[----:B-1-3--:R-:W-:Y:S01]  /*56b0*/  IMAD.MOV.U32 R28, RZ, RZ, R42 ;  /* 0x000000ffff1c7224 */ /* 0x00afe200078e002a */
        /* <DEDUP_REMOVED lines=9> */
.L_x_616:
[----:B------:R-:W-:Y:S05]  /*5750*/  BSYNC B0 ;  /* 0x0000000000007941 */ /* 0x000fea0003800000 */
.L_x_615:
        /* <DEDUP_REMOVED lines=13> */
[----:B----4-:R-:W-:-:S04]  /*5830*/  IMAD.WIDE.U32 R24, R44, c[0x0][0x300], R10 ;  /* 0x0000c0002c187a25 */ /* 0x010fc800078e000a */
[----:B------:R-:W-:Y:S01]  /*5840*/  IMAD R0, R44, c[0x0][0x304], R3 ;  /* 0x0000c1002c007a24 */ /* 0x000fe200078e0203 */
[----:B------:R-:W-:-:S04]  /*5850*/  LEA R2, P3, R24, c[0x0][0x2e8], 0x1 ;  /* 0x0000ba0018027a11 */ /* 0x000fc800078608ff */
[----:B------:R-:W-:-:S04]  /*5860*/  IADD3 R0, R25, R0, RZ ;  /* 0x0000000019007210 */ /* 0x000fc80007ffe0ff */
[----:B------:R-:W-:-:S05]  /*5870*/  LEA.HI.X R3, R24, c[0x0][0x2ec], R0, 0x1, P3 ;  /* 0x0000bb0018037a11 */ /* 0x000fca00018f0c00 */
[----:B-----5:R1:W-:Y:S02]  /*5880*/  STG.E.128 [R2.64], R20 ;  /* 0x0000001402007986 */ /* 0x0203e4000c101d0c */
.L_x_618:
[----:B------:R-:W-:Y:S05]  /*5890*/  BSYNC B0 ;  /* 0x0000000000007941 */ /* 0x000fea0003800000 */
.L_x_617:
[----:B------:R-:W-:Y:S01]  /*58a0*/  ISETP.GE.OR P2, PT, R8, c[0x0][0x2f4], P2 ;  /* 0x0000bd0008007a0c */ /* 0x000fe20001746670 */
[----:B------:R-:W-:-:S12]  /*58b0*/  BSSY B0, `(.L_x_619) ;  /* 0x000000d000007945 */ /* 0x000fd80003800000 */
[----:B------:R-:W-:Y:S05]  /*58c0*/  @P2 BRA `(.L_x_620) ;  /* 0x000000b000002947 */ /* 0x000fea0003800000 */
[----:B-1----:R-:W-:Y:S01]  /*58d0*/  IADD3 R2, P2, R44, 0x20, RZ ;  /* 0x000000202c027810 */ /* 0x002fe20007f5e0ff */
[----:B-----5:R-:W-:Y:S01]  /*58e0*/  IMAD.MOV.U32 R20, RZ, RZ, R208 ;  /* 0x000000ffff147224 */ /* 0x020fe200078e00d0 */
        /* <DEDUP_REMOVED lines=9> */
.L_x_620:
[----:B------:R-:W-:Y:S05]  /*5980*/  BSYNC B0 ;  /* 0x0000000000007941 */ /* 0x000fea0003800000 */
.L_x_619:
        /* <DEDUP_REMOVED lines=14> */
.L_x_622:
[----:B------:R-:W-:Y:S05]  /*5a70*/  BSYNC B0 ;  /* 0x0000000000007941 */ /* 0x000fea0003800000 */
.L_x_621:
[----:B------:R-:W-:-:S13]  /*5a80*/  ISETP.GE.OR P0, PT, R8, c[0x0][0x2f4], P0 ;  /* 0x0000bd0008007a0c */ /* 0x000fda0000706670 */
[----:B------:R-:W-:Y:S05]  /*5a90*/  @P0 EXIT ;  /* 0x000000000000094d */ /* 0x000fea0003800000 */
[----:B------:R-:W-:Y:S01]  /*5aa0*/  IADD3 R0, P0, R44, 0x60, RZ ;  /* 0x000000602c007810 */ /* 0x000fe20007f1e0ff */
[----:B------:R-:W-:Y:S01]  /*5ab0*/  IMAD.MOV.U32 R8, RZ, RZ, R208 ;  /* 0x000000ffff087224 */ /* 0x000fe200078e00d0 */
[----:B------:R-:W-:-:S03]  /*5ac0*/  MOV R9, R11 ;  /* 0x0000000b00097202 */ /* 0x000fc60000000f00 */
[----:B------:R-:W-:Y:S02]  /*5ad0*/  IMAD.X R44, RZ, RZ, R45, P0 ;  /* 0x000000ffff2c7224 */ /* 0x000fe400000e062d */
        /* <DEDUP_REMOVED lines=8> */
.L_x_608:
[----:B------:R-:W-:Y:S01]  /*5b60*/  SHF.R.S32.HI R3, RZ, 0x1f, R212 ;  /* 0x0000001fff037819 */ /* 0x000fe200000114d4 */
[----:B------:R-:W-:Y:S01]  /*5b70*/  BSSY B0, `(.L_x_623) ;  /* 0x000001f000007945 */ /* 0x000fe20003800000 */
[----:B------:R-:W-:Y:S02]  /*5b80*/  IADD3 R206, -R206, c[0x0][0x2f0], RZ ;  /* 0x0000bc00cece7a10 */ /* 0x000fe40007ffe1ff */
[----:B------:R-:W-:Y:S02]  /*5b90*/  LEA.HI R8, R3, R212, RZ, 0x3 ;  /* 0x000000d403087211 */ /* 0x000fe400078f18ff */
[----:B------:R-:W-:Y:S02]  /*5ba0*/  SHF.R.S32.HI R2, RZ, 0x1f, R207 ;  /* 0x0000001fff027819 */ /* 0x000fe400000114cf */
[----:B------:R-:W-:Y:S02]  /*5bb0*/  LOP3.LUT R3, R8, 0x1ffffff8, RZ, 0xc0, !PT ;  /* 0x1ffffff808037812 */ /* 0x000fe400078ec0ff */
[----:B------:R-:W-:Y:S01]  /*5bc0*/  SHF.R.S32.HI R8, RZ, 0x3, R8 ;  /* 0x00000003ff087819 */ /* 0x000fe20000011408 */
[----:B------:R-:W-:Y:S01]  /*5bd0*/  IMAD R6, R2, c[0x0][0x308], RZ ;  /* 0x0000c20002067a24 */ /* 0x000fe200078e02ff */
[----:B------:R-:W-:Y:S01]  /*5be0*/  SHF.R.S32.HI R0, RZ, 0x1f, R208 ;  /* 0x0000001fff007819 */ /* 0x000fe200000114d0 */
[----:B------:R-:W-:Y:S01]  /*5bf0*/  IMAD.IADD R3, R212, 0x1, -R3 ;  /* 0x00000001d4037824 */ /* 0x000fe200078e0a03 */
[----:B------:R-:W-:-:S02]  /*5c00*/  ISETP.GE.AND P3, PT, R8, R206, PT ;  /* 0x000000ce0800720c */ /* 0x000fc40003f66270 */
[----:B------:R-:W-:Y:S01]  /*5c10*/  SHF.R.S32.HI R9, RZ, 0x1f, R8 ;  /* 0x0000001fff097819 */ /* 0x000fe20000011408 */
[----:B------:R-:W-:Y:S02]  /*5c20*/  IMAD.SHL.U32 R4, R3, 0x8, RZ ;  /* 0x0000000803047824 */ /* 0x000fe400078e00ff */
[----:B------:R-:W-:Y:S02]  /*5c30*/  IMAD R3, R207, c[0x0][0x30c], R6 ;  /* 0x0000c300cf037a24 */ /* 0x000fe400078e0206 */
[----:B------:R-:W-:Y:S01]  /*5c40*/  IMAD R15, R0, c[0x0][0x310], RZ ;  /* 0x0000c400000f7a24 */ /* 0x000fe200078e02ff */
[----:B------:R-:W-:Y:S01]  /*5c50*/  SHF.R.S32.HI R5, RZ, 0x1f, R4 ;  /* 0x0000001fff057819 */ /* 0x000fe20000011404 */
[----:B------:R-:W-:Y:S01]  /*5c60*/  IMAD.WIDE R12, R209, 0x80, R8 ;  /* 0x00000080d10c7825 */ /* 0x000fe200078e0208 */
[----:B------:R-:W-:-:S03]  /*5c70*/  ISETP.GE.OR P0, PT, R4, c[0x0][0x2f4], P3 ;  /* 0x0000bd0004007a0c */ /* 0x000fc60001f06670 */
[----:B------:R-:W-:-:S04]  /*5c80*/  IMAD.WIDE.U32 R6, R207, c[0x0][0x308], R4 ;  /* 0x0000c200cf067a25 */ /* 0x000fc800078e0004 */
[----:B------:R-:W-:Y:S02]  /*5c90*/  IMAD.IADD R7, R7, 0x1, R3 ;  /* 0x0000000107077824 */ /* 0x000fe400078e0203 */
        /* <DEDUP_REMOVED lines=12> */
.L_x_624:
[----:B------:R-:W-:Y:S05]  /*5d60*/  BSYNC B0 ;  /* 0x0000000000007941 */ /* 0x000fea0003800000 */
.L_x_623:
        /* <DEDUP_REMOVED lines=16> */
.L_x_626:
[----:B------:R-:W-:Y:S05]  /*5e70*/  BSYNC B0 ;  /* 0x0000000000007941 */ /* 0x000fea0003800000 */
.L_x_625:
        /* <DEDUP_REMOVED lines=16> */
.L_x_628:
[----:B------:R-:W-:Y:S05]  /*5f80*/  BSYNC B0 ;  /* 0x0000000000007941 */ /* 0x000fea0003800000 */
.L_x_627:
        /* <DEDUP_REMOVED lines=16> */
.L_x_630:
[----:B------:R-:W-:Y:S05]  /*6090*/  BSYNC B0 ;  /* 0x0000000000007941 */ /* 0x000fea0003800000 */
.L_x_629:
[----:B------:R-:W-:Y:S01]  /*60a0*/  IMAD R2, R2, c[0x0][0x338], RZ ;  /* 0x0000ce0002027a24 */ /* 0x000fe200078e02ff */
[----:B------:R-:W-:Y:S01]  /*60b0*/  ISETP.GE.OR P3, PT, R4, c[0x0][0x324], P3 ;  /* 0x0000c90004007a0c */ /* 0x000fe20001f66670 */
[C---:B-1----:R-:W-:Y:S01]  /*60c0*/  IMAD.WIDE.U32 R6, R207.reuse, c[0x0][0x338], R4 ;  /* 0x0000ce00cf067a25 */ /* 0x042fe200078e0004 */
[----:B------:R-:W-:Y:S03]  /*60d0*/  BSSY B0, `(.L_x_631) ;  /* 0x0000011000007945 */ /* 0x000fe60003800000 */
[----:B------:R-:W-:Y:S01]  /*60e0*/  IMAD R207, R207, c[0x0][0x33c], R2 ;  /* 0x0000cf00cfcf7a24 */ /* 0x000fe200078e0202 */
[----:B------:R-:W-:Y:S01]  /*60f0*/  MOV R8, R6 ;  /* 0x0000000600087202 */ /* 0x000fe20000000f00 */
        /* <DEDUP_REMOVED lines=14> */
.L_x_632:
[----:B------:R-:W-:Y:S05]  /*61e0*/  BSYNC B0 ;  /* 0x0000000000007941 */ /* 0x000fea0003800000 */
.L_x_631:
        /* <DEDUP_REMOVED lines=14> */
.L_x_634:
[----:B------:R-:W-:Y:S05]  /*62d0*/  BSYNC B0 ;  /* 0x0000000000007941 */ /* 0x000fea0003800000 */
.L_x_633:
        /* <DEDUP_REMOVED lines=14> */
.L_x_636:
[----:B------:R-:W-:Y:S05]  /*63c0*/  BSYNC B0 ;  /* 0x0000000000007941 */ /* 0x000fea0003800000 */
.L_x_635:
        /* <DEDUP_REMOVED lines=14> */
.L_x_637:
        /* <DEDUP_REMOVED lines=13> */
.L_x_1812:


//--------------------- .text._ZN7cutlass13device_kernelIN5flash19enable_sm80_to_sm89INS1_16FlashAttnBwdSm80INS1_25CollectiveMainloopBwdSm80ILi2ELi2EN4cute5tupleIJNS5_1CILi64EEENS7_ILi128EEES8_EEENS_6half_tEfNS_4arch4Sm80ELb1ELb0ELb0ELb0ELb1ELb0ELb0ELb0ELi2ELi2ELi4ELi2ELb1EEENS1_21CollectiveEpilogueBwdISA_SB_SD_Li256ELb0ELb0ELi2EEENS1_25SingleTileBwdLPTSchedulerILb0ELi128ELb1EEEEEEEEEvNT_6ParamsE --------------------------
	.section	.text._ZN7cutlass13device_kernelIN5flash19enable_sm80_to_sm89INS1_16FlashAttnBwdSm80INS1_25CollectiveMainloopBwdSm80ILi2ELi2EN4cute5tupleIJNS5_1CILi64EEENS7_ILi128EEES8_EEENS_6half_tEfNS_4arch4Sm80ELb1ELb0ELb0ELb0ELb1ELb0ELb0ELb0ELi2ELi2ELi4ELi2ELb1EEENS1_21CollectiveEpilogueBwdISA_SB_SD_Li256ELb0ELb0ELi2EEENS1_25SingleTileBwdLPTSchedulerILb0ELi128ELb1EEEEEEEEEvNT_6ParamsE,"ax",@progbits
	.sectioninfo	@"SHI_REGISTERS=254"
	.align	128
.text._ZN7cutlass13device_kernelIN5flash19enable_sm80_to_sm89INS1_16FlashAttnBwdSm80INS1_25CollectiveMainloopBwdSm80ILi2ELi2EN4cute5tupleIJNS5_1CILi64EEENS7_ILi128EEES8_EEENS_6half_tEfNS_4arch4Sm80ELb1ELb0ELb0ELb0ELb1ELb0ELb0ELb0ELi2ELi2ELi4ELi2ELb1EEENS1_21CollectiveEpilogueBwdISA_SB_SD_Li256ELb0ELb0ELi2EEENS1_25SingleTileBwdLPTSchedulerILb0ELi128ELb1EEEEEEEEEvNT_6ParamsE:
        .type           _ZN7cutlass13device_kernelIN5flash19enable_sm80_to_sm89INS1_16FlashAttnBwdSm80INS1_25CollectiveMainloopBwdSm80ILi2ELi2EN4cute5tupleIJNS5_1CILi64EEENS7_ILi128EEES8_EEENS_6half_tEfNS_4arch4Sm80ELb1ELb0ELb0ELb0ELb1ELb0ELb0ELb0ELi2ELi2ELi4ELi2ELb1EEENS1_21CollectiveEpilogueBwdISA_SB_SD_Li256ELb0ELb0ELi2EEENS1_25SingleTileBwdLPTSchedulerILb0ELi128ELb1EEEEEEEEEvNT_6ParamsE,@function
        .size           _ZN7cutlass13device_kernelIN5flash19enable_sm80_to_sm89INS1_16FlashAttnBwdSm80INS1_25CollectiveMainloopBwdSm80ILi2ELi2EN4cute5tupleIJNS5_1CILi64EEENS7_ILi128EEES8_EEENS_6half_tEfNS_4arch4Sm80ELb1ELb0ELb0ELb0ELb1ELb0ELb0ELb0ELi2ELi2ELi4ELi2ELb1EEENS1_21CollectiveEpilogueBwdISA_SB_SD_Li256ELb0ELb0ELi2EEENS1_25SingleTileBwdLPTSchedulerILb0ELi128ELb1EEEEEEEEEvNT_6ParamsE,(.L_x_1813 - _ZN7cutlass13device_kernelIN5flash19enable_sm80_to_sm89INS1_16FlashAttnBwdSm80INS1_25CollectiveMainloopBwdSm80ILi2ELi2EN4cute5tupleIJNS5_1CILi64EEENS7_ILi128EEES8_EEENS_6half_tEfNS_4arch4Sm80ELb1ELb0ELb0ELb0ELb1ELb0ELb0ELb0ELi2ELi2ELi4ELi2ELb1EEENS1_21CollectiveEpilogueBwdISA_SB_SD_Li256ELb0ELb0ELi2EEENS1_25SingleTileBwdLPTSchedulerILb0ELi128ELb1EEEEEEEEEvNT_6ParamsE)
        .other          _ZN7cutlass13device_kernelIN5flash19enable_sm80_to_sm89INS1_16FlashAttnBwdSm80INS1_25CollectiveMainloopBwdSm80ILi2ELi2EN4cute5tupleIJNS5_1CILi64EEENS7_ILi128EEES8_EEENS_6half_tEfNS_4arch4Sm80ELb1ELb0ELb0ELb0ELb1ELb0ELb0ELb0ELi2ELi2ELi4ELi2ELb1EEENS1_21CollectiveEpilogueBwdISA_SB_SD_Li256ELb0ELb0ELi2EEENS1_25SingleTileBwdLPTSchedulerILb0ELi128ELb1EEEEEEEEEvNT_6ParamsE,@"STO_CUDA_ENTRY STV_DEFAULT"
_ZN7cutlass13device_kernelIN5flash19enable_sm80_to_sm89INS1_16FlashAttnBwdSm80INS1_25CollectiveMainloopBwdSm80ILi2ELi2EN4cute5tupleIJNS5_1CILi64EEENS7_ILi128EEES8_EEENS_6half_tEfNS_4arch4Sm80ELb1ELb0ELb0ELb0ELb1ELb0ELb0ELb0ELi2ELi2ELi4ELi2ELb1EEENS1_21CollectiveEpilogueBwdISA_SB_SD_Li256ELb0ELb0ELi2EEENS1_25SingleTileBwdLPTSchedulerILb0ELi128ELb1EEEEEEEEEvNT_6ParamsE:
        /* <DEDUP_REMOVED lines=16> */
[----:B------:R-:W-:-:S04]  /*0100*/  MOV R0, c[0x0][0x3c4] ;  /* 0x0000f10000007a02 */ /* 0x000fc80000000f00 */
[----:B------:R-:W-:Y:S02]  /*0110*/  ISETP.NE.AND P0, PT, R0, 0x1, PT ;  /* 0x000000010000780c */ /* 0x000fe40003f05270 */
[----:B------:R-:W-:-:S11]  /*0120*/  MOV R0, R2 ;  /* 0x0000000200007202 */ /* 0x000fd60000000f00 */
[----:B------:R-:W-:-:S05]  /*0130*/  @P0 IMAD.HI.U32 R3, R2, c[0x0][0x3c8], RZ ;  /* 0x0000f20002030a27 */ /* 0x000fca00078e00ff */
[----:B------:R-:W-:-:S05]  /*0140*/  @P0 SHF.R.U32.HI R0, RZ, c[0x0][0x3cc], R3 ;  /* 0x0000f300ff000a19 */ /* 0x000fca0000011603 */
[----:B------:R-:W-:Y:S01]  /*0150*/  IMAD R5, R0, c[0x0][0x3c4], RZ ;  /* 0x0000f10000057a24 */ /* 0x000fe200078e02ff */
[----:B------:R-:W-:Y:S05]  /*0160*/  BRA `(.L_x_640) ;  /* 0x0000006000007947 */ /* 0x000fea0003800000 */
.L_x_639:
[----:B------:R-:W-:-:S04]  /*0170*/  MOV R0, c[0x0][0x3ac] ;  /* 0x0000eb0000007a02 */ /* 0x000fc80000000f00 */
[----:B------:R-:W-:Y:S02]  /*0180*/  ISETP.NE.AND P0, PT, R0, 0x1, PT ;  /* 0x000000010000780c */ /* 0x000fe40003f05270 */
[----:B------:R-:W-:-:S11]  /*0190*/  MOV R0, R2 ;  /* 0x0000000200007202 */ /* 0x000fd60000000f00 */
[----:B------:R-:W-:-:S05]  /*01a0*/  @P0 IMAD.HI.U32 R3, R2, c[0x0][0x3b0], RZ ;  /* 0x0000ec0002030a27 */ /* 0x000fca00078e00ff */
[----:B------:R-:W-:-:S05]  /*01b0*/  @P0 SHF.R.U32.HI R0, RZ, c[0x0][0x3b4], R3 ;  /* 0x0000ed00ff000a19 */ /* 0x000fca0000011603 */
[----:B------:R-:W-:Y:S02]  /*01c0*/  IMAD R5, R0, c[0x0][0x3ac], RZ ;  /* 0x0000eb0000057a24 */ /* 0x000fe400078e02ff */
.L_x_640:
[----:B------:R-:W-:Y:S01]  /*01d0*/  IMAD.MOV.U32 R3, RZ, RZ, c[0x0][0x3a0] ;  /* 0x0000e800ff037624 */ /* 0x000fe200078e00ff */
[----:B------:R-:W-:Y:S01]  /*01e0*/  LOP3.LUT R0, RZ, R0, RZ, 0x33, !PT ;  /* 0x00000000ff007212 */ /* 0x000fe200078e33ff */
[----:B------:R-:W-:-:S03]  /*01f0*/  IMAD.IADD R5, R2, 0x1, -R5 ;  /* 0x0000000102057824 */ /* 0x000fc600078e0a05 */
[----:B------:R-:W-:Y:S01]  /*0200*/  ISETP.NE.AND P0, PT, R3, 0x1, PT ;  /* 0x000000010300780c */ /* 0x000fe20003f05270 */
[----:B------:R-:W-:Y:S01]  /*0210*/  IMAD R4, R4, c[0x0][0x3ac], R5 ;  /* 0x0000eb0004047a24 */ /* 0x000fe200078e0205 */
[----:B------:R-:W-:-:S04]  /*0220*/  IADD3 R207, R0, c[0x0][0x394], RZ ;  /* 0x0000e50000cf7a10 */ /* 0x000fc80007ffe0ff */
[----:B------:R-:W-:-:S07]  /*0230*/  MOV R209, R4 ;  /* 0x0000000400d17202 */ /* 0x000fce0000000f00 */
[----:B------:R-:W-:-:S05]  /*0240*/  @P0 IMAD.HI.U32 R2, R4, c[0x0][0x3a4], RZ ;  /* 0x0000e90004020a27 */ /* 0x000fca00078e00ff */
[----:B------:R-:W-:-:S04]  /*0250*/  @P0 SHF.R.U32.HI R209, RZ, c[0x0][0x3a8], R2 ;  /* 0x0000ea00ffd10a19 */ /* 0x000fc80000011602 */
[----:B------:R-:W-:-:S05]  /*0260*/  IADD3 R3, -R209, RZ, RZ ;  /* 0x000000ffd1037210 */ /* 0x000fca0007ffe1ff */
[----:B------:R-:W-:Y:S01]  /*0270*/  IMAD R208, R3, c[0x0][0x3a0], R4 ;  /* 0x0000e80003d07a24 */ /* 0x000fe200078e0204 */
[----:B------:R-:W-:Y:S05]  /*0280*/  BRA `(.L_x_641) ;  /* 0x0000021000007947 */ /* 0x000fea0003800000 */
.L_x_638:
        /* <DEDUP_REMOVED lines=16> */
.L_x_642:
[----:B------:R-:W-:-:S04]  /*0390*/  MOV R0, c[0x0][0x3ac] ;  /* 0x0000eb0000007a02 */ /* 0x000fc80000000f00 */
[----:B------:R-:W-:Y:S02]  /*03a0*/  ISETP.NE.AND P0, PT, R0, 0x1, PT ;  /* 0x000000010000780c */ /* 0x000fe40003f05270 */
[----:B------:R-:W-:-:S11]  /*03b0*/  MOV R0, R3 ;  /* 0x0000000300007202 */ /* 0x000fd60000000f00 */
[----:B------:R-:W-:-:S05]  /*03c0*/  @P0 IMAD.HI.U32 R2, R3, c[0x0][0x3b0], RZ ;  /* 0x0000ec0003020a27 */ /* 0x000fca00078e00ff */
[----:B------:R-:W-:-:S05]  /*03d0*/  @P0 SHF.R.U32.HI R0, RZ, c[0x0][0x3b4], R2 ;  /* 0x0000ed00ff000a19 */ /* 0x000fca0000011602 */
[----:B------:R-:W-:Y:S02]  /*03e0*/  IMAD R4, R0, c[0x0][0x3ac], RZ ;  /* 0x0000eb0000047a24 */ /* 0x000fe400078e02ff */
.L_x_643:
        /* <DEDUP_REMOVED lines=10> */
[----:B------:R-:W-:Y:S02]  /*0490*/  IMAD R208, R208, c[0x0][0x3a0], R5 ;  /* 0x0000e800d0d07a24 */ /* 0x000fe400078e0205 */
.L_x_641:
        /* <DEDUP_REMOVED lines=78> */
[----:B------:R-:W-:Y:S01]  /*0980*/  IMAD.IADD R7, R234, 0x1, -R216 ;  /* 0x00000001ea077824 */ /* 0x000fe200078e0ad8 */
[--C-:B------:R-:W-:Y:S01]  /*0990*/  SHF.R.S32.HI R27, RZ, 0x1f, R26.reuse ;  /* 0x0000001fff1b7819 */ /* 0x100fe2000001141a */
[----:B------:R-:W-:Y:S01]  /*09a0*/  IMAD R11, R21, c[0x0][0x1d8], RZ ;  /* 0x00007600150b7a24 */ /* 0x000fe200078e02ff */
[----:B------:R-:W-:Y:S01]  /*09b0*/  USHF.L.U32 UR10, UR6, 0x6, URZ ;  /* 0x00000006060a7899 */ /* 0x000fe2000800063f */
[----:B------:R-:W-:Y:S01]  /*09c0*/  IMAD R0, R2, c[0x0][0x1e0], RZ ;  /* 0x0000780002007a24 */ /* 0x000fe200078e02ff */
[----:B------:R-:W-:Y:S01]  /*09d0*/  ISETP.GE.AND P1, PT, R7, 0x1, PT ;  /* 0x000000010700780c */ /* 0x000fe20003f26270 */
[----:B------:R-:W-:Y:S01]  /*09e0*/  IMAD.WIDE.U32 R4, R3, c[0x0][0x1e0], R26 ;  /* 0x0000780003047a25 */ /* 0x000fe200078e001a */
[----:B------:R-:W-:Y:S02]  /*09f0*/  ISETP.GE.AND P6, PT, R7, 0x21, PT ;  /* 0x000000210700780c */ /* 0x000fe40003fc6270 */
[C---:B------:R-:W-:Y:S01]  /*0a00*/  ISETP.GE.OR P2, PT, R26.reuse, c[0x0][0x1cc], !P1 ;  /* 0x000073001a007a0c */ /* 0x040fe20004f46670 */
[----:B------:R-:W-:Y:S01]  /*0a10*/  IMAD R0, R3, c[0x0][0x1e4], R0 ;  /* 0x0000790003007a24 */ /* 0x000fe200078e0200 */
[----:B------:R-:W-:Y:S01]  /*0a20*/  ISETP.GE.AND P5, PT, R7, 0x41, PT ;  /* 0x000000410700780c */ /* 0x000fe20003fa6270 */
[----:B------:R-:W-:Y:S01]  /*0a30*/  IMAD.SHL.U32 R10, R9, 0x200, RZ ;  /* 0x00000200090a7824 */ /* 0x000fe200078e00ff */
[C---:B------:R-:W-:Y:S01]  /*0a40*/  ISETP.GE.OR P4, PT, R26.reuse, c[0x0][0x1cc], !P6 ;  /* 0x000073001a007a0c */ /* 0x040fe20007786670 */
[----:B------:R-:W-:Y:S01]  /*0a50*/  IMAD.IADD R5, R5, 0x1, R0 ;  /* 0x0000000105057824 */ /* 0x000fe200078e0200 */
[----:B------:R-:W-:Y:S01]  /*0a60*/  ISETP.GE.OR P3, PT, R26, c[0x0][0x1cc], !P5 ;  /* 0x000073001a007a0c */ /* 0x000fe20006f66670 */
[----:B------:R-:W-:Y:S01]  /*0a70*/  IMAD R0, R20, c[0x0][0x1dc], R11 ;  /* 0x0000770014007a24 */ /* 0x000fe200078e020b */
[----:B------:R-:W-:Y:S01]  /*0a80*/  LEA.HI R11, R17, R212, RZ, 0x2 ;  /* 0x000000d4110b7211 */ /* 0x000fe200078f10ff */
[----:B------:R-:W-:Y:S01]  /*0a90*/  IMAD.WIDE.U32 R4, R209, c[0x0][0x1e8], R4 ;  /* 0x00007a00d1047a25 */ /* 0x000fe200078e0004 */
[----:B------:R-:W-:-:S02]  /*0aa0*/  ISETP.GE.OR P1, PT, R26, c[0x0][0x19c], !P1 ;  /* 0x000067001a007a0c */ /* 0x000fc40004f26670 */
[----:B------:R-:W-:Y:S01]  /*0ab0*/  SHF.R.S32.HI R6, RZ, 0x1f, R11 ;  /* 0x0000001fff067819 */ /* 0x000fe2000001140b */
[----:B------:R-:W-:Y:S01]  /*0ac0*/  IMAD.IADD R13, R5, 0x1, R12 ;  /* 0x00000001050d7824 */ /* 0x000fe200078e020c */
[----:B------:R-:W-:Y:S01]  /*0ad0*/  ISETP.GE.OR P6, PT, R26, c[0x0][0x19c], !P6 ;  /* 0x000067001a007a0c */ /* 0x000fe200077c6670 */
[----:B------:R-:W-:Y:S01]  /*0ae0*/  IMAD.SHL.U32 R5, R216, 0x40, RZ ;  /* 0x00000040d8057824 */ /* 0x000fe200078e00ff */
[----:B------:R-:W-:Y:S01]  /*0af0*/  ISETP.GE.OR P5, PT, R26, c[0x0][0x19c], !P5 ;  /* 0x000067001a007a0c */ /* 0x000fe20006fa6670 */
[----:B------:R-:W-:Y:S02]  /*0b00*/  IMAD.MOV.U32 R12, RZ, RZ, R4 ;  /* 0x000000ffff0c7224 */ /* 0x000fe400078e0004 */
[----:B------:R-:W-:Y:S01]  /*0b10*/  IMAD R2, R2, c[0x0][0x1b0], RZ ;  /* 0x00006c0002027a24 */ /* 0x000fe200078e02ff */
[----:B------:R-:W-:Y:S01]  /*0b20*/  LOP3.LUT R5, R5, 0x1c0, RZ, 0xc0, !PT ;  /* 0x000001c005057812 */ /* 0x000fe200078ec0ff */
[----:B------:R-:W-:-:S03]  /*0b30*/  IMAD.WIDE.U32 R12, R20, c[0x0][0x1d8], R12 ;  /* 0x00007600140c7a25 */ /* 0x000fc600078e000c */
[----:B------:R-:W-:Y:S01]  /*0b40*/  LOP3.LUT R4, R5, 0x38, R26, 0xf8, !PT ;  /* 0x0000003805047812 */ /* 0x000fe200078ef81a */
[----:B------:R-:W-:Y:S01]  /*0b50*/  IMAD.IADD R0, R13, 0x1, R0 ;  /* 0x000000010d007824 */ /* 0x000fe200078e0200 */
[----:B------:R-:W-:Y:S01]  /*0b60*/  SHF.R.U32.HI R5, RZ, 0x3, R5 ;  /* 0x00000003ff057819 */ /* 0x000fe20000011605 */
[C---:B------:R-:W-:Y:S01]  /*0b70*/  IMAD R2, R3.reuse, c[0x0][0x1b4], R2 ;  /* 0x00006d0003027a24 */ /* 0x040fe200078e0202 */
[----:B------:R-:W-:Y:S01]  /*0b80*/  LEA R14, P0, R12, c[0x0][0x1c0], 0x1 ;  /* 0x000070000c0e7a11 */ /* 0x000fe200078008ff */
[----:B------:R-:W-:Y:S01]  /*0b90*/  IMAD.WIDE.U32 R24, R3, c[0x0][0x1b0], R26 ;  /* 0x00006c0003187a25 */ /* 0x000fe200078e001a */
[----:B------:R-:W-:Y:S02]  /*0ba0*/  LOP3.LUT R4, R10, R4, R5, 0xf6, !PT ;  /* 0x000000040a047212 */ /* 0x000fe400078ef605 */
[----:B------:R-:W-:Y:S01]  /*0bb0*/  LEA.HI.X R15, R12, c[0x0][0x1c4], R0, 0x1, P0 ;  /* 0x000071000c0f7a11 */ /* 0x000fe200000f0c00 */
[----:B------:R-:W-:Y:S01]  /*0bc0*/  IMAD.IADD R25, R25, 0x1, R2 ;  /* 0x0000000119197824 */ /* 0x000fe200078e0202 */
[----:B------:R-:W-:Y:S01]  /*0bd0*/  SHF.R.S32.HI R5, RZ, 0x2, R11 ;  /* 0x00000002ff057819 */ /* 0x000fe2000001140b */
[----:B------:R-:W-:Y:S01]  /*0be0*/  IMAD.SHL.U32 R4, R4, 0x2, RZ ;  /* 0x0000000204047824 */ /* 0x000fe200078e00ff */
[----:B------:R-:W-:Y:S01]  /*0bf0*/  LEA.HI R0, R17, R212, RZ, 0x4 ;  /* 0x000000d411007211 */ /* 0x000fe200078f20ff */
[----:B------:R-:W-:Y:S01]  /*0c00*/  IMAD R2, R228, c[0x0][0x1b8], RZ ;  /* 0x00006e00e4027a24 */ /* 0x000fe200078e02ff */
[----:B------:R-:W-:Y:S01]  /*0c10*/  LEA.HI R6, R6, R5, RZ, 0x3 ;  /* 0x0000000506067211 */ /* 0x000fe200078f18ff */
[----:B------:R-:W-:Y:S01]  /*0c20*/  IMAD.WIDE.U32 R24, R209, c[0x0][0x1b8], R24 ;  /* 0x00006e00d1187a25 */ /* 0x000fe200078e0018 */
[----:B------:R-:W-:Y:S01]  /*0c30*/  @!PT LDS RZ, [RZ] ;  /* 0x00000000fffff984 */ /* 0x000fe20000000800 */
[----:B------:R-:W-:Y:S01]  /*0c40*/  @!PT LDS RZ, [RZ] ;  /* 0x00000000fffff984 */ /* 0x000fe20000000800 */
[----:B------:R-:W-:Y:S01]  /*0c50*/  @!PT LDS RZ, [RZ] ;  /* 0x00000000fffff984 */ /* 0x000fe20000000800 */
[----:B------:R1:W-:Y:S01]  /*0c60*/  LDGSTS.E.BYPASS.LTC128B.128 [R4+0x4080], [R14.64], !P2 ;  /* 0x040800000e047fae */ /* 0x0003e2000d101d4c */
[----:B------:R-:W-:-:S02]  /*0c70*/  SHF.R.S32.HI R13, RZ, 0x4, R0 ;  /* 0x00000004ff0d7819 */ /* 0x000fc40000011400 */
[----:B------:R-:W-:Y:S01]  /*0c80*/  LOP3.LUT R6, R6, 0xfffffff8, RZ, 0xc0, !PT ;  /* 0xfffffff806067812 */ /* 0x000fe200078ec0ff */
[----:B------:R-:W-:Y:S01]  /*0c90*/  IMAD R2, R209, c[0x0][0x1bc], R2 ;  /* 0x00006f00d1027a24 */ /* 0x000fe200078e0202 */
[----:B------:R-:W-:Y:S01]  /*0ca0*/  ISETP.GE.AND P2, PT, R7, 0x61, PT ;  /* 0x000000610700780c */ /* 0x000fe20003f46270 */
[----:B------:R-:W-:Y:S01]  /*0cb0*/  IMAD.WIDE.U32 R28, R208, c[0x0][0x180], R26 ;  /* 0x00006000d01c7a25 */ /* 0x000fe200078e001a */
[----:B------:R-:W-:Y:S02]  /*0cc0*/  LEA.HI R8, R0, R13, RZ, 0x1 ;  /* 0x0000000d00087211 */ /* 0x000fe400078f08ff */
[----:B------:R-:W-:Y:S01]  /*0cd0*/  IADD3 R225, R4, 0x4080, RZ ;  /* 0x0000408004e17810 */ /* 0x000fe20007ffe0ff */
[----:B------:R-:W-:Y:S01]  /*0ce0*/  IMAD.IADD R6, R5, 0x1, -R6 ;  /* 0x0000000105067824 */ /* 0x000fe200078e0a06 */
[----:B------:R-:W-:Y:S01]  /*0cf0*/  LOP3.LUT R8, R8, 0xfffffffe, RZ, 0xc0, !PT ;  /* 0xfffffffe08087812 */ /* 0x000fe200078ec0ff */
[----:B------:R-:W-:Y:S01]  /*0d00*/  IMAD R5, R229, c[0x0][0x180], RZ ;  /* 0x00006000e5057a24 */ /* 0x000fe200078e02ff */
[----:B------:R-:W-:Y:S01]  /*0d10*/  IADD3 R223, R4, 0x8080, RZ ;  /* 0x0000808004df7810 */ /* 0x000fe20007ffe0ff */
[----:B------:R-:W-:-:S02]  /*0d20*/  IMAD.IADD R25, R25, 0x1, R2 ;  /* 0x0000000119197824 */ /* 0x000fc400078e0202 */
[----:B------:R-:W-:Y:S02]  /*0d30*/  IMAD R12, R208, c[0x0][0x184], R5 ;  /* 0x00006100d00c7a24 */ /* 0x000fe400078e0205 */
[----:B------:R-:W-:Y:S02]  /*0d40*/  IMAD R2, R21, c[0x0][0x1a8], RZ ;  /* 0x00006a0015027a24 */ /* 0x000fe400078e02ff */
[----:B------:R-:W-:Y:S01]  /*0d50*/  IMAD.IADD R7, R13, 0x1, -R8 ;  /* 0x000000010d077824 */ /* 0x000fe200078e0a08 */
[----:B------:R-:W-:Y:S01]  /*0d60*/  LEA.HI R8, R17, R212, RZ, 0x5 ;  /* 0x000000d411087211 */ /* 0x000fe200078f28ff */
[----:B------:R-:W-:Y:S02]  /*0d70*/  IMAD.IADD R13, R29, 0x1, R12 ;  /* 0x000000011d0d7824 */ /* 0x000fe400078e020c */
[----:B------:R-:W-:Y:S02]  /*0d80*/  IMAD R2, R20, c[0x0][0x1ac], R2 ;  /* 0x00006b0014027a24 */ /* 0x000fe400078e0202 */
[----:B------:R-:W-:Y:S01]  /*0d90*/  IMAD.MOV.U32 R12, RZ, RZ, R28 ;  /* 0x000000ffff0c7224 */ /* 0x000fe200078e001c */
[----:B-1----:R-:W-:Y:S01]  /*0da0*/  IADD3 R14, P0, R14, UR4, RZ ;  /* 0x000000040e0e7c10 */ /* 0x002fe2000ff1e0ff */
[----:B------:R-:W-:-:S03]  /*0db0*/  IMAD.WIDE.U32 R20, R20, c[0x0][0x1a8], R24 ;  /* 0x00006a0014147a25 */ /* 0x000fc600078e0018 */
[----:B------:R-:W-:Y:S01]  /*0dc0*/  IADD3.X R15, R15, UR5, RZ, P0, !PT ;  /* 0x000000050f0f7c10 */ /* 0x000fe200087fe4ff */
[----:B------:R-:W-:Y:S01]  /*0dd0*/  IMAD.WIDE.U32 R24, R209, c[0x0][0x188], R12 ;  /* 0x00006200d1187a25 */ /* 0x000fe200078e000c */
[----:B------:R-:W-:-:S03]  /*0de0*/  IADD3 R22, P0, R14, UR4, RZ ;  /* 0x000000040e167c10 */ /* 0x000fc6000ff1e0ff */
[----:B------:R1:W-:Y:S01]  /*0df0*/  LDGSTS.E.BYPASS.LTC128B.128 [R4+0x5080], [R14.64], !P4 ;  /* 0x050800000e047fae */ /* 0x0003e2000e101d4c */
[----:B------:R-:W-:Y:S01]  /*0e00*/  IADD3.X R23, R15, UR5, RZ, P0, !PT ;  /* 0x000000050f177c10 */ /* 0x000fe200087fe4ff */
[----:B------:R-:W-:Y:S01]  /*0e10*/  IMAD.IADD R2, R21, 0x1, R2 ;  /* 0x0000000115027824 */ /* 0x000fe200078e0202 */
[----:B------:R-:W-:Y:S01]  /*0e20*/  ISETP.GE.OR P0, PT, R26, c[0x0][0x1cc], !P2 ;  /* 0x000073001a007a0c */ /* 0x000fe20005706670 */
[----:B------:R-:W-:Y:S01]  /*0e30*/  IMAD R210, R228, c[0x0][0x188], RZ ;  /* 0x00006200e4d27a24 */ /* 0x000fe200078e02ff */
[----:B------:R-:W-:Y:S01]  /*0e40*/  ISETP.GE.OR P2, PT, R26, c[0x0][0x19c], !P2 ;  /* 0x000067001a007a0c */ /* 0x000fe20005746670 */
[----:B------:R2:W-:Y:S01]  /*0e50*/  LDGSTS.E.BYPASS.LTC128B.128 [R4+0x6080], [R22.64], !P3 ;  /* 0x0608000016047fae */ /* 0x0005e2000d901d4c */
[----:B------:R-:W-:Y:S01]  /*0e60*/  IMAD.SHL.U32 R218, R212, 0x4, RZ ;  /* 0x00000004d4da7824 */ /* 0x000fe200078e00ff */
[----:B------:R-:W-:Y:S01]  /*0e70*/  ISETP.GE.AND P4, PT, R26, c[0x0][0x16c], PT ;  /* 0x00005b001a007a0c */ /* 0x000fe20003f86270 */
[----:B------:R-:W-:Y:S02]  /*0e80*/  IMAD R210, R209, c[0x0][0x18c], R210 ;  /* 0x00006300d1d27a24 */ /* 0x000fe400078e02d2 */
[----:B------:R-:W-:Y:S01]  /*0e90*/  IMAD R3, R229, c[0x0][0x270], RZ ;  /* 0x00009c00e5037a24 */ /* 0x000fe200078e02ff */
[----:B------:R-:W-:Y:S01]  /*0ea0*/  SHF.R.S32.HI R219, RZ, 0x1f, R218 ;  /* 0x0000001fffdb7819 */ /* 0x000fe200000114da */
[----:B------:R-:W-:-:S02]  /*0eb0*/  IMAD.IADD R211, R25, 0x1, R210 ;  /* 0x0000000119d37824 */ /* 0x000fc400078e02d2 */
[----:B------:R-:W-:Y:S02]  /*0ec0*/  IMAD.MOV.U32 R210, RZ, RZ, R24 ;  /* 0x000000ffffd27224 */ /* 0x000fe400078e0018 */
[----:B------:R-:W-:Y:S02]  /*0ed0*/  IMAD R236, R208, c[0x0][0x274], R3 ;  /* 0x00009d00d0ec7a24 */ /* 0x000fe400078e0203 */
[----:B------:R-:W-:Y:S02]  /*0ee0*/  IMAD R5, R241, UR9, RZ ;  /* 0x00000009f1057c24 */ /* 0x000fe4000f8e02ff */
[----:B------:R-:W-:Y:S02]  /*0ef0*/  IMAD R3, R229, c[0x0][0x288], RZ ;  /* 0x0000a200e5037a24 */ /* 0x000fe400078e02ff */
[----:B------:R-:W-:Y:S01]  /*0f00*/  IMAD.WIDE.U32 R210, R216, c[0x0][0x178], R210 ;  /* 0x00005e00d8d27a25 */ /* 0x000fe200078e00d2 */
[----:B-1----:R-:W-:-:S03]  /*0f10*/  IADD3 R14, P3, R22, UR4, RZ ;  /* 0x00000004160e7c10 */ /* 0x002fc6000ff7e0ff */
[----:B------:R-:W-:Y:S02]  /*0f20*/  IMAD R226, R208, c[0x0][0x28c], R3 ;  /* 0x0000a300d0e27a24 */ /* 0x000fe400078e0203 */
[----:B------:R-:W-:Y:S01]  /*0f30*/  IMAD R3, R217, c[0x0][0x178], RZ ;  /* 0x00005e00d9037a24 */ /* 0x000fe200078e02ff */
[----:B------:R-:W-:Y:S01]  /*0f40*/  IADD3.X R15, R23, UR5, RZ, P3, !PT ;  /* 0x00000005170f7c10 */ /* 0x000fe20009ffe4ff */
[----:B------:R-:W-:Y:S01]  /*0f50*/  ULDC.64 UR4, c[0x0][0x1a8] ;  /* 0x00006a0000047ab9 */ /* 0x000fe20000000a00 */
[----:B------:R-:W-:Y:S01]  /*0f60*/  ISETP.GE.AND P3, PT, R26, c[0x0][0x1fc], PT ;  /* 0x00007f001a007a0c */ /* 0x000fe20003f66270 */
[----:B------:R-:W-:Y:S01]  /*0f70*/  USHF.L.U64.HI UR5, UR4, UR8, UR5 ;  /* 0x0000000804057299 */ /* 0x000fe20008010205 */
[----:B------:R-:W-:Y:S01]  /*0f80*/  IMAD.WIDE.U32 R26, R208, c[0x0][0x210], R26 ;  /* 0x00008400d01a7a25 */ /* 0x000fe200078e001a */
[----:B------:R1:W-:Y:S01]  /*0f90*/  LDGSTS.E.BYPASS.LTC128B.128 [R4+0x7080], [R14.64], !P0 ;  /* 0x070800000e047fae */ /* 0x0003e2000c101d4c */
[----:B------:R-:W-:Y:S01]  /*0fa0*/  LEA R12, P0, R20, c[0x0][0x190], 0x1 ;  /* 0x00006400140c7a11 */ /* 0x000fe200078008ff */
[----:B------:R-:W-:Y:S01]  /*0fb0*/  USHF.L.U32 UR4, UR4, 0x6, URZ ;  /* 0x0000000604047899 */ /* 0x000fe2000800063f */
[----:B--2---:R-:W-:Y:S01]  /*0fc0*/  IMAD.WIDE.U32 R22, R208, c[0x0][0x270], R218 ;  /* 0x00009c00d0167a25 */ /* 0x004fe200078e00da */
[----:B------:R-:W0:Y:S01]  /*0fd0*/  LDGDEPBAR ;  /* 0x00000000000079af */ /* 0x000e220000000000 */
[----:B------:R-:W-:-:S02]  /*0fe0*/  LEA.HI.X R13, R20, c[0x0][0x194], R2, 0x1, P0 ;  /* 0x00006500140d7a11 */ /* 0x000fc400000f0c02 */
[----:B------:R-:W-:Y:S01]  /*0ff0*/  SHF.R.S32.HI R2, RZ, 0x1f, R241 ;  /* 0x0000001fff027819 */ /* 0x000fe200000114f1 */
[----:B------:R-:W-:Y:S02]  /*1000*/  IMAD.IADD R237, R23, 0x1, R236 ;  /* 0x0000000117ed7824 */ /* 0x000fe400078e02ec */
[----:B------:R2:W-:Y:S01]  /*1010*/  LDGSTS.E.BYPASS.LTC128B.128 [R4+0x80], [R12.64], !P1 ;  /* 0x000800000c047fae */ /* 0x0005e2000c901d4c */
[----:B------:R-:W-:Y:S01]  /*1020*/  IADD3 R24, P1, R12, UR4, RZ ;  /* 0x000000040c187c10 */ /* 0x000fe2000ff3e0ff */
[----:B------:R-:W-:Y:S02]  /*1030*/  IMAD.MOV.U32 R236, RZ, RZ, R22 ;  /* 0x000000ffffec7224 */ /* 0x000fe400078e0016 */
[----:B------:R-:W-:Y:S01]  /*1040*/  IMAD.WIDE.U32 R22, R241, c[0x0][0x178], RZ ;  /* 0x00005e00f1167a25 */ /* 0x000fe200078e00ff */
[----:B------:R-:W-:-:S03]  /*1050*/  IADD3.X R25, R13, UR5, RZ, P1, !PT ;  /* 0x000000050d197c10 */ /* 0x000fc60008ffe4ff */
[----:B------:R-:W-:Y:S02]  /*1060*/  IMAD R3, R216, c[0x0][0x17c], R3 ;  /* 0x00005f00d8037a24 */ /* 0x000fe400078e0203 */
[----:B------:R3:W-:Y:S01]  /*1070*/  LDGSTS.E.BYPASS.LTC128B.128 [R4+0x1080], [R24.64], !P6 ;  /* 0x0108000018047fae */ /* 0x0007e2000f101d4c */
[----:B------:R-:W-:Y:S02]  /*1080*/  IMAD.MOV.U32 R156, RZ, RZ, 0x40 ;  /* 0x00000040ff9c7424 */ /* 0x000fe400078e00ff */
[----:B------:R-:W-:Y:S01]  /*1090*/  IMAD.IADD R204, R211, 0x1, R3 ;  /* 0x00000001d3cc7824 */ /* 0x000fe200078e0203 */
[----:B------:R-:W-:Y:S01]  /*10a0*/  LEA R3, P0, R22, R210, 0x6 ;  /* 0x000000d216037211 */ /* 0x000fe200078030ff */
[----:B------:R-:W-:Y:S02]  /*10b0*/  IMAD.MOV.U32 R192, RZ, RZ, 0x20 ;  /* 0x00000020ffc07424 */ /* 0x000fe400078e00ff */
[----:B-1----:R-:W-:Y:S02]  /*10c0*/  IMAD R15, R229, c[0x0][0x210], RZ ;  /* 0x00008400e50f7a24 */ /* 0x002fe400078e02ff */
[----:B------:R-:W-:-:S02]  /*10d0*/  IMAD R14, R2, UR10, R5 ;  /* 0x0000000a020e7c24 */ /* 0x000fc4000f8e0205 */
[----:B------:R-:W-:Y:S02]  /*10e0*/  IMAD R20, R208, c[0x0][0x214], R15 ;  /* 0x00008500d0147a24 */ /* 0x000fe400078e020f */
[----:B------:R-:W-:Y:S02]  /*10f0*/  IMAD R2, R2, c[0x0][0x178], RZ ;  /* 0x00005e0002027a24 */ /* 0x000fe400078e02ff */
[----:B------:R-:W-:Y:S01]  /*1100*/  IMAD.IADD R21, R27, 0x1, R20 ;  /* 0x000000011b157824 */ /* 0x000fe200078e0214 */
[----:B--2---:R-:W-:Y:S01]  /*1110*/  IADD3 R12, P1, R24, UR4, RZ ;  /* 0x00000004180c7c10 */ /* 0x004fe2000ff3e0ff */
[----:B------:R-:W-:Y:S02]  /*1120*/  IMAD.MOV.U32 R20, RZ, RZ, R26 ;  /* 0x000000ffff147224 */ /* 0x000fe400078e001a */
[----:B------:R-:W-:Y:S01]  /*1130*/  IMAD R5, R241, c[0x0][0x17c], R2 ;  /* 0x00005f00f1057a24 */ /* 0x000fe200078e0202 */
[----:B------:R-:W-:Y:S01]  /*1140*/  IADD3.X R13, R25, UR5, RZ, P1, !PT ;  /* 0x00000005190d7c10 */ /* 0x000fe20008ffe4ff */
[----:B------:R-:W-:Y:S01]  /*1150*/  IMAD.SHL.U32 R15, R241, 0x40, RZ ;  /* 0x00000040f10f7824 */ /* 0x000fe200078e00ff */
[----:B------:R-:W-:Y:S01]  /*1160*/  IADD3 R26, P1, R12, UR4, RZ ;  /* 0x000000040c1a7c10 */ /* 0x000fe2000ff3e0ff */
[----:B------:R-:W-:-:S02]  /*1170*/  IMAD.IADD R5, R23, 0x1, R5 ;  /* 0x0000000117057824 */ /* 0x000fc400078e0205 */
[----:B------:R1:W-:Y:S01]  /*1180*/  LDGSTS.E.BYPASS.LTC128B.128 [R4+0x2080], [R12.64], !P5 ;  /* 0x020800000c047fae */ /* 0x0003e2000e901d4c */
[----:B------:R-:W-:Y:S01]  /*1190*/  IADD3.X R27, R13, UR5, RZ, P1, !PT ;  /* 0x000000050d1b7c10 */ /* 0x000fe20008ffe4ff */
[----:B------:R-:W-:Y:S01]  /*11a0*/  IMAD R220, R228, c[0x0][0x218], RZ ;  /* 0x00008600e4dc7a24 */ /* 0x000fe200078e02ff */
[----:B------:R-:W-:Y:S01]  /*11b0*/  LEA.HI.X R2, R22, R204, R5, 0x6, P0 ;  /* 0x000000cc16027211 */ /* 0x000fe200000f3405 */
[----:B------:R-:W-:Y:S01]  /*11c0*/  IMAD R5, R7, 0x800, R10 ;  /* 0x0000080007057824 */ /* 0x000fe200078e020a */
[----:B------:R-:W-:Y:S01]  /*11d0*/  LEA R22, P0, R3, c[0x0][0x160], 0x1 ;  /* 0x0000580003167a11 */ /* 0x000fe200078008ff */
[----:B------:R2:W-:Y:S01]  /*11e0*/  LDGSTS.E.BYPASS.LTC128B.128 [R4+0x3080], [R26.64], !P2 ;  /* 0x030800001a047fae */ /* 0x0005e2000d101d4c */
[----:B------:R-:W-:Y:S01]  /*11f0*/  LOP3.LUT P1, RZ, R19, 0x4, RZ, 0xc0, !PT ;  /* 0x0000000413ff7812 */ /* 0x000fe2000782c0ff */
[----:B------:R-:W-:Y:S01]  /*1200*/  IMAD R220, R209, c[0x0][0x21c], R220 ;  /* 0x00008700d1dc7a24 */ /* 0x000fe200078e02dc */
[----:B------:R-:W-:Y:S01]  /*1210*/  LEA.HI.X R23, R3, c[0x0][0x164], R2, 0x1, P0 ;  /* 0x0000590003177a11 */ /* 0x000fe200000f0c02 */
[----:B------:R-:W0:Y:S01]  /*1220*/  LDGDEPBAR ;  /* 0x00000000000079af */ /* 0x000e220000000000 */
[----:B------:R-:W-:Y:S01]  /*1230*/  SHF.R.S32.HI R3, RZ, 0x5, R8 ;  /* 0x00000005ff037819 */ /* 0x000fe20000011408 */
[----:B------:R-:W-:Y:S01]  /*1240*/  IMAD.WIDE.U32 R20, R209, c[0x0][0x218], R20 ;  /* 0x00008600d1147a25 */ /* 0x000fe200078e0014 */
[C---:B------:R-:W-:Y:S01]  /*1250*/  LOP3.LUT P0, RZ, R19.reuse, 0x2, RZ, 0xc0, !PT ;  /* 0x0000000213ff7812 */ /* 0x040fe2000780c0ff */
[----:B------:R-:W-:Y:S01]  /*1260*/  ULDC.64 UR4, c[0x0][0x178] ;  /* 0x00005e0000047ab9 */ /* 0x000fe20000000a00 */
[----:B------:R-:W-:Y:S01]  /*1270*/  LEA.HI R224, R8, R3, RZ, 0x1 ;  /* 0x0000000308e07211 */ /* 0x000fe200078f08ff */
[----:B------:R-:W-:Y:S01]  /*1280*/  IMAD.SHL.U32 R19, R19, 0x40, RZ ;  /* 0x0000004013137824 */ /* 0x000fe200078e00ff */
[----:B------:R-:W-:Y:S01]  /*1290*/  IADD3 R2, -R216, c[0x0][0x168], -R15 ;  /* 0x00005a00d8027a10 */ /* 0x000fe20007ffe90f */
[----:B------:R-:W-:Y:S01]  /*12a0*/  IMAD.IADD R221, R21, 0x1, R220 ;  /* 0x0000000115dd7824 */ /* 0x000fe200078e02dc */
[----:B------:R-:W-:Y:S01]  /*12b0*/  LOP3.LUT R224, R224, 0xfffffffe, RZ, 0xc0, !PT ;  /* 0xfffffffee0e07812 */ /* 0x000fe200078ec0ff */
[----:B------:R-:W-:Y:S01]  /*12c0*/  IMAD.MOV.U32 R220, RZ, RZ, R20 ;  /* 0x000000ffffdc7224 */ /* 0x000fe200078e0014 */
[----:B------:R-:W-:Y:S01]  /*12d0*/  LOP3.LUT R19, R19, 0x1c0, RZ, 0xc0, !PT ;  /* 0x000001c013137812 */ /* 0x000fe200078ec0ff */
[----:B------:R-:W-:Y:S01]  /*12e0*/  IMAD R239, R217, c[0x0][0x208], RZ ;  /* 0x00008200d9ef7a24 */ /* 0x000fe200078e02ff */
[----:B------:R-:W-:Y:S01]  /*12f0*/  ISETP.LT.OR P2, PT, R2, 0x1, P4 ;  /* 0x000000010200780c */ /* 0x000fe20002741670 */
[----:B------:R-:W-:Y:S01]  /*1300*/  IMAD.IADD R224, R3, 0x1, -R224 ;  /* 0x0000000103e07824 */ /* 0x000fe200078e0ae0 */
[----:B------:R-:W-:Y:S01]  /*1310*/  LOP3.LUT R198, R19, 0x8, R18, 0xf8, !PT ;  /* 0x0000000813c67812 */ /* 0x000fe200078ef812 */
[----:B------:R-:W-:Y:S01]  /*1320*/  IMAD R239, R216, c[0x0][0x20c], R239 ;  /* 0x00008300d8ef7a24 */ /* 0x000fe200078e02ef */
[----:B------:R-:W-:Y:S01]  /*1330*/  ISETP.LT.OR P6, PT, R2, 0x1, P3 ;  /* 0x000000010200780c */ /* 0x000fe20001fc1670 */
[----:B-1----:R-:W-:Y:S01]  /*1340*/  IMAD.SHL.U32 R12, R3, 0x10, RZ ;  /* 0x00000010030c7824 */ /* 0x002fe200078e00ff */
[----:B------:R-:W-:Y:S01]  /*1350*/  SEL R3, R156, 0xffffffc0, !P1 ;  /* 0xffffffc09c037807 */ /* 0x000fe20004800000 */
[----:B------:R-:W-:Y:S01]  /*1360*/  IMAD.WIDE.U32 R220, R216, c[0x0][0x208], R220 ;  /* 0x00008200d8dc7a25 */ /* 0x000fe200078e00dc */
[----:B------:R-:W-:Y:S01]  /*1370*/  ISETP.LT.OR P1, PT, R2, 0x21, P4 ;  /* 0x000000210200780c */ /* 0x000fe20002721670 */
[----:B------:R-:W-:Y:S01]  /*1380*/  USHF.L.U32 UR14, UR4, 0x6, URZ ;  /* 0x00000006040e7899 */ /* 0x000fe2000800063f */
[----:B------:R-:W-:Y:S01]  /*1390*/  LOP3.LUT R13, R19, 0x30, R12, 0xf8, !PT ;  /* 0x00000030130d7812 */ /* 0x000fe200078ef80c */
[----:B------:R-:W-:-:S04]  /*13a0*/  DEPBAR.LE SB0, 0x1 ;  /* 0x000080400000791a */ /* 0x000fc80000000000 */
[----:B------:R-:W-:Y:S01]  /*13b0*/  SHF.R.U32.HI R19, RZ, 0x3, R19 ;  /* 0x00000003ff137819 */ /* 0x000fe20000011613 */
[----:B------:R-:W-:Y:S01]  /*13c0*/  IMAD.IADD R239, R221, 0x1, R239 ;  /* 0x00000001ddef7824 */ /* 0x000fe200078e02ef */
[----:B------:R-:W-:Y:S01]  /*13d0*/  ISETP.LT.OR P5, PT, R2, 0x21, P3 ;  /* 0x000000210200780c */ /* 0x000fe20001fa1670 */
[----:B------:R-:W-:Y:S01]  /*13e0*/  IMAD.MOV.U32 R238, RZ, RZ, R220 ;  /* 0x000000ffffee7224 */ /* 0x000fe200078e00dc */
[-C--:B------:R-:W-:Y:S01]  /*13f0*/  LOP3.LUT R198, R198, R19.reuse, RZ, 0x3c, !PT ;  /* 0x00000013c6c67212 */ /* 0x080fe200078e3cff */
[----:B------:R-:W-:Y:S01]  /*1400*/  USHF.L.U64.HI UR5, UR4, UR8, UR5 ;  /* 0x0000000804057299 */ /* 0x000fe20008010205 */
[----:B------:R-:W-:Y:S01]  /*1410*/  IMAD R12, R228, c[0x0][0x278], RZ ;  /* 0x00009e00e40c7a24 */ /* 0x000fe200078e02ff */
[----:B------:R-:W-:Y:S01]  /*1420*/  LOP3.LUT R18, R13, 0x8, R18, 0xf8, !PT ;  /* 0x000000080d127812 */ /* 0x000fe200078ef812 */
[----:B---3--:R-:W-:Y:S01]  /*1430*/  IMAD.WIDE.U32 R24, R241, UR10, R238 ;  /* 0x0000000af1187c25 */ /* 0x008fe2000f8e00ee */
[----:B------:R-:W-:Y:S02]  /*1440*/  UMOV UR4, 0x5 ;  /* 0x0000000500047882 */ /* 0x000fe40000000000 */
[----:B------:R-:W-:Y:S01]  /*1450*/  USHF.L.U64.HI UR4, UR6, UR4, UR7 ;  /* 0x0000000406047299 */ /* 0x000fe20008010207 */
[----:B------:R-:W-:Y:S01]  /*1460*/  IMAD.IADD R198, R5, 0x1, R198 ;  /* 0x0000000105c67824 */ /* 0x000fe200078e02c6 */
[----:B------:R-:W-:Y:S01]  /*1470*/  LOP3.LUT R5, R0, 0xfffffff0, RZ, 0xc0, !PT ;  /* 0xfffffff000057812 */ /* 0x000fe200078ec0ff */
[----:B------:R-:W-:Y:S01]  /*1480*/  IMAD.WIDE.U32 R236, R209, c[0x0][0x278], R236 ;  /* 0x00009e00d1ec7a25 */ /* 0x000fe200078e00ec */
[----:B------:R-:W-:Y:S01]  /*1490*/  USHF.L.U32 UR6, UR6, 0x5, URZ ;  /* 0x0000000506067899 */ /* 0x000fe2000800063f */
[----:B------:R-:W-:-:S02]  /*14a0*/  LOP3.LUT R18, R18, R19, RZ, 0x3c, !PT ;  /* 0x0000001312127212 */ /* 0x000fc400078e3cff */
[----:B------:R-:W-:Y:S01]  /*14b0*/  IMAD.SHL.U32 R198, R198, 0x2, RZ ;  /* 0x00000002c6c67824 */ /* 0x000fe200078e00ff */
[----:B------:R-:W-:Y:S01]  /*14c0*/  BAR.SYNC.DEFER_BLOCKING 0x0 ;  /* 0x0000000000007b1d */ /* 0x000fe20000010000 */
[----:B------:R-:W-:Y:S01]  /*14d0*/  IMAD.IADD R10, R212, 0x1, -R5 ;  /* 0x00000001d40a7824 */ /* 0x000fe200078e0a05 */
[----:B------:R-:W-:Y:S01]  /*14e0*/  SEL R5, R192, 0xffffffe0, !P0 ;  /* 0xffffffe0c0057807 */ /* 0x000fe20004000000 */
[----:B------:R-:W-:Y:S01]  /*14f0*/  IMAD.IADD R2, R198, 0x1, R3 ;  /* 0x00000001c6027824 */ /* 0x000fe200078e0203 */
[----:B--2---:R-:W-:Y:S01]  /*1500*/  IADD3 R26, P0, R22, UR14, RZ ;  /* 0x0000000e161a7c10 */ /* 0x004fe2000ff1e0ff */
[----:B------:R-:W-:Y:S01]  /*1510*/  IMAD R215, R209, c[0x0][0x27c], R12 ;  /* 0x00009f00d1d77a24 */ /* 0x000fe200078e020c */
[----:B------:R-:W-:Y:S01]  /*1520*/  SHF.R.S32.HI R13, RZ, 0x1f, R10 ;  /* 0x0000001fff0d7819 */ /* 0x000fe2000001140a */
[----:B------:R-:W-:Y:S01]  /*1530*/  IMAD.IADD R3, R198, 0x1, R5 ;  /* 0x00000001c6037824 */ /* 0x000fe200078e0205 */
[----:B------:R-:W-:Y:S01]  /*1540*/  IADD3.X R27, R23, UR5, RZ, P0, !PT ;  /* 0x00000005171b7c10 */ /* 0x000fe200087fe4ff */
[----:B------:R-:W-:Y:S01]  /*1550*/  IMAD.IADD R0, R5, 0x1, R2 ;  /* 0x0000000105007824 */ /* 0x000fe200078e0202 */
[----:B------:R-:W-:Y:S01]  /*1560*/  LEA.HI R13, R13, R10, RZ, 0x3 ;  /* 0x0000000a0d0d7211 */ /* 0x000fe200078f18ff */
[----:B------:R-:W-:Y:S01]  /*1570*/  IMAD.IADD R5, R25, 0x1, R14 ;  /* 0x0000000119057824 */ /* 0x000fe200078e020e */
[----:B------:R-:W-:Y:S01]  /*1580*/  SHF.R.S32.HI R14, RZ, 0x1f, R15 ;  /* 0x0000001fff0e7819 */ /* 0x000fe2000001140f */
[----:B------:R-:W-:Y:S01]  /*1590*/  IMAD.IADD R215, R237, 0x1, R215 ;  /* 0x00000001edd77824 */ /* 0x000fe200078e02d7 */
[----:B------:R-:W-:Y:S01]  /*15a0*/  LOP3.LUT R21, R13, 0xfffffff8, RZ, 0xc0, !PT ;  /* 0xfffffff80d157812 */ /* 0x000fe200078ec0ff */
[----:B------:R-:W-:Y:S01]  /*15b0*/  IMAD.WIDE.U32 R28, R208, c[0x0][0x288], R218 ;  /* 0x0000a200d01c7a25 */ /* 0x000fe200078e00da */
[----:B------:R-:W-:-:S02]  /*15c0*/  USHF.L.U64.HI UR4, UR6, 0x1, UR4 ;  /* 0x0000000106047899 */ /* 0x000fc40008010204 */
[----:B------:R-:W-:Y:S01]  /*15d0*/  USHF.L.U32 UR6, UR6, 0x1, URZ ;  /* 0x0000000106067899 */ /* 0x000fe2000800063f */
[----:B------:R-:W-:Y:S02]  /*15e0*/  IMAD.IADD R227, R29, 0x1, R226 ;  /* 0x000000011de37824 */ /* 0x000fe400078e02e2 */
[----:B------:R-:W-:Y:S02]  /*15f0*/  IMAD.MOV.U32 R226, RZ, RZ, R28 ;  /* 0x000000ffffe27224 */ /* 0x000fe400078e001c */
[----:B------:R-:W-:Y:S01]  /*1600*/  IMAD.IADD R10, R10, 0x1, -R21 ;  /* 0x000000010a0a7824 */ /* 0x000fe200078e0a15 */
[----:B------:R1:W2:Y:S01]  /*1610*/  LDSM.16.M88.4 R144, [R198+0x4080] ;  /* 0x00408000c690783b */ /* 0x0002a20000000200 */
[----:B------:R-:W-:-:S03]  /*1620*/  IMAD.WIDE.U32 R226, R209, c[0x0][0x290], R226 ;  /* 0x0000a400d1e27a25 */ /* 0x000fc600078e00e2 */
[----:B------:R1:W3:Y:S01]  /*1630*/  LDSM.16.M88.4 R148, [R198+0x6080] ;  /* 0x00608000c694783b */ /* 0x0002e20000000200 */
[C---:B------:R-:W-:Y:S02]  /*1640*/  IMAD.SHL.U32 R16, R7.reuse, 0x10, RZ ;  /* 0x0000001007107824 */ /* 0x040fe400078e00ff */
[----:B------:R-:W-:Y:S01]  /*1650*/  IMAD.SHL.U32 R19, R6, 0x40, RZ ;  /* 0x0000004006137824 */ /* 0x000fe200078e00ff */
[----:B------:R1:W4:Y:S01]  /*1660*/  LDSM.16.M88.4 R152, [R3+0x4080] ;  /* 0x004080000398783b */ /* 0x0003220000000200 */
[----:B------:R-:W-:Y:S01]  /*1670*/  IMAD R197, R7, 0x200, R18 ;  /* 0x0000020007c57824 */ /* 0x000fe200078e0212 */
[----:B------:R-:W-:Y:S01]  /*1680*/  LOP3.LUT R16, R16, 0x10, RZ, 0xc0, !PT ;  /* 0x0000001010107812 */ /* 0x000fe200078ec0ff */
[----:B------:R-:W-:Y:S01]  /*1690*/  IMAD.SHL.U32 R196, R13, 0x40, RZ ;  /* 0x000000400dc47824 */ /* 0x000fe200078e00ff */
[----:B------:R1:W5:Y:S01]  /*16a0*/  LDSM.16.M88.4 R160, [R3+0x6080] ;  /* 0x0060800003a0783b */ /* 0x0003620000000200 */
[----:B------:R-:W-:Y:S01]  /*16b0*/  LOP3.LUT R19, R19, 0x1c0, RZ, 0xc0, !PT ;  /* 0x000001c013137812 */ /* 0x000fe200078ec0ff */
[----:B------:R-:W-:-:S02]  /*16c0*/  IMAD.SHL.U32 R202, R224, 0x400, RZ ;  /* 0x00000400e0ca7824 */ /* 0x000fc400078e00ff */
[----:B------:R1:W1:Y:S01]  /*16d0*/  LDSM.16.M88.4 R164, [R2+0x4080] ;  /* 0x0040800002a4783b */ /* 0x0002620000000200 */
[----:B------:R-:W-:Y:S02]  /*16e0*/  SHF.R.U32.HI R222, RZ, 0x3, R19 ;  /* 0x00000003ffde7819 */ /* 0x000fe40000011613 */
[----:B------:R-:W-:Y:S01]  /*16f0*/  LOP3.LUT R196, R196, 0xfffffe00, RZ, 0xc0, !PT ;  /* 0xfffffe00c4c47812 */ /* 0x000fe200078ec0ff */
        /* <DEDUP_REMOVED lines=21> */
[----:B------:R-:W-:Y:S01]  /*1850*/  IMAD R12, R228, c[0x0][0x290], RZ ;  /* 0x0000a400e40c7a24 */ /* 0x000fe200078e02ff */
[----:B------:R-:W-:Y:S01]  /*1860*/  IADD3 R15, P0, R15, R226, RZ ;  /* 0x000000e20f0f7210 */ /* 0x000fe20007f1e0ff */
[----:B------:R-:W-:Y:S01]  /*1870*/  IMAD.SHL.U32 R17, R9, 0x8, RZ ;  /* 0x0000000809117824 */ /* 0x000fe200078e00ff */
[----:B------:R-:W-:Y:S01]  /*1880*/  IADD3.X R27, R23, UR4, RZ, P1, !PT ;  /* 0x00000004171b7c10 */ /* 0x000fe20008ffe4ff */
[----:B------:R-:W-:Y:S01]  /*1890*/  IMAD R21, R209, c[0x0][0x294], R12 ;  /* 0x0000a500d1157a24 */ /* 0x000fe200078e020c */
[----:B------:R1:W-:Y:S01]  /*18a0*/  @!P2 LDGSTS.E.BYPASS.LTC128B.128 [R16+0xc080], [R24.64] ;  /* 0x0c0800001810afae */ /* 0x0003e2000b901d4c */
[----:B------:R-:W-:Y:S01]  /*18b0*/  IMAD.SHL.U32 R12, R7, 0x20, RZ ;  /* 0x00000020070c7824 */ /* 0x000fe200078e00ff */
[----:B------:R-:W-:Y:S01]  /*18c0*/  LOP3.LUT R17, R17, 0x18, RZ, 0xc0, !PT ;  /* 0x0000001811117812 */ /* 0x000fe200078ec0ff */
[----:B------:R-:W-:Y:S01]  /*18d0*/  IMAD.IADD R214, R227, 0x1, R21 ;  /* 0x00000001e3d67824 */ /* 0x000fe200078e0215 */
[----:B------:R-:W0:Y:S01]  /*18e0*/  LDGDEPBAR ;  /* 0x00000000000079af */ /* 0x000e220000000000 */
[----:B------:R-:W-:Y:S01]  /*18f0*/  IMAD.SHL.U32 R7, R7, 0x8, RZ ;  /* 0x0000000807077824 */ /* 0x000fe200078e00ff */
[----:B------:R-:W-:Y:S01]  /*1900*/  LOP3.LUT R12, R17, 0x20, R12, 0xf8, !PT ;  /* 0x00000020110c7812 */ /* 0x000fe200078ef80c */
[----:B------:R-:W-:Y:S01]  /*1910*/  IMAD.X R14, R14, 0x1, R214, P0 ;  /* 0x000000010e0e7824 */ /* 0x000fe200000e06d6 */
[C---:B------:R-:W-:Y:S01]  /*1920*/  LEA R20, P0, R15.reuse, c[0x0][0x280], 0x2 ;  /* 0x0000a0000f147a11 */ /* 0x040fe200078010ff */
[----:B------:R2:W-:Y:S01]  /*1930*/  LDGSTS.E.BYPASS.LTC128B.128 [R4+0x8080], [R22.64], !P6 ;  /* 0x0808000016047fae */ /* 0x0005e2000f101d4c */
[----:B------:R-:W-:Y:S01]  /*1940*/  LOP3.LUT R222, R222, R19, R17, 0x1e, !PT ;  /* 0x00000013dede7212 */ /* 0x000fe200078e1e11 */
[----:B------:R-:W-:Y:S01]  /*1950*/  @!P2 IMAD.SHL.U32 R17, R212, 0x10, RZ ;  /* 0x00000010d411a824 */ /* 0x000fe200078e00ff */
[----:B------:R-:W-:Y:S01]  /*1960*/  LEA.HI.X R21, R15, c[0x0][0x284], R14, 0x2, P0 ;  /* 0x0000a1000f157a11 */ /* 0x000fe200000f140e */
[----:B------:R-:W-:Y:S01]  /*1970*/  IMAD.SHL.U32 R14, R10, 0x40, RZ ;  /* 0x000000400a0e7824 */ /* 0x000fe200078e00ff */
[----:B------:R-:W-:Y:S01]  /*1980*/  LOP3.LUT R15, R11, 0x7ffffffc, RZ, 0xc0, !PT ;  /* 0x7ffffffc0b0f7812 */ /* 0x000fe200078ec0ff */
[----:B------:R2:W-:Y:S01]  /*1990*/  LDGSTS.E.BYPASS.LTC128B.128 [R4+0x9080], [R26.64], !P5 ;  /* 0x090800001a047fae */ /* 0x0005e2000e901d4c */
[----:B------:R-:W-:-:S02]  /*19a0*/  IADD3 R11, R241, 0x1, RZ ;  /* 0x00000001f10b7810 */ /* 0x000fc40007ffe0ff */
[----:B------:R-:W-:Y:S01]  /*19b0*/  LOP3.LUT R14, R14, 0x1c0, RZ, 0xc0, !PT ;  /* 0x000001c00e0e7812 */ /* 0x000fe200078ec0ff */
[----:B------:R-:W-:Y:S01]  /*19c0*/  IMAD.IADD R15, R212, 0x1, -R15 ;  /* 0x00000001d40f7824 */ /* 0x000fe200078e0a0f */
[----:B------:R-:W-:Y:S01]  /*19d0*/  ISETP.GE.AND P0, PT, R11, UR11, PT ;  /* 0x0000000b0b007c0c */ /* 0x000fe2000bf06270 */
[----:B------:R2:W-:Y:S01]  /*19e0*/  @!P2 LDGSTS.E.BYPASS.LTC128B.128 [R17+0xc280], [R20.64] ;  /* 0x0c2800001411afae */ /* 0x0005e2000b901d4c */
[----:B------:R-:W-:Y:S01]  /*19f0*/  SHF.R.U32.HI R13, RZ, 0x3, R14 ;  /* 0x00000003ff0d7819 */ /* 0x000fe2000001160e */
[----:B------:R-:W-:Y:S02]  /*1a00*/  IMAD R15, R15, 0x2, R202 ;  /* 0x000000020f0f7824 */ /* 0x000fe400078e02ca */
[----:B------:R-:W0:Y:S01]  /*1a10*/  LDGDEPBAR ;  /* 0x00000000000079af */ /* 0x000e220000000000 */
[----:B------:R-:W-:Y:S01]  /*1a20*/  LOP3.LUT R5, R13, R5, R14, 0x1e, !PT ;  /* 0x000000050d057212 */ /* 0x000fe200078e1e0e */
[----:B------:R-:W-:Y:S01]  /*1a30*/  IMAD.IADD R222, R15, 0x1, R222 ;  /* 0x000000010fde7824 */ /* 0x000fe200078e02de */
[----:B-1----:R-:W-:Y:S01]  /*1a40*/  LOP3.LUT R16, R14, 0x8, R7, 0xf8, !PT ;  /* 0x000000080e107812 */ /* 0x002fe200078ef807 */
[----:B------:R-:W0:Y:S01]  /*1a50*/  LDGDEPBAR ;  /* 0x00000000000079af */ /* 0x000e220000000000 */
[----:B------:R-:W-:-:S02]  /*1a60*/  LOP3.LUT R200, R5, R196, RZ, 0xfc, !PT ;  /* 0x000000c405c87212 */ /* 0x000fc400078efcff */
[----:B------:R-:W-:Y:S02]  /*1a70*/  LOP3.LUT R7, R16, R13, RZ, 0x3c, !PT ;  /* 0x0000000d10077212 */ /* 0x000fe400078e3cff */
[----:B------:R-:W-:Y:S02]  /*1a80*/  LOP3.LUT R13, R13, R12, R14, 0x1e, !PT ;  /* 0x0000000c0d0d7212 */ /* 0x000fe400078e1e0e */
[----:B------:R-:W-:-:S03]  /*1a90*/  IADD3 R202, R7, R196, R202 ;  /* 0x000000c407ca7210 */ /* 0x000fc60007ffe0ca */
[----:B------:R-:W-:Y:S01]  /*1aa0*/  IMAD.IADD R196, R196, 0x1, R13 ;  /* 0x00000001c4c47824 */ /* 0x000fe200078e020d */
[----:B------:R-:W-:Y:S05]  /*1ab0*/  @P0 BRA `(.L_x_645) ;  /* 0x0000018000000947 */ /* 0x000fea0003800000 */
[----:B---345:R-:W-:Y:S01]  /*1ac0*/  SHF.R.S32.HI R12, RZ, 0x1f, R11 ;  /* 0x0000001fff0c7819 */ /* 0x038fe2000001140b */
        /* <DEDUP_REMOVED lines=10> */
[----:B--2---:R-:W-:Y:S02]  /*1b70*/  LEA.HI.X R17, R14, c[0x0][0x1f4], R5, 0x1, P0 ;  /* 0x00007d000e117a11 */ /* 0x004fe400000f0c05 */
        /* <DEDUP_REMOVED lines=11> */
.L_x_646:
[----:B------:R-:W-:Y:S05]  /*1c30*/  BSYNC B0 ;  /* 0x0000000000007941 */ /* 0x000fea0003800000 */
.L_x_645:
[----:B---345:R-:W-:Y:S01]  /*1c40*/  LOP3.LUT R5, R8, 0xffffffe0, RZ, 0xc0, !PT ;  /* 0xffffffe008057812 */ /* 0x038fe200078ec0ff */
[----:B------:R-:W0:Y:S01]  /*1c50*/  LDGDEPBAR ;  /* 0x00000000000079af */ /* 0x000e220000000000 */
[----:B-12---:R-:W-:Y:S01]  /*1c60*/  SHF.R.S32.HI R4, RZ, 0x1f, R9 ;  /* 0x0000001fff047819 */ /* 0x006fe20000011409 */
        /* <DEDUP_REMOVED lines=65> */
.L_x_649:
        /* <DEDUP_REMOVED lines=100> */
.L_x_647:
        /* <DEDUP_REMOVED lines=403> */
.L_x_648:
        /* <DEDUP_REMOVED lines=57> */
[----:B------:R-:W-:Y:S01]  /*4380*/  IMAD R21, R209, c[0x0][0x244], R228 ;  /* 0x00009100d1157a24 */ /* 0x000fe200078e02e4 */
        /* <DEDUP_REMOVED lines=120> */
.L_x_644:
        /* <DEDUP_REMOVED lines=102> */
[----:B------:R-:W-:Y:S01]  /*5170*/  ISETP.GE.AND P3, PT, R10, R41, PT ;  /* 0x000000290a00720c */ /* 0x000fe20003f66270 */
[----:B------:R-:W-:Y:S02]  /*5180*/  IMAD R11, R0, c[0x0][0x338], RZ ;  /* 0x0000ce00000b7a24 */ /* 0x000fe400078e02ff */
[----:B------:R-:W-:Y:S01]  /*5190*/  STS [R7+0x80], R112 ;  /* 0x0000807007007388 */ /* 0x000fe20000000800 */
[----:B------:R-:W-:Y:S01]  /*51a0*/  ISETP.GE.OR P0, PT, R8, c[0x0][0x324], P3 ;  /* 0x0000c90008007a0c */ /* 0x000fe20001f06670 */
[----:B------:R-:W-:Y:S02]  /*51b0*/  IMAD R11, R208, c[0x0][0x33c], R11 ;  /* 0x0000cf00d00b7a24 */ /* 0x000fe400078e020b */
        /* <DEDUP_REMOVED lines=14> */
[----:B-1----:R-:W-:-:S05]  /*52a0*/  SHF.R.S32.HI R3, RZ, 0x1f, R209 ;  /* 0x0000001fff037819 */ /* 0x002fca00000114d1 */
[----:B------:R-:W-:Y:S01]  /*52b0*/  IMAD R36, R3, c[0x0][0x340], RZ ;  /* 0x0000d00003247a24 */ /* 0x000fe200078e02ff */
[----:B--2---:R-:W-:-:S03]  /*52c0*/  SHF.R.S32.HI R9, RZ, 0x1f, R8 ;  /* 0x0000001fff097819 */ /* 0x004fc60000011408 */
[----:B------:R-:W-:Y:S01]  /*52d0*/  IMAD R36, R209, c[0x0][0x344], R36 ;  /* 0x0000d100d1247a24 */ /* 0x000fe200078e0224 */
[----:B------:R1:W2:Y:S01]  /*52e0*/  LDS.128 R32, [R2+0x5080] ;  /* 0x0050800002207984 */ /* 0x0002a20000000c00 */
[----:B------:R-:W-:-:S03]  /*52f0*/  IMAD.WIDE.U32 R38, R208, c[0x0][0x338], R8 ;  /* 0x0000ce00d0267a25 */ /* 0x000fc600078e0008 */
[----:B------:R1:W3:Y:S01]  /*5300*/  LDS.128 R28, [R2+0x6080] ;  /* 0x00608000021c7984 */ /* 0x0002e20000000c00 */
[----:B------:R-:W-:Y:S01]  /*5310*/  IMAD.IADD R39, R39, 0x1, R11 ;  /* 0x0000000127277824 */ /* 0x000fe200078e020b */
[----:B------:R-:W-:Y:S02]  /*5320*/  SHF.R.S32.HI R11, RZ, 0x1f, R10 ;  /* 0x0000001fff0b7819 */ /* 0x000fe4000001140a */
[----:B------:R1:W4:Y:S01]  /*5330*/  LDS.128 R24, [R2+0x7080] ;  /* 0x0070800002187984 */ /* 0x0003220000000c00 */
[----:B------:R-:W-:-:S03]  /*5340*/  IMAD.WIDE.U32 R42, R209, c[0x0][0x340], R38 ;  /* 0x0000d000d12a7a25 */ /* 0x000fc600078e0026 */
[----:B------:R1:W5:Y:S01]  /*5350*/  LDS.128 R20, [R2+0x80] ;  /* 0x0000800002147984 */ /* 0x0003620000000c00 */
[----:B------:R-:W-:-:S03]  /*5360*/  IMAD.WIDE R44, R207, 0x80, R10 ;  /* 0x00000080cf2c7825 */ /* 0x000fc600078e020a */
[----:B------:R1:W1:Y:S01]  /*5370*/  LDS.128 R16, [R2+0x1080] ;  /* 0x0010800002107984 */ /* 0x0002620000000c00 */
[----:B------:R-:W-:-:S03]  /*5380*/  IMAD.IADD R47, R43, 0x1, R36 ;  /* 0x000000012b2f7824 */ /* 0x000fc600078e0224 */
[----:B------:R1:W1:Y:S04]  /*5390*/  LDS.128 R12, [R2+0x2080] ;  /* 0x00208000020c7984 */ /* 0x0002680000000c00 */
        /* <DEDUP_REMOVED lines=11> */
.L_x_652:
[----:B------:R-:W-:Y:S05]  /*5450*/  BSYNC B0 ;  /* 0x0000000000007941 */ /* 0x000fea0003800000 */
.L_x_651:
        /* <DEDUP_REMOVED lines=16> */
.L_x_654:
[----:B------:R-:W-:Y:S05]  /*5560*/  BSYNC B0 ;  /* 0x0000000000007941 */ /* 0x000fea0003800000 */
.L_x_653:
        /* <DEDUP_REMOVED lines=16> */
.L_x_656:
[----:B------:R-:W-:Y:S05]  /*5670*/  BSYNC B0 ;  /* 0x0000000000007941 */ /* 0x000fea0003800000 */
.L_x_655:
        /* <DEDUP_REMOVED lines=16> */
.L_x_658:
[----:B------:R-:W-:Y:S05]  /*5780*/  BSYNC B0 ;  /* 0x0000000000007941 */ /* 0x000fea0003800000 */
.L_x_657:
[----:B-1----:R-:W-:Y:S01]  /*5790*/  IMAD R11, R0, c[0x0][0x308], RZ ;  /* 0x0000c200000b7a24 */ /* 0x002fe200078e02ff */
[----:B------:R-:W-:Y:S01]  /*57a0*/  ISETP.GE.OR P3, PT, R8, c[0x0][0x2f4], P3 ;  /* 0x0000bd0008007a0c */ /* 0x000fe20001f66670 */
[C---:B----4-:R-:W-:Y:S01]  /*57b0*/  IMAD.WIDE.U32 R24, R208.reuse, c[0x0][0x308], R8 ;  /* 0x0000c200d0187a25 */ /* 0x050fe200078e0008 */
        /* <DEDUP_REMOVED lines=16> */
.L_x_660:
[----:B------:R-:W-:Y:S05]  /*58c0*/  BSYNC B0 ;  /* 0x0000000000007941 */ /* 0x000fea0003800000 */
.L_x_659:
        /* <DEDUP_REMOVED lines=14> */
.L_x_662:
[----:B------:R-:W-:Y:S05]  /*59b0*/  BSYNC B0 ;  /* 0x0000000000007941 */ /* 0x000fea0003800000 */
.L_x_661:
        /* <DEDUP_REMOVED lines=14> */
.L_x_664:
[----:B------:R-:W-:Y:S05]  /*5aa0*/  BSYNC B0 ;  /* 0x0000000000007941 */ /* 0x000fea0003800000 */
.L_x_663:
        /* <DEDUP_REMOVED lines=14> */
.L_x_650:
[----:B------:R-:W-:Y:S01]  /*5b90*/  SHF.R.S32.HI R3, RZ, 0x1f, R212 ;  /* 0x0000001fff037819 */ /* 0x000fe200000114d4 */
[----:B------:R-:W-:Y:S01]  /*5ba0*/  BSSY B0, `(.L_x_665) ;  /* 0x000001f000007945 */ /* 0x000fe20003800000 */
[----:B------:R-:W-:Y:S02]  /*5bb0*/  IADD3 R206, -R206, c[0x0][0x2f0], RZ ;  /* 0x0000bc00cece7a10 */ /* 0x000fe40007ffe1ff */
[----:B------:R-:W-:Y:S02]  /*5bc0*/  LEA.HI R8, R3, R212, RZ, 0x3 ;  /* 0x000000d403087211 */ /* 0x000fe400078f18ff */
[----:B------:R-:W-:Y:S02]  /*5bd0*/  SHF.R.S32.HI R2, RZ, 0x1f, R208 ;  /* 0x0000001fff027819 */ /* 0x000fe400000114d0 */
[----:B------:R-:W-:Y:S02]  /*5be0*/  LOP3.LUT R3, R8, 0x1ffffff8, RZ, 0xc0, !PT ;  /* 0x1ffffff808037812 */ /* 0x000fe400078ec0ff */
[----:B------:R-:W-:-:S02]  /*5bf0*/  SHF.R.S32.HI R8, RZ, 0x3, R8 ;  /* 0x00000003ff087819 */ /* 0x000fc40000011408 */
[----:B------:R-:W-:Y:S01]  /*5c00*/  SHF.R.S32.HI R0, RZ, 0x1f, R209 ;  /* 0x0000001fff007819 */ /* 0x000fe200000114d1 */
[----:B------:R-:W-:Y:S01]  /*5c10*/  IMAD.IADD R3, R212, 0x1, -R3 ;  /* 0x00000001d4037824 */ /* 0x000fe200078e0a03 */
[----:B------:R-:W-:Y:S02]  /*5c20*/  ISETP.GE.AND P3, PT, R8, R206, PT ;  /* 0x000000ce0800720c */ /* 0x000fe40003f66270 */
[----:B------:R-:W-:Y:S01]  /*5c30*/  SHF.R.S32.HI R9, RZ, 0x1f, R8 ;  /* 0x0000001fff097819 */ /* 0x000fe20000011408 */
[----:B------:R-:W-:Y:S02]  /*5c40*/  IMAD.SHL.U32 R4, R3, 0x8, RZ ;  /* 0x0000000803047824 */ /* 0x000fe400078e00ff */
[----:B------:R-:W-:Y:S02]  /*5c50*/  IMAD R3, R2, c[0x0][0x308], RZ ;  /* 0x0000c20002037a24 */ /* 0x000fe400078e02ff */
[----:B------:R-:W-:Y:S01]  /*5c60*/  IMAD R6, R0, c[0x0][0x310], RZ ;  /* 0x0000c40000067a24 */ /* 0x000fe200078e02ff */
[----:B------:R-:W-:Y:S01]  /*5c70*/  SHF.R.S32.HI R5, RZ, 0x1f, R4 ;  /* 0x0000001fff057819 */ /* 0x000fe20000011404 */
[----:B------:R-:W-:Y:S01]  /*5c80*/  IMAD R3, R208, c[0x0][0x30c], R3 ;  /* 0x0000c300d0037a24 */ /* 0x000fe200078e0203 */
[----:B------:R-:W-:Y:S01]  /*5c90*/  ISETP.GE.OR P0, PT, R4, c[0x0][0x2f4], P3 ;  /* 0x0000bd0004007a0c */ /* 0x000fe20001f06670 */
[----:B------:R-:W-:-:S02]  /*5ca0*/  IMAD R15, R209, c[0x0][0x314], R6 ;  /* 0x0000c500d10f7a24 */ /* 0x000fc400078e0206 */
[----:B------:R-:W-:-:S04]  /*5cb0*/  IMAD.WIDE.U32 R10, R208, c[0x0][0x308], R4 ;  /* 0x0000c200d00a7a25 */ /* 0x000fc800078e0004 */
[----:B------:R-:W-:Y:S02]  /*5cc0*/  IMAD.IADD R11, R11, 0x1, R3 ;  /* 0x000000010b0b7824 */ /* 0x000fe400078e0203 */
[----:B------:R-:W-:-:S04]  /*5cd0*/  IMAD.WIDE R12, R207, 0x80, R8 ;  /* 0x00000080cf0c7825 */ /* 0x000fc800078e0208 */
        /* <DEDUP_REMOVED lines=11> */
.L_x_666:
[----:B------:R-:W-:Y:S05]  /*5d90*/  BSYNC B0 ;  /* 0x0000000000007941 */ /* 0x000fea0003800000 */
.L_x_665:
        /* <DEDUP_REMOVED lines=16> */
.L_x_668:
[----:B------:R-:W-:Y:S05]  /*5ea0*/  BSYNC B0 ;  /* 0x0000000000007941 */ /* 0x000fea0003800000 */
.L_x_667:
        /* <DEDUP_REMOVED lines=16> */
.L_x_670:
[----:B------:R-:W-:Y:S05]  /*5fb0*/  BSYNC B0 ;  /* 0x0000000000007941 */ /* 0x000fea0003800000 */
.L_x_669:
        /* <DEDUP_REMOVED lines=16> */
.L_x_672:
[----:B------:R-:W-:Y:S05]  /*60c0*/  BSYNC B0 ;  /* 0x0000000000007941 */ /* 0x000fea0003800000 */
.L_x_671:
        /* <DEDUP_REMOVED lines=19> */
.L_x_674:
[----:B------:R-:W-:Y:S05]  /*6200*/  BSYNC B0 ;  /* 0x0000000000007941 */ /* 0x000fea0003800000 */
.L_x_673:
        /* <DEDUP_REMOVED lines=14> */
.L_x_676:
[----:B------:R-:W-:Y:S05]  /*62f0*/  BSYNC B0 ;  /* 0x0000000000007941 */ /* 0x000fea0003800000 */
.L_x_675:
        /* <DEDUP_REMOVED lines=14> */
.L_x_678:
[----:B------:R-:W-:Y:S05]  /*63e0*/  BSYNC B0 ;  /* 0x0000000000007941 */ /* 0x000fea0003800000 */
.L_x_677:
        /* <DEDUP_REMOVED lines=14> */
.L_x_679:
        /* <DEDUP_REMOVED lines=11> */
.L_x_1813:


//--------------------- .text._ZN7cutlass13device_kernelIN5flash19enable_sm80_to_sm89INS1_16FlashAttnBwdSm80INS1_25CollectiveMainloopBwdSm80ILi2ELi2EN4cute5tupleIJNS5_1CILi64EEENS7_ILi128EEES8_EEENS_6half_tEfNS_4arch4Sm80ELb1ELb0ELb0ELb0ELb0ELb0ELb0ELb0ELi2ELi2ELi4ELi2ELb1EEENS1_24CollectiveEpilogueBwdGQAISA_fSD_Li256ELb0ELb0EEENS1_25SingleTileBwdLPTSchedulerILb0ELi128ELb0EEEEEEEEEvNT_6ParamsE --------------------------
	.section	.text._ZN7cutlass13device_kernelIN5flash19enable_sm80_to_sm89INS1_16FlashAttnBwdSm80INS1_25CollectiveMainloopBwdSm80ILi2ELi2EN4cute5tupleIJNS5_1CILi64EEENS7_ILi128EEES8_EEENS_6half_tEfNS_4arch4Sm80ELb1ELb0ELb0ELb0ELb0ELb0ELb0ELb0ELi2ELi2ELi4ELi2ELb1EEENS1_24CollectiveEpilogueBwdGQAISA_fSD_Li256ELb0ELb0EEENS1_25SingleTileBwdLPTSchedulerILb0ELi128ELb0EEEEEEEEEvNT_6ParamsE,"ax",@progbits
	.sectioninfo	@"SHI_REGISTERS=254"
	.align	128
.text._ZN7cutlass13device_kernelIN5flash19enable_sm80_to_sm89INS1_16FlashAttnBwdSm80INS1_25CollectiveMainloopBwdSm80ILi2ELi2EN4cute5tupleIJNS5_1CILi64EEENS7_ILi128EEES8_EEENS_6half_tEfNS_4arch4Sm80ELb1ELb0ELb0ELb0ELb0ELb0ELb0ELb0ELi2ELi2ELi4ELi2ELb1EEENS1_24CollectiveEpilogueBwdGQAISA_fSD_Li256ELb0ELb0EEENS1_25SingleTileBwdLPTSchedulerILb0ELi128ELb0EEEEEEEEEvNT_6ParamsE:
        .type           _ZN7cutlass13device_kernelIN5flash19enable_sm80_to_sm89INS1_16FlashAttnBwdSm80INS1_25CollectiveMainloopBwdSm80ILi2ELi2EN4cute5tupleIJNS5_1CILi64EEENS7_ILi128EEES8_EEENS_6half_tEfNS_4arch4Sm80ELb1ELb0ELb0ELb0ELb0ELb0ELb0ELb0ELi2ELi2ELi4ELi2ELb1EEENS1_24CollectiveEpilogueBwdGQAISA_fSD_Li256ELb0ELb0EEENS1_25SingleTileBwdLPTSchedulerILb0ELi128ELb0EEEEEEEEEvNT_6ParamsE,@function
        .size           _ZN7cutlass13device_kernelIN5flash19enable_sm80_to_sm89INS1_16FlashAttnBwdSm80INS1_25CollectiveMainloopBwdSm80ILi2ELi2EN4cute5tupleIJNS5_1CILi64EEENS7_ILi128EEES8_EEENS_6half_tEfNS_4arch4Sm80ELb1ELb0ELb0ELb0ELb0ELb0ELb0ELb0ELi2ELi2ELi4ELi2ELb1EEENS1_24CollectiveEpilogueBwdGQAISA_fSD_Li256ELb0ELb0EEENS1_25SingleTileBwdLPTSchedulerILb0ELi128ELb0EEEEEEEEEvNT_6ParamsE,(.L_x_1814 - _ZN7cutlass13device_kernelIN5flash19enable_sm80_to_sm89INS1_16FlashAttnBwdSm80INS1_25CollectiveMainloopBwdSm80ILi2ELi2EN4cute5tupleIJNS5_1CILi64EEENS7_ILi128EEES8_EEENS_6half_tEfNS_4arch4Sm80ELb1ELb0ELb0ELb0ELb0ELb0ELb0ELb0ELi2ELi2ELi4ELi2ELb1EEENS1_24CollectiveEpilogueBwdGQAISA_fSD_Li256ELb0ELb0EEENS1_25SingleTileBwdLPTSchedulerILb0ELi128ELb0EEEEEEEEEvNT_6ParamsE)
        .other          _ZN7cutlass13device_kernelIN5flash19enable_sm80_to_sm89INS1_16FlashAttnBwdSm80INS1_25CollectiveMainloopBwdSm80ILi2ELi2EN4cute5tupleIJNS5_1CILi64EEENS7_ILi128EEES8_EEENS_6half_tEfNS_4arch4Sm80ELb1ELb0ELb0ELb0ELb0ELb0ELb0ELb0ELi2ELi2ELi4ELi2ELb1EEENS1_24CollectiveEpilogueBwdGQAISA_fSD_Li256ELb0ELb0EEENS1_25SingleTileBwdLPTSchedulerILb0ELi128ELb0EEEEEEEEEvNT_6ParamsE,@"STO_CUDA_ENTRY STV_DEFAULT"
_ZN7cutlass13device_kernelIN5flash19enable_sm80_to_sm89INS1_16FlashAttnBwdSm80INS1_25CollectiveMainloopBwdSm80ILi2ELi2EN4cute5tupleIJNS5_1CILi64EEENS7_ILi128EEES8_EEENS_6half_tEfNS_4arch4Sm80ELb1ELb0ELb0ELb0ELb0ELb0ELb0ELb0ELi2ELi2ELi4ELi2ELb1EEENS1_24CollectiveEpilogueBwdGQAISA_fSD_Li256ELb0ELb0EEENS1_25SingleTileBwdLPTSchedulerILb0ELi128ELb0EEEEEEEEEvNT_6ParamsE:
        /* <DEDUP_REMOVED lines=23> */
.L_x_681:
[----:B------:R-:W-:Y:S02]  /*0170*/  MOV R2, c[0x0][0x3b4] ;  /* 0x0000ed0000027a02 */ /* 0x000fe40000000f00 */
[----:B------:R-:W-:Y:S02]  /*0180*/  MOV R209, R0 ;  /* 0x0000000000d17202 */ /* 0x000fe40000000f00 */
[----:B------:R-:W-:-:S13]  /*0190*/  ISETP.NE.AND P0, PT, R2, 0x1, PT ;  /* 0x000000010200780c */ /* 0x000fda0003f05270 */
[----:B------:R-:W-:-:S05]  /*01a0*/  @P0 IMAD.HI.U32 R2, R0, c[0x0][0x3b8], RZ ;  /* 0x0000ee0000020a27 */ /* 0x000fca00078e00ff */
[----:B------:R-:W-:-:S05]  /*01b0*/  @P0 SHF.R.U32.HI R209, RZ, c[0x0][0x3bc], R2 ;  /* 0x0000ef00ffd10a19 */ /* 0x000fca0000011602 */
[----:B------:R-:W-:-:S03]  /*01c0*/  IMAD R3, R209, c[0x0][0x3b4], RZ ;  /* 0x0000ed00d1037a24 */ /* 0x000fc600078e02ff */
.L_x_682:
        /* <DEDUP_REMOVED lines=10> */
.L_x_680:
        /* <DEDUP_REMOVED lines=16> */
.L_x_684:
[----:B------:R-:W-:Y:S02]  /*0370*/  MOV R0, c[0x0][0x3b4] ;  /* 0x0000ed0000007a02 */ /* 0x000fe40000000f00 */
[----:B------:R-:W-:Y:S02]  /*0380*/  MOV R209, R2 ;  /* 0x0000000200d17202 */ /* 0x000fe40000000f00 */
[----:B------:R-:W-:-:S13]  /*0390*/  ISETP.NE.AND P0, PT, R0, 0x1, PT ;  /* 0x000000010000780c */ /* 0x000fda0003f05270 */
[----:B------:R-:W-:-:S05]  /*03a0*/  @P0 IMAD.HI.U32 R0, R2, c[0x0][0x3b8], RZ ;  /* 0x0000ee0002000a27 */ /* 0x000fca00078e00ff */
[----:B------:R-:W-:-:S05]  /*03b0*/  @P0 SHF.R.U32.HI R209, RZ, c[0x0][0x3bc], R0 ;  /* 0x0000ef00ffd10a19 */ /* 0x000fca0000011600 */
[----:B------:R-:W-:-:S03]  /*03c0*/  IMAD R3, R209, c[0x0][0x3b4], RZ ;  /* 0x0000ed00d1037a24 */ /* 0x000fc600078e02ff */
.L_x_685:
        /* <DEDUP_REMOVED lines=9> */
.L_x_683:
        /* <DEDUP_REMOVED lines=377> */
.L_x_688:
[----:B------:R-:W-:Y:S05]  /*1bf0*/  BSYNC B0 ;  /* 0x0000000000007941 */ /* 0x000fea0003800000 */
.L_x_687:
        /* <DEDUP_REMOVED lines=68> */
.L_x_691:
        /* <DEDUP_REMOVED lines=100> */
.L_x_689:
        /* <DEDUP_REMOVED lines=403> */
.L_x_690:
        /* <DEDUP_REMOVED lines=178> */
.L_x_686:
[----:B------:R-:W-:Y:S05]  /*4ad0*/  @P1 EXIT ;  /* 0x000000000000194d */ /* 0x000fea0003800000 */
[----:B------:R-:W-:Y:S01]  /*4ae0*/  MOV R0, c[0x0][0x338] ;  /* 0x0000ce0000007a02 */ /* 0x000fe20000000f00 */
[----:B------:R-:W-:Y:S01]  /*4af0*/  BAR.SYNC.DEFER_BLOCKING 0x1, 0x100 ;  /* 0x0044000000007b1d */ /* 0x000fe20000010000 */
[----:B------:R-:W-:-:S02]  /*4b00*/  SHF.L.U32 R5, R209, 0xd, RZ ;  /* 0x0000000dd1057819 */ /* 0x000fc400000006ff */
[----:B------:R-:W-:Y:S02]  /*4b10*/  ISETP.NE.AND P1, PT, R0, 0x1, PT ;  /* 0x000000010000780c */ /* 0x000fe40003f25270 */
[----:B------:R-:W-:Y:S02]  /*4b20*/  SHF.R.S32.HI R3, RZ, 0x1f, R5 ;  /* 0x0000001fff037819 */ /* 0x000fe40000011405 */
[----:B------:R-:W-:-:S04]  /*4b30*/  IADD3 R4, P0, R5, R212, RZ ;  /* 0x000000d405047210 */ /* 0x000fc80007f1e0ff */
[----:B------:R-:W-:-:S05]  /*4b40*/  LEA.HI.X.SX32 R5, R212, R3, 0x1, P0 ;  /* 0x00000003d4057211 */ /* 0x000fca00000f0eff */
[----:B------:R-:W-:-:S05]  /*4b50*/  @P1 IMAD.HI.U32 R0, R207, c[0x0][0x33c], RZ ;  /* 0x0000cf00cf001a27 */ /* 0x000fca00078e00ff */
        /* <DEDUP_REMOVED lines=8> */
[----:B------:R-:W-:Y:S01]  /*4be0*/  SHF.R.S32.HI R2, RZ, 0x1f, R208 ;  /* 0x0000001fff027819 */ /* 0x000fe200000114d0 */
[----:B------:R-:W-:Y:S02]  /*4bf0*/  IMAD.IADD R7, R7, 0x1, R0 ;  /* 0x0000000107077824 */ /* 0x000fe400078e0200 */
[----:B------:R-:W-:Y:S01]  /*4c00*/  IMAD.MOV.U32 R8, RZ, RZ, R4 ;  /* 0x000000ffff087224 */ /* 0x000fe200078e0004 */
        /* <DEDUP_REMOVED lines=78> */
.L_x_692:
        /* <DEDUP_REMOVED lines=9> */
.L_x_1814:


//--------------------- .text._ZN7cutlass13device_kernelIN5flash19enable_sm80_to_sm89INS1_16FlashAttnBwdSm80INS1_25CollectiveMainloopBwdSm80ILi2ELi2EN4cute5tupleIJNS5_1CILi64EEENS7_ILi128EEES8_EEENS_6half_tEfNS_4arch4Sm80ELb1ELb0ELb0ELb0ELb1ELb0ELb0ELb0ELi2ELi2ELi4ELi2ELb1EEENS1_24CollectiveEpilogueBwdGQAISA_fSD_Li256ELb0ELb1EEENS1_25SingleTileBwdLPTSchedulerILb0ELi128ELb1EEEEEEEEEvNT_6ParamsE --------------------------
	.section	.text._ZN7cutlass13device_kernelIN5flash19enable_sm80_to_sm89INS1_16FlashAttnBwdSm80INS1_25CollectiveMainloopBwdSm80ILi2ELi2EN4cute5tupleIJNS5_1CILi64EEENS7_ILi128EEES8_EEENS_6half_tEfNS_4arch4Sm80ELb1ELb0ELb0ELb0ELb1ELb0ELb0ELb0ELi2ELi2ELi4ELi2ELb1EEENS1_24CollectiveEpilogueBwdGQAISA_fSD_Li256ELb0ELb1EEENS1_25SingleTileBwdLPTSchedulerILb0ELi128ELb1EEEEEEEEEvNT_6ParamsE,"ax",@progbits
	.sectioninfo	@"SHI_REGISTERS=254"
	.align	128
.text._ZN7cutlass13device_kernelIN5flash19enable_sm80_to_sm89INS1_16FlashAttnBwdSm80INS1_25CollectiveMainloopBwdSm80ILi2ELi2EN4cute5tupleIJNS5_1CILi64EEENS7_ILi128EEES8_EEENS_6half_tEfNS_4arch4Sm80ELb1ELb0ELb0ELb0ELb1ELb0ELb0ELb0ELi2ELi2ELi4ELi2ELb1EEENS1_24CollectiveEpilogueBwdGQAISA_fSD_Li256ELb0ELb1EEENS1_25SingleTileBwdLPTSchedulerILb0ELi128ELb1EEEEEEEEEvNT_6ParamsE:
        .type           _ZN7cutlass13device_kernelIN5flash19enable_sm80_to_sm89INS1_16FlashAttnBwdSm80INS1_25CollectiveMainloopBwdSm80ILi2ELi2EN4cute5tupleIJNS5_1CILi64EEENS7_ILi128EEES8_EEENS_6half_tEfNS_4arch4Sm80ELb1ELb0ELb0ELb0ELb1ELb0ELb0ELb0ELi2ELi2ELi4ELi2ELb1EEENS1_24CollectiveEpilogueBwdGQAISA_fSD_Li256ELb0ELb1EEENS1_25SingleTileBwdLPTSchedulerILb0ELi128ELb1EEEEEEEEEvNT_6ParamsE,@function
        .size           _ZN7cutlass13device_kernelIN5flash19enable_sm80_to_sm89INS1_16FlashAttnBwdSm80INS1_25CollectiveMainloopBwdSm80ILi2ELi2EN4cute5tupleIJNS5_1CILi64EEENS7_ILi128EEES8_EEENS_6half_tEfNS_4arch4Sm80ELb1ELb0ELb0ELb0ELb1ELb0ELb0ELb0ELi2ELi2ELi4ELi2ELb1EEENS1_24CollectiveEpilogueBwdGQAISA_fSD_Li256ELb0ELb1EEENS1_25SingleTileBwdLPTSchedulerILb0ELi128ELb1EEEEEEEEEvNT_6ParamsE,(.L_x_1815 - _ZN7cutlass13device_kernelIN5flash19enable_sm80_to_sm89INS1_16FlashAttnBwdSm80INS1_25CollectiveMainloopBwdSm80ILi2ELi2EN4cute5tupleIJNS5_1CILi64EEENS7_ILi128EEES8_EEENS_6half_tEfNS_4arch4Sm80ELb1ELb0ELb0ELb0ELb1ELb0ELb0ELb0ELi2ELi2ELi4ELi2ELb1EEENS1_24CollectiveEpilogueBwdGQAISA_fSD_Li256ELb0ELb1EEENS1_25SingleTileBwdLPTSchedulerILb0ELi128ELb1EEEEEEEEEvNT_6ParamsE)
        .other          _ZN7cutlass13device_kernelIN5flash19enable_sm80_to_sm89INS1_16FlashAttnBwdSm80INS1_25CollectiveMainloopBwdSm80ILi2ELi2EN4cute5tupleIJNS5_1CILi64EEENS7_ILi128EEES8_EEENS_6half_tEfNS_4arch4Sm80ELb1ELb0ELb0ELb0ELb1ELb0ELb0ELb0ELi2ELi2ELi4ELi2ELb1EEENS1_24CollectiveEpilogueBwdGQAISA_fSD_Li256ELb0ELb1EEENS1_25SingleTileBwdLPTSchedulerILb0ELi128ELb1EEEEEEEEEvNT_6ParamsE,@"STO_CUDA_ENTRY STV_DEFAULT"
_ZN7cutlass13device_kernelIN5flash19enable_sm80_to_sm89INS1_16FlashAttnBwdSm80INS1_25CollectiveMainloopBwdSm80ILi2ELi2EN4cute5tupleIJNS5_1CILi64EEENS7_ILi128EEES8_EEENS_6half_tEfNS_4arch4Sm80ELb1ELb0ELb0ELb0ELb1ELb0ELb0ELb0ELi2ELi2ELi4ELi2ELb1EEENS1_24CollectiveEpilogueBwdGQAISA_fSD_Li256ELb0ELb1EEENS1_25SingleTileBwdLPTSchedulerILb0ELi128ELb1EEEEEEEEEvNT_6ParamsE:
        /* <DEDUP_REMOVED lines=23> */
.L_x_694:
[----:B------:R-:W-:-:S04]  /*0170*/  MOV R0, c[0x0][0x3b4] ;  /* 0x0000ed0000007a02 */ /* 0x000fc80000000f00 */
[----:B------:R-:W-:Y:S02]  /*0180*/  ISETP.NE.AND P0, PT, R0, 0x1, PT ;  /* 0x000000010000780c */ /* 0x000fe40003f05270 */
[----:B------:R-:W-:-:S11]  /*0190*/  MOV R0, R2 ;  /* 0x0000000200007202 */ /* 0x000fd60000000f00 */
[----:B------:R-:W-:-:S05]  /*01a0*/  @P0 IMAD.HI.U32 R3, R2, c[0x0][0x3b8], RZ ;  /* 0x0000ee0002030a27 */ /* 0x000fca00078e00ff */
[----:B------:R-:W-:-:S05]  /*01b0*/  @P0 SHF.R.U32.HI R0, RZ, c[0x0][0x3bc], R3 ;  /* 0x0000ef00ff000a19 */ /* 0x000fca0000011603 */
[----:B------:R-:W-:Y:S02]  /*01c0*/  IMAD R5, R0, c[0x0][0x3b4], RZ ;  /* 0x0000ed0000057a24 */ /* 0x000fe400078e02ff */
.L_x_695:
        /* <DEDUP_REMOVED lines=12> */
.L_x_693:
        /* <DEDUP_REMOVED lines=16> */
.L_x_697:
[----:B------:R-:W-:-:S04]  /*0390*/  MOV R0, c[0x0][0x3b4] ;  /* 0x0000ed0000007a02 */ /* 0x000fc80000000f00 */
[----:B------:R-:W-:Y:S02]  /*03a0*/  ISETP.NE.AND P0, PT, R0, 0x1, PT ;  /* 0x000000010000780c */ /* 0x000fe40003f05270 */
[----:B------:R-:W-:-:S11]  /*03b0*/  MOV R0, R3 ;  /* 0x0000000300007202 */ /* 0x000fd60000000f00 */
[----:B------:R-:W-:-:S05]  /*03c0*/  @P0 IMAD.HI.U32 R2, R3, c[0x0][0x3b8], RZ ;  /* 0x0000ee0003020a27 */ /* 0x000fca00078e00ff */
[----:B------:R-:W-:-:S05]  /*03d0*/  @P0 SHF.R.U32.HI R0, RZ, c[0x0][0x3bc], R2 ;  /* 0x0000ef00ff000a19 */ /* 0x000fca0000011602 */
[----:B------:R-:W-:Y:S02]  /*03e0*/  IMAD R4, R0, c[0x0][0x3b4], RZ ;  /* 0x0000ed0000047a24 */ /* 0x000fe400078e02ff */
.L_x_698:
        /* <DEDUP_REMOVED lines=11> */
.L_x_696:
        /* <DEDUP_REMOVED lines=288> */
[----:B------:R1:W1:Y:S01]  /*16a0*/  LDSM.16.M88.4 R160, [R3+0x6080] ;  /* 0x0060800003a0783b */ /* 0x0002620000000200 */
        /* <DEDUP_REMOVED lines=15> */
[----:B-----5:R-:W-:-:S04]  /*17a0*/  LEA R22, P0, R24, c[0x0][0x1f0], 0x1 ;  /* 0x00007c0018167a11 */ /* 0x020fc800078008ff */
[----:B------:R-:W-:Y:S02]  /*17b0*/  LEA.HI.X R23, R24, c[0x0][0x1f4], R5, 0x1, P0 ;  /* 0x00007d0018177a11 */ /* 0x000fe400000f0c05 */
[----:B------:R-:W-:-:S03]  /*17c0*/  LEA.HI R5, R17, R212, RZ, 0x7 ;  /* 0x000000d411057211 */ /* 0x000fc600078f38ff */
[----:B------:R-:W-:Y:S02]  /*17d0*/  @!P2 IADD3 R17, P0, R15, R236, RZ ;  /* 0x000000ec0f11a210 */ /* 0x000fe40007f1e0ff */
[----:B------:R-:W-:Y:S02]  /*17e0*/  SHF.R.U32.HI R5, RZ, 0x4, R5 ;  /* 0x00000004ff057819 */ /* 0x000fe40000011605 */
[----:B-1----:R-:W-:Y:S01]  /*17f0*/  IADD3 R26, P1, R22, UR6, RZ ;  /* 0x00000006161a7c10 */ /* 0x002fe2000ff3e0ff */
        /* <DEDUP_REMOVED lines=44> */
[----:B---34-:R-:W-:Y:S01]  /*1ac0*/  SHF.R.S32.HI R12, RZ, 0x1f, R11 ;  /* 0x0000001fff0c7819 */ /* 0x018fe2000001140b */
        /* <DEDUP_REMOVED lines=22> */
.L_x_701:
[----:B------:R-:W-:Y:S05]  /*1c30*/  BSYNC B0 ;  /* 0x0000000000007941 */ /* 0x000fea0003800000 */
.L_x_700:
[----:B---34-:R-:W-:Y:S01]  /*1c40*/  LOP3.LUT R5, R8, 0xffffffe0, RZ, 0xc0, !PT ;  /* 0xffffffe008057812 */ /* 0x018fe200078ec0ff */
        /* <DEDUP_REMOVED lines=67> */
.L_x_704:
        /* <DEDUP_REMOVED lines=70> */
[----:B-1----:R-:W-:Y:S01]  /*24e0*/  SHF.R.S32.HI R37, RZ, 0x1f, R240 ;  /* 0x0000001fff257819 */ /* 0x002fe200000114f0 */
        /* <DEDUP_REMOVED lines=29> */
.L_x_702:
[-C--:B-1----:R-:W-:Y:S01]  /*26c0*/  HMMA.16816.F32 R36, R132, R144.reuse, RZ ;  /* 0x000000908424723c */ /* 0x082fe200000018ff */
        /* <DEDUP_REMOVED lines=402> */
.L_x_703:
[-C--:B-1-34-:R-:W-:Y:S01]  /*3ff0*/  HMMA.16816.F32 R4, R24, R28.reuse, RZ ;  /* 0x0000001c1804723c */ /* 0x09afe200000018ff */
        /* <DEDUP_REMOVED lines=177> */
.L_x_699:
[----:B------:R-:W-:Y:S05]  /*4b10*/  @P1 EXIT ;  /* 0x000000000000194d */ /* 0x000fea0003800000 */
[----:B------:R-:W-:Y:S01]  /*4b20*/  IMAD.MOV.U32 R0, RZ, RZ, c[0x0][0x338] ;  /* 0x0000ce00ff007624 */ /* 0x000fe200078e00ff */
[----:B------:R-:W-:Y:S01]  /*4b30*/  BAR.SYNC.DEFER_BLOCKING 0x1, 0x100 ;  /* 0x0044000000007b1d */ /* 0x000fe20000010000 */
[----:B------:R-:W-:-:S02]  /*4b40*/  IMAD R3, R207, c[0x0][0x358], RZ ;  /* 0x0000d600cf037a24 */ /* 0x000fc400078e02ff */
[----:B------:R-:W-:Y:S01]  /*4b50*/  IMAD R5, R209, c[0x0][0x2f4], RZ ;  /* 0x0000bd00d1057a24 */ /* 0x000fe200078e02ff */
[----:B------:R-:W-:Y:S01]  /*4b60*/  ISETP.NE.AND P0, PT, R0, 0x1, PT ;  /* 0x000000010000780c */ /* 0x000fe20003f05270 */
[----:B------:R-:W-:Y:S01]  /*4b70*/  IMAD.MOV.U32 R4, RZ, RZ, R208 ;  /* 0x000000ffff047224 */ /* 0x000fe200078e00d0 */
[----:B------:R-:W-:Y:S01]  /*4b80*/  BSSY B0, `(.L_x_705) ;  /* 0x0000017000007945 */ /* 0x000fe20003800000 */
[----:B------:R-:W-:-:S05]  /*4b90*/  IMAD R3, R3, c[0x0][0x2f4], RZ ;  /* 0x0000bd0003037a24 */ /* 0x000fca00078e02ff */
[----:B------:R-:W-:-:S05]  /*4ba0*/  SHF.R.S32.HI R2, RZ, 0x1f, R3 ;  /* 0x0000001fff027819 */ /* 0x000fca0000011403 */
[----:B------:R-:W-:-:S05]  /*4bb0*/  @P0 IMAD.HI.U32 R0, R208, c[0x0][0x33c], RZ ;  /* 0x0000cf00d0000a27 */ /* 0x000fca00078e00ff */
[----:B------:R-:W-:Y:S02]  /*4bc0*/  @P0 SHF.R.U32.HI R4, RZ, c[0x0][0x340], R0 ;  /* 0x0000d000ff040a19 */ /* 0x000fe40000011600 */
[----:B------:R-:W-:Y:S02]  /*4bd0*/  SHF.R.S32.HI R0, RZ, 0x1f, R5 ;  /* 0x0000001fff007819 */ /* 0x000fe40000011405 */
[--C-:B------:R-:W-:Y:S02]  /*4be0*/  IADD3 R5, P1, P0, R3, R5, R4.reuse ;  /* 0x0000000503057210 */ /* 0x100fe4000783e004 */
[----:B------:R-:W-:-:S04]  /*4bf0*/  SHF.R.S32.HI R3, RZ, 0x1f, R4 ;  /* 0x0000001fff037819 */ /* 0x000fc80000011404 */
[----:B------:R-:W-:Y:S01]  /*4c00*/  IADD3.X R2, R2, R0, R3, P1, P0 ;  /* 0x0000000002027210 */ /* 0x000fe20000fe0403 */
[C---:B------:R-:W-:Y:S01]  /*4c10*/  IMAD.SHL.U32 R0, R5.reuse, 0x4, RZ ;  /* 0x0000000405007824 */ /* 0x040fe200078e00ff */
        /* <DEDUP_REMOVED lines=8> */
.L_x_707:
[----:B------:R-:W2:Y:S01]  /*4ca0*/  LDG.E.STRONG.GPU R7, [R8.64] ;  /* 0x0000000c08077981 */ /* 0x000ea2000c1ef900 */
[----:B------:R-:W-:Y:S01]  /*4cb0*/  YIELD ;  /* 0x0000000000007946 */ /* 0x000fe20003800000 */
[----:B--2---:R-:W-:Y:S01]  /*4cc0*/  ISETP.NE.AND P0, PT, R7, R6, PT ;  /* 0x000000060700720c */ /* 0x004fe20003f05270 */
[----:B------:R-:W-:-:S12]  /*4cd0*/  CCTL.IVALL ;  /* 0x00000000ff00798f */ /* 0x000fd80002000000 */
[----:B------:R-:W-:Y:S05]  /*4ce0*/  @P0 BRA `(.L_x_707) ;  /* 0xffffffb000000947 */ /* 0x000fea000383ffff */
.L_x_706:
[----:B------:R-:W-:Y:S05]  /*4cf0*/  BSYNC B0 ;  /* 0x0000000000007941 */ /* 0x000fea0003800000 */
.L_x_705:
[----:B------:R-:W-:Y:S01]  /*4d00*/  MOV R7, 0xffffffff ;  /* 0xffffffff00077802 */ /* 0x000fe20000000f00 */
[----:B------:R-:W-:Y:S05]  /*4d10*/  BRA.CONV ~URZ, `(.L_x_708) ;  /* 0x000000237f007947 */ /* 0x000fea000b800000 */
[----:B------:R-:W-:Y:S02]  /*4d20*/  MOV R10, 0x4d40 ;  /* 0x00004d40000a7802 */ /* 0x000fe40000000f00 */
[----:B------:R-:W-:Y:S05]  /*4d30*/  CALL.REL.NOINC `($__internal_4_$__cuda_sm70_warpsync) ;  /* 0x0000088000007944 */ /* 0x000fea0003c00000 */
.L_x_708:
[----:B------:R-:W-:Y:S01]  /*4d40*/  SHF.L.U32 R207, R207, 0xd, RZ ;  /* 0x0000000dcfcf7819 */ /* 0x000fe200000006ff */
[----:B------:R-:W-:Y:S01]  /*4d50*/  IMAD R11, R3, c[0x0][0x328], RZ ;  /* 0x0000ca00030b7a24 */ /* 0x000fe200078e02ff */
[----:B------:R-:W-:-:S06]  /*4d60*/  NOP ;  /* 0x0000000000007918 */ /* 0x000fcc0000000000 */
[----:B------:R-:W-:Y:S01]  /*4d70*/  SHF.R.S32.HI R13, RZ, 0x1f, R207 ;  /* 0x0000001fff0d7819 */ /* 0x000fe200000114cf */
[----:B------:R-:W-:Y:S01]  /*4d80*/  IMAD R11, R4, c[0x0][0x32c], R11 ;  /* 0x0000cb00040b7a24 */ /* 0x000fe200078e020b */
[----:B------:R-:W-:Y:S01]  /*4d90*/  IADD3 R12, P0, R207, R212, RZ ;  /* 0x000000d4cf0c7210 */ /* 0x000fe20007f1e0ff */
[----:B------:R-:W-:-:S03]  /*4da0*/  IMAD R10, R5, c[0x0][0x330], RZ ;  /* 0x0000cc00050a7a24 */ /* 0x000fc600078e02ff */
[----:B------:R-:W-:Y:S01]  /*4db0*/  LEA.HI.X.SX32 R13, R212, R13, 0x1, P0 ;  /* 0x0000000dd40d7211 */ /* 0x000fe200000f0eff */
[----:B------:R-:W-:-:S04]  /*4dc0*/  IMAD R10, R209, c[0x0][0x334], R10 ;  /* 0x0000cd00d10a7a24 */ /* 0x000fc800078e020a */
        /* <DEDUP_REMOVED lines=40> */
[----:B-1----:R-:W-:Y:S05]  /*5050*/  CALL.REL.NOINC `($__internal_4_$__cuda_sm70_warpsync) ;  /* 0x0000056000007944 */ /* 0x002fea0003c00000 */
.L_x_709:
        /* <DEDUP_REMOVED lines=12> */
.L_x_711:
[----:B------:R-:W-:Y:S05]  /*5120*/  BSYNC B0 ;  /* 0x0000000000007941 */ /* 0x000fea0003800000 */
.L_x_710:
[----:B--2---:R-:W-:Y:S01]  /*5130*/  IADD3 R8, P0, R0, c[0x0][0x348], RZ ;  /* 0x0000d20000087a10 */ /* 0x004fe20007f1e0ff */
[----:B------:R-:W-:Y:S03]  /*5140*/  BSSY B0, `(.L_x_712) ;  /* 0x0000008000007945 */ /* 0x000fe60003800000 */
[----:B------:R-:W-:Y:S01]  /*5150*/  IADD3.X R9, R2, c[0x0][0x34c], RZ, P0, !PT ;  /* 0x0000d30002097a10 */ /* 0x000fe200007fe4ff */
[----:B------:R-:W-:Y:S05]  /*5160*/  @P1 BRA `(.L_x_713) ;  /* 0x0000005000001947 */ /* 0x000fea0003800000 */
.L_x_714:
[----:B------:R-:W2:Y:S01]  /*5170*/  LDG.E.STRONG.GPU R11, [R8.64] ;  /* 0x0000000c080b7981 */ /* 0x000ea2000c1ef900 */
[----:B------:R-:W-:Y:S01]  /*5180*/  YIELD ;  /* 0x0000000000007946 */ /* 0x000fe20003800000 */
[----:B--2---:R-:W-:Y:S01]  /*5190*/  ISETP.NE.AND P0, PT, R11, R6, PT ;  /* 0x000000060b00720c */ /* 0x004fe20003f05270 */
[----:B------:R-:W-:-:S12]  /*51a0*/  CCTL.IVALL ;  /* 0x00000000ff00798f */ /* 0x000fd80002000000 */
[----:B------:R-:W-:Y:S05]  /*51b0*/  @P0 BRA `(.L_x_714) ;  /* 0xffffffb000000947 */ /* 0x000fea000383ffff */
.L_x_713:
[----:B------:R-:W-:Y:S05]  /*51c0*/  BSYNC B0 ;  /* 0x0000000000007941 */ /* 0x000fea0003800000 */
.L_x_712:
[----:B------:R-:W-:Y:S05]  /*51d0*/  BRA.CONV ~URZ, `(.L_x_715) ;  /* 0x000000237f007947 */ /* 0x000fea000b800000 */
[----:B------:R-:W-:Y:S02]  /*51e0*/  MOV R10, 0x5200 ;  /* 0x00005200000a7802 */ /* 0x000fe40000000f00 */
[----:B-1----:R-:W-:Y:S05]  /*51f0*/  CALL.REL.NOINC `($__internal_4_$__cuda_sm70_warpsync) ;  /* 0x000003c000007944 */ /* 0x002fea0003c00000 */
.L_x_715:
        /* <DEDUP_REMOVED lines=47> */
[----:B-12---:R-:W-:Y:S05]  /*54f0*/  CALL.REL.NOINC `($__internal_4_$__cuda_sm70_warpsync) ;  /* 0x000000c000007944 */ /* 0x006fea0003c00000 */
.L_x_716:
        /* <DEDUP_REMOVED lines=12> */
        .weak           $__internal_4_$__cuda_sm70_warpsync
        .type           $__internal_4_$__cuda_sm70_warpsync,@function
        .size           $__internal_4_$__cuda_sm70_warpsync,(.L_x_1815 - $__internal_4_$__cuda_sm70_warpsync)
$__internal_4_$__cuda_sm70_warpsync:
[----:B------:R-:W-:Y:S01]  /*55c0*/  MOV R11, 0x0 ;  /* 0x00000000000b7802 */ /* 0x000fe20000000f00 */
[----:B------:R-:W-:Y:S04]  /*55d0*/  WARPSYNC R7 ;  /* 0x0000000700007348 */ /* 0x000fe80003800000 */
[----:B------:R-:W-:Y:S05]  /*55e0*/  RET.REL.NODEC R10 `(_ZN7cutlass13device_kernelIN5flash19enable_sm80_to_sm89INS1_16FlashAttnBwdSm80INS1_25CollectiveMainloopBwdSm80ILi2ELi2EN4cute5tupleIJNS5_1CILi64EEENS7_ILi128EEES8_EEENS_6half_tEfNS_4arch4Sm80ELb1ELb0ELb0ELb0ELb1ELb0ELb0ELb0ELi2ELi2ELi4ELi2ELb1EEENS1_24CollectiveEpilogueBwdGQAISA_fSD_Li256ELb0ELb1EEENS1_25SingleTileBwdLPTSchedulerILb0ELi128ELb1EEEEEEEEEvNT_6ParamsE) ;  /* 0xffffaa100a007950 */ /* 0x000fea0003c3ffff */
.L_x_717:
        /* <DEDUP_REMOVED lines=9> */
.L_x_1815:


//--------------------- .text._ZN7cutlass13device_kernelIN5flash22FlashAttnBwdPreprocessIN4cute5tupleIJNS3_1CILi64EEES6_EEENS_6half_tEfNS_4arch4Sm80ELb1ELb0EEEEEvNT_6ParamsE --------------------------
	.section	.text._ZN7cutlass13device_kernelIN5flash22FlashAttnBwdPreprocessIN4cute5tupleIJNS3_1CILi64EEES6_EEENS_6half_tEfNS_4arch4Sm80ELb1ELb0EEEEEvNT_6ParamsE,"ax",@progbits
	.sectioninfo	@"SHI_REGISTERS=39"
	.align	128
.text._ZN7cutlass13device_kernelIN5flash22FlashAttnBwdPreprocessIN4cute5tupleIJNS3_1CILi64EEES6_EEENS_6half_tEfNS_4arch4Sm80ELb1ELb0EEEEEvNT_6ParamsE:
        .type           _ZN7cutlass13device_kernelIN5flash22FlashAttnBwdPreprocessIN4cute5tupleIJNS3_1CILi64EEES6_EEENS_6half_tEfNS_4arch4Sm80ELb1ELb0EEEEEvNT_6ParamsE,@function
        .size           _ZN7cutlass13device_kernelIN5flash22FlashAttnBwdPreprocessIN4cute5tupleIJNS3_1CILi64EEES6_EEENS_6half_tEfNS_4arch4Sm80ELb1ELb0EEEEEvNT_6ParamsE,(.L_x_1817 - _ZN7cutlass13device_kernelIN5flash22FlashAttnBwdPreprocessIN4cute5tupleIJNS3_1CILi64EEES6_EEENS_6half_tEfNS_4arch4Sm80ELb1ELb0EEEEEvNT_6ParamsE)
        .other          _ZN7cutlass13device_kernelIN5flash22FlashAttnBwdPreprocessIN4cute5tupleIJNS3_1CILi64EEES6_EEENS_6half_tEfNS_4arch4Sm80ELb1ELb0EEEEEvNT_6ParamsE,@"STO_CUDA_ENTRY STV_DEFAULT"
_ZN7cutlass13device_kernelIN5flash22FlashAttnBwdPreprocessIN4cute5tupleIJNS3_1CILi64EEES6_EEENS_6half_tEfNS_4arch4Sm80ELb1ELb0EEEEEvNT_6ParamsE:
[----:B------:R-:W-:Y:S02]  /*0000*/  MOV R1, c[0x0][0x28] ;  /* 0x00000a0000017a02 */ /* 0x000fe40000000f00 */
[----:B------:R-:W0:Y:S01]  /*0010*/  S2R R0, SR_TID.X ;  /* 0x0000000000007919 */ /* 0x000e220000002100 */
[----:B------:R-:W-:-:S03]  /*0020*/  ULDC.64 UR6, c[0x0][0x118] ;  /* 0x0000460000067ab9 */ /* 0x000fc60000000a00 */
[----:B------:R-:W1:Y:S04]  /*0030*/  S2R R3, SR_CTAID.X ;  /* 0x0000000000037919 */ /* 0x000e680000002500 */
[----:B------:R-:W2:Y:S04]  /*0040*/  S2R R2, SR_CTAID.Y ;  /* 0x0000000000027919 */ /* 0x000ea80000002600 */
[----:B------:R-:W3:Y:S01]  /*0050*/  S2R R4, SR_CTAID.Z ;  /* 0x0000000000047919 */ /* 0x000ee20000002700 */
[----:B0-----:R-:W-:-:S04]  /*0060*/  SHF.R.S32.HI R5, RZ, 0x1f, R0 ;  /* 0x0000001fff057819 */ /* 0x001fc80000011400 */
[-C--:B------:R-:W-:Y:S02]  /*0070*/  LEA.HI R26, R5, R0.reuse, RZ, 0x3 ;  /* 0x00000000051a7211 */ /* 0x080fe400078f18ff */
[----:B-1----:R-:W-:Y:S02]  /*0080*/  SHF.L.U32 R24, R3, 0x6, RZ ;  /* 0x0000000603187819 */ /* 0x002fe400000006ff */
[----:B------:R-:W-:Y:S02]  /*0090*/  LOP3.LUT R7, R26, 0xfffffff8, RZ, 0xc0, !PT ;  /* 0xfffffff81a077812 */ /* 0x000fe400078ec0ff */
[----:B------:R-:W-:Y:S02]  /*00a0*/  SHF.R.S32.HI R26, RZ, 0x3, R26 ;  /* 0x00000003ff1a7819 */ /* 0x000fe4000001141a */
[----:B------:R-:W-:Y:S02]  /*00b0*/  IADD3 R7, -R7, R0, RZ ;  /* 0x0000000007077210 */ /* 0x000fe40007ffe1ff */
[----:B--2---:R-:W-:-:S02]  /*00c0*/  SHF.R.S32.HI R5, RZ, 0x1f, R2 ;  /* 0x0000001fff057819 */ /* 0x004fc40000011402 */
[----:B------:R-:W-:Y:S02]  /*00d0*/  SHF.L.U32 R8, R7, 0x3, RZ ;  /* 0x0000000307087819 */ /* 0x000fe400000006ff */
[----:B------:R-:W-:Y:S01]  /*00e0*/  IADD3 R25, -R24, c[0x0][0x168], RZ ;  /* 0x00005a0018197a10 */ /* 0x000fe20007ffe1ff */
[C---:B------:R-:W-:Y:S01]  /*00f0*/  IMAD R11, R5.reuse, c[0x0][0x180], RZ ;  /* 0x00006000050b7a24 */ /* 0x040fe200078e02ff */
[----:B------:R-:W-:Y:S01]  /*0100*/  IADD3 R6, R26, 0x20, RZ ;  /* 0x000000201a067810 */ /* 0x000fe20007ffe0ff */
[----:B------:R-:W-:Y:S01]  /*0110*/  IMAD R13, R5, c[0x0][0x1a0], RZ ;  /* 0x00006800050d7a24 */ /* 0x000fe200078e02ff */
[----:B------:R-:W-:Y:S01]  /*0120*/  SHF.R.S32.HI R9, RZ, 0x1f, R8 ;  /* 0x0000001fff097819 */ /* 0x000fe20000011408 */
[----:B------:R-:W-:Y:S01]  /*0130*/  IMAD R15, R2, c[0x0][0x184], R11 ;  /* 0x00006100020f7a24 */ /* 0x000fe200078e020b */
[----:B------:R-:W-:Y:S01]  /*0140*/  ISETP.GE.AND P4, PT, R6, R25, PT ;  /* 0x000000190600720c */ /* 0x000fe20003f86270 */
[C---:B------:R-:W-:Y:S01]  /*0150*/  IMAD R17, R2.reuse, c[0x0][0x1a4], R13 ;  /* 0x0000690002117a24 */ /* 0x040fe200078e020d */
[----:B---3--:R-:W-:Y:S01]  /*0160*/  SHF.R.S32.HI R6, RZ, 0x1f, R4 ;  /* 0x0000001fff067819 */ /* 0x008fe20000011404 */
[----:B------:R-:W-:Y:S01]  /*0170*/  IMAD.WIDE.U32 R10, R2, c[0x0][0x180], R8 ;  /* 0x00006000020a7a25 */ /* 0x000fe200078e0008 */
[----:B------:R-:W-:-:S02]  /*0180*/  ISETP.LT.AND P0, PT, R8, c[0x0][0x16c], !P4 ;  /* 0x00005b0008007a0c */ /* 0x000fc40006701270 */
[----:B------:R-:W-:Y:S01]  /*0190*/  ISETP.GE.AND P2, PT, R26, R25, PT ;  /* 0x000000191a00720c */ /* 0x000fe20003f46270 */
[----:B------:R-:W-:Y:S01]  /*01a0*/  IMAD.WIDE.U32 R12, R2, c[0x0][0x1a0], R8 ;  /* 0x00006800020c7a25 */ /* 0x000fe200078e0008 */
[--C-:B------:R-:W-:Y:S02]  /*01b0*/  SHF.R.S32.HI R27, RZ, 0x1f, R26.reuse ;  /* 0x0000001fff1b7819 */ /* 0x100fe4000001141a */
[----:B------:R-:W-:Y:S01]  /*01c0*/  IADD3 R11, R11, R15, RZ ;  /* 0x0000000f0b0b7210 */ /* 0x000fe20007ffe0ff */
[----:B------:R-:W-:Y:S01]  /*01d0*/  IMAD R9, R6, c[0x0][0x188], RZ ;  /* 0x0000620006097a24 */ /* 0x000fe200078e02ff */
[----:B------:R-:W-:Y:S01]  /*01e0*/  ISETP.LT.AND P1, PT, R8, c[0x0][0x16c], !P2 ;  /* 0x00005b0008007a0c */ /* 0x000fe20005721270 */
[----:B------:R-:W-:Y:S02]  /*01f0*/  IMAD.IADD R13, R13, 0x1, R17 ;  /* 0x000000010d0d7824 */ /* 0x000fe400078e0211 */
[----:B------:R-:W-:Y:S02]  /*0200*/  IMAD R15, R4, c[0x0][0x18c], R9 ;  /* 0x00006300040f7a24 */ /* 0x000fe400078e0209 */
[----:B------:R-:W-:-:S04]  /*0210*/  IMAD.WIDE R8, R3, 0x40, R26 ;  /* 0x0000004003087825 */ /* 0x000fc800078e021a */
[----:B------:R-:W-:Y:S01]  /*0220*/  IMAD R17, R6, c[0x0][0x1a8], RZ ;  /* 0x00006a0006117a24 */ /* 0x000fe200078e02ff */
[----:B------:R-:W-:Y:S01]  /*0230*/  @P0 IADD3 R23, P3, R8, 0x20, RZ ;  /* 0x0000002008170810 */ /* 0x000fe20007f7e0ff */
[----:B------:R-:W-:-:S04]  /*0240*/  IMAD.WIDE.U32 R10, R4, c[0x0][0x188], R10 ;  /* 0x00006200040a7a25 */ /* 0x000fc800078e000a */
[C---:B------:R-:W-:Y:S01]  /*0250*/  IMAD R17, R4.reuse, c[0x0][0x1ac], R17 ;  /* 0x00006b0004117a24 */ /* 0x040fe200078e0211 */
[----:B------:R-:W-:Y:S01]  /*0260*/  IADD3 R11, R11, R15, RZ ;  /* 0x0000000f0b0b7210 */ /* 0x000fe20007ffe0ff */
[----:B------:R-:W-:Y:S01]  /*0270*/  IMAD.WIDE.U32 R12, R4, c[0x0][0x1a8], R12 ;  /* 0x00006a00040c7a25 */ /* 0x000fe200078e000c */
[----:B------:R-:W-:Y:S02]  /*0280*/  @P0 MOV R18, R10 ;  /* 0x0000000a00120202 */ /* 0x000fe40000000f00 */
[----:B------:R-:W-:Y:S01]  /*0290*/  @P0 MOV R19, R11 ;  /* 0x0000000b00130202 */ /* 0x000fe20000000f00 */
[----:B------:R-:W-:Y:S01]  /*02a0*/  @P0 IMAD.X R14, RZ, RZ, R9, P3 ;  /* 0x000000ffff0e0224 */ /* 0x000fe200018e0609 */
[C---:B------:R-:W-:Y:S01]  /*02b0*/  @P0 IADD3 R15, P3, R8.reuse, 0x20, RZ ;  /* 0x00000020080f0810 */ /* 0x040fe20007f7e0ff */
[----:B------:R-:W-:Y:S01]  /*02c0*/  @P1 IMAD R29, R9, c[0x0][0x178], RZ ;  /* 0x00005e00091d1a24 */ /* 0x000fe200078e02ff */
[----:B------:R-:W-:Y:S01]  /*02d0*/  IADD3 R13, R13, R17, RZ ;  /* 0x000000110d0d7210 */ /* 0x000fe20007ffe0ff */
[----:B------:R-:W-:Y:S01]  /*02e0*/  @P1 IMAD R31, R9, c[0x0][0x198], RZ ;  /* 0x00006600091f1a24 */ /* 0x000fe200078e02ff */
[----:B------:R-:W-:Y:S01]  /*02f0*/  @P0 IADD3.X R20, RZ, R9, RZ, P3, !PT ;  /* 0x00000009ff140210 */ /* 0x000fe20001ffe4ff */
[C---:B------:R-:W-:Y:S01]  /*0300*/  @P1 IMAD R29, R8.reuse, c[0x0][0x17c], R29 ;  /* 0x00005f00081d1a24 */ /* 0x040fe200078e021d */
[----:B------:R-:W-:Y:S01]  /*0310*/  @P0 MOV R16, R12 ;  /* 0x0000000c00100202 */ /* 0x000fe20000000f00 */
[C---:B------:R-:W-:Y:S01]  /*0320*/  @P1 IMAD R31, R8.reuse, c[0x0][0x19c], R31 ;  /* 0x00006700081f1a24 */ /* 0x040fe200078e021f */
[----:B------:R-:W-:Y:S01]  /*0330*/  @P0 MOV R17, R13 ;  /* 0x0000000d00110202 */ /* 0x000fe20000000f00 */
[----:B------:R-:W-:-:S04]  /*0340*/  @P1 IMAD.WIDE.U32 R10, R8, c[0x0][0x178], R10 ;  /* 0x00005e00080a1a25 */ /* 0x000fc800078e000a */
[----:B------:R-:W-:Y:S01]  /*0350*/  @P1 IMAD.WIDE.U32 R8, R8, c[0x0][0x198], R12 ;  /* 0x0000660008081a25 */ /* 0x000fe200078e000c */
[----:B------:R-:W-:Y:S02]  /*0360*/  @P1 IADD3 R29, R11, R29, RZ ;  /* 0x0000001d0b1d1210 */ /* 0x000fe40007ffe0ff */
[----:B------:R-:W-:Y:S01]  /*0370*/  @P1 LEA R34, P3, R10, c[0x0][0x160], 0x1 ;  /* 0x000058000a221a11 */ /* 0x000fe200078608ff */
[----:B------:R-:W-:Y:S01]  /*0380*/  @P0 IMAD R14, R14, c[0x0][0x178], RZ ;  /* 0x00005e000e0e0a24 */ /* 0x000fe200078e02ff */
[----:B------:R-:W-:Y:S01]  /*0390*/  @P1 LEA R32, P5, R8, c[0x0][0x190], 0x1 ;  /* 0x0000640008201a11 */ /* 0x000fe200078a08ff */
[----:B------:R-:W-:Y:S01]  /*03a0*/  @P0 IMAD R12, R20, c[0x0][0x198], RZ ;  /* 0x00006600140c0a24 */ /* 0x000fe200078e02ff */
[----:B------:R-:W-:Y:S01]  /*03b0*/  @P1 LEA.HI.X R35, R10, c[0x0][0x164], R29, 0x1, P3 ;  /* 0x000059000a231a11 */ /* 0x000fe200018f0c1d */
[----:B------:R-:W-:Y:S01]  /*03c0*/  @P1 IMAD.IADD R31, R9, 0x1, R31 ;  /* 0x00000001091f1824 */ /* 0x000fe200078e021f */
[----:B------:R-:W-:Y:S01]  /*03d0*/  CS2R R10, SRZ ;  /* 0x00000000000a7805 */ /* 0x000fe2000001ff00 */
[----:B------:R-:W-:-:S02]  /*03e0*/  @P0 IMAD R21, R23, c[0x0][0x17c], R14 ;  /* 0x00005f0017150a24 */ /* 0x000fc400078e020e */
[----:B------:R-:W-:Y:S01]  /*03f0*/  @P0 IMAD.WIDE.U32 R18, R23, c[0x0][0x178], R18 ;  /* 0x00005e0017120a25 */ /* 0x000fe200078e0012 */
[----:B------:R-:W-:Y:S02]  /*0400*/  @P1 LEA.HI.X R33, R8, c[0x0][0x194], R31, 0x1, P5 ;  /* 0x0000650008211a11 */ /* 0x000fe400028f0c1f */
[----:B------:R-:W-:Y:S01]  /*0410*/  CS2R R8, SRZ ;  /* 0x0000000000087805 */ /* 0x000fe2000001ff00 */
[----:B------:R-:W-:Y:S01]  /*0420*/  @P0 IMAD R23, R15, c[0x0][0x19c], R12 ;  /* 0x000067000f170a24 */ /* 0x000fe200078e020c */
[----:B------:R-:W-:Y:S01]  /*0430*/  @P0 IADD3 R21, R19, R21, RZ ;  /* 0x0000001513150210 */ /* 0x000fe20007ffe0ff */
[----:B------:R-:W-:Y:S01]  /*0440*/  @P0 IMAD.WIDE.U32 R16, R15, c[0x0][0x198], R16 ;  /* 0x000066000f100a25 */ /* 0x000fe200078e0010 */
[----:B------:R-:W-:Y:S01]  /*0450*/  CS2R R12, SRZ ;  /* 0x00000000000c7805 */ /* 0x000fe2000001ff00 */
[----:B------:R-:W-:Y:S01]  /*0460*/  CS2R R14, SRZ ;  /* 0x00000000000e7805 */ /* 0x000fe2000001ff00 */
[----:B------:R-:W-:Y:S01]  /*0470*/  @P0 LEA R28, P3, R18, c[0x0][0x160], 0x1 ;  /* 0x00005800121c0a11 */ /* 0x000fe200078608ff */
[----:B------:R0:W2:Y:S01]  /*0480*/  @P1 LDG.E.128 R8, [R34.64] ;  /* 0x0000000622081981 */ /* 0x0000a2000c1e1d00 */
[----:B------:R-:W-:-:S02]  /*0490*/  @P0 IADD3 R23, R17, R23, RZ ;  /* 0x0000001711170210 */ /* 0x000fc40007ffe0ff */
[----:B------:R-:W-:Y:S01]  /*04a0*/  @P0 LEA R30, P5, R16, c[0x0][0x190], 0x1 ;  /* 0x00006400101e0a11 */ /* 0x000fe200078a08ff */
[----:B------:R1:W3:Y:S01]  /*04b0*/  @P1 LDG.E.128 R12, [R32.64] ;  /* 0x00000006200c1981 */ /* 0x0002e2000c1e1d00 */
[----:B------:R-:W-:Y:S02]  /*04c0*/  @P0 LEA.HI.X R29, R18, c[0x0][0x164], R21, 0x1, P3 ;  /* 0x00005900121d0a11 */ /* 0x000fe400018f0c15 */
[----:B------:R-:W-:Y:S01]  /*04d0*/  @P0 LEA.HI.X R31, R16, c[0x0][0x194], R23, 0x1, P5 ;  /* 0x00006500101f0a11 */ /* 0x000fe200028f0c17 */
[----:B------:R-:W-:Y:S01]  /*04e0*/  CS2R R18, SRZ ;  /* 0x0000000000127805 */ /* 0x000fe2000001ff00 */
[----:B------:R-:W-:Y:S01]  /*04f0*/  CS2R R16, SRZ ;  /* 0x0000000000107805 */ /* 0x000fe2000001ff00 */
[----:B------:R-:W-:Y:S01]  /*0500*/  CS2R R20, SRZ ;  /* 0x0000000000147805 */ /* 0x000fe2000001ff00 */
[----:B------:R-:W-:-:S04]  /*0510*/  CS2R R22, SRZ ;  /* 0x0000000000167805 */ /* 0x000fc8000001ff00 */
[----:B------:R4:W3:Y:S04]  /*0520*/  @P0 LDG.E.128 R16, [R28.64] ;  /* 0x000000061c100981 */ /* 0x0008e8000c1e1d00 */
[----:B------:R0:W3:Y:S01]  /*0530*/  @P0 LDG.E.128 R20, [R30.64] ;  /* 0x000000061e140981 */ /* 0x0000e2000c1e1d00 */
[----:B------:R-:W-:-:S04]  /*0540*/  ISETP.GT.AND P0, PT, R0, 0x3f, PT ;  /* 0x0000003f0000780c */ /* 0x000fc80003f04270 */
[----:B------:R-:W-:-:S13]  /*0550*/  ISETP.GE.OR P1, PT, R0, R25, P0 ;  /* 0x000000190000720c */ /* 0x000fda0000726670 */
[----:B------:R-:W-:Y:S02]  /*0560*/  @!P1 SHF.R.S32.HI R25, RZ, 0x1f, R0 ;  /* 0x0000001fff199819 */ /* 0x000fe40000011400 */
[----:B-1----:R-:W-:Y:S01]  /*0570*/  @!P1 IADD3 R32, P3, R24, R0, RZ ;  /* 0x0000000018209210 */ /* 0x002fe20007f7e0ff */
[----:B0-----:R-:W-:-:S03]  /*0580*/  @!P1 IMAD R35, R5, c[0x0][0x1e0], RZ ;  /* 0x0000780005239a24 */ /* 0x001fc600078e02ff */
[----:B------:R-:W-:Y:S01]  /*0590*/  @!P1 LEA.HI.X.SX32 R33, R24, R25, 0x1, P3 ;  /* 0x0000001918219211 */ /* 0x000fe200018f0eff */
[----:B------:R-:W-:-:S04]  /*05a0*/  @!P1 IMAD R35, R2, c[0x0][0x1e4], R35 ;  /* 0x0000790002239a24 */ /* 0x000fc800078e0223 */
[----:B------:R-:W-:-:S04]  /*05b0*/  @!P1 IMAD.WIDE.U32 R32, R2, c[0x0][0x1e0], R32 ;  /* 0x0000780002209a25 */ /* 0x000fc800078e0020 */
[----:B------:R-:W-:Y:S01]  /*05c0*/  @!P1 IMAD R25, R6, c[0x0][0x1e8], RZ ;  /* 0x00007a0006199a24 */ /* 0x000fe200078e02ff */
[----:B------:R-:W-:-:S03]  /*05d0*/  @!P1 IADD3 R33, R33, R35, RZ ;  /* 0x0000002321219210 */ /* 0x000fc60007ffe0ff */
[C---:B------:R-:W-:Y:S02]  /*05e0*/  @!P1 IMAD R25, R4.reuse, c[0x0][0x1ec], R25 ;  /* 0x00007b0004199a24 */ /* 0x040fe400078e0219 */
[----:B------:R-:W-:-:S05]  /*05f0*/  @!P1 IMAD.WIDE.U32 R30, R4, c[0x0][0x1e8], R32 ;  /* 0x00007a00041e9a25 */ /* 0x000fca00078e0020 */
[----:B------:R-:W-:Y:S02]  /*0600*/  @!P1 IADD3 R25, R31, R25, RZ ;  /* 0x000000191f199210 */ /* 0x000fe40007ffe0ff */
[----:B----4-:R-:W-:Y:S01]  /*0610*/  @!P1 LEA R28, P3, R30, c[0x0][0x1d8], 0x2 ;  /* 0x000076001e1c9a11 */ /* 0x010fe200078610ff */
[----:B------:R-:W-:-:S03]  /*0620*/  IMAD.MOV.U32 R32, RZ, RZ, 0x7f800000 ;  /* 0x7f800000ff207424 */ /* 0x000fc600078e00ff */
[----:B------:R-:W-:-:S05]  /*0630*/  @!P1 LEA.HI.X R29, R30, c[0x0][0x1dc], R25, 0x2, P3 ;  /* 0x000077001e1d9a11 */ /* 0x000fca00018f1419 */
[----:B------:R0:W5:Y:S01]  /*0640*/  @!P1 LDG.E R32, [R28.64] ;  /* 0x000000061c209981 */ /* 0x000162000c1e1900 */
[----:B------:R-:W-:Y:S02]  /*0650*/  ISETP.NE.AND P3, PT, R7, RZ, PT ;  /* 0x000000ff0700720c */ /* 0x000fe40003f65270 */
[----:B------:R-:W-:Y:S01]  /*0660*/  SHF.L.U32 R7, R3, 0xc, RZ ;  /* 0x0000000c03077819 */ /* 0x000fe200000006ff */
[----:B------:R-:W-:Y:S02]  /*0670*/  ULDC UR4, c[0x0][0x168] ;  /* 0x00005a0000047ab9 */ /* 0x000fe40000000800 */
[----:B------:R-:W-:-:S04]  /*0680*/  UIADD3 UR4, UR4, 0x3f, URZ ;  /* 0x0000003f04047890 */ /* 0x000fc8000fffe03f */
[----:B------:R-:W-:-:S04]  /*0690*/  USHF.R.S32.HI UR5, URZ, 0x1f, UR4 ;  /* 0x0000001f3f057899 */ /* 0x000fc80008011404 */
[----:B------:R-:W-:-:S04]  /*06a0*/  ULEA.HI UR5, UR5, UR4, URZ, 0x6 ;  /* 0x0000000405057291 */ /* 0x000fc8000f8f303f */
[----:B------:R-:W-:Y:S01]  /*06b0*/  ULOP3.LUT UR5, UR5, 0xffffffc0, URZ, 0xc0, !UPT ;  /* 0xffffffc005057892 */ /* 0x000fe2000f8ec03f */
[----:B------:R-:W-:Y:S01]  /*06c0*/  BSSY B0, `(.L_x_718) ;  /* 0x0000073000007945 */ /* 0x000fe20003800000 */
[----:B--2---:R-:W-:Y:S02]  /*06d0*/  HADD2.F32 R34, -RZ, R8.H1_H1 ;  /* 0x30000008ff227230 */ /* 0x004fe40000004100 */
[----:B---3--:R-:W-:Y:S02]  /*06e0*/  HADD2.F32 R33, -RZ, R12.H1_H1 ;  /* 0x3000000cff217230 */ /* 0x008fe40000004100 */
[----:B------:R-:W-:Y:S02]  /*06f0*/  HADD2.F32 R25, -RZ, R8.H0_H0 ;  /* 0x20000008ff197230 */ /* 0x000fe40000004100 */
[----:B------:R-:W-:Y:S01]  /*0700*/  HADD2.F32 R12, -RZ, R12.H0_H0 ;  /* 0x2000000cff0c7230 */ /* 0x000fe20000004100 */
[----:B------:R-:W-:Y:S01]  /*0710*/  FMUL.FTZ R34, R34, R33 ;  /* 0x0000002122227220 */ /* 0x000fe20000410000 */
[----:B------:R-:W-:-:S02]  /*0720*/  HADD2.F32 R8, -RZ, R9.H0_H0 ;  /* 0x20000009ff087230 */ /* 0x000fc40000004100 */
[----:B0-----:R-:W-:Y:S02]  /*0730*/  HADD2.F32 R29, -RZ, R13.H0_H0 ;  /* 0x2000000dff1d7230 */ /* 0x001fe40000004100 */
[----:B------:R-:W-:Y:S01]  /*0740*/  HADD2.F32 R36, -RZ, R16.H1_H1 ;  /* 0x30000010ff247230 */ /* 0x000fe20000004100 */
[----:B------:R-:W-:Y:S01]  /*0750*/  FFMA.FTZ R12, R25, R12, R34 ;  /* 0x0000000c190c7223 */ /* 0x000fe20000010022 */
[----:B------:R-:W-:Y:S02]  /*0760*/  HADD2.F32 R35, -RZ, R20.H1_H1 ;  /* 0x30000014ff237230 */ /* 0x000fe40000004100 */
[----:B------:R-:W-:Y:S02]  /*0770*/  HADD2.F32 R16, -RZ, R16.H0_H0 ;  /* 0x20000010ff107230 */ /* 0x000fe40000004100 */
[----:B------:R-:W-:Y:S01]  /*0780*/  HADD2.F32 R25, -RZ, R20.H0_H0 ;  /* 0x20000014ff197230 */ /* 0x000fe20000004100 */
[----:B------:R-:W-:Y:S01]  /*0790*/  FMUL.FTZ R35, R36, R35 ;  /* 0x0000002324237220 */ /* 0x000fe20000410000 */
[----:B------:R-:W-:Y:S01]  /*07a0*/  HADD2.F32 R30, -RZ, R9.H1_H1 ;  /* 0x30000009ff1e7230 */ /* 0x000fe20000004100 */
[----:B------:R-:W-:Y:S01]  /*07b0*/  FFMA.FTZ R12, R8, R29, R12 ;  /* 0x0000001d080c7223 */ /* 0x000fe2000001000c */
[----:B------:R-:W-:Y:S01]  /*07c0*/  HADD2.F32 R13, -RZ, R13.H1_H1 ;  /* 0x3000000dff0d7230 */ /* 0x000fe20000004100 */
[----:B------:R-:W-:Y:S01]  /*07d0*/  FFMA.FTZ R16, R16, R25, R35 ;  /* 0x0000001910107223 */ /* 0x000fe20000010023 */
[----:B------:R-:W-:-:S02]  /*07e0*/  HADD2.F32 R8, -RZ, R17.H0_H0 ;  /* 0x20000011ff087230 */ /* 0x000fc40000004100 */
[----:B------:R-:W-:Y:S01]  /*07f0*/  HADD2.F32 R29, -RZ, R21.H0_H0 ;  /* 0x20000015ff1d7230 */ /* 0x000fe20000004100 */
[----:B------:R-:W-:Y:S01]  /*0800*/  FFMA.FTZ R13, R30, R13, R12 ;  /* 0x0000000d1e0d7223 */ /* 0x000fe2000001000c */
[----:B------:R-:W-:Y:S02]  /*0810*/  HADD2.F32 R9, -RZ, R10.H0_H0 ;  /* 0x2000000aff097230 */ /* 0x000fe40000004100 */
[----:B------:R-:W-:Y:S01]  /*0820*/  HADD2.F32 R28, -RZ, R14.H0_H0 ;  /* 0x2000000eff1c7230 */ /* 0x000fe20000004100 */
[----:B------:R-:W-:Y:S01]  /*0830*/  FFMA.FTZ R16, R8, R29, R16 ;  /* 0x0000001d08107223 */ /* 0x000fe20000010010 */
[----:B------:R-:W-:Y:S02]  /*0840*/  HADD2.F32 R17, -RZ, R17.H1_H1 ;  /* 0x30000011ff117230 */ /* 0x000fe40000004100 */
[----:B------:R-:W-:Y:S01]  /*0850*/  HADD2.F32 R12, -RZ, R21.H1_H1 ;  /* 0x30000015ff0c7230 */ /* 0x000fe20000004100 */
[----:B------:R-:W-:Y:S01]  /*0860*/  FFMA.FTZ R13, R9, R28, R13 ;  /* 0x0000001c090d7223 */ /* 0x000fe2000001000d */
[----:B------:R-:W-:-:S02]  /*0870*/  HADD2.F32 R31, -RZ, R10.H1_H1 ;  /* 0x3000000aff1f7230 */ /* 0x000fc40000004100 */
[----:B------:R-:W-:Y:S01]  /*0880*/  HADD2.F32 R14, -RZ, R14.H1_H1 ;  /* 0x3000000eff0e7230 */ /* 0x000fe20000004100 */
[----:B------:R-:W-:Y:S01]  /*0890*/  FFMA.FTZ R12, R17, R12, R16 ;  /* 0x0000000c110c7223 */ /* 0x000fe20000010010 */
[----:B------:R-:W-:Y:S02]  /*08a0*/  HADD2.F32 R8, -RZ, R18.H0_H0 ;  /* 0x20000012ff087230 */ /* 0x000fe40000004100 */
[----:B------:R-:W-:Y:S01]  /*08b0*/  HADD2.F32 R9, -RZ, R22.H0_H0 ;  /* 0x20000016ff097230 */ /* 0x000fe20000004100 */
[----:B------:R-:W-:Y:S01]  /*08c0*/  FFMA.FTZ R14, R31, R14, R13 ;  /* 0x0000000e1f0e7223 */ /* 0x000fe2000001000d */
[----:B------:R-:W-:Y:S02]  /*08d0*/  HADD2.F32 R10, -RZ, R11.H0_H0 ;  /* 0x2000000bff0a7230 */ /* 0x000fe40000004100 */
[----:B------:R-:W-:Y:S01]  /*08e0*/  HADD2.F32 R33, -RZ, R15.H0_H0 ;  /* 0x2000000fff217230 */ /* 0x000fe20000004100 */
[----:B------:R-:W-:Y:S01]  /*08f0*/  FFMA.FTZ R12, R8, R9, R12 ;  /* 0x00000009080c7223 */ /* 0x000fe2000001000c */
[----:B------:R-:W-:-:S02]  /*0900*/  HADD2.F32 R18, -RZ, R18.H1_H1 ;  /* 0x30000012ff127230 */ /* 0x000fc40000004100 */
[----:B------:R-:W-:Y:S01]  /*0910*/  HADD2.F32 R13, -RZ, R22.H1_H1 ;  /* 0x30000016ff0d7230 */ /* 0x000fe20000004100 */
[----:B------:R-:W-:Y:S01]  /*0920*/  FFMA.FTZ R10, R10, R33, R14 ;  /* 0x000000210a0a7223 */ /* 0x000fe2000001000e */
[----:B------:R-:W-:Y:S02]  /*0930*/  HADD2.F32 R11, -RZ, R11.H1_H1 ;  /* 0x3000000bff0b7230 */ /* 0x000fe40000004100 */
[----:B------:R-:W-:Y:S01]  /*0940*/  HADD2.F32 R15, -RZ, R15.H1_H1 ;  /* 0x3000000fff0f7230 */ /* 0x000fe20000004100 */
[----:B------:R-:W-:Y:S01]  /*0950*/  FFMA.FTZ R12, R18, R13, R12 ;  /* 0x0000000d120c7223 */ /* 0x000fe2000001000c */
[----:B------:R-:W-:Y:S02]  /*0960*/  HADD2.F32 R8, -RZ, R19.H0_H0 ;  /* 0x20000013ff087230 */ /* 0x000fe40000004100 */
[----:B------:R-:W-:Y:S01]  /*0970*/  HADD2.F32 R9, -RZ, R23.H0_H0 ;  /* 0x20000017ff097230 */ /* 0x000fe20000004100 */
[----:B------:R-:W-:Y:S01]  /*0980*/  FFMA.FTZ R11, R11, R15, R10 ;  /* 0x0000000f0b0b7223 */ /* 0x000fe2000001000a */
[----:B------:R-:W-:-:S02]  /*0990*/  HADD2.F32 R19, -RZ, R19.H1_H1 ;  /* 0x30000013ff137230 */ /* 0x000fc40000004100 */
[----:B------:R-:W-:Y:S01]  /*09a0*/  HADD2.F32 R10, -RZ, R23.H1_H1 ;  /* 0x30000017ff0a7230 */ /* 0x000fe20000004100 */
[----:B------:R-:W-:-:S04]  /*09b0*/  FFMA.FTZ R8, R8, R9, R12 ;  /* 0x0000000908087223 */ /* 0x000fc8000001000c */
[----:B------:R-:W-:Y:S02]  /*09c0*/  FFMA.FTZ R19, R19, R10, R8 ;  /* 0x0000000a13137223 */ /* 0x000fe40000010008 */
[----:B------:R-:W0:Y:S04]  /*09d0*/  SHFL.BFLY PT, R8, R11, 0x4, 0x1f ;  /* 0x0c801f000b087f89 */ /* 0x000e2800000e0000 */
[----:B------:R-:W1:Y:S01]  /*09e0*/  SHFL.BFLY PT, R12, R19, 0x4, 0x1f ;  /* 0x0c801f00130c7f89 */ /* 0x000e6200000e0000 */
[----:B0-----:R-:W-:Y:S02]  /*09f0*/  FADD.FTZ R10, R11, R8 ;  /* 0x000000080b0a7221 */ /* 0x001fe40000010000 */
[----:B-1----:R-:W-:-:S03]  /*0a00*/  FADD.FTZ R12, R19, R12 ;  /* 0x0000000c130c7221 */ /* 0x002fc60000010000 */
[----:B------:R-:W0:Y:S04]  /*0a10*/  SHFL.BFLY PT, R13, R10, 0x2, 0x1f ;  /* 0x0c401f000a0d7f89 */ /* 0x000e2800000e0000 */
[----:B------:R-:W1:Y:S01]  /*0a20*/  SHFL.BFLY PT, R15, R12, 0x2, 0x1f ;  /* 0x0c401f000c0f7f89 */ /* 0x000e6200000e0000 */
[----:B------:R-:W-:-:S04]  /*0a30*/  SHF.L.U32 R8, R0, 0x2, RZ ;  /* 0x0000000200087819 */ /* 0x000fc800000006ff */
[----:B------:R-:W-:Y:S02]  /*0a40*/  SHF.R.S32.HI R14, RZ, 0x1f, R8 ;  /* 0x0000001fff0e7819 */ /* 0x000fe40000011408 */
[----:B------:R-:W-:-:S04]  /*0a50*/  IADD3 R8, P1, R7, R8, RZ ;  /* 0x0000000807087210 */ /* 0x000fc80007f3e0ff */
[----:B------:R-:W-:Y:S01]  /*0a60*/  LEA.HI.X.SX32 R9, R7, R14, 0x1, P1 ;  /* 0x0000000e07097211 */ /* 0x000fe200008f0eff */
[----:B------:R-:W-:Y:S01]  /*0a70*/  @!P3 IMAD R11, R5, c[0x0][0x1c8], RZ ;  /* 0x00007200050bba24 */ /* 0x000fe200078e02ff */
[----:B------:R-:W-:Y:S01]  /*0a80*/  @!P3 SHF.R.S32.HI R25, RZ, 0x1f, R24 ;  /* 0x0000001fff19b819 */ /* 0x000fe20000011418 */
[----:B0-----:R-:W-:Y:S02]  /*0a90*/  FADD.FTZ R7, R10, R13 ;  /* 0x0000000d0a077221 */ /* 0x001fe40000010000 */
[----:B-1----:R-:W-:-:S03]  /*0aa0*/  FADD.FTZ R14, R12, R15 ;  /* 0x0000000f0c0e7221 */ /* 0x002fc60000010000 */
[----:B------:R-:W0:Y:S01]  /*0ab0*/  SHFL.BFLY PT, R16, R7, 0x1, 0x1f ;  /* 0x0c201f0007107f89 */ /* 0x000e2200000e0000 */
[----:B------:R-:W-:-:S03]  /*0ac0*/  @!P3 IMAD R13, R2, c[0x0][0x1cc], R11 ;  /* 0x00007300020dba24 */ /* 0x000fc600078e020b */
[----:B------:R-:W1:Y:S01]  /*0ad0*/  SHFL.BFLY PT, R15, R14, 0x1, 0x1f ;  /* 0x0c201f000e0f7f89 */ /* 0x000e6200000e0000 */
[----:B------:R-:W-:-:S04]  /*0ae0*/  @!P3 IMAD.WIDE.U32 R10, R2, c[0x0][0x1c8], R24 ;  /* 0x00007200020aba25 */ /* 0x000fc800078e0018 */
[----:B------:R-:W-:Y:S01]  /*0af0*/  IMAD R17, R5, c[0x0][0x220], RZ ;  /* 0x0000880005117a24 */ /* 0x000fe200078e02ff */
[----:B------:R-:W-:Y:S01]  /*0b00*/  @!P3 IADD3 R11, R11, R13, RZ ;  /* 0x0000000d0b0bb210 */ /* 0x000fe20007ffe0ff */
[----:B------:R-:W-:-:S04]  /*0b10*/  IMAD.WIDE.U32 R8, R2, c[0x0][0x220], R8 ;  /* 0x0000880002087a25 */ /* 0x000fc800078e0008 */
[----:B------:R-:W-:Y:S01]  /*0b20*/  IMAD R21, R2, c[0x0][0x224], R17 ;  /* 0x0000890002157a24 */ /* 0x000fe200078e0211 */
[----:B------:R-:W-:Y:S01]  /*0b30*/  IADD3 R17, -R24, UR5, RZ ;  /* 0x0000000518117c10 */ /* 0x000fe2000fffe1ff */
[----:B------:R-:W-:Y:S02]  /*0b40*/  @!P3 IMAD R19, R6, c[0x0][0x1d0], RZ ;  /* 0x000074000613ba24 */ /* 0x000fe400078e02ff */
[----:B------:R-:W-:Y:S01]  /*0b50*/  @!P3 IMAD.WIDE.U32 R12, R4, c[0x0][0x1d0], R10 ;  /* 0x00007400040cba25 */ /* 0x000fe200078e000a */
[----:B------:R-:W-:Y:S02]  /*0b60*/  IADD3 R11, R9, R21, RZ ;  /* 0x00000015090b7210 */ /* 0x000fe40007ffe0ff */
[----:B------:R-:W-:Y:S01]  /*0b70*/  ISETP.GE.OR P0, PT, R0, R17, P0 ;  /* 0x000000110000720c */ /* 0x000fe20000706670 */
[----:B------:R-:W-:Y:S01]  /*0b80*/  @!P3 IMAD R19, R4, c[0x0][0x1d4], R19 ;  /* 0x000075000413ba24 */ /* 0x000fe200078e0213 */
[----:B------:R-:W-:Y:S01]  /*0b90*/  @!P3 IADD3 R9, P1, R26, R12, RZ ;  /* 0x0000000c1a09b210 */ /* 0x000fe20007f3e0ff */
[----:B------:R-:W-:-:S02]  /*0ba0*/  IMAD.MOV.U32 R10, RZ, RZ, R8 ;  /* 0x000000ffff0a7224 */ /* 0x000fc400078e0008 */
[----:B------:R-:W-:Y:S01]  /*0bb0*/  IMAD R17, R6, c[0x0][0x228], RZ ;  /* 0x00008a0006117a24 */ /* 0x000fe200078e02ff */
[----:B------:R-:W-:Y:S01]  /*0bc0*/  @!P3 IADD3.X R12, R27, R13, R19, P1, !PT ;  /* 0x0000000d1b0cb210 */ /* 0x000fe20000ffe413 */
[----:B------:R-:W-:Y:S01]  /*0bd0*/  IMAD.WIDE.U32 R10, R4, c[0x0][0x228], R10 ;  /* 0x00008a00040a7a25 */ /* 0x000fe200078e000a */
[----:B------:R-:W-:-:S03]  /*0be0*/  @!P3 LEA R8, P5, R9, c[0x0][0x1b0], 0x2 ;  /* 0x00006c000908ba11 */ /* 0x000fc600078a10ff */
[----:B------:R-:W-:Y:S02]  /*0bf0*/  IMAD R13, R4, c[0x0][0x22c], R17 ;  /* 0x00008b00040d7a24 */ /* 0x000fe400078e0211 */
[----:B0-----:R-:W-:Y:S02]  /*0c00*/  FADD.FTZ R7, R7, R16 ;  /* 0x0000001007077221 */ /* 0x001fe40000010000 */
[----:B-1----:R-:W-:Y:S01]  /*0c10*/  FADD.FTZ R15, R14, R15 ;  /* 0x0000000f0e0f7221 */ /* 0x002fe20000010000 */
[----:B------:R-:W-:Y:S02]  /*0c20*/  IADD3 R13, R11, R13, RZ ;  /* 0x0000000d0b0d7210 */ /* 0x000fe40007ffe0ff */
[----:B------:R-:W-:Y:S02]  /*0c30*/  @!P3 LEA.HI.X R9, R9, c[0x0][0x1b4], R12, 0x2, P5 ;  /* 0x00006d000909ba11 */ /* 0x000fe400028f140c */
[----:B------:R-:W-:Y:S02]  /*0c40*/  @!P3 FSEL R7, R7, RZ, !P2 ;  /* 0x000000ff0707b208 */ /* 0x000fe40005000000 */
[----:B------:R-:W-:-:S03]  /*0c50*/  @!P3 FSEL R11, R15, RZ, !P4 ;  /* 0x000000ff0f0bb208 */ /* 0x000fc60006000000 */
[----:B------:R0:W-:Y:S04]  /*0c60*/  @!P3 STG.E [R8.64], R7 ;  /* 0x000000070800b986 */ /* 0x0001e8000c101906 */
[----:B------:R0:W-:Y:S01]  /*0c70*/  @!P3 STG.E [R8.64+0x80], R11 ;  /* 0x0000800b0800b986 */ /* 0x0001e2000c101906 */
[----:B------:R-:W-:Y:S02]  /*0c80*/  ISETP.NE.U32.AND P1, PT, RZ, c[0x0][0x238], PT ;  /* 0x00008e00ff007a0c */ /* 0x000fe40003f25070 */
[C---:B------:R-:W-:Y:S02]  /*0c90*/  LEA R12, P5, R10.reuse, c[0x0][0x208], 0x2 ;  /* 0x000082000a0c7a11 */ /* 0x040fe400078a10ff */
[----:B------:R-:W-:Y:S02]  /*0ca0*/  ISETP.NE.AND.EX P1, PT, RZ, c[0x0][0x23c], PT, P1 ;  /* 0x00008f00ff007a0c */ /* 0x000fe40003f25310 */
[----:B------:R-:W-:-:S02]  /*0cb0*/  LEA.HI.X R13, R10, c[0x0][0x20c], R13, 0x2, P5 ;  /* 0x000083000a0d7a11 */ /* 0x000fc400028f140d */
[----:B------:R-:W-:Y:S01]  /*0cc0*/  ISETP.NE.OR P1, PT, R0, RZ, !P1 ;  /* 0x000000ff0000720c */ /* 0x000fe20004f25670 */
[----:B------:R-:W-:Y:S07]  /*0cd0*/  @P0 BRA `(.L_x_719) ;  /* 0x0000011000000947 */ /* 0x000fee0003800000 */
[----:B0-----:R-:W-:Y:S01]  /*0ce0*/  SHF.R.S32.HI R7, RZ, 0x1f, R0 ;  /* 0x0000001fff077819 */ /* 0x001fe20000011400 */
[----:B------:R-:W-:Y:S01]  /*0cf0*/  IMAD R5, R5, c[0x0][0x1f8], RZ ;  /* 0x00007e0005057a24 */ /* 0x000fe200078e02ff */
[----:B------:R-:W-:Y:S01]  /*0d00*/  IADD3 R8, P0, R24, R0, RZ ;  /* 0x0000000018087210 */ /* 0x000fe20007f1e0ff */
[----:B-----5:R-:W-:Y:S02]  /*0d10*/  FMUL.FTZ R0, R32, 1.4426950216293334961 ;  /* 0x3fb8aa3b20007820 */ /* 0x020fe40000410000 */
[----:B------:R-:W-:Y:S01]  /*0d20*/  IMAD R5, R2, c[0x0][0x1fc], R5 ;  /* 0x00007f0002057a24 */ /* 0x000fe200078e0205 */
[----:B------:R-:W-:Y:S01]  /*0d30*/  LEA.HI.X.SX32 R9, R24, R7, 0x1, P0 ;  /* 0x0000000718097211 */ /* 0x000fe200000f0eff */
[----:B------:R-:W-:Y:S01]  /*0d40*/  IMAD R7, R6, c[0x0][0x200], RZ ;  /* 0x0000800006077a24 */ /* 0x000fe200078e02ff */
[----:B------:R-:W-:-:S03]  /*0d50*/  FSETP.NEU.FTZ.AND P0, PT, R32, -INF , PT ;  /* 0xff8000002000780b */ /* 0x000fc60003f1d000 */
[----:B------:R-:W-:-:S05]  /*0d60*/  IMAD.WIDE.U32 R8, R2, c[0x0][0x1f8], R8 ;  /* 0x00007e0002087a25 */ /* 0x000fca00078e0008 */
[----:B------:R-:W-:Y:S01]  /*0d70*/  IADD3 R9, R9, R5, RZ ;  /* 0x0000000509097210 */ /* 0x000fe20007ffe0ff */
[----:B------:R-:W-:-:S04]  /*0d80*/  IMAD R5, R4, c[0x0][0x204], R7 ;  /* 0x0000810004057a24 */ /* 0x000fc800078e0207 */
[----:B------:R-:W-:-:S05]  /*0d90*/  IMAD.WIDE.U32 R6, R4, c[0x0][0x200], R8 ;  /* 0x0000800004067a25 */ /* 0x000fca00078e0008 */
[----:B------:R-:W-:Y:S02]  /*0da0*/  IADD3 R5, R7, R5, RZ ;  /* 0x0000000507057210 */ /* 0x000fe40007ffe0ff */
[----:B------:R-:W-:-:S04]  /*0db0*/  LEA R8, P2, R6, c[0x0][0x1f0], 0x2 ;  /* 0x00007c0006087a11 */ /* 0x000fc800078410ff */
[----:B------:R-:W-:Y:S02]  /*0dc0*/  LEA.HI.X R9, R6, c[0x0][0x1f4], R5, 0x2, P2 ;  /* 0x00007d0006097a11 */ /* 0x000fe400010f1405 */
[----:B------:R-:W-:-:S05]  /*0dd0*/  FSEL R5, R0, RZ, P0 ;  /* 0x000000ff00057208 */ /* 0x000fca0000000000 */
[----:B------:R0:W-:Y:S02]  /*0de0*/  STG.E [R8.64], R5 ;  /* 0x0000000508007986 */ /* 0x0001e4000c101906 */
.L_x_719:
[----:B------:R-:W-:Y:S05]  /*0df0*/  BSYNC B0 ;  /* 0x0000000000007941 */ /* 0x000fea0003800000 */
.L_x_718:
[----:B------:R1:W-:Y:S04]  /*0e00*/  STG.E.128 [R12.64], RZ ;  /* 0x000000ff0c007986 */ /* 0x0003e8000c101d06 */
[----:B------:R1:W-:Y:S04]  /*0e10*/  STG.E.128 [R12.64+0x1000], RZ ;  /* 0x001000ff0c007986 */ /* 0x0003e8000c101d06 */
[----:B------:R1:W-:Y:S04]  /*0e20*/  STG.E.128 [R12.64+0x2000], RZ ;  /* 0x002000ff0c007986 */ /* 0x0003e8000c101d06 */
[----:B------:R1:W-:Y:S01]  /*0e30*/  STG.E.128 [R12.64+0x3000], RZ ;  /* 0x003000ff0c007986 */ /* 0x0003e2000c101d06 */
[----:B------:R-:W-:Y:S05]  /*0e40*/  @P1 EXIT ;  /* 0x000000000000194d */ /* 0x000fea0003800000 */
[----:B------:R-:W-:Y:S01]  /*0e50*/  HFMA2.MMA R0, -RZ, RZ, 0, 2.384185791015625e-07 ;  /* 0x00000004ff007435 */ /* 0x000fe200000001ff */
[----:B------:R-:W-:-:S04]  /*0e60*/  IMAD R3, R3, c[0x0][0x230], R4 ;  /* 0x00008c0003037a24 */ /* 0x000fc800078e0204 */
[----:B------:R-:W-:-:S05]  /*0e70*/  IMAD R3, R3, c[0x0][0x170], R2 ;  /* 0x00005c0003037a24 */ /* 0x000fca00078e0202 */
[----:B------:R-:W-:-:S05]  /*0e80*/  IMAD.WIDE R2, R3, R0, c[0x0][0x238] ;  /* 0x00008e0003027625 */ /* 0x000fca00078e0200 */
[----:B------:R-:W-:Y:S01]  /*0e90*/  STG.E [R2.64], RZ ;  /* 0x000000ff02007986 */ /* 0x000fe2000c101906 */
[----:B------:R-:W-:Y:S05]  /*0ea0*/  EXIT ;  /* 0x000000000000794d */ /* 0x000fea0003800000 */
.L_x_720:
        /* <DEDUP_REMOVED lines=13> */
.L_x_1817:


//--------------------- .text._ZN7cutlass13device_kernelIN5flash19enable_sm80_to_sm89INS1_16FlashAttnBwdSm80INS1_25CollectiveMainloopBwdSm80ILi2ELi2EN4cute5tupleIJNS5_1CILi64EEENS7_ILi128EEES8_EEENS_6half_tEfNS_4arch4Sm80ELb1ELb0ELb0ELb1ELb0ELb0ELb0ELb0ELi2ELi2ELi4ELi2ELb1EEENS1_21CollectiveEpilogueBwdISA_SB_SD_Li256ELb1ELb0ELi2EEENS1_25SingleTileBwdLPTSchedulerILb1ELi128ELb0EEEEEEEEEvNT_6ParamsE --------------------------
	.section	.text._ZN7cutlass13device_kernelIN5flash19enable_sm80_to_sm89INS1_16FlashAttnBwdSm80INS1_25CollectiveMainloopBwdSm80ILi2ELi2EN4cute5tupleIJNS5_1CILi64EEENS7_ILi128EEES8_EEENS_6half_tEfNS_4arch4Sm80ELb1ELb0ELb0ELb1ELb0ELb0ELb0ELb0ELi2ELi2ELi4ELi2ELb1EEENS1_21CollectiveEpilogueBwdISA_SB_SD_Li256ELb1ELb0ELi2EEENS1_25SingleTileBwdLPTSchedulerILb1ELi128ELb0EEEEEEEEEvNT_6ParamsE,"ax",@progbits
	.sectioninfo	@"SHI_REGISTERS=254"
	.align	128
.text._ZN7cutlass13device_kernelIN5flash19enable_sm80_to_sm89INS1_16FlashAttnBwdSm80INS1_25CollectiveMainloopBwdSm80ILi2ELi2EN4cute5tupleIJNS5_1CILi64EEENS7_ILi128EEES8_EEENS_6half_tEfNS_4arch4Sm80ELb1ELb0ELb0ELb1ELb0ELb0ELb0ELb0ELi2ELi2ELi4ELi2ELb1EEENS1_21CollectiveEpilogueBwdISA_SB_SD_Li256ELb1ELb0ELi2EEENS1_25SingleTileBwdLPTSchedulerILb1ELi128ELb0EEEEEEEEEvNT_6ParamsE:
        .type           _ZN7cutlass13device_kernelIN5flash19enable_sm80_to_sm89INS1_16FlashAttnBwdSm80INS1_25CollectiveMainloopBwdSm80ILi2ELi2EN4cute5tupleIJNS5_1CILi64EEENS7_ILi128EEES8_EEENS_6half_tEfNS_4arch4Sm80ELb1ELb0ELb0ELb1ELb0ELb0ELb0ELb0ELi2ELi2ELi4ELi2ELb1EEENS1_21CollectiveEpilogueBwdISA_SB_SD_Li256ELb1ELb0ELi2EEENS1_25SingleTileBwdLPTSchedulerILb1ELi128ELb0EEEEEEEEEvNT_6ParamsE,@function
        .size           _ZN7cutlass13device_kernelIN5flash19enable_sm80_to_sm89INS1_16FlashAttnBwdSm80INS1_25CollectiveMainloopBwdSm80ILi2ELi2EN4cute5tupleIJNS5_1CILi64EEENS7_ILi128EEES8_EEENS_6half_tEfNS_4arch4Sm80ELb1ELb0ELb0ELb1ELb0ELb0ELb0ELb0ELi2ELi2ELi4ELi2ELb1EEENS1_21CollectiveEpilogueBwdISA_SB_SD_Li256ELb1ELb0ELi2EEENS1_25SingleTileBwdLPTSchedulerILb1ELi128ELb0EEEEEEEEEvNT_6ParamsE,(.L_x_1818 - _ZN7cutlass13device_kernelIN5flash19enable_sm80_to_sm89INS1_16FlashAttnBwdSm80INS1_25CollectiveMainloopBwdSm80ILi2ELi2EN4cute5tupleIJNS5_1CILi64EEENS7_ILi128EEES8_EEENS_6half_tEfNS_4arch4Sm80ELb1ELb0ELb0ELb1ELb0ELb0ELb0ELb0ELi2ELi2ELi4ELi2ELb1EEENS1_21CollectiveEpilogueBwdISA_SB_SD_Li256ELb1ELb0ELi2EEENS1_25SingleTileBwdLPTSchedulerILb1ELi128ELb0EEEEEEEEEvNT_6ParamsE)
        .other          _ZN7cutlass13device_kernelIN5flash19enable_sm80_to_sm89INS1_16FlashAttnBwdSm80INS1_25CollectiveMainloopBwdSm80ILi2ELi2EN4cute5tupleIJNS5_1CILi64EEENS7_ILi128EEES8_EEENS_6half_tEfNS_4arch4Sm80ELb1ELb0ELb0ELb1ELb0ELb0ELb0ELb0ELi2ELi2ELi4ELi2ELb1EEENS1_21CollectiveEpilogueBwdISA_SB_SD_Li256ELb1ELb0ELi2EEENS1_25SingleTileBwdLPTSchedulerILb1ELi128ELb0EEEEEEEEEvNT_6ParamsE,@"STO_CUDA_ENTRY STV_DEFAULT"
_ZN7cutlass13device_kernelIN5flash19enable_sm80_to_sm89INS1_16FlashAttnBwdSm80INS1_25CollectiveMainloopBwdSm80ILi2ELi2EN4cute5tupleIJNS5_1CILi64EEENS7_ILi128EEES8_EEENS_6half_tEfNS_4arch4Sm80ELb1ELb0ELb0ELb1ELb0ELb0ELb0ELb0ELi2ELi2ELi4ELi2ELb1EEENS1_21CollectiveEpilogueBwdISA_SB_SD_Li256ELb1ELb0ELi2EEENS1_25SingleTileBwdLPTSchedulerILb1ELi128ELb0EEEEEEEEEvNT_6ParamsE:
[----:B------:R-:W-:Y:S02]  /*0000*/  MOV R1, c[0x0][0x28] ;  /* 0x00000a0000017a02 */ /* 0x000fe40000000f00 */
[----:B------:R-:W1:Y:S01]  /*0010*/  S2R R6, SR_TID.X ;  /* 0x0000000000067919 */ /* 0x000e620000002100 */
[----:B------:R-:W-:-:S03]  /*0020*/  ULDC.64 UR10, c[0x0][0x118] ;  /* 0x00004600000a7ab9 */ /* 0x000fc60000000a00 */
        /* <DEDUP_REMOVED lines=21> */
.L_x_722:
[----:B------:R-:W-:Y:S02]  /*0180*/  MOV R2, c[0x0][0x3ac] ;  /* 0x0000eb0000027a02 */ /* 0x000fe40000000f00 */
[----:B------:R-:W-:Y:S02]  /*0190*/  MOV R218, R0 ;  /* 0x0000000000da7202 */ /* 0x000fe40000000f00 */
[----:B------:R-:W-:-:S13]  /*01a0*/  ISETP.NE.AND P0, PT, R2, 0x1, PT ;  /* 0x000000010200780c */ /* 0x000fda0003f05270 */
[----:B------:R-:W-:-:S05]  /*01b0*/  @P0 IMAD.HI.U32 R2, R0, c[0x0][0x3b0], RZ ;  /* 0x0000ec0000020a27 */ /* 0x000fca00078e00ff */
[----:B------:R-:W-:-:S05]  /*01c0*/  @P0 SHF.R.U32.HI R218, RZ, c[0x0][0x3b4], R2 ;  /* 0x0000ed00ffda0a19 */ /* 0x000fca0000011602 */
[----:B------:R-:W-:Y:S02]  /*01d0*/  IMAD R3, R218, c[0x0][0x3ac], RZ ;  /* 0x0000eb00da037a24 */ /* 0x000fe400078e02ff */
.L_x_723:
[----:B------:R-:W-:Y:S01]  /*01e0*/  IMAD.MOV.U32 R2, RZ, RZ, c[0x0][0x3a0] ;  /* 0x0000e800ff027624 */ /* 0x000fe200078e00ff */
[----:B------:R-:W-:Y:S01]  /*01f0*/  ISETP.NE.U32.AND P0, PT, RZ, c[0x0][0x3e0], PT ;  /* 0x0000f800ff007a0c */ /* 0x000fe20003f05070 */
[----:B------:R-:W-:-:S03]  /*0200*/  IMAD.IADD R3, R0, 0x1, -R3 ;  /* 0x0000000100037824 */ /* 0x000fc600078e0a03 */
[----:B------:R-:W-:Y:S01]  /*0210*/  ISETP.NE.AND P1, PT, R2, 0x1, PT ;  /* 0x000000010200780c */ /* 0x000fe20003f25270 */
[----:B------:R-:W-:Y:S01]  /*0220*/  IMAD R4, R4, c[0x0][0x3ac], R3 ;  /* 0x0000eb0004047a24 */ /* 0x000fe200078e0203 */
[----:B------:R-:W-:-:S04]  /*0230*/  ISETP.NE.AND.EX P0, PT, RZ, c[0x0][0x3e4], PT, P0 ;  /* 0x0000f900ff007a0c */ /* 0x000fc80003f05300 */
[----:B------:R-:W-:-:S07]  /*0240*/  MOV R215, R4 ;  /* 0x0000000400d77202 */ /* 0x000fce0000000f00 */
[----:B------:R-:W-:-:S05]  /*0250*/  @P1 IMAD.HI.U32 R0, R4, c[0x0][0x3a4], RZ ;  /* 0x0000e90004001a27 */ /* 0x000fca00078e00ff */
[----:B------:R-:W-:-:S04]  /*0260*/  @P1 SHF.R.U32.HI R215, RZ, c[0x0][0x3a8], R0 ;  /* 0x0000ea00ffd71a19 */ /* 0x000fc80000011600 */
[----:B------:R-:W-:-:S05]  /*0270*/  IADD3 R217, -R215, RZ, RZ ;  /* 0x000000ffd7d97210 */ /* 0x000fca0007ffe1ff */
[----:B------:R-:W-:Y:S01]  /*0280*/  IMAD R217, R217, c[0x0][0x3a0], R4 ;  /* 0x0000e800d9d97a24 */ /* 0x000fe200078e0204 */
[----:B------:R-:W-:Y:S05]  /*0290*/  @!P0 BRA `(.L_x_724) ;  /* 0x0000004000008947 */ /* 0x000fea0003800000 */
[----:B------:R-:W-:-:S05]  /*02a0*/  MOV R0, 0x4 ;  /* 0x0000000400007802 */ /* 0x000fca0000000f00 */
[----:B------:R-:W-:-:S06]  /*02b0*/  IMAD.WIDE R2, R215, R0, c[0x0][0x3e0] ;  /* 0x0000f800d7027625 */ /* 0x000fcc00078e0200 */
[----:B------:R1:W5:Y:S01]  /*02c0*/  LDG.E R3, [R2.64] ;  /* 0x0000000a02037981 */ /* 0x000362000c1e1900 */
[----:B------:R-:W-:Y:S05]  /*02d0*/  BRA `(.L_x_725) ;  /* 0x000000a000007947 */ /* 0x000fea0003800000 */
.L_x_724:
[----:B------:R-:W-:-:S04]  /*02e0*/  ISETP.NE.U32.AND P0, PT, RZ, c[0x0][0x3d8], PT ;  /* 0x0000f600ff007a0c */ /* 0x000fc80003f05070 */
[----:B------:R-:W-:-:S13]  /*02f0*/  ISETP.NE.AND.EX P0, PT, RZ, c[0x0][0x3dc], PT, P0 ;  /* 0x0000f700ff007a0c */ /* 0x000fda0003f05300 */
[----:B------:R-:W-:Y:S05]  /*0300*/  @!P0 BRA `(.L_x_726) ;  /* 0x0000006000008947 */ /* 0x000fea0003800000 */
[----:B------:R-:W-:-:S05]  /*0310*/  MOV R0, 0x4 ;  /* 0x0000000400007802 */ /* 0x000fca0000000f00 */
[----:B------:R-:W-:-:S05]  /*0320*/  IMAD.WIDE R4, R215, R0, c[0x0][0x3d8] ;  /* 0x0000f600d7047625 */ /* 0x000fca00078e0200 */
[----:B------:R-:W2:Y:S04]  /*0330*/  LDG.E R3, [R4.64] ;  /* 0x0000000a04037981 */ /* 0x000ea8000c1e1900 */
[----:B------:R-:W2:Y:S02]  /*0340*/  LDG.E R0, [R4.64+0x4] ;  /* 0x0000040a04007981 */ /* 0x000ea4000c1e1900 */
[----:B--2---:R-:W-:Y:S01]  /*0350*/  IADD3 R3, -R3, R0, RZ ;  /* 0x0000000003037210 */ /* 0x004fe20007ffe1ff */
[----:B------:R-:W-:Y:S05]  /*0360*/  BRA `(.L_x_725) ;  /* 0x0000001000007947 */ /* 0x000fea0003800000 */
.L_x_726:
[----:B------:R-:W-:-:S04]  /*0370*/  MOV R3, c[0x0][0x3d4] ;  /* 0x0000f50000037a02 */ /* 0x000fc80000000f00 */
.L_x_725:
[----:B-----5:R-:W-:-:S04]  /*0380*/  IADD3 R3, R3, 0x7f, RZ ;  /* 0x0000007f03037810 */ /* 0x020fc80007ffe0ff */
[----:B------:R-:W-:-:S04]  /*0390*/  SHF.R.S32.HI R0, RZ, 0x1f, R3 ;  /* 0x0000001fff007819 */ /* 0x000fc80000011403 */
[----:B------:R-:W-:-:S04]  /*03a0*/  LEA.HI R3, R0, R3, RZ, 0x7 ;  /* 0x0000000300037211 */ /* 0x000fc800078f38ff */
[----:B------:R-:W-:-:S04]  /*03b0*/  SHF.R.S32.HI R3, RZ, 0x7, R3 ;  /* 0x00000007ff037819 */ /* 0x000fc80000011403 */
[----:B------:R-:W-:-:S04]  /*03c0*/  ISETP.GE.AND P0, PT, R218, R3, PT ;  /* 0x00000003da00720c */ /* 0x000fc80003f06270 */
[----:B------:R-:W-:Y:S01]  /*03d0*/  SEL R215, R215, 0xffffffff, !P0 ;  /* 0xffffffffd7d77807 */ /* 0x000fe20004000000 */
[----:B------:R-:W-:Y:S05]  /*03e0*/  BRA `(.L_x_727) ;  /* 0x0000036000007947 */ /* 0x000fea0003800000 */
.L_x_721:
        /* <DEDUP_REMOVED lines=16> */
.L_x_728:
[----:B------:R-:W-:Y:S02]  /*04f0*/  MOV R0, c[0x0][0x3ac] ;  /* 0x0000eb0000007a02 */ /* 0x000fe40000000f00 */
[----:B------:R-:W-:Y:S02]  /*0500*/  MOV R218, R2 ;  /* 0x0000000200da7202 */ /* 0x000fe40000000f00 */
[----:B------:R-:W-:-:S13]  /*0510*/  ISETP.NE.AND P0, PT, R0, 0x1, PT ;  /* 0x000000010000780c */ /* 0x000fda0003f05270 */
[----:B------:R-:W-:-:S05]  /*0520*/  @P0 IMAD.HI.U32 R0, R2, c[0x0][0x3b0], RZ ;  /* 0x0000ec0002000a27 */ /* 0x000fca00078e00ff */
[----:B------:R-:W-:-:S05]  /*0530*/  @P0 SHF.R.U32.HI R218, RZ, c[0x0][0x3b4], R0 ;  /* 0x0000ed00ffda0a19 */ /* 0x000fca0000011600 */
[----:B------:R-:W-:Y:S02]  /*0540*/  IMAD R3, R218, c[0x0][0x3ac], RZ ;  /* 0x0000eb00da037a24 */ /* 0x000fe400078e02ff */
.L_x_729:
        /* <DEDUP_REMOVED lines=16> */
.L_x_730:
        /* <DEDUP_REMOVED lines=9> */
.L_x_732:
[----:B------:R-:W-:-:S04]  /*06e0*/  MOV R3, c[0x0][0x3d4] ;  /* 0x0000f50000037a02 */ /* 0x000fc80000000f00 */
.L_x_731:
[----:B-----5:R-:W-:-:S04]  /*06f0*/  IADD3 R3, R3, 0x7f, RZ ;  /* 0x0000007f03037810 */ /* 0x020fc80007ffe0ff */
[----:B------:R-:W-:-:S04]  /*0700*/  SHF.R.S32.HI R0, RZ, 0x1f, R3 ;  /* 0x0000001fff007819 */ /* 0x000fc80000011403 */
[----:B------:R-:W-:-:S04]  /*0710*/  LEA.HI R3, R0, R3, RZ, 0x7 ;  /* 0x0000000300037211 */ /* 0x000fc800078f38ff */
[----:B------:R-:W-:-:S04]  /*0720*/  SHF.R.S32.HI R3, RZ, 0x7, R3 ;  /* 0x00000007ff037819 */ /* 0x000fc80000011403 */
[----:B------:R-:W-:-:S04]  /*0730*/  ISETP.GE.AND P0, PT, R218, R3, PT ;  /* 0x00000003da00720c */ /* 0x000fc80003f06270 */
[----:B------:R-:W-:-:S04]  /*0740*/  SEL R215, R215, 0xffffffff, !P0 ;  /* 0xffffffffd7d77807 */ /* 0x000fc80004000000 */
.L_x_727:
[----:B------:R-:W-:-:S13]  /*0750*/  ISETP.GE.AND P0, PT, R215, RZ, PT ;  /* 0x000000ffd700720c */ /* 0x000fda0003f06270 */
[----:B------:R-:W-:Y:S05]  /*0760*/  @!P0 EXIT ;  /* 0x000000000000894d */ /* 0x000fea0003800000 */
[----:B------:R-:W-:Y:S01]  /*0770*/  ISETP.NE.U32.AND P3, PT, RZ, c[0x0][0x2c8], PT ;  /* 0x0000b200ff007a0c */ /* 0x000fe20003f65070 */
[----:B------:R-:W-:Y:S01]  /*0780*/  IMAD.MOV.U32 R4, RZ, RZ, 0x4 ;  /* 0x00000004ff047424 */ /* 0x000fe200078e00ff */
[----:B------:R-:W-:Y:S02]  /*0790*/  ISETP.NE.U32.AND P0, PT, RZ, c[0x0][0x2d8], PT ;  /* 0x0000b600ff007a0c */ /* 0x000fe40003f05070 */
[----:B------:R-:W-:Y:S01]  /*07a0*/  ISETP.NE.AND.EX P3, PT, RZ, c[0x0][0x2cc], PT, P3 ;  /* 0x0000b300ff007a0c */ /* 0x000fe20003f65330 */
[----:B------:R-:W-:Y:S01]  /*07b0*/  IMAD.WIDE R10, R215, R4, c[0x0][0x2c8] ;  /* 0x0000b200d70a7625 */ /* 0x000fe200078e0204 */
[----:B------:R-:W-:Y:S02]  /*07c0*/  ISETP.NE.AND.EX P0, PT, RZ, c[0x0][0x2dc], PT, P0 ;  /* 0x0000b700ff007a0c */ /* 0x000fe40003f05300 */
[----:B------:R-:W-:-:S04]  /*07d0*/  ISETP.NE.U32.AND P1, PT, RZ, c[0x0][0x2d0], PT ;  /* 0x0000b400ff007a0c */ /* 0x000fc80003f25070 */
[----:B------:R-:W-:-:S05]  /*07e0*/  ISETP.NE.AND.EX P1, PT, RZ, c[0x0][0x2d4], PT, P1 ;  /* 0x0000b500ff007a0c */ /* 0x000fca0003f25310 */
[----:B------:R-:W2:Y:S01]  /*07f0*/  @P3 LDG.E R12, [R10.64] ;  /* 0x0000000a0a0c3981 */ /* 0x000ea2000c1e1900 */
[----:B------:R-:W-:Y:S01]  /*0800*/  IMAD.MOV.U32 R216, RZ, RZ, c[0x0][0x168] ;  /* 0x00005a00ffd87624 */ /* 0x000fe200078e00ff */
[----:B-1----:R-:W-:Y:S01]  /*0810*/  MOV R2, RZ ;  /* 0x000000ff00027202 */ /* 0x002fe20000000f00 */
[----:B------:R-:W-:Y:S02]  /*0820*/  IMAD.MOV.U32 R0, RZ, RZ, RZ ;  /* 0x000000ffff007224 */ /* 0x000fe400078e00ff */
[----:B------:R-:W-:-:S04]  /*0830*/  @P0 IMAD.WIDE R14, R215, R4, c[0x0][0x2d8] ;  /* 0x0000b600d70e0625 */ /* 0x000fc800078e0204 */
[C---:B------:R-:W-:Y:S01]  /*0840*/  IMAD.WIDE R8, R215.reuse, R4, c[0x0][0x2d0] ;  /* 0x0000b400d7087625 */ /* 0x040fe200078e0204 */
[----:B------:R1:W5:Y:S04]  /*0850*/  @P0 LDG.E R216, [R14.64] ;  /* 0x0000000a0ed80981 */ /* 0x000368000c1e1900 */
[----:B------:R1:W5:Y:S04]  /*0860*/  @P3 LDG.E R0, [R10.64] ;  /* 0x0000000a0a003981 */ /* 0x000368000c1e1900 */
[----:B------:R1:W5:Y:S01]  /*0870*/  @P1 LDG.E R2, [R8.64] ;  /* 0x0000000a08021981 */ /* 0x000362000c1e1900 */
[----:B------:R-:W-:Y:S01]  /*0880*/  IMAD.MOV.U32 R208, RZ, RZ, RZ ;  /* 0x000000ffffd07224 */ /* 0x000fe200078e00ff */
[----:B------:R-:W-:Y:S01]  /*0890*/  MOV R214, c[0x0][0x198] ;  /* 0x0000660000d67a02 */ /* 0x000fe20000000f00 */
        /* <DEDUP_REMOVED lines=9> */
.L_x_733:
[----:B-1----:R-:W-:-:S04]  /*0930*/  ISETP.NE.U32.AND P0, PT, RZ, c[0x0][0x2e0], PT ;  /* 0x0000b800ff007a0c */ /* 0x002fc80003f05070 */
[----:B------:R-:W-:-:S13]  /*0940*/  ISETP.NE.AND.EX P0, PT, RZ, c[0x0][0x2e4], PT, P0 ;  /* 0x0000b900ff007a0c */ /* 0x000fda0003f05300 */
[----:B------:R-:W-:Y:S05]  /*0950*/  @!P0 BRA `(.L_x_734) ;  /* 0x0000003000008947 */ /* 0x000fea0003800000 */
[----:B------:R-:W-:-:S05]  /*0960*/  IMAD.WIDE R4, R215, R4, c[0x0][0x2e0] ;  /* 0x0000b800d7047625 */ /* 0x000fca00078e0204 */
[----:B------:R1:W5:Y:S01]  /*0970*/  LDG.E R214, [R4.64] ;  /* 0x0000000a04d67981 */ /* 0x000362000c1e1900 */
[----:B------:R-:W-:Y:S05]  /*0980*/  BRA `(.L_x_735) ;  /* 0x0000004000007947 */ /* 0x000fea0003800000 */
.L_x_734:
[----:B------:R-:W-:Y:S05]  /*0990*/  @!P1 BRA `(.L_x_735) ;  /* 0x0000003000009947 */ /* 0x000fea0003800000 */
[----:B------:R-:W2:Y:S04]  /*09a0*/  LDG.E R214, [R8.64] ;  /* 0x0000000a08d67981 */ /* 0x000ea8000c1e1900 */
[----:B------:R-:W2:Y:S02]  /*09b0*/  LDG.E R3, [R8.64+0x4] ;  /* 0x0000040a08037981 */ /* 0x000ea4000c1e1900 */
[----:B--2---:R-:W-:Y:S02]  /*09c0*/  IADD3 R214, -R214, R3, RZ ;  /* 0x00000003d6d67210 */ /* 0x004fe40007ffe1ff */
.L_x_735:
[----:B------:R-:W-:Y:S01]  /*09d0*/  IMAD.SHL.U32 R211, R218, 0x80, RZ ;  /* 0x00000080dad37824 */ /* 0x000fe200078e00ff */
[----:B-1---5:R-:W-:Y:S01]  /*09e0*/  IADD3 R5, R216, 0x3f, RZ ;  /* 0x0000003fd8057810 */ /* 0x022fe20007ffe0ff */
[----:B------:R-:W-:Y:S01]  /*09f0*/  CS2R R126, SRZ ;  /* 0x00000000007e7805 */ /* 0x000fe2000001ff00 */
[----:B------:R-:W-:Y:S01]  /*0a00*/  PLOP3.LUT P2, PT, PT, PT, PT, 0x80, 0x0 ;  /* 0x000000000000781c */ /* 0x000fe20003f4f070 */
[----:B------:R-:W-:Y:S01]  /*0a10*/  CS2R R124, SRZ ;  /* 0x00000000007c7805 */ /* 0x000fe2000001ff00 */
[----:B------:R-:W-:Y:S01]  /*0a20*/  IADD3 R3, R211, -c[0x0][0x2a4], -R214 ;  /* 0x8000a900d3037a10 */ /* 0x000fe20007ffe8d6 */
[----:B------:R-:W-:Y:S01]  /*0a30*/  CS2R R130, SRZ ;  /* 0x0000000000827805 */ /* 0x000fe2000001ff00 */
[----:B------:R-:W-:Y:S01]  /*0a40*/  SHF.R.S32.HI R212, RZ, 0x1f, R5 ;  /* 0x0000001fffd47819 */ /* 0x000fe20000011405 */
[----:B------:R-:W-:Y:S01]  /*0a50*/  CS2R R128, SRZ ;  /* 0x0000000000807805 */ /* 0x000fe2000001ff00 */
[----:B------:R-:W-:Y:S01]  /*0a60*/  CS2R R122, SRZ ;  /* 0x00000000007a7805 */ /* 0x000fe2000001ff00 */
[----:B------:R-:W-:Y:S01]  /*0a70*/  IMAD.IADD R3, R3, 0x1, R216 ;  /* 0x0000000103037824 */ /* 0x000fe200078e02d8 */
[----:B------:R-:W-:Y:S01]  /*0a80*/  LEA.HI R212, R212, R5, RZ, 0x6 ;  /* 0x00000005d4d47211 */ /* 0x000fe200078f30ff */
[----:B------:R-:W-:Y:S01]  /*0a90*/  CS2R R120, SRZ ;  /* 0x0000000000787805 */ /* 0x000fe2000001ff00 */
[----:B------:R-:W-:Y:S01]  /*0aa0*/  CS2R R118, SRZ ;  /* 0x0000000000767805 */ /* 0x000fe2000001ff00 */
[----:B------:R-:W-:Y:S01]  /*0ab0*/  CS2R R116, SRZ ;  /* 0x0000000000747805 */ /* 0x000fe2000001ff00 */
[----:B------:R-:W-:Y:S01]  /*0ac0*/  SHF.R.S32.HI R236, RZ, 0x1f, R3 ;  /* 0x0000001fffec7819 */ /* 0x000fe20000011403 */
[----:B------:R-:W-:Y:S01]  /*0ad0*/  CS2R R110, SRZ ;  /* 0x00000000006e7805 */ /* 0x000fe2000001ff00 */
[----:B------:R-:W-:Y:S01]  /*0ae0*/  SHF.R.S32.HI R212, RZ, 0x6, R212 ;  /* 0x00000006ffd47819 */ /* 0x000fe200000114d4 */
        /* <DEDUP_REMOVED lines=32> */
[----:B------:R-:W-:Y:S01]  /*0cf0*/  IMAD.IADD R235, R214, 0x1, -R211 ;  /* 0x00000001d6eb7824 */ /* 0x000fe200078e0ad3 */
[----:B------:R-:W-:Y:S01]  /*0d00*/  ISETP.NE.AND P0, PT, R3, 0x1, PT ;  /* 0x000000010300780c */ /* 0x000fe20003f05270 */
[----:B------:R-:W-:Y:S01]  /*0d10*/  IMAD.SHL.U32 R224, R6, 0x4, RZ ;  /* 0x0000000406e07824 */ /* 0x000fe200078e00ff */
[-C--:B------:R-:W-:Y:S01]  /*0d20*/  LEA.HI R12, R13, R6.reuse, RZ, 0x3 ;  /* 0x000000060d0c7211 */ /* 0x080fe200078f18ff */
[----:B------:R-:W-:Y:S01]  /*0d30*/  IMAD.WIDE.U32 R32, R217, c[0x0][0x238], R6 ;  /* 0x00008e00d9207a25 */ /* 0x000fe200078e0006 */
[----:B------:R-:W-:Y:S01]  /*0d40*/  SHF.R.S32.HI R3, RZ, 0x1f, R217 ;  /* 0x0000001fff037819 */ /* 0x000fe200000114d9 */
[----:B------:R-:W-:Y:S01]  /*0d50*/  ULDC.64 UR4, c[0x0][0x1d8] ;  /* 0x0000760000047ab9 */ /* 0x000fe20000000a00 */
[----:B------:R-:W-:Y:S01]  /*0d60*/  LOP3.LUT R5, R12, 0xfffffff8, RZ, 0xc0, !PT ;  /* 0xfffffff80c057812 */ /* 0x000fe200078ec0ff */
[----:B------:R-:W-:Y:S01]  /*0d70*/  IMAD.SHL.U32 R205, R208, 0x40, RZ ;  /* 0x00000040d0cd7824 */ /* 0x000fe200078e00ff */
[----:B------:R-:W-:Y:S01]  /*0d80*/  SHF.R.S32.HI R213, RZ, 0x3, R12 ;  /* 0x00000003ffd57819 */ /* 0x000fe2000001140c */
[----:B------:R-:W-:Y:S01]  /*0d90*/  IMAD R8, R3, c[0x0][0x238], RZ ;  /* 0x00008e0003087a24 */ /* 0x000fe200078e02ff */
[----:B------:R-:W-:Y:S01]  /*0da0*/  LEA.HI R18, R13, R6, RZ, 0x4 ;  /* 0x000000060d127211 */ /* 0x000fe200078f20ff */
[----:B------:R-:W-:Y:S01]  /*0db0*/  IMAD R28, R3, c[0x0][0x270], RZ ;  /* 0x00009c00031c7a24 */ /* 0x000fe200078e02ff */
[----:B------:R-:W-:Y:S01]  /*0dc0*/  SHF.R.S32.HI R9, RZ, 0x1f, R213 ;  /* 0x0000001fff097819 */ /* 0x000fe200000114d5 */
[----:B------:R-:W-:Y:S01]  /*0dd0*/  @P0 IMAD.HI.U32 R4, R217, c[0x0][0x24c], RZ ;  /* 0x00009300d9040a27 */ /* 0x000fe200078e00ff */
[----:B------:R-:W-:Y:S01]  /*0de0*/  IADD3 R222, P2, R213, R0, RZ ;  /* 0x00000000d5de7210 */ /* 0x000fe20007f5e0ff */
[----:B------:R-:W-:Y:S01]  /*0df0*/  USHF.L.U32 UR6, UR4, 0x6, URZ ;  /* 0x0000000604067899 */ /* 0x000fe2000800063f */
[----:B------:R-:W-:Y:S01]  /*0e00*/  SHF.R.S32.HI R225, RZ, 0x1f, R224 ;  /* 0x0000001fffe17819 */ /* 0x000fe200000114e0 */
[----:B------:R-:W-:Y:S01]  /*0e10*/  IMAD R26, R3, c[0x0][0x288], RZ ;  /* 0x0000a200031a7a24 */ /* 0x000fe200078e02ff */
[----:B------:R-:W-:Y:S01]  /*0e20*/  @P0 SHF.R.U32.HI R17, RZ, c[0x0][0x250], R4 ;  /* 0x00009400ff110a19 */ /* 0x000fe20000011604 */
[----:B------:R-:W-:Y:S01]  /*0e30*/  IMAD.IADD R4, R6, 0x1, -R5 ;  /* 0x0000000106047824 */ /* 0x000fe200078e0a05 */
[----:B------:R-:W-:Y:S01]  /*0e40*/  IADD3 R22, P0, R213, R2, RZ ;  /* 0x00000002d5167210 */ /* 0x000fe20007f1e0ff */
[----:B------:R-:W-:Y:S01]  /*0e50*/  IMAD R5, R217, c[0x0][0x23c], R8 ;  /* 0x00008f00d9057a24 */ /* 0x000fe200078e0208 */
[----:B------:R-:W-:Y:S01]  /*0e60*/  SHF.R.S32.HI R10, RZ, 0x1f, R17 ;  /* 0x0000001fff0a7819 */ /* 0x000fe20000011411 */
[----:B------:R-:W-:Y:S01]  /*0e70*/  IMAD.SHL.U32 R20, R4, 0x8, RZ ;  /* 0x0000000804147824 */ /* 0x000fe200078e00ff */
[-C--:B------:R-:W-:Y:S01]  /*0e80*/  LEA.HI.X.SX32 R0, R0, R9.reuse, 0x1, P2 ;  /* 0x0000000900007211 */ /* 0x080fe200010f0eff */
[----:B------:R-:W-:Y:S01]  /*0e90*/  IMAD.IADD R33, R33, 0x1, R5 ;  /* 0x0000000121217824 */ /* 0x000fe200078e0205 */
[----:B------:R-:W-:Y:S01]  /*0ea0*/  LEA.HI.X.SX32 R23, R2, R9, 0x1, P0 ;  /* 0x0000000902177211 */ /* 0x000fe200000f0eff */
[----:B------:R-:W-:Y:S01]  /*0eb0*/  IMAD.IADD R5, R235, 0x1, -R213 ;  /* 0x00000001eb057824 */ /* 0x000fe200078e0ad5 */
[----:B------:R-:W-:Y:S01]  /*0ec0*/  SHF.R.S32.HI R21, RZ, 0x1f, R20 ;  /* 0x0000001fff157819 */ /* 0x000fe20000011414 */
[----:B------:R-:W-:Y:S01]  /*0ed0*/  IMAD R24, R10, c[0x0][0x1e0], RZ ;  /* 0x000078000a187a24 */ /* 0x000fe200078e02ff */
[----:B------:R-:W-:Y:S01]  /*0ee0*/  SEL R8, R215, RZ, !P1 ;  /* 0x000000ffd7087207 */ /* 0x000fe20004800000 */
[----:B------:R-:W-:Y:S01]  /*0ef0*/  IMAD R28, R217, c[0x0][0x274], R28 ;  /* 0x00009d00d91c7a24 */ /* 0x000fe200078e021c */
[----:B------:R-:W-:Y:S01]  /*0f00*/  ISETP.GE.AND P2, PT, R5, 0x1, PT ;  /* 0x000000010500780c */ /* 0x000fe20003f46270 */
[----:B------:R-:W-:Y:S01]  /*0f10*/  IMAD R24, R17, c[0x0][0x1e4], R24 ;  /* 0x0000790011187a24 */ /* 0x000fe200078e0218 */
[----:B------:R-:W-:Y:S01]  /*0f20*/  ISETP.GE.AND P0, PT, R5, 0x21, PT ;  /* 0x000000210500780c */ /* 0x000fe20003f06270 */
[----:B------:R-:W-:Y:S01]  /*0f30*/  IMAD.WIDE.U32 R14, R17, c[0x0][0x1e0], R20 ;  /* 0x00007800110e7a25 */ /* 0x000fe200078e0014 */
[C---:B------:R-:W-:Y:S01]  /*0f40*/  ISETP.GE.AND P6, PT, R5.reuse, 0x41, PT ;  /* 0x000000410500780c */ /* 0x040fe20003fc6270 */
[----:B------:R-:W-:Y:S01]  /*0f50*/  UMOV UR8, 0x6 ;  /* 0x0000000600087882 */ /* 0x000fe20000000000 */
[----:B------:R-:W-:Y:S01]  /*0f60*/  ISETP.GE.AND P5, PT, R5, 0x61, PT ;  /* 0x000000610500780c */ /* 0x000fe20003fa6270 */
[----:B------:R-:W-:Y:S01]  /*0f70*/  IMAD.IADD R25, R15, 0x1, R24 ;  /* 0x000000010f197824 */ /* 0x000fe200078e0218 */
[----:B------:R-:W-:Y:S01]  /*0f80*/  SHF.R.S32.HI R5, RZ, 0x1f, R215 ;  /* 0x0000001fff057819 */ /* 0x000fe200000114d7 */
[----:B------:R-:W-:Y:S01]  /*0f90*/  IMAD.WIDE.U32 R36, R217, c[0x0][0x270], R224 ;  /* 0x00009c00d9247a25 */ /* 0x000fe200078e00e0 */
[----:B------:R-:W-:Y:S01]  /*0fa0*/  SHF.R.S32.HI R9, RZ, 0x4, R18 ;  /* 0x00000004ff097819 */ /* 0x000fe20000011412 */
[----:B------:R-:W-:Y:S01]  /*0fb0*/  USHF.L.U64.HI UR5, UR4, UR8, UR5 ;  /* 0x0000000804057299 */ /* 0x000fe20008010205 */
[----:B------:R-:W-:Y:S01]  /*0fc0*/  SEL R11, R5, RZ, !P3 ;  /* 0x000000ff050b7207 */ /* 0x000fe20005800000 */
[----:B------:R-:W-:Y:S01]  /*0fd0*/  IMAD R26, R217, c[0x0][0x28c], R26 ;  /* 0x0000a300d91a7a24 */ /* 0x000fe200078e021a */
[----:B------:R-:W-:Y:S01]  /*0fe0*/  SEL R5, R5, RZ, !P1 ;  /* 0x000000ff05057207 */ /* 0x000fe20004800000 */
[----:B------:R-:W-:Y:S01]  /*0ff0*/  IMAD.WIDE.U32 R34, R217, c[0x0][0x288], R224 ;  /* 0x0000a200d9227a25 */ /* 0x000fe200078e00e0 */
[----:B------:R-:W-:-:S02]  /*1000*/  SEL R2, R215, RZ, !P3 ;  /* 0x000000ffd7027207 */ /* 0x000fc40005800000 */
[C---:B------:R-:W-:Y:S01]  /*1010*/  ISETP.GE.OR P4, PT, R20.reuse, c[0x0][0x1cc], !P2 ;  /* 0x0000730014007a0c */ /* 0x040fe20005786670 */
[----:B------:R-:W-:Y:S01]  /*1020*/  IMAD R15, R5, c[0x0][0x1e8], RZ ;  /* 0x00007a00050f7a24 */ /* 0x000fe200078e02ff */
[----:B------:R-:W-:Y:S01]  /*1030*/  ISETP.GE.OR P2, PT, R20, c[0x0][0x19c], !P2 ;  /* 0x0000670014007a0c */ /* 0x000fe20005746670 */
[----:B------:R-:W-:Y:S01]  /*1040*/  IMAD.MOV.U32 R24, RZ, RZ, R14 ;  /* 0x000000ffff187224 */ /* 0x000fe200078e000e */
[----:B------:R-:W-:Y:S01]  /*1050*/  SHF.R.S32.HI R14, RZ, 0x1f, R205 ;  /* 0x0000001fff0e7819 */ /* 0x000fe200000114cd */
[----:B------:R-:W-:Y:S01]  /*1060*/  IMAD R30, R8, c[0x0][0x1ec], R15 ;  /* 0x00007b00081e7a24 */ /* 0x000fe200078e020f */
[----:B------:R-:W-:Y:S01]  /*1070*/  LEA.HI R15, R18, R9, RZ, 0x1 ;  /* 0x00000009120f7211 */ /* 0x000fe200078f08ff */
[----:B------:R-:W-:Y:S01]  /*1080*/  IMAD R203, R11, c[0x0][0x240], RZ ;  /* 0x000090000bcb7a24 */ /* 0x000fe200078e02ff */
[----:B------:R-:W-:Y:S01]  /*1090*/  LEA.HI R198, R13, R6, RZ, 0x7 ;  /* 0x000000060dc67211 */ /* 0x000fe200078f38ff */
[----:B------:R-:W-:Y:S01]  /*10a0*/  IMAD.WIDE.U32 R32, R2, c[0x0][0x240], R32 ;  /* 0x0000900002207a25 */ /* 0x000fe200078e0020 */
[----:B------:R-:W-:-:S02]  /*10b0*/  LOP3.LUT R15, R15, 0xfffffffe, RZ, 0xc0, !PT ;  /* 0xfffffffe0f0f7812 */ /* 0x000fc400078ec0ff */
[----:B------:R-:W-:Y:S01]  /*10c0*/  SHF.R.U32.HI R198, RZ, 0x4, R198 ;  /* 0x00000004ffc67819 */ /* 0x000fe200000116c6 */
[----:B------:R-:W-:Y:S01]  /*10d0*/  IMAD.IADD R29, R37, 0x1, R28 ;  /* 0x00000001251d7824 */ /* 0x000fe200078e021c */
[----:B------:R-:W-:Y:S01]  /*10e0*/  IADD3 R205, P1, R205, R32, RZ ;  /* 0x00000020cdcd7210 */ /* 0x000fe20007f3e0ff */
[----:B------:R-:W-:Y:S02]  /*10f0*/  IMAD.IADD R27, R35, 0x1, R26 ;  /* 0x00000001231b7824 */ /* 0x000fe400078e021a */
[----:B------:R-:W-:Y:S02]  /*1100*/  IMAD.MOV.U32 R28, RZ, RZ, R36 ;  /* 0x000000ffff1c7224 */ /* 0x000fe400078e0024 */
[----:B------:R-:W-:-:S04]  /*1110*/  IMAD.WIDE.U32 R24, R8, c[0x0][0x1e8], R24 ;  /* 0x00007a0008187a25 */ /* 0x000fc800078e0018 */
[----:B------:R-:W-:Y:S02]  /*1120*/  IMAD.MOV.U32 R26, RZ, RZ, R34 ;  /* 0x000000ffff1a7224 */ /* 0x000fe400078e0022 */
[----:B------:R-:W-:-:S04]  /*1130*/  IMAD.WIDE R22, R218, 0x80, R22 ;  /* 0x00000080da167825 */ /* 0x000fc800078e0216 */
[C---:B------:R-:W-:Y:S02]  /*1140*/  IMAD R203, R2.reuse, c[0x0][0x244], R203 ;  /* 0x0000910002cb7a24 */ /* 0x040fe400078e02cb */
[----:B------:R-:W-:Y:S01]  /*1150*/  IMAD.IADD R15, R9, 0x1, -R15 ;  /* 0x00000001090f7824 */ /* 0x000fe200078e0a0f */
[----:B------:R-:W-:Y:S01]  /*1160*/  LEA.HI R9, R13, R6, RZ, 0x6 ;  /* 0x000000060d097211 */ /* 0x000fe200078f30ff */
[----:B------:R-:W-:Y:S01]  /*1170*/  IMAD.WIDE.U32 R28, R2, c[0x0][0x278], R28 ;  /* 0x00009e00021c7a25 */ /* 0x000fe200078e001c */
[----:B------:R-:W-:Y:S02]  /*1180*/  IADD3.X R203, R14, R33, R203, P1, !PT ;  /* 0x000000210ecb7210 */ /* 0x000fe40000ffe4cb */
[----:B------:R-:W-:Y:S01]  /*1190*/  SHF.R.S32.HI R14, RZ, 0x1f, R208 ;  /* 0x0000001fff0e7819 */ /* 0x000fe200000114d0 */
[----:B------:R-:W-:Y:S01]  /*11a0*/  IMAD.IADD R31, R25, 0x1, R30 ;  /* 0x00000001191f7824 */ /* 0x000fe200078e021e */
[----:B------:R-:W-:Y:S01]  /*11b0*/  SHF.R.S32.HI R9, RZ, 0x6, R9 ;  /* 0x00000006ff097819 */ /* 0x000fe20000011409 */
[----:B------:R-:W-:Y:S01]  /*11c0*/  IMAD R207, R11, c[0x0][0x290], RZ ;  /* 0x0000a4000bcf7a24 */ /* 0x000fe200078e02ff */
[----:B------:R-:W-:Y:S01]  /*11d0*/  IADD3 R210, P3, R208, R28, RZ ;  /* 0x0000001cd0d27210 */ /* 0x000fe20007f7e0ff */
[----:B------:R-:W-:-:S02]  /*11e0*/  IMAD.SHL.U32 R19, R213, 0x40, RZ ;  /* 0x00000040d5137824 */ /* 0x000fc400078e00ff */
[----:B------:R-:W-:Y:S02]  /*11f0*/  IMAD R10, R10, c[0x0][0x1b0], RZ ;  /* 0x00006c000a0a7a24 */ /* 0x000fe400078e02ff */
[----:B------:R-:W-:Y:S01]  /*1200*/  IMAD.WIDE.U32 R26, R2, c[0x0][0x290], R26 ;  /* 0x0000a400021a7a25 */ /* 0x000fe200078e001a */
[----:B------:R-:W-:-:S03]  /*1210*/  LOP3.LUT R19, R19, 0x1c0, RZ, 0xc0, !PT ;  /* 0x000001c013137812 */ /* 0x000fc600078ec0ff */
[----:B------:R-:W-:Y:S01]  /*1220*/  IMAD.MOV.U32 R30, RZ, RZ, R24 ;  /* 0x000000ffff1e7224 */ /* 0x000fe200078e0018 */
[----:B------:R-:W-:Y:S01]  /*1230*/  IADD3 R208, P1, R208, R26, RZ ;  /* 0x0000001ad0d07210 */ /* 0x000fe20007f3e0ff */
[----:B------:R-:W-:Y:S01]  /*1240*/  IMAD R209, R11, c[0x0][0x278], RZ ;  /* 0x00009e000bd17a24 */ /* 0x000fe200078e02ff */
[----:B------:R-:W-:Y:S01]  /*1250*/  LOP3.LUT R24, R19, 0x38, R20, 0xf8, !PT ;  /* 0x0000003813187812 */ /* 0x000fe200078ef814 */
[----:B------:R-:W-:Y:S01]  /*1260*/  IMAD R25, R23, c[0x0][0x1d8], RZ ;  /* 0x0000760017197a24 */ /* 0x000fe200078e02ff */
[----:B------:R-:W-:Y:S01]  /*1270*/  SHF.R.U32.HI R19, RZ, 0x3, R19 ;  /* 0x00000003ff137819 */ /* 0x000fe20000011613 */
[----:B------:R-:W-:Y:S02]  /*1280*/  IMAD R207, R2, c[0x0][0x294], R207 ;  /* 0x0000a50002cf7a24 */ /* 0x000fe400078e02cf */
[C---:B------:R-:W-:Y:S02]  /*1290*/  IMAD R10, R17.reuse, c[0x0][0x1b4], R10 ;  /* 0x00006d00110a7a24 */ /* 0x040fe400078e020a */
[----:B------:R-:W-:Y:S01]  /*12a0*/  IMAD.WIDE.U32 R32, R17, c[0x0][0x1b0], R20 ;  /* 0x00006c0011207a25 */ /* 0x000fe200078e0014 */
[----:B------:R-:W-:-:S03]  /*12b0*/  IADD3.X R207, R14, R27, R207, P1, !PT ;  /* 0x0000001b0ecf7210 */ /* 0x000fc60000ffe4cf */
[----:B------:R-:W-:Y:S02]  /*12c0*/  IMAD R209, R2, c[0x0][0x27c], R209 ;  /* 0x00009f0002d17a24 */ /* 0x000fe400078e02d1 */
[C---:B------:R-:W-:Y:S02]  /*12d0*/  IMAD R17, R22.reuse, c[0x0][0x1dc], R25 ;  /* 0x0000770016117a24 */ /* 0x040fe400078e0219 */
[----:B------:R-:W-:Y:S01]  /*12e0*/  IMAD.WIDE.U32 R30, R22, c[0x0][0x1d8], R30 ;  /* 0x00007600161e7a25 */ /* 0x000fe200078e001e */
[----:B------:R-:W-:Y:S02]  /*12f0*/  IADD3.X R209, R14, R29, R209, P3, !PT ;  /* 0x0000001d0ed17210 */ /* 0x000fe40001ffe4d1 */
[----:B------:R-:W-:Y:S01]  /*1300*/  LEA.HI R14, R13, R6, RZ, 0x2 ;  /* 0x000000060d0e7211 */ /* 0x000fe200078f10ff */
[----:B------:R-:W-:Y:S01]  /*1310*/  IMAD.SHL.U32 R16, R9, 0x200, RZ ;  /* 0x0000020009107824 */ /* 0x000fe200078e00ff */
[----:B------:R-:W-:Y:S01]  /*1320*/  LEA R26, P1, R30, c[0x0][0x1c0], 0x1 ;  /* 0x000070001e1a7a11 */ /* 0x000fe200078208ff */
[----:B------:R-:W-:Y:S01]  /*1330*/  IMAD.IADD R17, R31, 0x1, R17 ;  /* 0x000000011f117824 */ /* 0x000fe200078e0211 */
[----:B------:R-:W-:Y:S01]  /*1340*/  ISETP.GE.OR P3, PT, R20, c[0x0][0x1cc], !P0 ;  /* 0x0000730014007a0c */ /* 0x000fe20004766670 */
[----:B------:R-:W-:Y:S01]  /*1350*/  IMAD.IADD R33, R33, 0x1, R10 ;  /* 0x0000000121217824 */ /* 0x000fe200078e020a */
[----:B------:R-:W-:Y:S01]  /*1360*/  LOP3.LUT R19, R16, R24, R19, 0xf6, !PT ;  /* 0x0000001810137212 */ /* 0x000fe200078ef613 */
[----:B------:R-:W-:Y:S01]  /*1370*/  IMAD R5, R5, c[0x0][0x1b8], RZ ;  /* 0x00006e0005057a24 */ /* 0x000fe200078e02ff */
[----:B------:R-:W-:Y:S01]  /*1380*/  LEA.HI.X R27, R30, c[0x0][0x1c4], R17, 0x1, P1 ;  /* 0x000071001e1b7a11 */ /* 0x000fe200008f0c11 */
[----:B------:R-:W-:Y:S01]  /*1390*/  IMAD.WIDE.U32 R32, R8, c[0x0][0x1b8], R32 ;  /* 0x00006e0008207a25 */ /* 0x000fe200078e0020 */
[----:B------:R-:W-:-:S02]  /*13a0*/  SHF.R.S32.HI R24, RZ, 0x2, R14 ;  /* 0x00000002ff187819 */ /* 0x000fc4000001140e */
[----:B------:R-:W-:Y:S01]  /*13b0*/  SHF.R.S32.HI R17, RZ, 0x1f, R14 ;  /* 0x0000001fff117819 */ /* 0x000fe2000001140e */
[----:B------:R-:W-:Y:S01]  /*13c0*/  IMAD R10, R8, c[0x0][0x1bc], R5 ;  /* 0x00006f00080a7a24 */ /* 0x000fe200078e0205 */
[----:B------:R-:W-:Y:S01]  /*13d0*/  IADD3 R28, P1, R26, UR6, RZ ;  /* 0x000000061a1c7c10 */ /* 0x000fe2000ff3e0ff */
[----:B------:R-:W-:Y:S01]  /*13e0*/  IMAD.SHL.U32 R5, R19, 0x2, RZ ;  /* 0x0000000213057824 */ /* 0x000fe200078e00ff */
[----:B------:R-:W-:Y:S01]  /*13f0*/  LEA.HI R17, R17, R24, RZ, 0x3 ;  /* 0x0000001811117211 */ /* 0x000fe200078f18ff */
[----:B------:R-:W-:Y:S01]  /*1400*/  IMAD.IADD R33, R33, 0x1, R10 ;  /* 0x0000000121217824 */ /* 0x000fe200078e020a */
[----:B------:R-:W-:Y:S01]  /*1410*/  IADD3.X R29, R27, UR5, RZ, P1, !PT ;  /* 0x000000051b1d7c10 */ /* 0x000fe20008ffe4ff */
[----:B------:R-:W-:Y:S01]  /*1420*/  IMAD R10, R3, c[0x0][0x180], RZ ;  /* 0x00006000030a7a24 */ /* 0x000fe200078e02ff */
[----:B------:R-:W-:Y:S01]  /*1430*/  LOP3.LUT R19, R17, 0xfffffff8, RZ, 0xc0, !PT ;  /* 0xfffffff811137812 */ /* 0x000fe200078ec0ff */
[----:B------:R-:W-:Y:S01]  /*1440*/  IMAD R17, R23, c[0x0][0x1a8], RZ ;  /* 0x00006a0017117a24 */ /* 0x000fe200078e02ff */
[----:B------:R-:W-:Y:S01]  /*1450*/  IADD3 R34, P1, R28, UR6, RZ ;  /* 0x000000061c227c10 */ /* 0x000fe2000ff3e0ff */
[----:B------:R-:W-:Y:S01]  /*1460*/  IMAD R10, R217, c[0x0][0x184], R10 ;  /* 0x00006100d90a7a24 */ /* 0x000fe200078e020a */
[----:B------:R-:W-:Y:S01]  /*1470*/  @!PT LDS RZ, [RZ] ;  /* 0x00000000fffff984 */ /* 0x000fe20000000800 */
[----:B------:R-:W-:Y:S01]  /*1480*/  @!PT LDS RZ, [RZ] ;  /* 0x00000000fffff984 */ /* 0x000fe20000000800 */
[----:B------:R-:W-:Y:S01]  /*1490*/  @!PT LDS RZ, [RZ] ;  /* 0x00000000fffff984 */ /* 0x000fe20000000800 */
[----:B------:R1:W-:Y:S01]  /*14a0*/  LDGSTS.E.BYPASS.LTC128B.128 [R5+0x4080], [R26.64], !P4 ;  /* 0x040800001a057fae */ /* 0x0003e2000e101d4a */
[C---:B------:R-:W-:Y:S01]  /*14b0*/  IMAD R17, R22.reuse, c[0x0][0x1ac], R17 ;  /* 0x00006b0016117a24 */ /* 0x040fe200078e0211 */
[----:B------:R-:W-:Y:S01]  /*14c0*/  IADD3.X R35, R29, UR5, RZ, P1, !PT ;  /* 0x000000051d237c10 */ /* 0x000fe20008ffe4ff */
[----:B------:R-:W-:Y:S01]  /*14d0*/  IMAD.WIDE.U32 R22, R22, c[0x0][0x1a8], R32 ;  /* 0x00006a0016167a25 */ /* 0x000fe200078e0020 */
[----:B------:R-:W-:Y:S01]  /*14e0*/  IADD3 R36, P1, R34, UR6, RZ ;  /* 0x0000000622247c10 */ /* 0x000fe2000ff3e0ff */
[----:B------:R2:W-:Y:S01]  /*14f0*/  LDGSTS.E.BYPASS.LTC128B.128 [R5+0x5080], [R28.64], !P3 ;  /* 0x050800001c057fae */ /* 0x0005e2000d901d4a */
[----:B------:R-:W-:Y:S01]  /*1500*/  ISETP.GE.OR P4, PT, R20, c[0x0][0x1cc], !P6 ;  /* 0x0000730014007a0c */ /* 0x000fe20007786670 */
[----:B------:R-:W-:Y:S01]  /*1510*/  IMAD.IADD R8, R24, 0x1, -R19 ;  /* 0x0000000118087824 */ /* 0x000fe200078e0a13 */
[----:B------:R-:W-:Y:S01]  /*1520*/  IADD3.X R37, R35, UR5, RZ, P1, !PT ;  /* 0x0000000523257c10 */ /* 0x000fe20008ffe4ff */
[----:B------:R-:W-:Y:S01]  /*1530*/  IMAD.WIDE.U32 R24, R217, c[0x0][0x180], R20 ;  /* 0x00006000d9187a25 */ /* 0x000fe200078e0014 */
[----:B------:R-:W-:Y:S01]  /*1540*/  LEA R30, P1, R22, c[0x0][0x190], 0x1 ;  /* 0x00006400161e7a11 */ /* 0x000fe200078208ff */
[----:B------:R-:W-:Y:S01]  /*1550*/  ULDC.64 UR4, c[0x0][0x1a8] ;  /* 0x00006a0000047ab9 */ /* 0x000fe20000000a00 */
[----:B------:R-:W-:Y:S01]  /*1560*/  ISETP.GE.OR P3, PT, R20, c[0x0][0x1cc], !P5 ;  /* 0x0000730014007a0c */ /* 0x000fe20006f66670 */
[----:B------:R-:W-:Y:S01]  /*1570*/  IMAD.IADD R17, R23, 0x1, R17 ;  /* 0x0000000117117824 */ /* 0x000fe200078e0211 */
[----:B------:R-:W-:Y:S01]  /*1580*/  USHF.L.U32 UR13, UR4, 0x6, URZ ;  /* 0x00000006040d7899 */ /* 0x000fe2000800063f */
[----:B------:R-:W-:Y:S01]  /*1590*/  IMAD.IADD R25, R25, 0x1, R10 ;  /* 0x0000000119197824 */ /* 0x000fe200078e020a */
[----:B------:R-:W-:Y:S01]  /*15a0*/  LEA.HI R10, R13, R6, RZ, 0x5 ;  /* 0x000000060d0a7211 */ /* 0x000fe200078f28ff */
[----:B------:R-:W-:Y:S01]  /*15b0*/  USHF.L.U64.HI UR5, UR4, UR8, UR5 ;  /* 0x0000000804057299 */ /* 0x000fe20008010205 */
[----:B------:R-:W-:Y:S01]  /*15c0*/  LEA.HI.X R31, R22, c[0x0][0x194], R17, 0x1, P1 ;  /* 0x00006500161f7a11 */ /* 0x000fe200008f0c11 */
[----:B------:R-:W-:Y:S01]  /*15d0*/  IMAD R22, R3, c[0x0][0x210], RZ ;  /* 0x0000840003167a24 */ /* 0x000fe200078e02ff */
[----:B------:R-:W-:Y:S01]  /*15e0*/  SHF.R.S32.HI R3, RZ, 0x5, R10 ;  /* 0x00000005ff037819 */ /* 0x000fe2000001140a */
[----:B------:R3:W-:Y:S01]  /*15f0*/  LDGSTS.E.BYPASS.LTC128B.128 [R5+0x6080], [R34.64], !P4 ;  /* 0x0608000022057fae */ /* 0x0007e2000e101d4a */
[C---:B------:R-:W-:Y:S01]  /*1600*/  ISETP.GE.OR P0, PT, R20.reuse, c[0x0][0x19c], !P0 ;  /* 0x0000670014007a0c */ /* 0x040fe20004706670 */
[----:B------:R-:W-:Y:S01]  /*1610*/  IMAD R17, R11, c[0x0][0x188], RZ ;  /* 0x000062000b117a24 */ /* 0x000fe200078e02ff */
[C---:B------:R-:W-:Y:S01]  /*1620*/  ISETP.GE.OR P6, PT, R20.reuse, c[0x0][0x19c], !P6 ;  /* 0x0000670014007a0c */ /* 0x040fe200077c6670 */
[----:B------:R3:W-:Y:S01]  /*1630*/  LDGSTS.E.BYPASS.LTC128B.128 [R5+0x7080], [R36.64], !P3 ;  /* 0x0708000024057fae */ /* 0x0007e2000d901d4a */
[----:B------:R-:W-:Y:S01]  /*1640*/  ISETP.GE.OR P5, PT, R20, c[0x0][0x19c], !P5 ;  /* 0x0000670014007a0c */ /* 0x000fe20006fa6670 */
[C---:B-1----:R-:W-:Y:S01]  /*1650*/  IMAD R27, R217.reuse, c[0x0][0x214], R22 ;  /* 0x00008500d91b7a24 */ /* 0x042fe200078e0216 */
[----:B------:R-:W-:Y:S01]  /*1660*/  LEA.HI R26, R10, R3, RZ, 0x1 ;  /* 0x000000030a1a7211 */ /* 0x000fe200078f08ff */
[----:B------:R-:W0:Y:S01]  /*1670*/  LDGDEPBAR ;  /* 0x00000000000079af */ /* 0x000e220000000000 */
[----:B------:R-:W-:Y:S01]  /*1680*/  IADD3 R22, P1, R30, UR13, RZ ;  /* 0x0000000d1e167c10 */ /* 0x000fe2000ff3e0ff */
[----:B------:R-:W-:Y:S01]  /*1690*/  ULDC.64 UR6, c[0x0][0x208] ;  /* 0x0000820000067ab9 */ /* 0x000fe20000000a00 */
[----:B------:R-:W-:Y:S01]  /*16a0*/  LOP3.LUT R26, R26, 0xfffffffe, RZ, 0xc0, !PT ;  /* 0xfffffffe1a1a7812 */ /* 0x000fe200078ec0ff */
[----:B--2---:R-:W-:Y:S01]  /*16b0*/  IMAD.WIDE.U32 R28, R217, c[0x0][0x210], R20 ;  /* 0x00008400d91c7a25 */ /* 0x004fe200078e0014 */
[----:B------:R-:W-:Y:S01]  /*16c0*/  IADD3.X R23, R31, UR5, RZ, P1, !PT ;  /* 0x000000051f177c10 */ /* 0x000fe20008ffe4ff */
[----:B------:R1:W-:Y:S01]  /*16d0*/  LDGSTS.E.BYPASS.LTC128B.128 [R5+0x80], [R30.64], !P2 ;  /* 0x000800001e057fae */ /* 0x0003e2000d101d4a */
[----:B------:R-:W-:Y:S01]  /*16e0*/  ISETP.GE.AND P4, PT, R20, c[0x0][0x16c], PT ;  /* 0x00005b0014007a0c */ /* 0x000fe20003f86270 */
[----:B------:R-:W-:Y:S01]  /*16f0*/  IMAD.SHL.U32 R21, R4, 0x40, RZ ;  /* 0x0000004004157824 */ /* 0x000fe200078e00ff */
[----:B------:R-:W-:Y:S01]  /*1700*/  ISETP.GE.AND P3, PT, R20, c[0x0][0x1fc], PT ;  /* 0x00007f0014007a0c */ /* 0x000fe20003f66270 */
[C---:B------:R-:W-:Y:S01]  /*1710*/  IMAD.SHL.U32 R20, R3.reuse, 0x10, RZ ;  /* 0x0000001003147824 */ /* 0x040fe200078e00ff */
[C---:B------:R-:W-:Y:S01]  /*1720*/  LOP3.LUT P2, RZ, R4.reuse, 0x4, RZ, 0xc0, !PT ;  /* 0x0000000404ff7812 */ /* 0x040fe2000784c0ff */
[----:B------:R2:W-:Y:S01]  /*1730*/  LDGSTS.E.BYPASS.LTC128B.128 [R5+0x1080], [R22.64], !P0 ;  /* 0x0108000016057fae */ /* 0x0005e2000c101d4a */
[----:B------:R-:W-:Y:S01]  /*1740*/  LOP3.LUT P1, RZ, R4, 0x2, RZ, 0xc0, !PT ;  /* 0x0000000204ff7812 */ /* 0x000fe2000782c0ff */
[----:B------:R-:W-:Y:S01]  /*1750*/  IMAD.IADD R4, R3, 0x1, -R26 ;  /* 0x0000000103047824 */ /* 0x000fe200078e0a1a */
[----:B------:R-:W-:Y:S01]  /*1760*/  LOP3.LUT R21, R21, 0x1c0, RZ, 0xc0, !PT ;  /* 0x000001c015157812 */ /* 0x000fe200078ec0ff */
[----:B------:R-:W-:Y:S01]  /*1770*/  IMAD.MOV.U32 R26, RZ, RZ, R28 ;  /* 0x000000ffff1a7224 */ /* 0x000fe200078e001c */
[----:B------:R-:W-:Y:S01]  /*1780*/  IADD3 R28, P0, R22, UR13, RZ ;  /* 0x0000000d161c7c10 */ /* 0x000fe2000ff1e0ff */
[----:B------:R-:W-:Y:S01]  /*1790*/  IMAD.IADD R27, R29, 0x1, R27 ;  /* 0x000000011d1b7824 */ /* 0x000fe200078e021b */
[----:B------:R-:W-:Y:S01]  /*17a0*/  LOP3.LUT R19, R21, 0x30, R20, 0xf8, !PT ;  /* 0x0000003015137812 */ /* 0x000fe200078ef814 */
[----:B------:R-:W-:Y:S01]  /*17b0*/  IMAD R3, R11, c[0x0][0x218], RZ ;  /* 0x000086000b037a24 */ /* 0x000fe200078e02ff */
[----:B------:R-:W-:Y:S01]  /*17c0*/  SHF.R.U32.HI R196, RZ, 0x3, R21 ;  /* 0x00000003ffc47819 */ /* 0x000fe20000011615 */
[C---:B------:R-:W-:Y:S01]  /*17d0*/  IMAD R11, R2.reuse, c[0x0][0x18c], R17 ;  /* 0x00006300020b7a24 */ /* 0x040fe200078e0211 */
[----:B------:R-:W-:Y:S01]  /*17e0*/  LOP3.LUT R17, R21, 0x8, R12, 0xf8, !PT ;  /* 0x0000000815117812 */ /* 0x000fe200078ef80c */
[----:B------:R-:W-:Y:S01]  /*17f0*/  IMAD.WIDE.U32 R20, R2, c[0x0][0x218], R26 ;  /* 0x0000860002147a25 */ /* 0x000fe200078e001a */
[----:B------:R-:W-:Y:S01]  /*1800*/  IADD3.X R29, R23, UR5, RZ, P0, !PT ;  /* 0x00000005171d7c10 */ /* 0x000fe200087fe4ff */
[----:B------:R-:W-:Y:S01]  /*1810*/  USHF.L.U64.HI UR9, UR6, UR8, UR7 ;  /* 0x0000000806097299 */ /* 0x000fe20008010207 */
[----:B------:R-:W-:Y:S01]  /*1820*/  IADD3 R26, P0, R28, UR13, RZ ;  /* 0x0000000d1c1a7c10 */ /* 0x000fe2000ff1e0ff */
[C---:B------:R-:W-:Y:S01]  /*1830*/  IMAD R3, R2.reuse, c[0x0][0x21c], R3 ;  /* 0x0000870002037a24 */ /* 0x040fe200078e0203 */
[----:B------:R-:W-:Y:S01]  /*1840*/  USHF.L.U32 UR12, UR6, 0x6, URZ ;  /* 0x00000006060c7899 */ /* 0x000fe2000800063f */
[----:B------:R4:W-:Y:S01]  /*1850*/  LDGSTS.E.BYPASS.LTC128B.128 [R5+0x2080], [R28.64], !P6 ;  /* 0x020800001c057fae */ /* 0x0009e2000f101d4a */
[----:B------:R-:W-:Y:S01]  /*1860*/  IADD3.X R27, R29, UR5, RZ, P0, !PT ;  /* 0x000000051d1b7c10 */ /* 0x000fe200087fe4ff */
[----:B------:R-:W-:Y:S01]  /*1870*/  IMAD.IADD R21, R21, 0x1, R3 ;  /* 0x0000000115157824 */ /* 0x000fe200078e0203 */
[----:B------:R-:W-:Y:S01]  /*1880*/  SHF.R.S32.HI R3, RZ, 0x1f, R236 ;  /* 0x0000001fff037819 */ /* 0x000fe200000114ec */
[----:B------:R-:W-:Y:S01]  /*1890*/  IMAD.WIDE.U32 R220, R2, c[0x0][0x188], R24 ;  /* 0x0000620002dc7a25 */ /* 0x000fe200078e0018 */
[----:B------:R-:W-:Y:S01]  /*18a0*/  ULDC.64 UR4, c[0x0][0x178] ;  /* 0x00005e0000047ab9 */ /* 0x000fe20000000a00 */
[----:B------:R5:W-:Y:S01]  /*18b0*/  LDGSTS.E.BYPASS.LTC128B.128 [R5+0x3080], [R26.64], !P5 ;  /* 0x030800001a057fae */ /* 0x000be2000e901d4a */
[----:B------:R-:W-:Y:S01]  /*18c0*/  USHF.L.U32 UR13, UR4, 0x6, URZ ;  /* 0x00000006040d7899 */ /* 0x000fe2000800063f */
[----:B------:R-:W-:Y:S01]  /*18d0*/  IMAD R2, R236, UR9, RZ ;  /* 0x00000009ec027c24 */ /* 0x000fe2000f8e02ff */
[----:B------:R-:W-:Y:S01]  /*18e0*/  USHF.L.U64.HI UR8, UR4, UR8, UR5 ;  /* 0x0000000804087299 */ /* 0x000fe20008010205 */
[----:B------:R-:W0:Y:S01]  /*18f0*/  LDGDEPBAR ;  /* 0x00000000000079af */ /* 0x000e220000000000 */
[----:B------:R-:W-:Y:S01]  /*1900*/  IMAD R197, R15, 0x800, R16 ;  /* 0x000008000fc57824 */ /* 0x000fe200078e0210 */
[-C--:B------:R-:W-:Y:S01]  /*1910*/  LOP3.LUT R16, R17, R196.reuse, RZ, 0x3c, !PT ;  /* 0x000000c411107212 */ /* 0x080fe200078e3cff */
[----:B------:R-:W-:Y:S01]  /*1920*/  IMAD.IADD R221, R221, 0x1, R11 ;  /* 0x00000001dddd7824 */ /* 0x000fe200078e020b */
[----:B------:R-:W-:Y:S01]  /*1930*/  LOP3.LUT R19, R19, 0x8, R12, 0xf8, !PT ;  /* 0x0000000813137812 */ /* 0x000fe200078ef80c */
[C---:B------:R-:W-:Y:S01]  /*1940*/  IMAD R17, R3.reuse, UR12, R2 ;  /* 0x0000000c03117c24 */ /* 0x040fe2000f8e0202 */
[----:B------:R-:W-:Y:S01]  /*1950*/  USHF.L.U32 UR5, UR6, 0x5, URZ ;  /* 0x0000000506057899 */ /* 0x000fe2000800063f */
[----:B------:R-:W-:Y:S01]  /*1960*/  IMAD R3, R3, c[0x0][0x178], RZ ;  /* 0x00005e0003037a24 */ /* 0x000fe200078e02ff */
[----:B------:R-:W-:Y:S01]  /*1970*/  LOP3.LUT R196, R19, R196, RZ, 0x3c, !PT ;  /* 0x000000c413c47212 */ /* 0x000fe200078e3cff */
[----:B------:R-:W-:Y:S01]  /*1980*/  IMAD R11, R0, c[0x0][0x178], RZ ;  /* 0x00005e00000b7a24 */ /* 0x000fe200078e02ff */
[----:B------:R-:W-:Y:S01]  /*1990*/  UMOV UR4, 0x5 ;  /* 0x0000000500047882 */ /* 0x000fe20000000000 */
[C---:B------:R-:W-:Y:S01]  /*19a0*/  IMAD.WIDE.U32 R24, R236.reuse, c[0x0][0x178], RZ ;  /* 0x00005e00ec187a25 */ /* 0x040fe200078e00ff */
[----:B------:R-:W-:Y:S01]  /*19b0*/  USHF.L.U64.HI UR4, UR6, UR4, UR7 ;  /* 0x0000000406047299 */ /* 0x000fe20008010207 */
[C---:B------:R-:W-:Y:S01]  /*19c0*/  IADD3 R230, R5.reuse, 0x4080, RZ ;  /* 0x0000408005e67810 */ /* 0x040fe20007ffe0ff */
[----:B------:R-:W-:Y:S01]  /*19d0*/  USHF.L.U32 UR6, UR5, 0x1, URZ ;  /* 0x0000000105067899 */ /* 0x000fe2000800063f */
[----:B------:R-:W-:Y:S01]  /*19e0*/  IMAD R3, R236, c[0x0][0x17c], R3 ;  /* 0x00005f00ec037a24 */ /* 0x000fe200078e0203 */
[----:B------:R-:W-:Y:S01]  /*19f0*/  USHF.L.U64.HI UR4, UR5, 0x1, UR4 ;  /* 0x0000000105047899 */ /* 0x000fe20008010204 */
[C---:B------:R-:W-:Y:S01]  /*1a00*/  IMAD R11, R222.reuse, c[0x0][0x17c], R11 ;  /* 0x00005f00de0b7a24 */ /* 0x040fe200078e020b */
[----:B------:R-:W-:Y:S01]  /*1a10*/  IADD3 R229, R5, 0x8080, RZ ;  /* 0x0000808005e57810 */ /* 0x000fe20007ffe0ff */
[----:B------:R-:W-:-:S04]  /*1a20*/  IMAD.WIDE.U32 R220, R222, c[0x0][0x178], R220 ;  /* 0x00005e00dedc7a25 */ /* 0x000fc800078e00dc */
[----:B------:R-:W-:Y:S01]  /*1a30*/  IMAD.IADD R3, R25, 0x1, R3 ;  /* 0x0000000119037824 */ /* 0x000fe200078e0203 */
[----:B------:R-:W-:-:S04]  /*1a40*/  DEPBAR.LE SB0, 0x1 ;  /* 0x000080400000791a */ /* 0x000fc80000000000 */
[----:B------:R-:W-:Y:S01]  /*1a50*/  IMAD.IADD R206, R221, 0x1, R11 ;  /* 0x00000001ddce7824 */ /* 0x000fe200078e020b */
[C---:B------:R-:W-:Y:S01]  /*1a60*/  LEA R2, P0, R24.reuse, R220, 0x6 ;  /* 0x000000dc18027211 */ /* 0x040fe200078030ff */
[----:B------:R-:W-:Y:S02]  /*1a70*/  IMAD.MOV.U32 R199, RZ, RZ, 0x40 ;  /* 0x00000040ffc77424 */ /* 0x000fe400078e00ff */
[----:B------:R-:W-:Y:S01]  /*1a80*/  IMAD.IADD R197, R197, 0x1, R16 ;  /* 0x00000001c5c57824 */ /* 0x000fe200078e0210 */
[----:B------:R-:W-:Y:S01]  /*1a90*/  LEA.HI.X R3, R24, R206, R3, 0x6, P0 ;  /* 0x000000ce18037211 */ /* 0x000fe200000f3403 */
[----:B------:R-:W-:Y:S01]  /*1aa0*/  IMAD.MOV.U32 R192, RZ, RZ, 0x20 ;  /* 0x00000020ffc07424 */ /* 0x000fe200078e00ff */
[----:B------:R-:W-:Y:S01]  /*1ab0*/  BAR.SYNC.DEFER_BLOCKING 0x0 ;  /* 0x0000000000007b1d */ /* 0x000fe20000010000 */
[----:B------:R-:W-:Y:S01]  /*1ac0*/  LEA R24, P0, R2, c[0x0][0x160], 0x1 ;  /* 0x0000580002187a11 */ /* 0x000fe200078008ff */
        /* <DEDUP_REMOVED lines=11> */
[----:B------:R-:W-:Y:S01]  /*1b80*/  ISETP.LT.OR P0, PT, R16, 0x1, P4 ;  /* 0x000000011000780c */ /* 0x000fe20002701670 */
[----:B------:R-:W-:Y:S01]  /*1b90*/  IMAD.IADD R3, R197, 0x1, R0 ;  /* 0x00000001c5037824 */ /* 0x000fe200078e0200 */
[----:B------:R-:W-:Y:S01]  /*1ba0*/  LOP3.LUT R21, R18, 0xfffffff0, RZ, 0xc0, !PT ;  /* 0xfffffff012157812 */ /* 0x000fe200078ec0ff */
[----:B------:R-:W-:Y:S01]  /*1bb0*/  IMAD.IADD R0, R0, 0x1, R2 ;  /* 0x0000000100007824 */ /* 0x000fe200078e0202 */
[C---:B------:R-:W-:Y:S01]  /*1bc0*/  ISETP.LT.OR P6, PT, R16.reuse, 0x21, P4 ;  /* 0x000000211000780c */ /* 0x040fe200027c1670 */
[----:B------:R-:W-:Y:S01]  /*1bd0*/  IMAD.IADD R227, R223, 0x1, R227 ;  /* 0x00000001dfe37824 */ /* 0x000fe200078e02e3 */
[C---:B------:R-:W-:Y:S01]  /*1be0*/  ISETP.LT.OR P5, PT, R16.reuse, 0x1, P3 ;  /* 0x000000011000780c */ /* 0x040fe20001fa1670 */
[----:B------:R-:W-:Y:S01]  /*1bf0*/  IMAD.MOV.U32 R226, RZ, RZ, R222 ;  /* 0x000000ffffe27224 */ /* 0x000fe200078e00de */
[----:B------:R-:W-:Y:S01]  /*1c00*/  ISETP.LT.OR P2, PT, R16, 0x21, P3 ;  /* 0x000000211000780c */ /* 0x000fe20001f41670 */
[----:B------:R3:W3:Y:S01]  /*1c10*/  LDSM.16.M88.4 R144, [R197+0x4080] ;  /* 0x00408000c590783b */ /* 0x0006e20000000200 */
[----:B------:R-:W-:-:S02]  /*1c20*/  IMAD.IADD R21, R6, 0x1, -R21 ;  /* 0x0000000106157824 */ /* 0x000fc400078e0a15 */
[----:B--2---:R-:W-:Y:S01]  /*1c30*/  IMAD.WIDE.U32 R22, R236, UR12, R226 ;  /* 0x0000000cec167c25 */ /* 0x004fe2000f8e00e2 */
[----:B------:R2:W2:Y:S02]  /*1c40*/  LDSM.16.M88.4 R148, [R197+0x6080] ;  /* 0x00608000c594783b */ /* 0x0004a40000000200 */
[----:B------:R-:W-:Y:S01]  /*1c50*/  SHF.R.S32.HI R16, RZ, 0x1f, R21 ;  /* 0x0000001fff107819 */ /* 0x000fe20000011415 */
[----:B------:R-:W-:Y:S01]  /*1c60*/  IMAD.IADD R17, R23, 0x1, R17 ;  /* 0x0000000117117824 */ /* 0x000fe200078e0211 */
[----:B------:R2:W2:Y:S01]  /*1c70*/  LDSM.16.M88.4 R152, [R3+0x4080] ;  /* 0x004080000398783b */ /* 0x0004a20000000200 */
[----:B------:R-:W-:Y:S01]  /*1c80*/  IMAD.SHL.U32 R20, R9, 0x8, RZ ;  /* 0x0000000809147824 */ /* 0x000fe200078e00ff */
[----:B------:R-:W-:Y:S01]  /*1c90*/  LEA.HI R16, R16, R21, RZ, 0x3 ;  /* 0x0000001510107211 */ /* 0x000fe200078f18ff */
[----:B------:R-:W-:Y:S01]  /*1ca0*/  IMAD.SHL.U32 R19, R8, 0x40, RZ ;  /* 0x0000004008137824 */ /* 0x000fe200078e00ff */
[----:B------:R2:W2:Y:S01]  /*1cb0*/  LDSM.16.M88.4 R160, [R3+0x6080] ;  /* 0x0060800003a0783b */ /* 0x0004a20000000200 */
[----:B------:R-:W-:Y:S01]  /*1cc0*/  IMAD R196, R15, 0x200, R196 ;  /* 0x000002000fc47824 */ /* 0x000fe200078e02c4 */
[----:B------:R-:W-:Y:S01]  /*1cd0*/  LOP3.LUT R12, R16, 0xfffffff8, RZ, 0xc0, !PT ;  /* 0xfffffff8100c7812 */ /* 0x000fe200078ec0ff */
[----:B-1----:R-:W-:Y:S01]  /*1ce0*/  @!P1 IMAD.SHL.U32 R31, R6, 0x10, RZ ;  /* 0x00000010061f9824 */ /* 0x002fe200078e00ff */
[----:B------:R1:W1:Y:S01]  /*1cf0*/  LDSM.16.M88.4 R164, [R2+0x4080] ;  /* 0x0040800002a4783b */ /* 0x0002620000000200 */
[----:B------:R-:W-:Y:S01]  /*1d00*/  LOP3.LUT R20, R20, 0x18, RZ, 0xc0, !PT ;  /* 0x0000001814147812 */ /* 0x000fe200078ec0ff */
[----:B------:R-:W-:Y:S01]  /*1d10*/  IMAD.SHL.U32 R195, R16, 0x40, RZ ;  /* 0x0000004010c37824 */ /* 0x000fe200078e00ff */
[----:B------:R-:W-:Y:S01]  /*1d20*/  LOP3.LUT R19, R19, 0x1c0, RZ, 0xc0, !PT ;  /* 0x000001c013137812 */ /* 0x000fe200078ec0ff */
[----:B------:R1:W1:Y:S01]  /*1d30*/  LDSM.16.M88.4 R168, [R2+0x6080] ;  /* 0x0060800002a8783b */ /* 0x0002620000000200 */
[----:B------:R-:W-:-:S02]  /*1d40*/  IMAD.IADD R12, R21, 0x1, -R12 ;  /* 0x00000001150c7824 */ /* 0x000fc400078e0a0c */
[----:B------:R-:W-:Y:S01]  /*1d50*/  LOP3.LUT R195, R195, 0xfffffe00, RZ, 0xc0, !PT ;  /* 0xfffffe00c3c37812 */ /* 0x000fe200078ec0ff */
[----:B------:R1:W1:Y:S01]  /*1d60*/  LDSM.16.M88.4 R172, [R0+0x4080] ;  /* 0x0040800000ac783b */ /* 0x0002620000000200 */
[----:B------:R-:W-:-:S03]  /*1d70*/  IMAD.SHL.U32 R21, R12, 0x40, RZ ;  /* 0x000000400c157824 */ /* 0x000fc600078e00ff */
[----:B------:R1:W1:Y:S02]  /*1d80*/  LDSM.16.M88.4 R176, [R0+0x6080] ;  /* 0x0060800000b0783b */ /* 0x0002640000000200 */
[----:B------:R-:W-:Y:S02]  /*1d90*/  LOP3.LUT R21, R21, 0x1c0, RZ, 0xc0, !PT ;  /* 0x000001c015157812 */ /* 0x000fe400078ec0ff */
[----:B------:R-:W-:Y:S02]  /*1da0*/  BAR.SYNC.DEFER_BLOCKING 0x0 ;  /* 0x0000000000007b1d */ /* 0x000fe40000010000 */
[----:B------:R-:W-:-:S04]  /*1db0*/  SHF.R.U32.HI R200, RZ, 0x3, R21 ;  /* 0x00000003ffc87819 */ /* 0x000fc80000011615 */
[----:B------:R-:W-:Y:S01]  /*1dc0*/  @!PT LDS RZ, [RZ] ;  /* 0x00000000fffff984 */ /* 0x000fe20000000800 */
[----:B------:R-:W-:Y:S01]  /*1dd0*/  @!PT LDS RZ, [RZ] ;  /* 0x00000000fffff984 */ /* 0x000fe20000000800 */
[----:B------:R-:W-:Y:S01]  /*1de0*/  @!PT LDS RZ, [RZ] ;  /* 0x00000000fffff984 */ /* 0x000fe20000000800 */
[----:B------:R1:W-:Y:S01]  /*1df0*/  LDGSTS.E.BYPASS.LTC128B.128 [R5+0x4080], [R24.64], !P0 ;  /* 0x0408000018057fae */ /* 0x0003e2000c101d4a */
[----:B----4-:R-:W-:-:S04]  /*1e00*/  IADD3 R28, P0, R24, UR13, RZ ;  /* 0x0000000d181c7c10 */ /* 0x010fc8000ff1e0ff */
[----:B------:R-:W-:-:S05]  /*1e10*/  IADD3.X R29, R25, UR8, RZ, P0, !PT ;  /* 0x00000008191d7c10 */ /* 0x000fca00087fe4ff */
[----:B------:R4:W-:Y:S01]  /*1e20*/  LDGSTS.E.BYPASS.LTC128B.128 [R5+0x5080], [R28.64], !P6 ;  /* 0x050800001c057fae */ /* 0x0009e2000f101d4a */
[----:B-1----:R-:W-:-:S04]  /*1e30*/  LEA R24, P0, R22, c[0x0][0x1f0], 0x1 ;  /* 0x00007c0016187a11 */ /* 0x002fc800078008ff */
[----:B------:R-:W-:Y:S01]  /*1e40*/  LEA.HI.X R25, R22, c[0x0][0x1f4], R17, 0x1, P0 ;  /* 0x00007d0016197a11 */ /* 0x000fe200000f0c11 */
[----:B------:R-:W-:Y:S01]  /*1e50*/  IMAD.SHL.U32 R17, R15, 0x10, RZ ;  /* 0x000000100f117824 */ /* 0x000fe200078e00ff */
[----:B------:R-:W-:Y:S02]  /*1e60*/  SHF.R.S32.HI R22, RZ, 0x1f, R11 ;  /* 0x0000001fff167819 */ /* 0x000fe4000001140b */
[----:B------:R-:W-:Y:S02]  /*1e70*/  @!P1 IADD3 R18, P0, R11, R210, RZ ;  /* 0x000000d20b129210 */ /* 0x000fe40007f1e0ff */
[----:B------:R-:W-:-:S03]  /*1e80*/  LOP3.LUT R17, R17, 0x10, RZ, 0xc0, !PT ;  /* 0x0000001011117812 */ /* 0x000fc600078ec0ff */
[----:B------:R-:W-:Y:S01]  /*1e90*/  @!P1 IMAD.X R13, R22, 0x1, R209, P0 ;  /* 0x00000001160d9824 */ /* 0x000fe200000e06d1 */
[C---:B-----5:R-:W-:Y:S02]  /*1ea0*/  @!P1 LEA R26, P0, R18.reuse, c[0x0][0x258], 0x2 ;  /* 0x00009600121a9a11 */ /* 0x060fe400078010ff */
[----:B------:R-:W-:Y:S01]  /*1eb0*/  LOP3.LUT R198, R17, 0x8, R198, 0xf8, !PT ;  /* 0x0000000811c67812 */ /* 0x000fe200078ef8c6 */
[----:B------:R-:W-:Y:S01]  /*1ec0*/  IMAD.SHL.U32 R17, R15, 0x20, RZ ;  /* 0x000000200f117824 */ /* 0x000fe200078e00ff */
[----:B------:R-:W-:Y:S02]  /*1ed0*/  @!P1 LEA.HI.X R27, R18, c[0x0][0x25c], R13, 0x2, P0 ;  /* 0x00009700121b9a11 */ /* 0x000fe400000f140d */
[----:B------:R-:W-:Y:S02]  /*1ee0*/  IADD3 R18, P0, R11, R208, RZ ;  /* 0x000000d00b127210 */ /* 0x000fe40007f1e0ff */
[----:B------:R-:W-:Y:S02]  /*1ef0*/  LOP3.LUT R17, R20, 0x20, R17, 0xf8, !PT ;  /* 0x0000002014117812 */ /* 0x000fe400078ef811 */
[----:B------:R-:W-:Y:S01]  /*1f00*/  SHF.R.U32.HI R13, RZ, 0x3, R19 ;  /* 0x00000003ff0d7819 */ /* 0x000fe20000011613 */
[----:B------:R-:W-:Y:S01]  /*1f10*/  IMAD.X R11, R22, 0x1, R207, P0 ;  /* 0x00000001160b7824 */ /* 0x000fe200000e06cf */
[----:B------:R-:W-:-:S02]  /*1f20*/  LEA R22, P0, R18, c[0x0][0x280], 0x2 ;  /* 0x0000a00012167a11 */ /* 0x000fc400078010ff */
[----:B------:R-:W-:Y:S01]  /*1f30*/  LOP3.LUT R13, R13, R19, R20, 0x1e, !PT ;  /* 0x000000130d0d7212 */ /* 0x000fe200078e1e14 */
[----:B------:R-:W-:Y:S01]  /*1f40*/  @!P1 IMAD.SHL.U32 R19, R6, 0x10, RZ ;  /* 0x0000001006139824 */ /* 0x000fe200078e00ff */
[----:B------:R-:W-:Y:S01]  /*1f50*/  LEA.HI.X R23, R18, c[0x0][0x284], R11, 0x2, P0 ;  /* 0x0000a10012177a11 */ /* 0x000fe200000f140b */
[----:B------:R-:W-:Y:S01]  /*1f60*/  IMAD.SHL.U32 R18, R15, 0x8, RZ ;  /* 0x000000080f127824 */ /* 0x000fe200078e00ff */
[----:B------:R-:W-:Y:S02]  /*1f70*/  LOP3.LUT R11, R10, 0xffffffe0, RZ, 0xc0, !PT ;  /* 0xffffffe00a0b7812 */ /* 0x000fe400078ec0ff */
[----:B------:R-:W-:Y:S01]  /*1f80*/  LOP3.LUT R15, R14, 0x7ffffffc, RZ, 0xc0, !PT ;  /* 0x7ffffffc0e0f7812 */ /* 0x000fe200078ec0ff */
[----:B------:R1:W-:Y:S01]  /*1f90*/  @!P1 LDGSTS.E.BYPASS.LTC128B.128 [R19+0xc080], [R26.64] ;  /* 0x0c0800001a139fae */ /* 0x0003e2000b901d4a */
[----:B------:R-:W-:Y:S01]  /*1fa0*/  LOP3.LUT R14, R200, R17, R21, 0x1e, !PT ;  /* 0x00000011c80e7212 */ /* 0x000fe200078e1e15 */
[----:B------:R-:W-:Y:S01]  /*1fb0*/  IMAD.IADD R11, R6, 0x1, -R11 ;  /* 0x00000001060b7824 */ /* 0x000fe200078e0a0b */
[----:B------:R-:W-:Y:S01]  /*1fc0*/  IADD3 R32, P0, R24, UR6, RZ ;  /* 0x0000000618207c10 */ /* 0x000fe2000ff1e0ff */
[----:B------:R-:W-:Y:S01]  /*1fd0*/  IMAD.IADD R17, R6, 0x1, -R15 ;  /* 0x0000000106117824 */ /* 0x000fe200078e0a0f */
[----:B------:R-:W-:Y:S01]  /*1fe0*/  IADD3 R15, R236, 0x1, RZ ;  /* 0x00000001ec0f7810 */ /* 0x000fe20007ffe0ff */
[----:B------:R-:W0:Y:S01]  /*1ff0*/  LDGDEPBAR ;  /* 0x00000000000079af */ /* 0x000e220000000000 */
[----:B------:R-:W-:-:S02]  /*2000*/  SHF.R.S32.HI R10, RZ, 0x1f, R11 ;  /* 0x0000001fff0a7819 */ /* 0x000fc4000001140b */
[----:B------:R-:W-:Y:S01]  /*2010*/  IADD3.X R33, R25, UR4, RZ, P0, !PT ;  /* 0x0000000419217c10 */ /* 0x000fe200087fe4ff */
[----:B------:R4:W-:Y:S01]  /*2020*/  LDGSTS.E.BYPASS.LTC128B.128 [R5+0x8080], [R24.64], !P5 ;  /* 0x0808000018057fae */ /* 0x0009e2000e901d4a */
[----:B------:R-:W-:Y:S02]  /*2030*/  LEA.HI R10, R10, R11, RZ, 0x2 ;  /* 0x0000000b0a0a7211 */ /* 0x000fe400078f10ff */
[----:B------:R-:W-:Y:S01]  /*2040*/  ISETP.GE.AND P0, PT, R15, R212, PT ;  /* 0x000000d40f00720c */ /* 0x000fe20003f06270 */
[----:B------:R4:W-:Y:S01]  /*2050*/  LDGSTS.E.BYPASS.LTC128B.128 [R5+0x9080], [R32.64], !P2 ;  /* 0x0908000020057fae */ /* 0x0009e2000d101d4a */
[----:B------:R-:W-:Y:S02]  /*2060*/  SHF.R.S32.HI R219, RZ, 0x2, R10 ;  /* 0x00000002ffdb7819 */ /* 0x000fe4000001140a */
[----:B------:R-:W-:Y:S01]  /*2070*/  LOP3.LUT R198, R200, R198, R21, 0x1e, !PT ;  /* 0x000000c6c8c67212 */ /* 0x000fe200078e1e15 */
[----:B------:R4:W-:Y:S01]  /*2080*/  @!P1 LDGSTS.E.BYPASS.LTC128B.128 [R31+0xc280], [R22.64] ;  /* 0x0c280000161f9fae */ /* 0x0009e2000b901d4a */
[----:B------:R-:W-:Y:S01]  /*2090*/  LOP3.LUT P2, RZ, R12, 0x4, RZ, 0xc0, !PT ;  /* 0x000000040cff7812 */ /* 0x000fe2000784c0ff */
[----:B------:R-:W-:Y:S01]  /*20a0*/  IMAD R219, R4, 0x10, R219 ;  /* 0x0000001004db7824 */ /* 0x000fe200078e02db */
[----:B------:R-:W-:Y:S01]  /*20b0*/  LOP3.LUT R198, R198, R195, RZ, 0xfc, !PT ;  /* 0x000000c3c6c67212 */ /* 0x000fe200078efcff */
[----:B------:R-:W-:Y:S01]  /*20c0*/  IMAD.SHL.U32 R4, R4, 0x400, RZ ;  /* 0x0000040004047824 */ /* 0x000fe200078e00ff */
[----:B------:R-:W0:Y:S03]  /*20d0*/  LDGDEPBAR ;  /* 0x00000000000079af */ /* 0x000e260000000000 */
[----:B------:R-:W-:Y:S01]  /*20e0*/  IMAD R16, R17, 0x2, R4 ;  /* 0x0000000211107824 */ /* 0x000fe200078e0204 */
[----:B-1----:R-:W-:Y:S01]  /*20f0*/  LOP3.LUT R19, R21, 0x8, R18, 0xf8, !PT ;  /* 0x0000000815137812 */ /* 0x002fe200078ef812 */
[----:B------:R-:W0:Y:S02]  /*2100*/  LDGDEPBAR ;  /* 0x00000000000079af */ /* 0x000e240000000000 */
[----:B------:R-:W-:Y:S01]  /*2110*/  IMAD.IADD R13, R16, 0x1, R13 ;  /* 0x00000001100d7824 */ /* 0x000fe200078e020d */
[----:B------:R-:W-:-:S04]  /*2120*/  LOP3.LUT R200, R19, R200, RZ, 0x3c, !PT ;  /* 0x000000c813c87212 */ /* 0x000fc800078e3cff */
[-C--:B------:R-:W-:Y:S02]  /*2130*/  IADD3 R200, R200, R195.reuse, R4 ;  /* 0x000000c3c8c87210 */ /* 0x080fe40007ffe004 */
        /* <DEDUP_REMOVED lines=10> */
[----:B------:R-:W-:Y:S01]  /*21e0*/  ISETP.LT.OR P6, PT, R15, 0x1, P3 ;  /* 0x000000010f00780c */ /* 0x000fe20001fc1670 */
        /* <DEDUP_REMOVED lines=14> */
.L_x_738:
[----:B------:R-:W-:Y:S05]  /*22d0*/  BSYNC B0 ;  /* 0x0000000000007941 */ /* 0x000fea0003800000 */
.L_x_737:
[----:B--23--:R-:W-:Y:S01]  /*22e0*/  SHF.R.S32.HI R4, RZ, 0x1f, R9 ;  /* 0x0000001fff047819 */ /* 0x00cfe20000011409 */
[----:B------:R-:W0:Y:S01]  /*22f0*/  LDGDEPBAR ;  /* 0x00000000000079af */ /* 0x000e220000000000 */
[----:B------:R-:W-:Y:S01]  /*2300*/  LOP3.LUT R10, R10, 0x7ffffffc, RZ, 0xc0, !PT ;  /* 0x7ffffffc0a0a7812 */ /* 0x000fe200078ec0ff */
[----:B------:R-:W-:Y:S01]  /*2310*/  IMAD.SHL.U32 R196, R196, 0x2, RZ ;  /* 0x00000002c4c47824 */ /* 0x000fe200078e00ff */
[----:B------:R-:W-:Y:S01]  /*2320*/  LEA.HI R4, R4, R9, RZ, 0x2 ;  /* 0x0000000904047211 */ /* 0x000fe200078f10ff */
[----:B------:R-:W-:Y:S01]  /*2330*/  IMAD.MOV.U32 R233, RZ, RZ, 0x1 ;  /* 0x00000001ffe97424 */ /* 0x000fe200078e00ff */
[----:B------:R-:W-:Y:S01]  /*2340*/  LOP3.LUT P5, RZ, R8, 0x4, RZ, 0xc0, !PT ;  /* 0x0000000408ff7812 */ /* 0x000fe200078ac0ff */
[----:B------:R-:W-:Y:S01]  /*2350*/  IMAD.IADD R10, R11, 0x1, -R10 ;  /* 0x000000010b0a7824 */ /* 0x000fe200078e0a0a */
[----:B------:R-:W-:Y:S01]  /*2360*/  LOP3.LUT R4, R4, 0x1ffffffc, RZ, 0xc0, !PT ;  /* 0x1ffffffc04047812 */ /* 0x000fe200078ec0ff */
[----:B------:R-:W-:Y:S01]  /*2370*/  IMAD.MOV.U32 R231, RZ, RZ, RZ ;  /* 0x000000ffffe77224 */ /* 0x000fe200078e00ff */
[----:B------:R-:W-:Y:S01]  /*2380*/  LEA R228, R13, 0xc480, 0x1 ;  /* 0x0000c4800de47811 */ /* 0x000fe200078e08ff */
[----:B------:R-:W-:Y:S01]  /*2390*/  IMAD.MOV.U32 R193, RZ, RZ, RZ ;  /* 0x000000ffffc17224 */ /* 0x000fe200078e00ff */
[----:B-1--4-:R-:W-:Y:S01]  /*23a0*/  SEL R5, R192, 0xffffffe0, !P2 ;  /* 0xffffffe0c0057807 */ /* 0x012fe20005000000 */
[----:B------:R-:W-:Y:S01]  /*23b0*/  IMAD.IADD R9, R9, 0x1, -R4 ;  /* 0x0000000109097824 */ /* 0x000fe200078e0a04 */
[----:B------:R-:W-:Y:S01]  /*23c0*/  LOP3.LUT P0, RZ, R12, 0x2, RZ, 0xc0, !PT ;  /* 0x000000020cff7812 */ /* 0x000fe2000780c0ff */
[----:B------:R-:W-:Y:S01]  /*23d0*/  CS2R R126, SRZ ;  /* 0x00000000007e7805 */ /* 0x000fe2000001ff00 */
[----:B------:R-:W-:Y:S01]  /*23e0*/  IADD3 R234, R228, 0x40, RZ ;  /* 0x00000040e4ea7810 */ /* 0x000fe20007ffe0ff */
[----:B------:R-:W-:Y:S01]  /*23f0*/  IMAD R232, R9, 0x4, R10 ;  /* 0x0000000409e87824 */ /* 0x000fe200078e020a */
[----:B------:R-:W-:Y:S01]  /*2400*/  LEA R195, R195, 0x80, 0x1 ;  /* 0x00000080c3c37811 */ /* 0x000fe200078e08ff */
[----:B------:R-:W-:Y:S01]  /*2410*/  CS2R R124, SRZ ;  /* 0x00000000007c7805 */ /* 0x000fe2000001ff00 */
[----:B------:R-:W-:Y:S01]  /*2420*/  SEL R199, R199, 0xffffffc0, !P2 ;  /* 0xffffffc0c7c77807 */ /* 0x000fe20005000000 */
        /* <DEDUP_REMOVED lines=34> */
[----:B------:R-:W-:-:S02]  /*2650*/  @P5 IADD3 R234, R228, -0x40, RZ ;  /* 0xffffffc0e4ea5810 */ /* 0x000fc40007ffe0ff */
.L_x_741:
        /* <DEDUP_REMOVED lines=71> */
[C---:B------:R-:W-:Y:S01]  /*2ad0*/  IMAD R40, R237.reuse, -0x40, R216 ;  /* 0xffffffc0ed287824 */ /* 0x040fe200078e02d8 */
[----:B------:R-:W-:Y:S01]  /*2ae0*/  @!P1 LEA R39, R236, 0x40, 0x6 ;  /* 0x00000040ec279811 */ /* 0x000fe200078e30ff */
[----:B------:R-:W-:Y:S03]  /*2af0*/  IMAD.WIDE.U32 R42, R237, c[0x0][0x178], RZ ;  /* 0x00005e00ed2a7a25 */ /* 0x000fe600078e00ff */
[C---:B------:R-:W-:Y:S01]  /*2b00*/  @!P1 IADD3 R38, P0, R39.reuse, R210, RZ ;  /* 0x000000d227269210 */ /* 0x040fe20007f1e0ff */
[----:B------:R-:W-:Y:S01]  /*2b10*/  IMAD R36, R36, c[0x0][0x178], RZ ;  /* 0x00005e0024247a24 */ /* 0x000fe200078e02ff */
[----:B------:R-:W-:Y:S01]  /*2b20*/  LEA R37, P5, R42, R220, 0x6 ;  /* 0x000000dc2a257211 */ /* 0x000fe200078a30ff */
[----:B------:R-:W-:Y:S01]  /*2b30*/  IMAD.IADD R40, R40, 0x1, -R213 ;  /* 0x0000000128287824 */ /* 0x000fe200078e0ad5 */
[----:B------:R-:W-:Y:S01]  /*2b40*/  @!P1 LEA.HI.X.SX32 R39, R39, R209, 0x1, P0 ;  /* 0x000000d127279211 */ /* 0x000fe200000f0eff */
[----:B------:R-:W-:Y:S01]  /*2b50*/  IMAD R36, R237, c[0x0][0x17c], R36 ;  /* 0x00005f00ed247a24 */ /* 0x000fe200078e0224 */
[----:B------:R-:W-:Y:S02]  /*2b60*/  @!P1 LEA R44, P0, R38, c[0x0][0x258], 0x2 ;  /* 0x00009600262c9a11 */ /* 0x000fe400078010ff */
[----:B------:R-:W-:Y:S01]  /*2b70*/  ISETP.LT.OR P6, PT, R40, 0x1, P4 ;  /* 0x000000012800780c */ /* 0x000fe200027c1670 */
[----:B------:R-:W-:Y:S01]  /*2b80*/  IMAD.IADD R41, R43, 0x1, R36 ;  /* 0x000000012b297824 */ /* 0x000fe200078e0224 */
[----:B------:R-:W-:Y:S01]  /*2b90*/  @!P1 LEA.HI.X R45, R38, c[0x0][0x25c], R39, 0x2, P0 ;  /* 0x00009700262d9a11 */ /* 0x000fe200000f1427 */
[C---:B------:R-:W-:Y:S01]  /*2ba0*/  IMAD R36, R233.reuse, 0x2000, R230 ;  /* 0x00002000e9247824 */ /* 0x040fe200078e02e6 */
[----:B------:R-:W-:Y:S01]  /*2bb0*/  ISETP.LT.OR P0, PT, R40, 0x21, P4 ;  /* 0x000000212800780c */ /* 0x000fe20002701670 */
[----:B------:R-:W-:Y:S01]  /*2bc0*/  @!P1 IMAD R38, R233, 0x40, R224 ;  /* 0x00000040e9269824 */ /* 0x000fe200078e02e0 */
[----:B------:R-:W-:Y:S02]  /*2bd0*/  LEA.HI.X R42, R42, R206, R41, 0x6, P5 ;  /* 0x000000ce2a2a7211 */ /* 0x000fe400028f3429 */
[C---:B------:R-:W-:Y:S04]  /*2be0*/  LEA R46, P5, R37.reuse, c[0x0][0x160], 0x1 ;  /* 0x00005800252e7a11 */ /* 0x040fe800078a08ff */
[----:B------:R-:W-:Y:S01]  /*2bf0*/  LEA.HI.X R47, R37, c[0x0][0x164], R42, 0x1, P5 ;  /* 0x00005900252f7a11 */ /* 0x000fe200028f0c2a */
[----:B------:R-:W-:Y:S01]  /*2c00*/  @!P1 IMAD.SHL.U32 R37, R38, 0x4, RZ ;  /* 0x0000000426259824 */ /* 0x000fe200078e00ff */
[----:B------:R-:W-:Y:S03]  /*2c10*/  IADD3 R40, P5, R46, UR13, RZ ;  /* 0x0000000d2e287c10 */ /* 0x000fe6000ffbe0ff */
[----:B------:R-:W-:Y:S01]  /*2c20*/  @!PT LDS RZ, [RZ] ;  /* 0x00000000fffff984 */ /* 0x000fe20000000800 */
[----:B------:R-:W-:Y:S01]  /*2c30*/  @!PT LDS RZ, [RZ] ;  /* 0x00000000fffff984 */ /* 0x000fe20000000800 */
[----:B------:R-:W-:Y:S01]  /*2c40*/  @!PT LDS RZ, [RZ] ;  /* 0x00000000fffff984 */ /* 0x000fe20000000800 */
[----:B------:R1:W-:Y:S01]  /*2c50*/  LDGSTS.E.BYPASS.LTC128B.128 [R36], [R46.64], !P6 ;  /* 0x000000002e247fae */ /* 0x0003e2000f101d4a */
[----:B------:R-:W-:Y:S05]  /*2c60*/  IADD3.X R41, R47, UR8, RZ, P5, !PT ;  /* 0x000000082f297c10 */ /* 0x000fea000affe4ff */
[----:B------:R1:W-:Y:S06]  /*2c70*/  LDGSTS.E.BYPASS.LTC128B.128 [R36+0x1000], [R40.64], !P0 ;  /* 0x0100000028247fae */ /* 0x0003ec000c101d4a */
[----:B------:R1:W-:Y:S02]  /*2c80*/  @!P1 LDGSTS.E.BYPASS.LTC128B.128 [R37+0xc080], [R44.64] ;  /* 0x0c0800002c259fae */ /* 0x0003e4000b901d4a */
.L_x_739:
[-C--:B-1----:R-:W-:Y:S01]  /*2c90*/  HMMA.16816.F32 R36, R132, R144.reuse, RZ ;  /* 0x000000908424723c */ /* 0x082fe200000018ff */
[----:B------:R-:W0:Y:S03]  /*2ca0*/  LDGDEPBAR ;  /* 0x00000000000079af */ /* 0x000e260000000000 */
[----:B------:R-:W-:Y:S04]  /*2cb0*/  LEA R187, R236, 0x1, 0x6 ;  /* 0x00000001ecbb7811 */ /* 0x000fe800078e30ff */
[C---:B------:R-:W-:Y:S04]  /*2cc0*/  HMMA.16816.F32 R40, R136.reuse, R144, RZ ;  /* 0x000000908828723c */ /* 0x040fe800000018ff */
[----:B------:R-:W-:Y:S04]  /*2cd0*/  IADD3 R187, R214, R187, -R211 ;  /* 0x000000bbd6bb7210 */ /* 0x000fe80007ffe8d3 */
[-C--:B------:R-:W-:Y:S01]  /*2ce0*/  HMMA.16816.F32 R44, R136, R146.reuse, RZ ;  /* 0x00000092882c723c */ /* 0x080fe200000018ff */
[----:B------:R-:W-:Y:S05]  /*2cf0*/  IADD3 R187, R219, R187, -R216 ;  /* 0x000000bbdbbb7210 */ /* 0x000fea0007ffe8d8 */
[----:B------:R-:W-:Y:S02]  /*2d00*/  IMAD.IADD R202, R187, 0x1, -R232 ;  /* 0x00000001bbca7824 */ /* 0x000fe400078e0ae8 */
[C---:B------:R-:W-:Y:S04]  /*2d10*/  HMMA.16816.F32 R48, R132.reuse, R146, RZ ;  /* 0x000000928430723c */ /* 0x040fe800000018ff */
[----:B------:R-:W-:Y:S02]  /*2d20*/  IMNMX R199, R235, R202, PT ;  /* 0x000000caebc77217 */ /* 0x000fe40003800200 */
[----:B------:R-:W-:Y:S02]  /*2d30*/  IADD3 R238, R202, 0x8, RZ ;  /* 0x00000008caee7810 */ /* 0x000fe40007ffe0ff */
[-C--:B------:R-:W-:Y:S01]  /*2d40*/  HMMA.16816.F32 R52, R132, R148.reuse, RZ ;  /* 0x000000948434723c */ /* 0x080fe200000018ff */
[----:B------:R-:W-:Y:S03]  /*2d50*/  ISETP.GT.AND P0, PT, R199, RZ, PT ;  /* 0x000000ffc700720c */ /* 0x000fe60003f04270 */
[----:B------:R-:W-:Y:S02]  /*2d60*/  IMNMX R238, R235, R238, PT ;  /* 0x000000eeebee7217 */ /* 0x000fe40003800200 */
[----:B------:R-:W-:Y:S02]  /*2d70*/  FSEL R189, R4, -INF , P0 ;  /* 0xff80000004bd7808 */ /* 0x000fe40000000000 */
[C---:B------:R-:W-:Y:S02]  /*2d80*/  HMMA.16816.F32 R56, R136.reuse, R148, RZ ;  /* 0x000000948838723c */ /* 0x040fe400000018ff */
[----:B------:R-:W-:Y:S02]  /*2d90*/  ISETP.GT.AND P0, PT, R199, 0x1, PT ;  /* 0x00000001c700780c */ /* 0x000fe40003f04270 */
[--C-:B------:R-:W-:Y:S02]  /*2da0*/  FFMA.FTZ R182, R189, c[0x0][0x29c], -R204.reuse ;  /* 0x0000a700bdb67a23 */ /* 0x100fe400000108cc */
[----:B------:R-:W-:Y:S02]  /*2db0*/  FSEL R189, R5, -INF , P0 ;  /* 0xff80000005bd7808 */ /* 0x000fe40000000000 */
[-C--:B------:R-:W-:Y:S01]  /*2dc0*/  HMMA.16816.F32 R60, R136, R150.reuse, RZ ;  /* 0x00000096883c723c */ /* 0x080fe200000018ff */
[----:B------:R-:W-:Y:S01]  /*2dd0*/  LDSM.16.M88.4 R136, [R181+0x9080] ;  /* 0x00908000b588783b */ /* 0x000fe20000000200 */
[----:B------:R-:W-:Y:S01]  /*2de0*/  MUFU.EX2 R182, R182 ;  /* 0x000000b600b67308 */ /* 0x000fe20000000800 */
[----:B------:R-:W-:Y:S01]  /*2df0*/  ISETP.GT.AND P0, PT, R199, 0x20, PT ;  /* 0x00000020c700780c */ /* 0x000fe20003f04270 */
[--C-:B------:R-:W-:Y:S03]  /*2e00*/  FFMA.FTZ R187, R189, c[0x0][0x29c], -R204.reuse ;  /* 0x0000a700bdbb7a23 */ /* 0x100fe600000108cc */
[----:B------:R-:W-:Y:S01]  /*2e10*/  FSEL R191, R16, -INF , P0 ;  /* 0xff80000010bf7808 */ /* 0x000fe20000000000 */
[----:B------:R-:W-:Y:S01]  /*2e20*/  HMMA.16816.F32 R64, R132, R150, RZ ;  /* 0x000000968440723c */ /* 0x000fe200000018ff */
[----:B------:R-:W1:Y:S01]  /*2e30*/  LDSM.16.M88.4 R132, [R181+0x8080] ;  /* 0x00808000b584783b */ /* 0x000e620000000200 */
[----:B------:R-:W-:Y:S02]  /*2e40*/  ISETP.GT.AND P0, PT, R199, 0x21, PT ;  /* 0x00000021c700780c */ /* 0x000fe40003f04270 */
[----:B------:R-:W-:Y:S01]  /*2e50*/  MUFU.EX2 R187, R187 ;  /* 0x000000bb00bb7308 */ /* 0x000fe20000000800 */
[--C-:B------:R-:W-:Y:S01]  /*2e60*/  FFMA.FTZ R186, R191, c[0x0][0x29c], -R204.reuse ;  /* 0x0000a700bfba7a23 */ /* 0x100fe200000108cc */
[----:B------:R-:W-:Y:S02]  /*2e70*/  FSEL R191, R17, -INF , P0 ;  /* 0xff80000011bf7808 */ /* 0x000fe40000000000 */
[-C--:B------:R-:W-:Y:S05]  /*2e80*/  HMMA.16816.F32 R36, R140, R152.reuse, R36 ;  /* 0x000000988c24723c */ /* 0x080fea0000001824 */
[--C-:B------:R-:W-:Y:S01]  /*2e90*/  FFMA.FTZ R189, R191, c[0x0][0x29c], -R204.reuse ;  /* 0x0000a700bfbd7a23 */ /* 0x100fe200000108cc */
[----:B------:R-:W-:Y:S01]  /*2ea0*/  MUFU.EX2 R186, R186 ;  /* 0x000000ba00ba7308 */ /* 0x000fe20000000800 */
[C---:B------:R-:W-:Y:S01]  /*2eb0*/  ISETP.GT.AND P0, PT, R199.reuse, 0x40, PT ;  /* 0x00000040c700780c */ /* 0x040fe20003f04270 */
[C---:B------:R-:W-:Y:S04]  /*2ec0*/  HMMA.16816.F32 R40, R156.reuse, R152, R40 ;  /* 0x000000989c28723c */ /* 0x040fe80000001828 */
[----:B------:R-:W-:Y:S02]  /*2ed0*/  FSEL R201, R20, -INF , P0 ;  /* 0xff80000014c97808 */ /* 0x000fe40000000000 */
[----:B------:R-:W-:Y:S02]  /*2ee0*/  ISETP.GT.AND P0, PT, R199, 0x41, PT ;  /* 0x00000041c700780c */ /* 0x000fe40003f04270 */
[-C--:B------:R-:W-:Y:S01]  /*2ef0*/  HMMA.16816.F32 R44, R156, R154.reuse, R44 ;  /* 0x0000009a9c2c723c */ /* 0x080fe2000000182c */
[----:B------:R-:W-:Y:S03]  /*2f00*/  MUFU.EX2 R189, R189 ;  /* 0x000000bd00bd7308 */ /* 0x000fe60000000800 */
[--C-:B------:R-:W-:Y:S01]  /*2f10*/  FFMA.FTZ R188, R201, c[0x0][0x29c], -R204.reuse ;  /* 0x0000a700c9bc7a23 */ /* 0x100fe200000108cc */
[----:B------:R-:W-:Y:S02]  /*2f20*/  FSEL R201, R21, -INF , P0 ;  /* 0xff80000015c97808 */ /* 0x000fe40000000000 */
[----:B------:R-:W-:Y:S01]  /*2f30*/  ISETP.GT.AND P0, PT, R199, 0x60, PT ;  /* 0x00000060c700780c */ /* 0x000fe20003f04270 */
[C---:B------:R-:W-:Y:S03]  /*2f40*/  HMMA.16816.F32 R48, R140.reuse, R154, R48 ;  /* 0x0000009a8c30723c */ /* 0x040fe60000001830 */
[----:B------:R-:W-:Y:S01]  /*2f50*/  MUFU.EX2 R188, R188 ;  /* 0x000000bc00bc7308 */ /* 0x000fe20000000800 */
[--C-:B------:R-:W-:Y:S01]  /*2f60*/  FFMA.FTZ R191, R201, c[0x0][0x29c], -R204.reuse ;  /* 0x0000a700c9bf7a23 */ /* 0x100fe200000108cc */
[----:B------:R-:W-:Y:S02]  /*2f70*/  FSEL R201, R32, -INF , P0 ;  /* 0xff80000020c97808 */ /* 0x000fe40000000000 */
[----:B------:R-:W-:Y:S01]  /*2f80*/  ISETP.GT.AND P0, PT, R199, 0x61, PT ;  /* 0x00000061c700780c */ /* 0x000fe20003f04270 */
[-C--:B------:R-:W-:Y:S04]  /*2f90*/  HMMA.16816.F32 R52, R140, R160.reuse, R52 ;  /* 0x000000a08c34723c */ /* 0x080fe80000001834 */
[--C-:B------:R-:W-:Y:S01]  /*2fa0*/  FFMA.FTZ R239, R201, c[0x0][0x29c], -R204.reuse ;  /* 0x0000a700c9ef7a23 */ /* 0x100fe200000108cc */
[----:B------:R-:W-:Y:S01]  /*2fb0*/  MUFU.EX2 R191, R191 ;  /* 0x000000bf00bf7308 */ /* 0x000fe20000000800 */
[----:B------:R-:W-:Y:S02]  /*2fc0*/  FSEL R199, R33, -INF , P0 ;  /* 0xff80000021c77808 */ /* 0x000fe40000000000 */
[C---:B------:R-:W-:Y:S04]  /*2fd0*/  HMMA.16816.F32 R56, R156.reuse, R160, R56 ;  /* 0x000000a09c38723c */ /* 0x040fe80000001838 */
[----:B------:R-:W-:Y:S01]  /*2fe0*/  FFMA.FTZ R204, R199, c[0x0][0x29c], -R204 ;  /* 0x0000a700c7cc7a23 */ /* 0x000fe200000108cc */
[----:B------:R-:W-:Y:S02]  /*2ff0*/  ISETP.GT.AND P0, PT, R238, RZ, PT ;  /* 0x000000ffee00720c */ /* 0x000fe40003f04270 */
[----:B------:R2:W-:Y:S01]  /*3000*/  MUFU.EX2 R201, R239 ;  /* 0x000000ef00c97308 */ /* 0x0005e20000000800 */
[-C--:B------:R-:W-:Y:S04]  /*3010*/  HMMA.16816.F32 R60, R156, R162.reuse, R60 ;  /* 0x000000a29c3c723c */ /* 0x080fe8000000183c */
[----:B------:R-:W-:Y:S02]  /*3020*/  FSEL R199, R6, -INF , P0 ;  /* 0xff80000006c77808 */ /* 0x000fe40000000000 */
[C---:B------:R-:W-:Y:S02]  /*3030*/  ISETP.GT.AND P0, PT, R238.reuse, 0x1, PT ;  /* 0x00000001ee00780c */ /* 0x040fe40003f04270 */
[----:B------:R-:W-:Y:S01]  /*3040*/  HMMA.16816.F32 R64, R140, R162, R64 ;  /* 0x000000a28c40723c */ /* 0x000fe20000001840 */
[----:B------:R-:W-:Y:S03]  /*3050*/  MUFU.EX2 R6, R204 ;  /* 0x000000cc00067308 */ /* 0x000fe60000000800 */
[----:B------:R-:W-:Y:S01]  /*3060*/  FSEL R7, R7, -INF , P0 ;  /* 0xff80000007077808 */ /* 0x000fe20000000000 */
[--C-:B------:R-:W-:Y:S01]  /*3070*/  FFMA.FTZ R240, R199, c[0x0][0x29c], -R190.reuse ;  /* 0x0000a700c7f07a23 */ /* 0x100fe200000108be */
[----:B------:R-:W-:Y:S02]  /*3080*/  ISETP.GT.AND P0, PT, R238, 0x20, PT ;  /* 0x00000020ee00780c */ /* 0x000fe40003f04270 */
[-C--:B-1----:R-:W-:Y:S03]  /*3090*/  HMMA.16816.F32 R36, R132, R164.reuse, R36 ;  /* 0x000000a48424723c */ /* 0x082fe60000001824 */
[----:B------:R1:W-:Y:S02]  /*30a0*/  MUFU.EX2 R204, R240 ;  /* 0x000000f000cc7308 */ /* 0x0003e40000000800 */
[----:B------:R-:W-:Y:S02]  /*30b0*/  FSEL R199, R18, -INF , P0 ;  /* 0xff80000012c77808 */ /* 0x000fe40000000000 */
[C---:B------:R-:W-:Y:S01]  /*30c0*/  ISETP.GT.AND P0, PT, R238.reuse, 0x21, PT ;  /* 0x00000021ee00780c */ /* 0x040fe20003f04270 */
[C---:B------:R-:W-:Y:S04]  /*30d0*/  HMMA.16816.F32 R40, R136.reuse, R164, R40 ;  /* 0x000000a48828723c */ /* 0x040fe80000001828 */
[----:B------:R-:W-:Y:S01]  /*30e0*/  FSEL R19, R19, -INF , P0 ;  /* 0xff80000013137808 */ /* 0x000fe20000000000 */
[--C-:B--2---:R-:W-:Y:S01]  /*30f0*/  FFMA.FTZ R239, R7, c[0x0][0x29c], -R190.reuse ;  /* 0x0000a70007ef7a23 */ /* 0x104fe200000108be */
[----:B------:R-:W-:Y:S01]  /*3100*/  ISETP.GT.AND P0, PT, R238, 0x40, PT ;  /* 0x00000040ee00780c */ /* 0x000fe20003f04270 */
[--C-:B------:R-:W-:Y:S01]  /*3110*/  FFMA.FTZ R18, R199, c[0x0][0x29c], -R190.reuse ;  /* 0x0000a700c7127a23 */ /* 0x100fe200000108be */
[-C--:B------:R-:W-:Y:S01]  /*3120*/  HMMA.16816.F32 R44, R136, R166.reuse, R44 ;  /* 0x000000a6882c723c */ /* 0x080fe2000000182c */
[----:B------:R2:W3:Y:S03]  /*3130*/  MUFU.EX2 R7, R239 ;  /* 0x000000ef00077308 */ /* 0x0004e60000000800 */
[----:B------:R-:W-:Y:S02]  /*3140*/  FSEL R199, R22, -INF , P0 ;  /* 0xff80000016c77808 */ /* 0x000fe40000000000 */
[C---:B------:R-:W-:Y:S02]  /*3150*/  ISETP.GT.AND P0, PT, R238.reuse, 0x41, PT ;  /* 0x00000041ee00780c */ /* 0x040fe40003f04270 */
[C---:B------:R-:W-:Y:S03]  /*3160*/  HMMA.16816.F32 R48, R132.reuse, R166, R48 ;  /* 0x000000a68430723c */ /* 0x040fe60000001830 */
[----:B------:R-:W4:Y:S01]  /*3170*/  MUFU.EX2 R18, R18 ;  /* 0x0000001200127308 */ /* 0x000f220000000800 */
[--C-:B------:R-:W-:Y:S01]  /*3180*/  FFMA.FTZ R22, R199, c[0x0][0x29c], -R190.reuse ;  /* 0x0000a700c7167a23 */ /* 0x100fe200000108be */
[----:B------:R-:W-:Y:S01]  /*3190*/  FSEL R23, R23, -INF , P0 ;  /* 0xff80000017177808 */ /* 0x000fe20000000000 */
[----:B------:R-:W-:Y:S01]  /*31a0*/  IMAD.MOV.U32 R199, RZ, RZ, 0x40 ;  /* 0x00000040ffc77424 */ /* 0x000fe200078e00ff */
[----:B------:R-:W-:Y:S01]  /*31b0*/  ISETP.GT.AND P0, PT, R238, 0x60, PT ;  /* 0x00000060ee00780c */ /* 0x000fe20003f04270 */
[-C--:B------:R-:W-:Y:S04]  /*31c0*/  HMMA.16816.F32 R52, R132, R168.reuse, R52 ;  /* 0x000000a88434723c */ /* 0x080fe80000001834 */
[----:B------:R-:W-:Y:S01]  /*31d0*/  SEL R199, R199, 0xffffffc0, !P2 ;  /* 0xffffffc0c7c77807 */ /* 0x000fe20005000000 */
[----:B-1----:R-:W-:Y:S01]  /*31e0*/  FFMA.FTZ R240, R19, c[0x0][0x29c], -R190 ;  /* 0x0000a70013f07a23 */ /* 0x002fe200000108be */
[----:B------:R-:W-:Y:S01]  /*31f0*/  FSEL R181, R34, -INF , P0 ;  /* 0xff80000022b57808 */ /* 0x000fe20000000000 */
[----:B------:R-:W-:Y:S01]  /*3200*/  MUFU.EX2 R22, R22 ;  /* 0x0000001600167308 */ /* 0x000fe20000000800 */
[----:B------:R-:W-:Y:S01]  /*3210*/  IADD3 R180, R199, R180, R192 ;  /* 0x000000b4c7b47210 */ /* 0x000fe20007ffe0c0 */
[C---:B------:R-:W-:Y:S04]  /*3220*/  HMMA.16816.F32 R56, R136.reuse, R168, R56 ;  /* 0x000000a88838723c */ /* 0x040fe80000001838 */
[----:B------:R-:W1:Y:S01]  /*3230*/  LDSM.16.M88.4 R140, [R180+0x8080] ;  /* 0x00808000b48c783b */ /* 0x000e620000000200 */
[----:B------:R-:W-:Y:S01]  /*3240*/  ISETP.GT.AND P0, PT, R238, 0x61, PT ;  /* 0x00000061ee00780c */ /* 0x000fe20003f04270 */
[--C-:B--2---:R-:W-:Y:S01]  /*3250*/  FFMA.FTZ R239, R23, c[0x0][0x29c], -R190.reuse ;  /* 0x0000a70017ef7a23 */ /* 0x104fe200000108be */
[----:B---3--:R-:W-:Y:S01]  /*3260*/  F2FP.PACK_AB R249, R7, R204 ;  /* 0x000000cc07f9723e */ /* 0x008fe200000000ff */
[-C--:B------:R-:W-:Y:S01]  /*3270*/  HMMA.16816.F32 R60, R136, R170.reuse, R60 ;  /* 0x000000aa883c723c */ /* 0x080fe2000000183c */
[----:B------:R-:W2:Y:S03]  /*3280*/  MUFU.EX2 R19, R240 ;  /* 0x000000f000137308 */ /* 0x000ea60000000800 */
[----:B------:R-:W3:Y:S01]  /*3290*/  LDSM.16.M88.4 R156, [R180+0x9080] ;  /* 0x00908000b49c783b */ /* 0x000ee20000000200 */
[----:B------:R-:W-:Y:S01]  /*32a0*/  FSEL R35, R35, -INF , P0 ;  /* 0xff80000023237808 */ /* 0x000fe20000000000 */
[--C-:B------:R-:W-:Y:S01]  /*32b0*/  FFMA.FTZ R34, R181, c[0x0][0x29c], -R190.reuse ;  /* 0x0000a700b5227a23 */ /* 0x100fe200000108be */
[----:B------:R-:W-:Y:S01]  /*32c0*/  IADD3 R238, R202, 0x20, RZ ;  /* 0x00000020caee7810 */ /* 0x000fe20007ffe0ff */
[----:B------:R-:W-:Y:S03]  /*32d0*/  HMMA.16816.F32 R64, R132, R170, R64 ;  /* 0x000000aa8440723c */ /* 0x000fe60000001840 */
[----:B------:R-:W5:Y:S01]  /*32e0*/  MUFU.EX2 R23, R239 ;  /* 0x000000ef00177308 */ /* 0x000f620000000800 */
[----:B------:R-:W-:Y:S01]  /*32f0*/  FFMA.FTZ R190, R35, c[0x0][0x29c], -R190 ;  /* 0x0000a70023be7a23 */ /* 0x000fe200000108be */
[----:B------:R-:W-:Y:S04]  /*3300*/  IMNMX R181, R235, R238, PT ;  /* 0x000000eeebb57217 */ /* 0x000fe80003800200 */
[C---:B------:R-:W-:Y:S02]  /*3310*/  ISETP.GT.AND P0, PT, R181.reuse, RZ, PT ;  /* 0x000000ffb500720c */ /* 0x040fe40003f04270 */
[C---:B------:R-:W-:Y:S02]  /*3320*/  ISETP.GT.AND P6, PT, R181.reuse, 0x60, PT ;  /* 0x00000060b500780c */ /* 0x040fe40003fc4270 */
[----:B------:R2:W-:Y:S01]  /*3330*/  MUFU.EX2 R35, R190 ;  /* 0x000000be00237308 */ /* 0x0005e20000000800 */
[----:B------:R-:W-:Y:S02]  /*3340*/  FSEL R238, R8, -INF , P0 ;  /* 0xff80000008ee7808 */ /* 0x000fe40000000000 */
[C---:B------:R-:W-:Y:S02]  /*3350*/  ISETP.GT.AND P0, PT, R181.reuse, 0x1, PT ;  /* 0x00000001b500780c */ /* 0x040fe40003f04270 */
[----:B------:R-:W-:Y:S01]  /*3360*/  ISETP.GT.AND P5, PT, R181, 0x61, PT ;  /* 0x00000061b500780c */ /* 0x000fe20003fa4270 */
[--C-:B------:R-:W-:Y:S01]  /*3370*/  FFMA.FTZ R8, R238, c[0x0][0x29c], -R185.reuse ;  /* 0x0000a700ee087a23 */ /* 0x100fe200000108b9 */
[----:B------:R-:W-:Y:S02]  /*3380*/  FSEL R238, R9, -INF , P0 ;  /* 0xff80000009ee7808 */ /* 0x000fe40000000000 */
[C---:B------:R-:W-:Y:S01]  /*3390*/  ISETP.GT.AND P0, PT, R181.reuse, 0x20, PT ;  /* 0x00000020b500780c */ /* 0x040fe20003f04270 */
[----:B------:R-:W4:Y:S02]  /*33a0*/  MUFU.EX2 R34, R34 ;  /* 0x0000002200227308 */ /* 0x000f240000000800 */
[--C-:B------:R-:W-:Y:S01]  /*33b0*/  FFMA.FTZ R9, R238, c[0x0][0x29c], -R185.reuse ;  /* 0x0000a700ee097a23 */ /* 0x100fe200000108b9 */
[----:B------:R-:W-:Y:S01]  /*33c0*/  FSEL R12, R12, -INF , P0 ;  /* 0xff8000000c0c7808 */ /* 0x000fe20000000000 */
[-C--:B-1----:R-:W-:Y:S05]  /*33d0*/  HMMA.16816.F32 R36, R140, R172.reuse, R36 ;  /* 0x000000ac8c24723c */ /* 0x082fea0000001824 */
[----:B------:R-:W-:Y:S01]  /*33e0*/  ISETP.GT.AND P0, PT, R181, 0x21, PT ;  /* 0x00000021b500780c */ /* 0x000fe20003f04270 */
[----:B------:R-:W-:Y:S02]  /*33f0*/  MUFU.EX2 R8, R8 ;  /* 0x0000000800087308 */ /* 0x000fe40000000800 */
[C---:B---3--:R-:W-:Y:S04]  /*3400*/  HMMA.16816.F32 R40, R156.reuse, R172, R40 ;  /* 0x000000ac9c28723c */ /* 0x048fe80000001828 */
[--C-:B--2---:R-:W-:Y:S01]  /*3410*/  FFMA.FTZ R190, R12, c[0x0][0x29c], -R185.reuse ;  /* 0x0000a7000cbe7a23 */ /* 0x104fe200000108b9 */
[----:B------:R-:W-:Y:S02]  /*3420*/  FSEL R180, R13, -INF , P0 ;  /* 0xff8000000db47808 */ /* 0x000fe40000000000 */
[C---:B------:R-:W-:Y:S01]  /*3430*/  ISETP.GT.AND P0, PT, R181.reuse, 0x40, PT ;  /* 0x00000040b500780c */ /* 0x040fe20003f04270 */
[----:B------:R1:W-:Y:S01]  /*3440*/  MUFU.EX2 R12, R190 ;  /* 0x000000be000c7308 */ /* 0x0003e20000000800 */
[-C--:B------:R-:W-:Y:S03]  /*3450*/  HMMA.16816.F32 R44, R156, R174.reuse, R44 ;  /* 0x000000ae9c2c723c */ /* 0x080fe6000000182c */
[--C-:B------:R-:W-:Y:S01]  /*3460*/  FFMA.FTZ R13, R180, c[0x0][0x29c], -R185.reuse ;  /* 0x0000a700b40d7a23 */ /* 0x100fe200000108b9 */
[----:B------:R-:W-:Y:S02]  /*3470*/  FSEL R180, R24, -INF , P0 ;  /* 0xff80000018b47808 */ /* 0x000fe40000000000 */
[----:B------:R-:W-:Y:S02]  /*3480*/  ISETP.GT.AND P0, PT, R181, 0x41, PT ;  /* 0x00000041b500780c */ /* 0x000fe40003f04270 */
[C---:B------:R-:W-:Y:S01]  /*3490*/  HMMA.16816.F32 R48, R140.reuse, R174, R48 ;  /* 0x000000ae8c30723c */ /* 0x040fe20000001830 */
[----:B------:R-:W2:Y:S03]  /*34a0*/  MUFU.EX2 R9, R9 ;  /* 0x0000000900097308 */ /* 0x000ea60000000800 */
[--C-:B------:R-:W-:Y:S01]  /*34b0*/  FFMA.FTZ R24, R180, c[0x0][0x29c], -R185.reuse ;  /* 0x0000a700b4187a23 */ /* 0x100fe200000108b9 */
[----:B------:R-:W-:Y:S01]  /*34c0*/  IADD3 R180, R202, 0x28, RZ ;  /* 0x00000028cab47810 */ /* 0x000fe20007ffe0ff */
[----:B------:R-:W-:Y:S02]  /*34d0*/  IMAD R202, R193, 0x1000, R198 ;  /* 0x00001000c1ca7824 */ /* 0x000fe400078e02c6 */
[-C--:B------:R-:W-:Y:S03]  /*34e0*/  HMMA.16816.F32 R52, R140, R176.reuse, R52 ;  /* 0x000000b08c34723c */ /* 0x080fe60000001834 */
[----:B------:R-:W3:Y:S01]  /*34f0*/  MUFU.EX2 R13, R13 ;  /* 0x0000000d000d7308 */ /* 0x000ee20000000800 */
[----:B------:R-:W-:Y:S01]  /*3500*/  IMNMX R180, R235, R180, PT ;  /* 0x000000b4ebb47217 */ /* 0x000fe20003800200 */
[----:B------:R-:W-:Y:S01]  /*3510*/  IMAD.SHL.U32 R202, R202, 0x2, RZ ;  /* 0x00000002caca7824 */ /* 0x000fe200078e00ff */
[----:B-1----:R-:W-:Y:S02]  /*3520*/  FSEL R190, R25, -INF , P0 ;  /* 0xff80000019be7808 */ /* 0x002fe40000000000 */
[C---:B------:R-:W-:Y:S01]  /*3530*/  HMMA.16816.F32 R56, R156.reuse, R176, R56 ;  /* 0x000000b09c38723c */ /* 0x040fe20000001838 */
[----:B------:R-:W1:Y:S03]  /*3540*/  LDS R25, [R183+0xc280] ;  /* 0x00c28000b7197984 */ /* 0x000e660000000800 */
[--C-:B------:R-:W-:Y:S01]  /*3550*/  FFMA.FTZ R181, R190, c[0x0][0x29c], -R185.reuse ;  /* 0x0000a700beb57a23 */ /* 0x100fe200000108b9 */
[----:B------:R-:W-:Y:S01]  /*3560*/  FSEL R190, R28, -INF , P6 ;  /* 0xff8000001cbe7808 */ /* 0x000fe20003000000 */
[----:B------:R-:W-:Y:S01]  /*3570*/  MUFU.EX2 R24, R24 ;  /* 0x0000001800187308 */ /* 0x000fe20000000800 */
[----:B------:R-:W-:Y:S01]  /*3580*/  FSEL R28, R29, -INF , P5 ;  /* 0xff8000001d1c7808 */ /* 0x000fe20002800000 */
[-C--:B------:R-:W-:Y:S03]  /*3590*/  HMMA.16816.F32 R60, R156, R178.reuse, R60 ;  /* 0x000000b29c3c723c */ /* 0x080fe6000000183c */
[C---:B------:R-:W-:Y:S02]  /*35a0*/  ISETP.GT.AND P5, PT, R180.reuse, 0x20, PT ;  /* 0x00000020b400780c */ /* 0x040fe40003fa4270 */
[----:B------:R-:W-:Y:S02]  /*35b0*/  ISETP.GT.AND P0, PT, R180, RZ, PT ;  /* 0x000000ffb400720c */ /* 0x000fe40003f04270 */
[----:B------:R-:W-:Y:S01]  /*35c0*/  FSEL R239, R14, -INF , P5 ;  /* 0xff8000000eef7808 */ /* 0x000fe20002800000 */
[----:B------:R-:W-:Y:S01]  /*35d0*/  HMMA.16816.F32 R64, R140, R178, R64 ;  /* 0x000000b28c40723c */ /* 0x000fe20000001840 */
[----:B------:R-:W2:Y:S01]  /*35e0*/  LDS R14, [R183+0xc2a0] ;  /* 0x00c2a000b70e7984 */ /* 0x000ea20000000800 */
[----:B------:R-:W-:Y:S02]  /*35f0*/  MUFU.EX2 R181, R181 ;  /* 0x000000b500b57308 */ /* 0x000fe40000000800 */
[----:B------:R-:W-:Y:S01]  /*3600*/  FSEL R29, R10, -INF , P0 ;  /* 0xff8000000a1d7808 */ /* 0x000fe20000000000 */
[--C-:B------:R-:W-:Y:S01]  /*3610*/  FFMA.FTZ R10, R190, c[0x0][0x29c], -R185.reuse ;  /* 0x0000a700be0a7a23 */ /* 0x100fe200000108b9 */
[----:B------:R-:W-:Y:S01]  /*3620*/  ISETP.GT.AND P0, PT, R180, 0x21, PT ;  /* 0x00000021b400780c */ /* 0x000fe20003f04270 */
[----:B------:R-:W-:Y:S01]  /*3630*/  FFMA.FTZ R185, R28, c[0x0][0x29c], -R185 ;  /* 0x0000a7001cb97a23 */ /* 0x000fe200000108b9 */
[C---:B------:R-:W-:Y:S01]  /*3640*/  ISETP.GT.AND P6, PT, R180.reuse, 0x1, PT ;  /* 0x00000001b400780c */ /* 0x040fe20003fc4270 */
[--C-:B------:R-:W-:Y:S01]  /*3650*/  FFMA.FTZ R29, R29, c[0x0][0x29c], -R184.reuse ;  /* 0x0000a7001d1d7a23 */ /* 0x100fe200000108b8 */
[C---:B------:R-:W-:Y:S02]  /*3660*/  ISETP.GT.AND P5, PT, R180.reuse, 0x60, PT ;  /* 0x00000060b400780c */ /* 0x040fe40003fa4270 */
[----:B------:R-:W-:Y:S01]  /*3670*/  FSEL R15, R15, -INF , P0 ;  /* 0xff8000000f0f7808 */ /* 0x000fe20000000000 */
[--C-:B------:R-:W-:Y:S01]  /*3680*/  FFMA.FTZ R239, R239, c[0x0][0x29c], -R184.reuse ;  /* 0x0000a700efef7a23 */ /* 0x100fe200000108b8 */
[----:B------:R-:W-:Y:S01]  /*3690*/  ISETP.GT.AND P0, PT, R180, 0x40, PT ;  /* 0x00000040b400780c */ /* 0x000fe20003f04270 */
[----:B------:R-:W-:Y:S01]  /*36a0*/  MUFU.EX2 R29, R29 ;  /* 0x0000001d001d7308 */ /* 0x000fe20000000800 */
[----:B------:R-:W-:Y:S01]  /*36b0*/  FSEL R11, R11, -INF , P6 ;  /* 0xff8000000b0b7808 */ /* 0x000fe20003000000 */
[--C-:B------:R-:W-:Y:S01]  /*36c0*/  FFMA.FTZ R15, R15, c[0x0][0x29c], -R184.reuse ;  /* 0x0000a7000f0f7a23 */ /* 0x100fe200000108b8 */
[----:B------:R-:W-:Y:S02]  /*36d0*/  FSEL R241, R26, -INF , P0 ;  /* 0xff8000001af17808 */ /* 0x000fe40000000000 */
[C---:B------:R-:W-:Y:S01]  /*36e0*/  ISETP.GT.AND P0, PT, R180.reuse, 0x61, PT ;  /* 0x00000061b400780c */ /* 0x040fe20003f04270 */
[--C-:B------:R-:W-:Y:S01]  /*36f0*/  FFMA.FTZ R11, R11, c[0x0][0x29c], -R184.reuse ;  /* 0x0000a7000b0b7a23 */ /* 0x100fe200000108b8 */
[----:B------:R-:W-:Y:S01]  /*3700*/  ISETP.GT.AND P6, PT, R180, 0x41, PT ;  /* 0x00000041b400780c */ /* 0x000fe20003fc4270 */
[--C-:B------:R-:W-:Y:S01]  /*3710*/  FFMA.FTZ R241, R241, c[0x0][0x29c], -R184.reuse ;  /* 0x0000a700f1f17a23 */ /* 0x100fe200000108b8 */
[----:B------:R-:W-:Y:S01]  /*3720*/  FSEL R243, R30, -INF , P5 ;  /* 0xff8000001ef37808 */ /* 0x000fe20002800000 */
[--C-:B-1----:R-:W-:Y:S01]  /*3730*/  FADD.FTZ R26, R37, -R25.reuse ;  /* 0x80000019251a7221 */ /* 0x102fe20000010000 */
[----:B------:R-:W-:Y:S01]  /*3740*/  FSEL R31, R31, -INF , P0 ;  /* 0xff8000001f1f7808 */ /* 0x000fe20000000000 */
[--C-:B------:R-:W-:Y:S01]  /*3750*/  FADD.FTZ R245, R36, -R25.reuse ;  /* 0x8000001924f57221 */ /* 0x100fe20000010000 */
[----:B------:R-:W-:Y:S01]  /*3760*/  FSEL R27, R27, -INF , P6 ;  /* 0xff8000001b1b7808 */ /* 0x000fe20003000000 */
[----:B------:R-:W-:Y:S01]  /*3770*/  FMUL.FTZ R28, R187, R26 ;  /* 0x0000001abb1c7220 */ /* 0x000fe20000410000 */
[----:B------:R1:W-:Y:S01]  /*3780*/  MUFU.EX2 R30, R11 ;  /* 0x0000000b001e7308 */ /* 0x0003e20000000800 */
[----:B------:R-:W1:Y:S01]  /*3790*/  LDS R26, [R183+0xc300] ;  /* 0x00c30000b71a7984 */ /* 0x000e620000000800 */
[--C-:B------:R-:W-:Y:S02]  /*37a0*/  FFMA.FTZ R243, R243, c[0x0][0x29c], -R184.reuse ;  /* 0x0000a700f3f37a23 */ /* 0x100fe400000108b8 */
[--C-:B------:R-:W-:Y:S01]  /*37b0*/  FFMA.FTZ R27, R27, c[0x0][0x29c], -R184.reuse ;  /* 0x0000a7001b1b7a23 */ /* 0x100fe200000108b8 */
[----:B------:R-:W1:Y:S01]  /*37c0*/  LDS R183, [R183+0xc320] ;  /* 0x00c32000b7b77984 */ /* 0x000e620000000800 */
[----:B------:R-:W-:Y:S01]  /*37d0*/  FFMA.FTZ R184, R31, c[0x0][0x29c], -R184 ;  /* 0x0000a7001fb87a23 */ /* 0x000fe200000108b8 */
[----:B------:R-:W-:Y:S01]  /*37e0*/  F2FP.PACK_AB R31, R187, R182 ;  /* 0x000000b6bb1f723e */ /* 0x000fe200000000ff */
[--C-:B------:R-:W-:Y:S01]  /*37f0*/  FADD.FTZ R187, R48, -R25.reuse ;  /* 0x8000001930bb7221 */ /* 0x100fe20000010000 */
[----:B------:R-:W-:Y:S01]  /*3800*/  STS [R228+0x400], R249 ;  /* 0x000400f9e4007388 */ /* 0x000fe20000000800 */
[--C-:B------:R-:W-:Y:S01]  /*3810*/  FADD.FTZ R180, R49, -R25.reuse ;  /* 0x8000001931b47221 */ /* 0x100fe20000010000 */
[----:B------:R-:W-:Y:S01]  /*3820*/  MUFU.EX2 R10, R10 ;  /* 0x0000000a000a7308 */ /* 0x000fe20000000800 */
[----:B------:R-:W-:Y:S01]  /*3830*/  FMUL.FTZ R245, R182, R245 ;  /* 0x000000f5b6f57220 */ /* 0x000fe20000410000 */
[----:B------:R1:W-:Y:S01]  /*3840*/  STS [R228], R31 ;  /* 0x0000001fe4007388 */ /* 0x0003e20000000800 */
[--C-:B------:R-:W-:Y:S02]  /*3850*/  FADD.FTZ R247, R52, -R25.reuse ;  /* 0x8000001934f77221 */ /* 0x100fe40000010000 */
[----:B------:R-:W-:Y:S01]  /*3860*/  FMUL.FTZ R187, R186, R187 ;  /* 0x000000bbbabb7220 */ /* 0x000fe20000410000 */
[----:B------:R-:W-:Y:S01]  /*3870*/  F2FP.PACK_AB R245, R28, R245 ;  /* 0x000000f51cf5723e */ /* 0x000fe200000000ff */
[C---:B------:R-:W-:Y:S01]  /*3880*/  FMUL.FTZ R180, R189.reuse, R180 ;  /* 0x000000b4bdb47220 */ /* 0x040fe20000410000 */
[----:B------:R-:W-:Y:S01]  /*3890*/  F2FP.PACK_AB R189, R189, R186 ;  /* 0x000000babdbd723e */ /* 0x000fe200000000ff */
[--C-:B------:R-:W-:Y:S01]  /*38a0*/  FADD.FTZ R182, R53, -R25.reuse ;  /* 0x8000001935b67221 */ /* 0x100fe20000010000 */
[----:B------:R-:W-:Y:S01]  /*38b0*/  MUFU.EX2 R185, R185 ;  /* 0x000000b900b97308 */ /* 0x000fe20000000800 */
[----:B------:R-:W-:Y:S01]  /*38c0*/  FMUL.FTZ R247, R188, R247 ;  /* 0x000000f7bcf77220 */ /* 0x000fe20000410000 */
[----:B------:R-:W-:Y:S01]  /*38d0*/  F2FP.PACK_AB R187, R180, R187 ;  /* 0x000000bbb4bb723e */ /* 0x000fe200000000ff */
[----:B------:R1:W-:Y:S01]  /*38e0*/  STS [R234], R189 ;  /* 0x000000bdea007388 */ /* 0x0003e20000000800 */
[C---:B------:R-:W-:Y:S01]  /*38f0*/  FMUL.FTZ R182, R191.reuse, R182 ;  /* 0x000000b6bfb67220 */ /* 0x040fe20000410000 */
[----:B------:R-:W-:Y:S01]  /*3900*/  F2FP.PACK_AB R191, R191, R188 ;  /* 0x000000bcbfbf723e */ /* 0x000fe200000000ff */
[--C-:B--2---:R-:W-:Y:S02]  /*3910*/  FADD.FTZ R180, R39, -R14.reuse ;  /* 0x8000000e27b47221 */ /* 0x104fe40000010000 */
[--C-:B------:R-:W-:Y:S01]  /*3920*/  FADD.FTZ R28, R64, -R25.reuse ;  /* 0x80000019401c7221 */ /* 0x100fe20000010000 */
[----:B------:R-:W-:Y:S01]  /*3930*/  F2FP.PACK_AB R247, R182, R247 ;  /* 0x000000f7b6f7723e */ /* 0x000fe200000000ff */
[----:B------:R-:W-:Y:S01]  /*3940*/  FADD.FTZ R25, R65, -R25 ;  /* 0x8000001941197221 */ /* 0x000fe20000010000 */
[----:B------:R2:W-:Y:S01]  /*3950*/  MUFU.EX2 R182, R15 ;  /* 0x0000000f00b67308 */ /* 0x0005e20000000800 */
[----:B------:R-:W-:Y:S02]  /*3960*/  FMUL.FTZ R180, R7, R180 ;  /* 0x000000b407b47220 */ /* 0x000fe40000410000 */
[----:B------:R-:W-:Y:S01]  /*3970*/  FMUL.FTZ R28, R201, R28 ;  /* 0x0000001cc91c7220 */ /* 0x000fe20000410000 */
[C---:B------:R-:W-:Y:S01]  /*3980*/  F2FP.PACK_AB R201, R6.reuse, R201 ;  /* 0x000000c906c9723e */ /* 0x040fe200000000ff */
[----:B------:R-:W-:Y:S02]  /*3990*/  FMUL.FTZ R25, R6, R25 ;  /* 0x0000001906197220 */ /* 0x000fe40000410000 */
[--C-:B------:R-:W-:Y:S02]  /*39a0*/  FADD.FTZ R7, R50, -R14.reuse ;  /* 0x8000000e32077221 */ /* 0x100fe40000010000 */
[--C-:B------:R-:W-:Y:S01]  /*39b0*/  FADD.FTZ R6, R51, -R14.reuse ;  /* 0x8000000e33067221 */ /* 0x100fe20000010000 */
[----:B------:R-:W-:Y:S01]  /*39c0*/  MUFU.EX2 R239, R239 ;  /* 0x000000ef00ef7308 */ /* 0x000fe20000000800 */
[----:B----4-:R-:W-:Y:S01]  /*39d0*/  FMUL.FTZ R7, R18, R7 ;  /* 0x0000000712077220 */ /* 0x010fe20000410000 */
[C---:B------:R-:W-:Y:S01]  /*39e0*/  F2FP.PACK_AB R18, R19.reuse, R18 ;  /* 0x000000121312723e */ /* 0x040fe200000000ff */
[----:B------:R-:W-:Y:S01]  /*39f0*/  FMUL.FTZ R6, R19, R6 ;  /* 0x0000000613067220 */ /* 0x000fe20000410000 */
[----:B-----5:R-:W-:Y:S01]  /*3a00*/  F2FP.PACK_AB R19, R23, R22 ;  /* 0x000000161713723e */ /* 0x020fe200000000ff */
[--C-:B------:R-:W-:Y:S02]  /*3a10*/  FADD.FTZ R251, R54, -R14.reuse ;  /* 0x8000000e36fb7221 */ /* 0x100fe40000010000 */
[----:B------:R-:W-:Y:S01]  /*3a20*/  STS [R234+0x400], R18 ;  /* 0x00040012ea007388 */ /* 0x000fe20000000800 */
[----:B------:R-:W-:Y:S01]  /*3a30*/  F2FP.PACK_AB R7, R6, R7 ;  /* 0x000000070607723e */ /* 0x000fe200000000ff */
[--C-:B------:R-:W-:Y:S01]  /*3a40*/  FADD.FTZ R186, R55, -R14.reuse ;  /* 0x8000000e37ba7221 */ /* 0x100fe20000010000 */
[----:B------:R4:W-:Y:S01]  /*3a50*/  MUFU.EX2 R6, R27 ;  /* 0x0000001b00067308 */ /* 0x0009e20000000800 */
[----:B------:R-:W-:Y:S02]  /*3a60*/  FMUL.FTZ R251, R22, R251 ;  /* 0x000000fb16fb7220 */ /* 0x000fe40000410000 */
[--C-:B-1----:R-:W-:Y:S01]  /*3a70*/  FADD.FTZ R11, R38, -R14.reuse ;  /* 0x8000000e260b7221 */ /* 0x102fe20000010000 */
[----:B--2---:R-:W-:Y:S01]  /*3a80*/  F2FP.PACK_AB R15, R35, R34 ;  /* 0x00000022230f723e */ /* 0x004fe200000000ff */
[--C-:B------:R-:W-:Y:S02]  /*3a90*/  FADD.FTZ R22, R66, -R14.reuse ;  /* 0x8000000e42167221 */ /* 0x100fe40000010000 */
[----:B------:R-:W-:Y:S02]  /*3aa0*/  FADD.FTZ R14, R67, -R14 ;  /* 0x8000000e430e7221 */ /* 0x000fe40000010000 */
[----:B------:R-:W-:Y:S01]  /*3ab0*/  FMUL.FTZ R22, R34, R22 ;  /* 0x0000001622167220 */ /* 0x000fe20000410000 */
[----:B------:R-:W1:Y:S01]  /*3ac0*/  MUFU.EX2 R241, R241 ;  /* 0x000000f100f17308 */ /* 0x000e620000000800 */
[----:B------:R-:W-:Y:S02]  /*3ad0*/  FMUL.FTZ R35, R35, R14 ;  /* 0x0000000e23237220 */ /* 0x000fe40000410000 */
[----:B------:R-:W-:Y:S01]  /*3ae0*/  FMUL.FTZ R186, R23, R186 ;  /* 0x000000ba17ba7220 */ /* 0x000fe20000410000 */
[----:B------:R-:W-:Y:S01]  /*3af0*/  F2FP.PACK_AB R23, R25, R28 ;  /* 0x0000001c1917723e */ /* 0x000fe200000000ff */
[--C-:B------:R-:W-:Y:S01]  /*3b00*/  FADD.FTZ R25, R40, -R26.reuse ;  /* 0x8000001a28197221 */ /* 0x100fe20000010000 */
[----:B------:R-:W-:Y:S01]  /*3b10*/  F2FP.PACK_AB R35, R35, R22 ;  /* 0x000000162323723e */ /* 0x000fe200000000ff */
[--C-:B------:R-:W-:Y:S01]  /*3b20*/  FADD.FTZ R14, R41, -R26.reuse ;  /* 0x8000001a290e7221 */ /* 0x100fe20000010000 */
[----:B------:R-:W-:Y:S01]  /*3b30*/  F2FP.PACK_AB R251, R186, R251 ;  /* 0x000000fbbafb723e */ /* 0x000fe200000000ff */
[--C-:B------:R-:W-:Y:S01]  /*3b40*/  FADD.FTZ R22, R44, -R26.reuse ;  /* 0x8000001a2c167221 */ /* 0x100fe20000010000 */
[----:B------:R-:W-:Y:S01]  /*3b50*/  MUFU.EX2 R184, R184 ;  /* 0x000000b800b87308 */ /* 0x000fe20000000800 */
[C---:B------:R-:W-:Y:S02]  /*3b60*/  FMUL.FTZ R14, R9.reuse, R14 ;  /* 0x0000000e090e7220 */ /* 0x040fe40000410000 */
[----:B------:R-:W-:Y:S01]  /*3b70*/  FMUL.FTZ R25, R8, R25 ;  /* 0x0000001908197220 */ /* 0x000fe20000410000 */
[----:B------:R-:W-:Y:S01]  /*3b80*/  F2FP.PACK_AB R8, R9, R8 ;  /* 0x000000080908723e */ /* 0x000fe200000000ff */
[--C-:B------:R-:W-:Y:S01]  /*3b90*/  FADD.FTZ R28, R45, -R26.reuse ;  /* 0x8000001a2d1c7221 */ /* 0x100fe20000010000 */
[----:B---3--:R-:W-:Y:S01]  /*3ba0*/  F2FP.PACK_AB R9, R13, R12 ;  /* 0x0000000c0d09723e */ /* 0x008fe200000000ff */
[----:B------:R-:W-:Y:S01]  /*3bb0*/  FMUL.FTZ R22, R12, R22 ;  /* 0x000000160c167220 */ /* 0x000fe20000410000 */
[----:B------:R-:W-:Y:S01]  /*3bc0*/  F2FP.PACK_AB R25, R14, R25 ;  /* 0x000000190e19723e */ /* 0x000fe200000000ff */
[----:B------:R2:W-:Y:S01]  /*3bd0*/  STS [R228+0x1000], R8 ;  /* 0x00100008e4007388 */ /* 0x0005e20000000800 */
[--C-:B----4-:R-:W-:Y:S01]  /*3be0*/  FADD.FTZ R27, R56, -R26.reuse ;  /* 0x8000001a381b7221 */ /* 0x110fe20000010000 */
[----:B------:R-:W3:Y:S01]  /*3bf0*/  MUFU.EX2 R243, R243 ;  /* 0x000000f300f37308 */ /* 0x000ee20000000800 */
[--C-:B------:R-:W-:Y:S02]  /*3c00*/  FADD.FTZ R12, R57, -R26.reuse ;  /* 0x8000001a390c7221 */ /* 0x100fe40000010000 */
[----:B------:R-:W-:Y:S01]  /*3c10*/  FMUL.FTZ R13, R13, R28 ;  /* 0x0000001c0d0d7220 */ /* 0x000fe20000410000 */
[----:B-1----:R-:W-:Y:S01]  /*3c20*/  F2FP.PACK_AB R31, R6, R241 ;  /* 0x000000f1061f723e */ /* 0x002fe200000000ff */
[----:B------:R-:W-:Y:S01]  /*3c30*/  FMUL.FTZ R27, R24, R27 ;  /* 0x0000001b181b7220 */ /* 0x000fe20000410000 */
[C---:B------:R-:W-:Y:S01]  /*3c40*/  F2FP.PACK_AB R24, R181.reuse, R24 ;  /* 0x00000018b518723e */ /* 0x040fe200000000ff */
[----:B------:R-:W-:Y:S01]  /*3c50*/  FMUL.FTZ R12, R181, R12 ;  /* 0x0000000cb50c7220 */ /* 0x000fe20000410000 */
[----:B------:R-:W-:Y:S01]  /*3c60*/  F2FP.PACK_AB R13, R13, R22 ;  /* 0x000000160d0d723e */ /* 0x000fe200000000ff */
[--C-:B------:R-:W-:Y:S01]  /*3c70*/  FADD.FTZ R28, R60, -R26.reuse ;  /* 0x8000001a3c1c7221 */ /* 0x100fe20000010000 */
[----:B------:R-:W-:Y:S01]  /*3c80*/  F2FP.PACK_AB R181, R185, R10 ;  /* 0x0000000ab9b5723e */ /* 0x000fe200000000ff */
[----:B------:R-:W-:Y:S01]  /*3c90*/  FMUL.FTZ R11, R204, R11 ;  /* 0x0000000bcc0b7220 */ /* 0x000fe20000410000 */
[----:B------:R-:W-:Y:S01]  /*3ca0*/  F2FP.PACK_AB R22, R12, R27 ;  /* 0x0000001b0c16723e */ /* 0x000fe200000000ff */
[----:B------:R-:W-:Y:S01]  /*3cb0*/  FMUL.FTZ R28, R10, R28 ;  /* 0x0000001c0a1c7220 */ /* 0x000fe20000410000 */
[----:B------:R-:W-:Y:S01]  /*3cc0*/  F2FP.PACK_AB R27, R30, R29 ;  /* 0x0000001d1e1b723e */ /* 0x000fe200000000ff */
[----:B------:R-:W-:Y:S01]  /*3cd0*/  FADD.FTZ R26, R61, -R26 ;  /* 0x8000001a3d1a7221 */ /* 0x000fe20000010000 */
[----:B------:R-:W-:Y:S01]  /*3ce0*/  F2FP.PACK_AB R10, R182, R239 ;  /* 0x000000efb60a723e */ /* 0x000fe200000000ff */
[--C-:B------:R-:W-:Y:S01]  /*3cf0*/  FADD.FTZ R12, R42, -R183.reuse ;  /* 0x800000b72a0c7221 */ /* 0x100fe20000010000 */
[----:B------:R-:W-:Y:S01]  /*3d00*/  F2FP.PACK_AB R11, R180, R11 ;  /* 0x0000000bb40b723e */ /* 0x000fe200000000ff */
[----:B------:R-:W-:Y:S01]  /*3d10*/  STS [R228+0x1400], R27 ;  /* 0x0014001be4007388 */ /* 0x000fe20000000800 */
[----:B------:R-:W-:Y:S02]  /*3d20*/  FMUL.FTZ R185, R185, R26 ;  /* 0x0000001ab9b97220 */ /* 0x000fe40000410000 */
[----:B------:R-:W-:Y:S01]  /*3d30*/  FMUL.FTZ R12, R29, R12 ;  /* 0x0000000c1d0c7220 */ /* 0x000fe20000410000 */
[----:B------:R3:W-:Y:S01]  /*3d40*/  STS [R234+0x1000], R9 ;  /* 0x00100009ea007388 */ /* 0x0007e20000000800 */
[--C-:B------:R-:W-:Y:S01]  /*3d50*/  FADD.FTZ R189, R43, -R183.reuse ;  /* 0x800000b72bbd7221 */ /* 0x100fe20000010000 */
[----:B------:R-:W-:Y:S01]  /*3d60*/  F2FP.PACK_AB R185, R185, R28 ;  /* 0x0000001cb9b9723e */ /* 0x000fe200000000ff */
[--C-:B--2---:R-:W-:Y:S01]  /*3d70*/  FADD.FTZ R8, R46, -R183.reuse ;  /* 0x800000b72e087221 */ /* 0x104fe20000010000 */
[----:B------:R1:W-:Y:S01]  /*3d80*/  STS [R234+0x1400], R10 ;  /* 0x0014000aea007388 */ /* 0x0003e20000000800 */
[----:B------:R-:W-:Y:S02]  /*3d90*/  FMUL.FTZ R189, R30, R189 ;  /* 0x000000bd1ebd7220 */ /* 0x000fe40000410000 */
[----:B------:R-:W-:Y:S01]  /*3da0*/  FMUL.FTZ R8, R239, R8 ;  /* 0x00000008ef087220 */ /* 0x000fe20000410000 */
[----:B------:R-:W-:Y:S02]  /*3db0*/  STS [R228+0x2000], R191 ;  /* 0x002000bfe4007388 */ /* 0x000fe40000000800 */
[----:B------:R-:W-:Y:S02]  /*3dc0*/  F2FP.PACK_AB R189, R189, R12 ;  /* 0x0000000cbdbd723e */ /* 0x000fe400000000ff */
[----:B------:R2:W-:Y:S04]  /*3dd0*/  STS [R228+0x2400], R19 ;  /* 0x00240013e4007388 */ /* 0x0005e80000000800 */
[----:B------:R4:W-:Y:S04]  /*3de0*/  STS [R234+0x2000], R201 ;  /* 0x002000c9ea007388 */ /* 0x0009e80000000800 */
[----:B------:R5:W-:Y:S04]  /*3df0*/  STS [R234+0x2400], R15 ;  /* 0x0024000fea007388 */ /* 0x000be80000000800 */
[----:B------:R-:W-:Y:S01]  /*3e00*/  STS [R228+0x3000], R24 ;  /* 0x00300018e4007388 */ /* 0x000fe20000000800 */
[----:B---3--:R-:W-:Y:S03]  /*3e10*/  F2FP.PACK_AB R9, R184, R243 ;  /* 0x000000f3b809723e */ /* 0x008fe600000000ff */
[----:B------:R-:W-:Y:S01]  /*3e20*/  STS [R228+0x3400], R31 ;  /* 0x0034001fe4007388 */ /* 0x000fe20000000800 */
[--C-:B-1----:R-:W-:Y:S03]  /*3e30*/  FADD.FTZ R10, R62, -R183.reuse ;  /* 0x800000b73e0a7221 */ /* 0x102fe60000010000 */
[----:B------:R1:W-:Y:S01]  /*3e40*/  STS [R234+0x3000], R181 ;  /* 0x003000b5ea007388 */ /* 0x0003e20000000800 */
[----:B------:R-:W-:Y:S03]  /*3e50*/  FMUL.FTZ R10, R243, R10 ;  /* 0x0000000af30a7220 */ /* 0x000fe60000410000 */
[----:B------:R-:W-:Y:S01]  /*3e60*/  STS [R234+0x3400], R9 ;  /* 0x00340009ea007388 */ /* 0x000fe20000000800 */
[--C-:B--2---:R-:W-:Y:S03]  /*3e70*/  FADD.FTZ R19, R47, -R183.reuse ;  /* 0x800000b72f137221 */ /* 0x104fe60000010000 */
[----:B------:R-:W-:Y:S01]  /*3e80*/  BAR.SYNC.DEFER_BLOCKING 0x0 ;  /* 0x0000000000007b1d */ /* 0x000fe20000010000 */
[----:B------:R-:W-:Y:S02]  /*3e90*/  FMUL.FTZ R19, R182, R19 ;  /* 0x00000013b6137220 */ /* 0x000fe40000410000 */
[----:B----4-:R-:W-:Y:S02]  /*3ea0*/  IMAD.SHL.U32 R201, R200, 0x2, RZ ;  /* 0x00000002c8c97824 */ /* 0x010fe400078e00ff */
[--C-:B-----5:R-:W-:Y:S01]  /*3eb0*/  FADD.FTZ R15, R59, -R183.reuse ;  /* 0x800000b73b0f7221 */ /* 0x120fe20000010000 */
[----:B------:R-:W-:Y:S01]  /*3ec0*/  F2FP.PACK_AB R19, R19, R8 ;  /* 0x000000081313723e */ /* 0x000fe200000000ff */
[--C-:B------:R-:W-:Y:S02]  /*3ed0*/  FADD.FTZ R8, R58, -R183.reuse ;  /* 0x800000b73a087221 */ /* 0x100fe40000010000 */
[----:B------:R-:W-:Y:S02]  /*3ee0*/  FMUL.FTZ R15, R6, R15 ;  /* 0x0000000f060f7220 */ /* 0x000fe40000410000 */
[----:B------:R-:W-:Y:S02]  /*3ef0*/  FMUL.FTZ R8, R241, R8 ;  /* 0x00000008f1087220 */ /* 0x000fe40000410000 */
[----:B------:R-:W-:Y:S02]  /*3f00*/  FADD.FTZ R183, R63, -R183 ;  /* 0x800000b73fb77221 */ /* 0x000fe40000010000 */
[----:B------:R-:W-:Y:S02]  /*3f10*/  IMAD.IADD R6, R199, 0x1, R202 ;  /* 0x00000001c7067824 */ /* 0x000fe400078e02ca */
[----:B------:R-:W-:Y:S01]  /*3f20*/  FMUL.FTZ R183, R184, R183 ;  /* 0x000000b7b8b77220 */ /* 0x000fe20000410000 */
[----:B-1----:R-:W-:Y:S01]  /*3f30*/  F2FP.PACK_AB R181, R15, R8 ;  /* 0x000000080fb5723e */ /* 0x002fe200000000ff */
[----:B------:R-:W-:Y:S03]  /*3f40*/  IMAD.IADD R204, R192, 0x1, R201 ;  /* 0x00000001c0cc7824 */ /* 0x000fe600078e02c9 */
[----:B------:R-:W-:Y:S01]  /*3f50*/  F2FP.PACK_AB R183, R183, R10 ;  /* 0x0000000ab7b7723e */ /* 0x000fe200000000ff */
        /* <DEDUP_REMOVED lines=77> */
[----:B------:R-:W-:Y:S01]  /*4430*/  IADD3 R8, -R213, R216, -R6 ;  /* 0x000000d8d5087210 */ /* 0x000fe20007ffe906 */
[----:B------:R-:W-:Y:S01]  /*4440*/  IMAD R5, R5, c[0x0][0x208], RZ ;  /* 0x0000820005057a24 */ /* 0x000fe200078e02ff */
[----:B------:R-:W-:Y:S02]  /*4450*/  LEA R4, P5, R16, R222, 0x6 ;  /* 0x000000de10047211 */ /* 0x000fe400078a30ff */
[----:B------:R-:W-:Y:S01]  /*4460*/  ISETP.LT.OR P6, PT, R8, 0x1, P3 ;  /* 0x000000010800780c */ /* 0x000fe20001fc1670 */
[----:B------:R-:W-:Y:S01]  /*4470*/  IMAD R5, R7, c[0x0][0x20c], R5 ;  /* 0x0000830007057a24 */ /* 0x000fe200078e0205 */
[C---:B------:R-:W-:Y:S03]  /*4480*/  IADD3 R7, P0, R6.reuse, R208, RZ ;  /* 0x000000d006077210 */ /* 0x040fe60007f1e0ff */
[----:B------:R-:W-:Y:S01]  /*4490*/  IMAD.IADD R5, R17, 0x1, R5 ;  /* 0x0000000111057824 */ /* 0x000fe200078e0205 */
[----:B------:R-:W-:Y:S02]  /*44a0*/  LEA.HI.X.SX32 R6, R6, R207, 0x1, P0 ;  /* 0x000000cf06067211 */ /* 0x000fe400000f0eff */
[C---:B------:R-:W-:Y:S02]  /*44b0*/  LEA R10, P0, R7.reuse, c[0x0][0x280], 0x2 ;  /* 0x0000a000070a7a11 */ /* 0x040fe400078010ff */
[----:B------:R-:W-:Y:S02]  /*44c0*/  LEA.HI.X R5, R16, R227, R5, 0x6, P5 ;  /* 0x000000e310057211 */ /* 0x000fe400028f3405 */
[----:B------:R-:W-:Y:S02]  /*44d0*/  LEA R16, P5, R4, c[0x0][0x1f0], 0x1 ;  /* 0x00007c0004107a11 */ /* 0x000fe400078a08ff */
[----:B------:R-:W-:Y:S01]  /*44e0*/  LEA.HI.X R11, R7, c[0x0][0x284], R6, 0x2, P0 ;  /* 0x0000a100070b7a11 */ /* 0x000fe200000f1406 */
[C---:B------:R-:W-:Y:S01]  /*44f0*/  @!P1 IMAD R6, R231.reuse, 0x40, R224 ;  /* 0x00000040e7069824 */ /* 0x040fe200078e02e0 */
[----:B------:R-:W-:Y:S02]  /*4500*/  ISETP.LT.OR P0, PT, R8, 0x21, P3 ;  /* 0x000000210800780c */ /* 0x000fe40001f01670 */
[----:B------:R-:W-:Y:S01]  /*4510*/  LEA.HI.X R17, R4, c[0x0][0x1f4], R5, 0x1, P5 ;  /* 0x00007d0004117a11 */ /* 0x000fe200028f0c05 */
[----:B------:R-:W-:Y:S01]  /*4520*/  IMAD R4, R231, 0x2000, R229 ;  /* 0x00002000e7047824 */ /* 0x000fe200078e02e5 */
[----:B------:R-:W-:Y:S01]  /*4530*/  IADD3 R8, P5, R16, UR12, RZ ;  /* 0x0000000c10087c10 */ /* 0x000fe2000ffbe0ff */
[----:B------:R-:W-:Y:S03]  /*4540*/  @!P1 IMAD.SHL.U32 R5, R6, 0x4, RZ ;  /* 0x0000000406059824 */ /* 0x000fe600078e00ff */
[----:B------:R-:W-:Y:S01]  /*4550*/  @!PT LDS RZ, [RZ] ;  /* 0x00000000fffff984 */ /* 0x000fe20000000800 */
[----:B------:R-:W-:Y:S01]  /*4560*/  @!PT LDS RZ, [RZ] ;  /* 0x00000000fffff984 */ /* 0x000fe20000000800 */
[----:B------:R-:W-:Y:S01]  /*4570*/  @!PT LDS RZ, [RZ] ;  /* 0x00000000fffff984 */ /* 0x000fe20000000800 */
[----:B------:R1:W-:Y:S01]  /*4580*/  LDGSTS.E.BYPASS.LTC128B.128 [R4], [R16.64], !P6 ;  /* 0x0000000010047fae */ /* 0x0003e2000f101d4a */
[----:B------:R-:W-:Y:S05]  /*4590*/  IADD3.X R9, R17, UR9, RZ, P5, !PT ;  /* 0x0000000911097c10 */ /* 0x000fea000affe4ff */
[----:B------:R1:W-:Y:S06]  /*45a0*/  LDGSTS.E.BYPASS.LTC128B.128 [R4+0x1000], [R8.64], !P0 ;  /* 0x0100000008047fae */ /* 0x0003ec000c101d4a */
[----:B------:R1:W-:Y:S02]  /*45b0*/  @!P1 LDGSTS.E.BYPASS.LTC128B.128 [R5+0xc280], [R10.64] ;  /* 0x0c2800000a059fae */ /* 0x0003e4000b901d4a */
.L_x_740:
[-C--:B-1-34-:R-:W-:Y:S01]  /*45c0*/  HMMA.16816.F32 R4, R24, R28.reuse, RZ ;  /* 0x0000001c1804723c */ /* 0x09afe200000018ff */
[----:B------:R-:W-:Y:S02]  /*45d0*/  LDSM.16.MT88.4 R36, [R195+0x1800] ;  /* 0x00180000c324783b */ /* 0x000fe40000004200 */
[----:B------:R-:W-:Y:S01]  /*45e0*/  ISETP.GE.AND P6, PT, R233, 0x1, PT ;  /* 0x00000001e900780c */ /* 0x000fe20003fc6270 */
[C---:B------:R-:W-:Y:S01]  /*45f0*/  IMAD.IADD R45, R199.reuse, 0x1, R201 ;  /* 0x00000001c72d7824 */ /* 0x040fe200078e02c9 */
[----:B------:R-:W0:Y:S01]  /*4600*/  LDGDEPBAR ;  /* 0x00000000000079af */ /* 0x000e220000000000 */
[----:B------:R-:W-:Y:S01]  /*4610*/  IMAD.IADD R44, R199, 0x1, R204 ;  /* 0x00000001c72c7824 */ /* 0x000fe200078e02cc */
[----:B------:R-:W-:Y:S01]  /*4620*/  ISETP.GE.AND P5, PT, R231, 0x1, PT ;  /* 0x00000001e700780c */ /* 0x000fe20003fa6270 */
[C---:B------:R-:W-:Y:S01]  /*4630*/  HMMA.16816.F32 R8, R12.reuse, R28, RZ ;  /* 0x0000001c0c08723c */ /* 0x040fe200000018ff */
[----:B------:R-:W-:Y:S03]  /*4640*/  LDSM.16.M88.4 R20, [R45+0x10480] ;  /* 0x010480002d14783b */ /* 0x000fe60000000200 */
        /* <DEDUP_REMOVED lines=51> */
[----:B------:R-:W-:Y:S01]  /*4980*/  LEA.HI.X.SX32 R21, R236, R203, 0x1, P0 ;  /* 0x000000cbec157211 */ /* 0x000fe200000f0eff */
[----:B------:R-:W-:Y:S01]  /*4990*/  IMAD.MOV.U32 R236, RZ, RZ, R237 ;  /* 0x000000ffffec7224 */ /* 0x000fe200078e00ed */
[C---:B------:R-:W-:Y:S01]  /*49a0*/  LEA R46, P0, R20.reuse, c[0x0][0x220], 0x2 ;  /* 0x00008800142e7a11 */ /* 0x040fe200078010ff */
[C---:B---3--:R-:W-:Y:S04]  /*49b0*/  HMMA.16816.F32 R8, R40.reuse, R36, R8 ;  /* 0x000000242808723c */ /* 0x048fe80000001808 */
[----:B------:R-:W-:Y:S02]  /*49c0*/  LEA.HI.X R47, R20, c[0x0][0x224], R21, 0x2, P0 ;  /* 0x00008900142f7a11 */ /* 0x000fe400000f1415 */
[----:B------:R-:W-:Y:S01]  /*49d0*/  LDSM.16.MT88.4 R20, [R196+0x10480] ;  /* 0x01048000c414783b */ /* 0x000fe20000004200 */
[C---:B------:R-:W-:Y:S01]  /*49e0*/  ISETP.GE.AND P0, PT, R193.reuse, 0x1, PT ;  /* 0x00000001c100780c */ /* 0x040fe20003f06270 */
        /* <DEDUP_REMOVED lines=103> */
.L_x_736:
[----:B------:R-:W-:Y:S05]  /*5060*/  @P2 BRA `(.L_x_742) ;  /* 0x000011d000002947 */ /* 0x000fea0003800000 */
[----:B------:R-:W1:Y:S01]  /*5070*/  S2R R0, SR_TID.X ;  /* 0x0000000000007919 */ /* 0x000e620000002100 */
[----:B------:R-:W-:-:S02]  /*5080*/  F2FP.PACK_AB R68, R69, R68 ;  /* 0x000000444544723e */ /* 0x000fc400000000ff */
[----:B------:R-:W-:Y:S01]  /*5090*/  F2FP.PACK_AB R70, R71, R70 ;  /* 0x000000464746723e */ /* 0x000fe200000000ff */
[----:B------:R-:W-:Y:S01]  /*50a0*/  BAR.SYNC.DEFER_BLOCKING 0x1, 0x100 ;  /* 0x0044000000007b1d */ /* 0x000fe20000010000 */
        /* <DEDUP_REMOVED lines=8> */
[----:B------:R-:W-:Y:S02]  /*5130*/  F2FP.PACK_AB R96, R97, R96 ;  /* 0x000000606160723e */ /* 0x000fe400000000ff */
[----:B------:R-:W-:Y:S02]  /*5140*/  F2FP.PACK_AB R98, R99, R98 ;  /* 0x000000626362723e */ /* 0x000fe400000000ff */
[----:B-1----:R-:W-:-:S02]  /*5150*/  SHF.R.S32.HI R3, RZ, 0x1f, R0 ;  /* 0x0000001fff037819 */ /* 0x002fc40000011400 */
[----:B------:R-:W-:Y:S02]  /*5160*/  F2FP.PACK_AB R88, R89, R88 ;  /* 0x000000585958723e */ /* 0x000fe400000000ff */
[----:B------:R-:W-:Y:S02]  /*5170*/  LEA.HI R2, R3, R0, RZ, 0x2 ;  /* 0x0000000003027211 */ /* 0x000fe400078f10ff */
[----:B------:R-:W-:Y:S02]  /*5180*/  F2FP.PACK_AB R90, R91, R90 ;  /* 0x0000005a5b5a723e */ /* 0x000fe400000000ff */
[--C-:B------:R-:W-:Y:S02]  /*5190*/  SHF.R.S32.HI R5, RZ, 0x2, R2.reuse ;  /* 0x00000002ff057819 */ /* 0x100fe40000011402 */
[----:B------:R-:W-:Y:S02]  /*51a0*/  SHF.R.S32.HI R4, RZ, 0x1f, R2 ;  /* 0x0000001fff047819 */ /* 0x000fe40000011402 */
[----:B------:R-:W-:-:S02]  /*51b0*/  LOP3.LUT R9, R2, 0x3ffffffc, RZ, 0xc0, !PT ;  /* 0x3ffffffc02097812 */ /* 0x000fc400078ec0ff */
[----:B------:R-:W-:Y:S02]  /*51c0*/  LEA.HI R6, R4, R5, RZ, 0x3 ;  /* 0x0000000504067211 */ /* 0x000fe400078f18ff */
[-C--:B------:R-:W-:Y:S01]  /*51d0*/  LEA.HI R4, R3, R0.reuse, RZ, 0x5 ;  /* 0x0000000003047211 */ /* 0x080fe200078f28ff */
[----:B------:R-:W-:Y:S01]  /*51e0*/  IMAD.IADD R2, R0, 0x1, -R9 ;  /* 0x0000000100027824 */ /* 0x000fe200078e0a09 */
[----:B------:R-:W-:Y:S02]  /*51f0*/  LOP3.LUT R8, R6, 0xfffffff8, RZ, 0xc0, !PT ;  /* 0xfffffff806087812 */ /* 0x000fe400078ec0ff */
[--C-:B------:R-:W-:Y:S02]  /*5200*/  SHF.R.S32.HI R6, RZ, 0x5, R4.reuse ;  /* 0x00000005ff067819 */ /* 0x100fe40000011404 */
[----:B------:R-:W-:Y:S01]  /*5210*/  SHF.R.S32.HI R7, RZ, 0x1f, R4 ;  /* 0x0000001fff077819 */ /* 0x000fe20000011404 */
[----:B------:R-:W-:Y:S01]  /*5220*/  IMAD.IADD R8, R5, 0x1, -R8 ;  /* 0x0000000105087824 */ /* 0x000fe200078e0a08 */
[----:B------:R-:W-:-:S02]  /*5230*/  LEA.HI R5, R3, R0, RZ, 0x7 ;  /* 0x0000000003057211 */ /* 0x000fc400078f38ff */
[----:B------:R-:W-:Y:S01]  /*5240*/  LEA.HI R7, R7, R6, RZ, 0x2 ;  /* 0x0000000607077211 */ /* 0x000fe200078f10ff */
[----:B------:R-:W-:Y:S01]  /*5250*/  IMAD.SHL.U32 R4, R8, 0x40, RZ ;  /* 0x0000004008047824 */ /* 0x000fe200078e00ff */
[----:B------:R-:W-:Y:S02]  /*5260*/  SHF.R.U32.HI R5, RZ, 0x4, R5 ;  /* 0x00000004ff057819 */ /* 0x000fe40000011605 */
[----:B------:R-:W-:Y:S02]  /*5270*/  LOP3.LUT R7, R7, 0x1ffffc, RZ, 0xc0, !PT ;  /* 0x001ffffc07077812 */ /* 0x000fe400078ec0ff */
[----:B------:R-:W-:Y:S02]  /*5280*/  LOP3.LUT R4, R4, 0x1c0, RZ, 0xc0, !PT ;  /* 0x000001c004047812 */ /* 0x000fe400078ec0ff */
[----:B------:R-:W-:Y:S01]  /*5290*/  R2P PR, R8, 0x6 ;  /* 0x0000000608007804 */ /* 0x000fe20000000000 */
[----:B------:R-:W-:Y:S01]  /*52a0*/  IMAD.IADD R7, R6, 0x1, -R7 ;  /* 0x0000000106077824 */ /* 0x000fe200078e0a07 */
[----:B------:R-:W-:-:S02]  /*52b0*/  LOP3.LUT R5, R4, 0x8, R5, 0xf8, !PT ;  /* 0x0000000804057812 */ /* 0x000fc400078ef805 */
[----:B------:R-:W-:Y:S01]  /*52c0*/  SHF.R.U32.HI R4, RZ, 0x3, R4 ;  /* 0x00000003ff047819 */ /* 0x000fe20000011604 */
[----:B------:R-:W-:Y:S01]  /*52d0*/  IMAD R2, R7, 0x200, R2 ;  /* 0x0000020007027824 */ /* 0x000fe200078e0202 */
[----:B------:R-:W-:Y:S02]  /*52e0*/  F2FP.PACK_AB R92, R93, R92 ;  /* 0x0000005c5d5c723e */ /* 0x000fe400000000ff */
[----:B------:R-:W-:Y:S01]  /*52f0*/  LOP3.LUT R5, R5, R4, RZ, 0x3c, !PT ;  /* 0x0000000405057212 */ /* 0x000fe200078e3cff */
[----:B------:R-:W-:Y:S01]  /*5300*/  IMAD.MOV.U32 R4, RZ, RZ, 0x20 ;  /* 0x00000020ff047424 */ /* 0x000fe200078e00ff */
[----:B------:R-:W-:Y:S02]  /*5310*/  F2FP.PACK_AB R94, R95, R94 ;  /* 0x0000005e5f5e723e */ /* 0x000fe400000000ff */
[----:B------:R-:W-:Y:S01]  /*5320*/  F2FP.PACK_AB R100, R101, R100 ;  /* 0x000000646564723e */ /* 0x000fe200000000ff */
[----:B------:R-:W-:Y:S01]  /*5330*/  IMAD.U32 R2, R2, 0x2, R5 ;  /* 0x0000000202027824 */ /* 0x000fe200078e0005 */
[----:B------:R-:W-:-:S02]  /*5340*/  SEL R4, R4, 0xffffffe0, !P1 ;  /* 0xffffffe004047807 */ /* 0x000fc40004800000 */
[----:B------:R-:W-:Y:S01]  /*5350*/  F2FP.PACK_AB R102, R103, R102 ;  /* 0x000000666766723e */ /* 0x000fe200000000ff */
[----:B------:R-:W-:Y:S01]  /*5360*/  IMAD.SHL.U32 R5, R2, 0x2, RZ ;  /* 0x0000000202057824 */ /* 0x000fe200078e00ff */
[----:B------:R-:W-:Y:S01]  /*5370*/  F2FP.PACK_AB R112, R113, R112 ;  /* 0x000000707170723e */ /* 0x000fe200000000ff */
[----:B------:R-:W-:Y:S01]  /*5380*/  IMAD.MOV.U32 R2, RZ, RZ, 0x4 ;  /* 0x00000004ff027424 */ /* 0x000fe200078e00ff */
[----:B------:R-:W-:Y:S01]  /*5390*/  F2FP.PACK_AB R114, R115, R114 ;  /* 0x000000727372723e */ /* 0x000fe200000000ff */
[C---:B------:R-:W-:Y:S01]  /*53a0*/  IMAD.IADD R9, R5.reuse, 0x1, R4 ;  /* 0x0000000105097824 */ /* 0x040fe200078e0204 */
[C---:B------:R-:W-:Y:S01]  /*53b0*/  IADD3 R7, R5.reuse, 0x40, RZ ;  /* 0x0000004005077810 */ /* 0x040fe20007ffe0ff */
[----:B------:R-:W-:Y:S01]  /*53c0*/  STS [R5+0x4080], R68 ;  /* 0x0040804405007388 */ /* 0x000fe20000000800 */
[----:B------:R-:W-:Y:S02]  /*53d0*/  @P2 IADD3 R7, R5, -0x40, RZ ;  /* 0xffffffc005072810 */ /* 0x000fe40007ffe0ff */
        /* <DEDUP_REMOVED lines=61> */
[----:B--2---:R-:W-:-:S02]  /*57b0*/  IADD3 R34, -R34, R7, RZ ;  /* 0x0000000722227210 */ /* 0x004fc40007ffe1ff */
.L_x_743:
[----:B---3--:R-:W-:Y:S01]  /*57c0*/  LEA.HI R2, R3, R0, RZ, 0x3 ;  /* 0x0000000003027211 */ /* 0x008fe200078f18ff */
[----:B------:R-:W-:Y:S03]  /*57d0*/  BSSY B0, `(.L_x_744) ;  /* 0x0000033000007945 */ /* 0x000fe60003800000 */
[----:B------:R-:W-:-:S02]  /*57e0*/  LOP3.LUT R5, R2, 0x1ffffff8, RZ, 0xc0, !PT ;  /* 0x1ffffff802057812 */ /* 0x000fc400078ec0ff */
[----:B------:R-:W-:-:S03]  /*57f0*/  SHF.R.S32.HI R2, RZ, 0x3, R2 ;  /* 0x00000003ff027819 */ /* 0x000fc60000011402 */
[----:B------:R-:W-:Y:S01]  /*5800*/  IMAD.IADD R38, R0, 0x1, -R5 ;  /* 0x0000000100267824 */ /* 0x000fe200078e0a05 */
[----:B------:R-:W-:Y:S01]  /*5810*/  LEA.HI R0, R3, R0, RZ, 0x6 ;  /* 0x0000000003007211 */ /* 0x000fe200078f30ff */
[C---:B------:R-:W-:Y:S01]  /*5820*/  IMAD.SHL.U32 R5, R2.reuse, 0x40, RZ ;  /* 0x0000004002057824 */ /* 0x040fe200078e00ff */
[----:B------:R-:W-:Y:S01]  /*5830*/  IADD3 R44, P0, R2, R40, RZ ;  /* 0x00000028022c7210 */ /* 0x000fe20007f1e0ff */
[----:B------:R-:W-:Y:S02]  /*5840*/  IMAD.SHL.U32 R38, R38, 0x8, RZ ;  /* 0x0000000826267824 */ /* 0x000fe400078e00ff */
[----:B------:R-:W-:Y:S01]  /*5850*/  IMAD.SHL.U32 R0, R0, 0x8, RZ ;  /* 0x0000000800007824 */ /* 0x000fe200078e00ff */
[----:B------:R-:W-:Y:S02]  /*5860*/  LOP3.LUT R5, R5, 0x1c0, RZ, 0xc0, !PT ;  /* 0x000001c005057812 */ /* 0x000fe400078ec0ff */
[--C-:B------:R-:W-:Y:S02]  /*5870*/  SHF.R.S32.HI R39, RZ, 0x1f, R38.reuse ;  /* 0x0000001fff277819 */ /* 0x100fe40000011426 */
[----:B------:R-:W-:-:S02]  /*5880*/  LOP3.LUT R3, R5, 0x38, R38, 0xf8, !PT ;  /* 0x0000003805037812 */ /* 0x000fc400078ef826 */
[----:B------:R-:W-:Y:S01]  /*5890*/  SHF.R.U32.HI R4, RZ, 0x3, R5 ;  /* 0x00000003ff047819 */ /* 0x000fe20000011605 */
[----:B------:R-:W-:Y:S01]  /*58a0*/  IMAD.WIDE.U32 R42, R217, c[0x0][0x338], R38 ;  /* 0x0000ce00d92a7a25 */ /* 0x000fe200078e0026 */
[----:B------:R-:W-:Y:S02]  /*58b0*/  LEA.HI.X.SX32 R45, R2, R41, 0x1, P0 ;  /* 0x00000029022d7211 */ /* 0x000fe400000f0eff */
[----:B------:R-:W-:-:S03]  /*58c0*/  LOP3.LUT R3, R3, R4, RZ, 0x3c, !PT ;  /* 0x0000000403037212 */ /* 0x000fc600078e3cff */
[----:B------:R-:W-:Y:S01]  /*58d0*/  IMAD.WIDE R218, R218, 0x80, R44 ;  /* 0x00000080dada7825 */ /* 0x000fe200078e022c */
[----:B------:R-:W-:-:S03]  /*58e0*/  LOP3.LUT R0, R3, 0x7ffffe00, R0, 0xf8, !PT ;  /* 0x7ffffe0003007812 */ /* 0x000fc600078ef800 */
[----:B-----5:R-:W-:Y:S01]  /*58f0*/  IMAD.IADD R3, R34, 0x1, -R211 ;  /* 0x0000000122037824 */ /* 0x020fe200078e0ad3 */
[----:B------:R-:W-:Y:S01]  /*5900*/  SHF.R.S32.HI R34, RZ, 0x1f, R215 ;  /* 0x0000001fff227819 */ /* 0x000fe200000114d7 */
[----:B------:R-:W-:Y:S01]  /*5910*/  IMAD.SHL.U32 R32, R0, 0x2, RZ ;  /* 0x0000000200207824 */ /* 0x000fe200078e00ff */
[----:B------:R-:W-:Y:S02]  /*5920*/  SHF.R.S32.HI R0, RZ, 0x1f, R217 ;  /* 0x0000001fff007819 */ /* 0x000fe400000114d9 */
[----:B------:R-:W-:Y:S02]  /*5930*/  IMNMX R3, R3, 0x80, PT ;  /* 0x0000008003037817 */ /* 0x000fe40003800200 */
[----:B------:R1:W2:Y:S01]  /*5940*/  LDS.128 R28, [R32+0x5080] ;  /* 0x00508000201c7984 */ /* 0x0002a20000000c00 */
[----:B------:R-:W-:Y:S01]  /*5950*/  IMAD R36, R0, c[0x0][0x338], RZ ;  /* 0x0000ce0000247a24 */ /* 0x000fe200078e02ff */
[----:B------:R-:W-:Y:S02]  /*5960*/  ISETP.GE.AND P3, PT, R2, R3, PT ;  /* 0x000000030200720c */ /* 0x000fe40003f66270 */
[----:B------:R1:W3:Y:S01]  /*5970*/  LDS.128 R24, [R32+0x6080] ;  /* 0x0060800020187984 */ /* 0x0002e20000000c00 */
[----:B------:R-:W-:Y:S01]  /*5980*/  IMAD R33, R217, c[0x0][0x33c], R36 ;  /* 0x0000cf00d9217a24 */ /* 0x000fe200078e0224 */
[----:B------:R-:W-:-:S02]  /*5990*/  ISETP.GE.OR P0, PT, R38, c[0x0][0x324], P3 ;  /* 0x0000c90026007a0c */ /* 0x000fc40001f06670 */
[----:B------:R1:W4:Y:S01]  /*59a0*/  LDS.128 R20, [R32+0x7080] ;  /* 0x0070800020147984 */ /* 0x0003220000000c00 */
[----:B------:R-:W-:Y:S01]  /*59b0*/  SEL R36, R34, RZ, !P1 ;  /* 0x000000ff22247207 */ /* 0x000fe20004800000 */
[----:B------:R-:W-:Y:S01]  /*59c0*/  IMAD.IADD R43, R43, 0x1, R33 ;  /* 0x000000012b2b7824 */ /* 0x000fe200078e0221 */
[----:B------:R-:W-:Y:S01]  /*59d0*/  SEL R215, R215, RZ, !P1 ;  /* 0x000000ffd7d77207 */ /* 0x000fe20004800000 */
[----:B------:R1:W1:Y:S02]  /*59e0*/  LDS.128 R16, [R32+0x80] ;  /* 0x0000800020107984 */ /* 0x0002640000000c00 */
[----:B------:R-:W-:Y:S02]  /*59f0*/  IMAD R34, R36, c[0x0][0x340], RZ ;  /* 0x0000d00024227a24 */ /* 0x000fe400078e02ff */
[----:B------:R1:W1:Y:S01]  /*5a00*/  LDS.128 R12, [R32+0x1080] ;  /* 0x00108000200c7984 */ /* 0x0002620000000c00 */
[----:B------:R-:W-:-:S03]  /*5a10*/  IMAD.WIDE.U32 R40, R215, c[0x0][0x340], R42 ;  /* 0x0000d000d7287a25 */ /* 0x000fc600078e002a */
[----:B------:R1:W1:Y:S01]  /*5a20*/  LDS.128 R8, [R32+0x2080] ;  /* 0x0020800020087984 */ /* 0x0002620000000c00 */
[----:B------:R-:W-:-:S03]  /*5a30*/  IMAD R33, R215, c[0x0][0x344], R34 ;  /* 0x0000d100d7217a24 */ /* 0x000fc600078e0222 */
[----:B------:R1:W1:Y:S01]  /*5a40*/  LDS.128 R4, [R32+0x3080] ;  /* 0x0030800020047984 */ /* 0x0002620000000c00 */
[----:B------:R-:W-:Y:S01]  /*5a50*/  IMAD.IADD R43, R41, 0x1, R33 ;  /* 0x00000001292b7824 */ /* 0x000fe200078e0221 */
        /* <DEDUP_REMOVED lines=10> */
.L_x_745:
[----:B------:R-:W-:Y:S05]  /*5b00*/  BSYNC B0 ;  /* 0x0000000000007941 */ /* 0x000fea0003800000 */
.L_x_744:
        /* <DEDUP_REMOVED lines=16> */
.L_x_747:
[----:B------:R-:W-:Y:S05]  /*5c10*/  BSYNC B0 ;  /* 0x0000000000007941 */ /* 0x000fea0003800000 */
.L_x_746:
        /* <DEDUP_REMOVED lines=16> */
.L_x_749:
[----:B------:R-:W-:Y:S05]  /*5d20*/  BSYNC B0 ;  /* 0x0000000000007941 */ /* 0x000fea0003800000 */
.L_x_748:
        /* <DEDUP_REMOVED lines=16> */
.L_x_751:
[----:B------:R-:W-:Y:S05]  /*5e30*/  BSYNC B0 ;  /* 0x0000000000007941 */ /* 0x000fea0003800000 */
.L_x_750:
        /* <DEDUP_REMOVED lines=8> */
[----:B-1--4-:R-:W-:-:S05]  /*5ec0*/  IMAD.WIDE.U32 R20, R215, c[0x0][0x310], R2 ;  /* 0x0000c400d7147a25 */ /* 0x012fca00078e0002 */
        /* <DEDUP_REMOVED lines=10> */
.L_x_753:
[----:B------:R-:W-:Y:S05]  /*5f70*/  BSYNC B0 ;  /* 0x0000000000007941 */ /* 0x000fea0003800000 */
.L_x_752:
        /* <DEDUP_REMOVED lines=14> */
.L_x_755:
[----:B------:R-:W-:Y:S05]  /*6060*/  BSYNC B0 ;  /* 0x0000000000007941 */ /* 0x000fea0003800000 */
.L_x_754:
        /* <DEDUP_REMOVED lines=14> */
.L_x_757:
[----:B------:R-:W-:Y:S05]  /*6150*/  BSYNC B0 ;  /* 0x0000000000007941 */ /* 0x000fea0003800000 */
.L_x_756:
        /* <DEDUP_REMOVED lines=14> */
.L_x_742:
        /* <DEDUP_REMOVED lines=18> */
.L_x_758:
[----:B-1----:R-:W1:Y:S01]  /*6360*/  S2R R3, SR_TID.X ;  /* 0x0000000000037919 */ /* 0x002e620000002100 */
[----:B-----5:R-:W-:Y:S01]  /*6370*/  IMAD.IADD R211, R10, 0x1, -R211 ;  /* 0x000000010ad37824 */ /* 0x020fe200078e0ad3 */
[----:B------:R-:W-:Y:S01]  /*6380*/  SHF.R.S32.HI R0, RZ, 0x1f, R217 ;  /* 0x0000001fff007819 */ /* 0x000fe200000114d9 */
[----:B------:R-:W-:Y:S04]  /*6390*/  BSSY B0, `(.L_x_759) ;  /* 0x0000021000007945 */ /* 0x000fe80003800000 */
[----:B------:R-:W-:-:S04]  /*63a0*/  IMAD R6, R0, c[0x0][0x308], RZ ;  /* 0x0000c20000067a24 */ /* 0x000fc800078e02ff */
[----:B------:R-:W-:Y:S01]  /*63b0*/  IMAD R6, R217, c[0x0][0x30c], R6 ;  /* 0x0000c300d9067a24 */ /* 0x000fe200078e0206 */
[----:B-1----:R-:W-:-:S04]  /*63c0*/  SHF.R.S32.HI R2, RZ, 0x1f, R3 ;  /* 0x0000001fff027819 */ /* 0x002fc80000011403 */
[----:B------:R-:W-:-:S04]  /*63d0*/  LEA.HI R2, R2, R3, RZ, 0x3 ;  /* 0x0000000302027211 */ /* 0x000fc800078f18ff */
[----:B------:R-:W-:Y:S02]  /*63e0*/  LOP3.LUT R4, R2, 0x1ffffff8, RZ, 0xc0, !PT ;  /* 0x1ffffff802047812 */ /* 0x000fe400078ec0ff */
[----:B------:R-:W-:-:S03]  /*63f0*/  SHF.R.S32.HI R2, RZ, 0x3, R2 ;  /* 0x00000003ff027819 */ /* 0x000fc60000011402 */
[----:B------:R-:W-:Y:S01]  /*6400*/  IMAD.IADD R4, R3, 0x1, -R4 ;  /* 0x0000000103047824 */ /* 0x000fe200078e0a04 */
[C---:B------:R-:W-:Y:S02]  /*6410*/  IADD3 R12, P0, R2.reuse, R12, RZ ;  /* 0x0000000c020c7210 */ /* 0x040fe40007f1e0ff */
[----:B------:R-:W-:Y:S01]  /*6420*/  ISETP.GE.AND P3, PT, R2, R211, PT ;  /* 0x000000d30200720c */ /* 0x000fe20003f66270 */
[----:B------:R-:W-:Y:S01]  /*6430*/  IMAD.SHL.U32 R4, R4, 0x8, RZ ;  /* 0x0000000804047824 */ /* 0x000fe200078e00ff */
[----:B------:R-:W-:Y:S02]  /*6440*/  SHF.R.S32.HI R3, RZ, 0x1f, R215 ;  /* 0x0000001fff037819 */ /* 0x000fe400000114d7 */
[----:B------:R-:W-:Y:S02]  /*6450*/  LEA.HI.X.SX32 R13, R2, R13, 0x1, P0 ;  /* 0x0000000d020d7211 */ /* 0x000fe400000f0eff */
[----:B------:R-:W-:Y:S02]  /*6460*/  SHF.R.S32.HI R5, RZ, 0x1f, R4 ;  /* 0x0000001fff057819 */ /* 0x000fe40000011404 */
[----:B------:R-:W-:Y:S01]  /*6470*/  ISETP.GE.OR P0, PT, R4, c[0x0][0x2f4], P3 ;  /* 0x0000bd0004007a0c */ /* 0x000fe20001f06670 */
[----:B------:R-:W-:Y:S01]  /*6480*/  IMAD.WIDE R218, R218, 0x80, R12 ;  /* 0x00000080dada7825 */ /* 0x000fe200078e020c */
[----:B------:R-:W-:-:S02]  /*6490*/  SEL R3, R3, RZ, !P1 ;  /* 0x000000ff03037207 */ /* 0x000fc40004800000 */
[----:B------:R-:W-:Y:S01]  /*64a0*/  SEL R215, R215, RZ, !P1 ;  /* 0x000000ffd7d77207 */ /* 0x000fe20004800000 */
[----:B------:R-:W-:-:S04]  /*64b0*/  IMAD.WIDE.U32 R8, R217, c[0x0][0x308], R4 ;  /* 0x0000c200d9087a25 */ /* 0x000fc800078e0004 */
[----:B------:R-:W-:Y:S02]  /*64c0*/  IMAD.IADD R9, R9, 0x1, R6 ;  /* 0x0000000109097824 */ /* 0x000fe400078e0206 */
[----:B------:R-:W-:Y:S02]  /*64d0*/  IMAD R6, R3, c[0x0][0x310], RZ ;  /* 0x0000c40003067a24 */ /* 0x000fe400078e02ff */
[----:B------:R-:W-:-:S04]  /*64e0*/  IMAD.WIDE.U32 R8, R215, c[0x0][0x310], R8 ;  /* 0x0000c400d7087a25 */ /* 0x000fc800078e0008 */
[----:B------:R-:W-:-:S04]  /*64f0*/  IMAD R11, R215, c[0x0][0x314], R6 ;  /* 0x0000c500d70b7a24 */ /* 0x000fc800078e0206 */
        /* <DEDUP_REMOVED lines=10> */
.L_x_760:
[----:B------:R-:W-:Y:S05]  /*65a0*/  BSYNC B0 ;  /* 0x0000000000007941 */ /* 0x000fea0003800000 */
.L_x_759:
[----:B------:R-:W-:Y:S01]  /*65b0*/  IADD3 R6, R2, 0x20, RZ ;  /* 0x0000002002067810 */ /* 0x000fe20007ffe0ff */
        /* <DEDUP_REMOVED lines=15> */
.L_x_762:
[----:B------:R-:W-:Y:S05]  /*66b0*/  BSYNC B0 ;  /* 0x0000000000007941 */ /* 0x000fea0003800000 */
.L_x_761:
        /* <DEDUP_REMOVED lines=16> */
.L_x_764:
[----:B------:R-:W-:Y:S05]  /*67c0*/  BSYNC B0 ;  /* 0x0000000000007941 */ /* 0x000fea0003800000 */
.L_x_763:
[----:B------:R-:W-:Y:S01]  /*67d0*/  IADD3 R2, R2, 0x60, RZ ;  /* 0x0000006002027810 */ /* 0x000fe20007ffe0ff */
[----:B------:R-:W-:Y:S03]  /*67e0*/  BSSY B0, `(.L_x_765) ;  /* 0x000000e000007945 */ /* 0x000fe60003800000 */
[----:B------:R-:W-:-:S04]  /*67f0*/  ISETP.GE.AND P0, PT, R2, R211, PT ;  /* 0x000000d30200720c */ /* 0x000fc80003f06270 */
        /* <DEDUP_REMOVED lines=12> */
.L_x_766:
[----:B------:R-:W-:Y:S05]  /*68c0*/  BSYNC B0 ;  /* 0x0000000000007941 */ /* 0x000fea0003800000 */
.L_x_765:
        /* <DEDUP_REMOVED lines=19> */
.L_x_768:
[----:B------:R-:W-:Y:S05]  /*6a00*/  BSYNC B0 ;  /* 0x0000000000007941 */ /* 0x000fea0003800000 */
.L_x_767:
        /* <DEDUP_REMOVED lines=14> */
.L_x_770:
[----:B------:R-:W-:Y:S05]  /*6af0*/  BSYNC B0 ;  /* 0x0000000000007941 */ /* 0x000fea0003800000 */
.L_x_769:
        /* <DEDUP_REMOVED lines=14> */
.L_x_772:
[----:B------:R-:W-:Y:S05]  /*6be0*/  BSYNC B0 ;  /* 0x0000000000007941 */ /* 0x000fea0003800000 */
.L_x_771:
[----:B------:R-:W-:-:S13]  /*6bf0*/  ISETP.GE.OR P0, PT, R4, c[0x0][0x324], P0 ;  /* 0x0000c90004007a0c */ /* 0x000fda0000706670 */
[----:B------:R-:W-:Y:S05]  /*6c00*/  @P0 EXIT ;  /* 0x000000000000094d */ /* 0x000fea0003800000 */
[----:B------:R-:W-:Y:S01]  /*6c10*/  IADD3 R0, P0, R218, 0x60, RZ ;  /* 0x00000060da007810 */ /* 0x000fe20007f1e0ff */
[----:B------:R-:W-:Y:S01]  /*6c20*/  IMAD.MOV.U32 R4, RZ, RZ, R6 ;  /* 0x000000ffff047224 */ /* 0x000fe200078e0006 */
        /* <DEDUP_REMOVED lines=8> */
[----:B------:R-:W-:Y:S01]  /*6cb0*/  STG.E.128 [R2.64], RZ ;  /* 0x000000ff02007986 */ /* 0x000fe2000c101d0a */
[----:B------:R-:W-:Y:S05]  /*6cc0*/  EXIT ;  /* 0x000000000000794d */ /* 0x000fea0003800000 */
.L_x_773:
        /* <DEDUP_REMOVED lines=11> */
.L_x_1818:


//--------------------- .text._ZN7cutlass13device_kernelIN5flash19enable_sm80_to_sm89INS1_16FlashAttnBwdSm80INS1_25CollectiveMainloopBwdSm80ILi2ELi2EN4cute5tupleIJNS5_1CILi64EEENS7_ILi128EEES8_EEENS_6half_tEfNS_4arch4Sm80ELb1ELb0ELb0ELb1ELb1ELb0ELb0ELb0ELi2ELi2ELi4ELi2ELb1EEENS1_21CollectiveEpilogueBwdISA_SB_SD_Li256ELb1ELb0ELi2EEENS1_25SingleTileBwdLPTSchedulerILb1ELi128ELb1EEEEEEEEEvNT_6ParamsE --------------------------
	.section	.text._ZN7cutlass13device_kernelIN5flash19enable_sm80_to_sm89INS1_16FlashAttnBwdSm80INS1_25CollectiveMainloopBwdSm80ILi2ELi2EN4cute5tupleIJNS5_1CILi64EEENS7_ILi128EEES8_EEENS_6half_tEfNS_4arch4Sm80ELb1ELb0ELb0ELb1ELb1ELb0ELb0ELb0ELi2ELi2ELi4ELi2ELb1EEENS1_21CollectiveEpilogueBwdISA_SB_SD_Li256ELb1ELb0ELi2EEENS1_25SingleTileBwdLPTSchedulerILb1ELi128ELb1EEEEEEEEEvNT_6ParamsE,"ax",@progbits
	.sectioninfo	@"SHI_REGISTERS=254"
	.align	128
.text._ZN7cutlass13device_kernelIN5flash19enable_sm80_to_sm89INS1_16FlashAttnBwdSm80INS1_25CollectiveMainloopBwdSm80ILi2ELi2EN4cute5tupleIJNS5_1CILi64EEENS7_ILi128EEES8_EEENS_6half_tEfNS_4arch4Sm80ELb1ELb0ELb0ELb1ELb1ELb0ELb0ELb0ELi2ELi2ELi4ELi2ELb1EEENS1_21CollectiveEpilogueBwdISA_SB_SD_Li256ELb1ELb0ELi2EEENS1_25SingleTileBwdLPTSchedulerILb1ELi128ELb1EEEEEEEEEvNT_6ParamsE:
        .type           _ZN7cutlass13device_kernelIN5flash19enable_sm80_to_sm89INS1_16FlashAttnBwdSm80INS1_25CollectiveMainloopBwdSm80ILi2ELi2EN4cute5tupleIJNS5_1CILi64EEENS7_ILi128EEES8_EEENS_6half_tEfNS_4arch4Sm80ELb1ELb0ELb0ELb1ELb1ELb0ELb0ELb0ELi2ELi2ELi4ELi2ELb1EEENS1_21CollectiveEpilogueBwdISA_SB_SD_Li256ELb1ELb0ELi2EEENS1_25SingleTileBwdLPTSchedulerILb1ELi128ELb1EEEEEEEEEvNT_6ParamsE,@function
        .size           _ZN7cutlass13device_kernelIN5flash19enable_sm80_to_sm89INS1_16FlashAttnBwdSm80INS1_25CollectiveMainloopBwdSm80ILi2ELi2EN4cute5tupleIJNS5_1CILi64EEENS7_ILi128EEES8_EEENS_6half_tEfNS_4arch4Sm80ELb1ELb0ELb0ELb1ELb1ELb0ELb0ELb0ELi2ELi2ELi4ELi2ELb1EEENS1_21CollectiveEpilogueBwdISA_SB_SD_Li256ELb1ELb0ELi2EEENS1_25SingleTileBwdLPTSchedulerILb1ELi128ELb1EEEEEEEEEvNT_6ParamsE,(.L_x_1819 - _ZN7cutlass13device_kernelIN5flash19enable_sm80_to_sm89INS1_16FlashAttnBwdSm80INS1_25CollectiveMainloopBwdSm80ILi2ELi2EN4cute5tupleIJNS5_1CILi64EEENS7_ILi128EEES8_EEENS_6half_tEfNS_4arch4Sm80ELb1ELb0ELb0ELb1ELb1ELb0ELb0ELb0ELi2ELi2ELi4ELi2ELb1EEENS1_21CollectiveEpilogueBwdISA_SB_SD_Li256ELb1ELb0ELi2EEENS1_25SingleTileBwdLPTSchedulerILb1ELi128ELb1EEEEEEEEEvNT_6ParamsE)
        .other          _ZN7cutlass13device_kernelIN5flash19enable_sm80_to_sm89INS1_16FlashAttnBwdSm80INS1_25CollectiveMainloopBwdSm80ILi2ELi2EN4cute5tupleIJNS5_1CILi64EEENS7_ILi128EEES8_EEENS_6half_tEfNS_4arch4Sm80ELb1ELb0ELb0ELb1ELb1ELb0ELb0ELb0ELi2ELi2ELi4ELi2ELb1EEENS1_21CollectiveEpilogueBwdISA_SB_SD_Li256ELb1ELb0ELi2EEENS1_25SingleTileBwdLPTSchedulerILb1ELi128ELb1EEEEEEEEEvNT_6ParamsE,@"STO_CUDA_ENTRY STV_DEFAULT"
_ZN7cutlass13device_kernelIN5flash19enable_sm80_to_sm89INS1_16FlashAttnBwdSm80INS1_25CollectiveMainloopBwdSm80ILi2ELi2EN4cute5tupleIJNS5_1CILi64EEENS7_ILi128EEES8_EEENS_6half_tEfNS_4arch4Sm80ELb1ELb0ELb0ELb1ELb1ELb0ELb0ELb0ELi2ELi2ELi4ELi2ELb1EEENS1_21CollectiveEpilogueBwdISA_SB_SD_Li256ELb1ELb0ELi2EEENS1_25SingleTileBwdLPTSchedulerILb1ELi128ELb1EEEEEEEEEvNT_6ParamsE:
        /* <DEDUP_REMOVED lines=24> */
.L_x_775:
[----:B------:R-:W-:-:S04]  /*0180*/  MOV R2, c[0x0][0x3ac] ;  /* 0x0000eb0000027a02 */ /* 0x000fc80000000f00 */
[----:B------:R-:W-:Y:S02]  /*0190*/  ISETP.NE.AND P0, PT, R2, 0x1, PT ;  /* 0x000000010200780c */ /* 0x000fe40003f05270 */
[----:B------:R-:W-:-:S11]  /*01a0*/  MOV R2, R0 ;  /* 0x0000000000027202 */ /* 0x000fd60000000f00 */
[----:B------:R-:W-:-:S05]  /*01b0*/  @P0 IMAD.HI.U32 R3, R0, c[0x0][0x3b0], RZ ;  /* 0x0000ec0000030a27 */ /* 0x000fca00078e00ff */
[----:B------:R-:W-:-:S05]  /*01c0*/  @P0 SHF.R.U32.HI R2, RZ, c[0x0][0x3b4], R3 ;  /* 0x0000ed00ff020a19 */ /* 0x000fca0000011603 */
[----:B------:R-:W-:Y:S02]  /*01d0*/  IMAD R5, R2, c[0x0][0x3ac], RZ ;  /* 0x0000eb0002057a24 */ /* 0x000fe400078e02ff */
.L_x_776:
        /* <DEDUP_REMOVED lines=13> */
[----:B------:R-:W-:-:S05]  /*02b0*/  IMAD.WIDE R4, R215, R0, c[0x0][0x3e0] ;  /* 0x0000f800d7047625 */ /* 0x000fca00078e0200 */
[----:B------:R1:W5:Y:S01]  /*02c0*/  LDG.E R3, [R4.64] ;  /* 0x0000000a04037981 */ /* 0x000362000c1e1900 */
[----:B------:R-:W-:Y:S05]  /*02d0*/  BRA `(.L_x_778) ;  /* 0x000000a000007947 */ /* 0x000fea0003800000 */
.L_x_777:
        /* <DEDUP_REMOVED lines=9> */
.L_x_779:
[----:B------:R-:W-:-:S04]  /*0370*/  MOV R3, c[0x0][0x3d4] ;  /* 0x0000f50000037a02 */ /* 0x000fc80000000f00 */
.L_x_778:
[----:B-----5:R-:W-:-:S04]  /*0380*/  IADD3 R3, R3, 0x7f, RZ ;  /* 0x0000007f03037810 */ /* 0x020fc80007ffe0ff */
[----:B------:R-:W-:-:S04]  /*0390*/  SHF.R.S32.HI R0, RZ, 0x1f, R3 ;  /* 0x0000001fff007819 */ /* 0x000fc80000011403 */
[----:B------:R-:W-:-:S04]  /*03a0*/  LEA.HI R0, R0, R3, RZ, 0x7 ;  /* 0x0000000300007211 */ /* 0x000fc800078f38ff */
[----:B------:R-:W-:-:S04]  /*03b0*/  SHF.R.S32.HI R217, RZ, 0x7, R0 ;  /* 0x00000007ffd97819 */ /* 0x000fc80000011400 */
[-C--:B------:R-:W-:Y:S02]  /*03c0*/  ISETP.GT.AND P0, PT, R217, R2.reuse, PT ;  /* 0x00000002d900720c */ /* 0x080fe40003f04270 */
[----:B------:R-:W-:Y:S02]  /*03d0*/  LOP3.LUT R2, RZ, R2, RZ, 0x33, !PT ;  /* 0x00000002ff027212 */ /* 0x000fe400078e33ff */
[----:B------:R-:W-:-:S03]  /*03e0*/  SEL R215, R215, 0xffffffff, P0 ;  /* 0xffffffffd7d77807 */ /* 0x000fc60000000000 */
[----:B------:R-:W-:Y:S01]  /*03f0*/  IMAD.IADD R217, R217, 0x1, R2 ;  /* 0x00000001d9d97824 */ /* 0x000fe200078e0202 */
[----:B------:R-:W-:Y:S05]  /*0400*/  BRA `(.L_x_780) ;  /* 0x0000038000007947 */ /* 0x000fea0003800000 */
.L_x_774:
        /* <DEDUP_REMOVED lines=16> */
.L_x_781:
[----:B------:R-:W-:Y:S02]  /*0510*/  MOV R0, c[0x0][0x3ac] ;  /* 0x0000eb0000007a02 */ /* 0x000fe40000000f00 */
[----:B------:R-:W-:Y:S02]  /*0520*/  MOV R2, R3 ;  /* 0x0000000300027202 */ /* 0x000fe40000000f00 */
[----:B------:R-:W-:-:S13]  /*0530*/  ISETP.NE.AND P0, PT, R0, 0x1, PT ;  /* 0x000000010000780c */ /* 0x000fda0003f05270 */
[----:B------:R-:W-:-:S05]  /*0540*/  @P0 IMAD.HI.U32 R0, R3, c[0x0][0x3b0], RZ ;  /* 0x0000ec0003000a27 */ /* 0x000fca00078e00ff */
[----:B------:R-:W-:-:S05]  /*0550*/  @P0 SHF.R.U32.HI R2, RZ, c[0x0][0x3b4], R0 ;  /* 0x0000ed00ff020a19 */ /* 0x000fca0000011600 */
[----:B------:R-:W-:Y:S02]  /*0560*/  IMAD R4, R2, c[0x0][0x3ac], RZ ;  /* 0x0000eb0002047a24 */ /* 0x000fe400078e02ff */
.L_x_782:
        /* <DEDUP_REMOVED lines=16> */
.L_x_783:
        /* <DEDUP_REMOVED lines=9> */
.L_x_785:
[----:B------:R-:W-:-:S04]  /*0700*/  MOV R3, c[0x0][0x3d4] ;  /* 0x0000f50000037a02 */ /* 0x000fc80000000f00 */
.L_x_784:
[----:B-----5:R-:W-:-:S04]  /*0710*/  IADD3 R3, R3, 0x7f, RZ ;  /* 0x0000007f03037810 */ /* 0x020fc80007ffe0ff */
[----:B------:R-:W-:-:S04]  /*0720*/  SHF.R.S32.HI R0, RZ, 0x1f, R3 ;  /* 0x0000001fff007819 */ /* 0x000fc80000011403 */
[----:B------:R-:W-:-:S04]  /*0730*/  LEA.HI R0, R0, R3, RZ, 0x7 ;  /* 0x0000000300007211 */ /* 0x000fc800078f38ff */
[----:B------:R-:W-:-:S04]  /*0740*/  SHF.R.S32.HI R217, RZ, 0x7, R0 ;  /* 0x00000007ffd97819 */ /* 0x000fc80000011400 */
[-C--:B------:R-:W-:Y:S02]  /*0750*/  ISETP.GT.AND P0, PT, R217, R2.reuse, PT ;  /* 0x00000002d900720c */ /* 0x080fe40003f04270 */
[----:B------:R-:W-:Y:S02]  /*0760*/  LOP3.LUT R2, RZ, R2, RZ, 0x33, !PT ;  /* 0x00000002ff027212 */ /* 0x000fe400078e33ff */
[----:B------:R-:W-:-:S03]  /*0770*/  SEL R215, R215, 0xffffffff, P0 ;  /* 0xffffffffd7d77807 */ /* 0x000fc60000000000 */
[----:B------:R-:W-:Y:S02]  /*0780*/  IMAD.IADD R217, R217, 0x1, R2 ;  /* 0x00000001d9d97824 */ /* 0x000fe400078e0202 */
.L_x_780:
[----:B------:R-:W-:-:S13]  /*0790*/  ISETP.GE.AND P0, PT, R215, RZ, PT ;  /* 0x000000ffd700720c */ /* 0x000fda0003f06270 */
[----:B------:R-:W-:Y:S05]  /*07a0*/  @!P0 EXIT ;  /* 0x000000000000894d */ /* 0x000fea0003800000 */
[----:B------:R-:W-:Y:S01]  /*07b0*/  ISETP.NE.U32.AND P3, PT, RZ, c[0x0][0x2c8], PT ;  /* 0x0000b200ff007a0c */ /* 0x000fe20003f65070 */
[----:B-1----:R-:W-:Y:S01]  /*07c0*/  IMAD.MOV.U32 R4, RZ, RZ, 0x4 ;  /* 0x00000004ff047424 */ /* 0x002fe200078e00ff */
        /* <DEDUP_REMOVED lines=8> */
[----:B------:R-:W-:Y:S01]  /*0850*/  MOV R2, RZ ;  /* 0x000000ff00027202 */ /* 0x000fe20000000f00 */
        /* <DEDUP_REMOVED lines=17> */
.L_x_786:
[----:B-1----:R-:W-:-:S04]  /*0970*/  ISETP.NE.U32.AND P0, PT, RZ, c[0x0][0x2e0], PT ;  /* 0x0000b800ff007a0c */ /* 0x002fc80003f05070 */
[----:B------:R-:W-:-:S13]  /*0980*/  ISETP.NE.AND.EX P0, PT, RZ, c[0x0][0x2e4], PT, P0 ;  /* 0x0000b900ff007a0c */ /* 0x000fda0003f05300 */
[----:B------:R-:W-:Y:S05]  /*0990*/  @!P0 BRA `(.L_x_787) ;  /* 0x0000003000008947 */ /* 0x000fea0003800000 */
[----:B------:R-:W-:-:S05]  /*09a0*/  IMAD.WIDE R4, R215, R4, c[0x0][0x2e0] ;  /* 0x0000b800d7047625 */ /* 0x000fca00078e0204 */
[----:B------:R1:W5:Y:S01]  /*09b0*/  LDG.E R214, [R4.64] ;  /* 0x0000000a04d67981 */ /* 0x000362000c1e1900 */
[----:B------:R-:W-:Y:S05]  /*09c0*/  BRA `(.L_x_788) ;  /* 0x0000004000007947 */ /* 0x000fea0003800000 */
.L_x_787:
[----:B------:R-:W-:Y:S05]  /*09d0*/  @!P1 BRA `(.L_x_788) ;  /* 0x0000003000009947 */ /* 0x000fea0003800000 */
[----:B------:R-:W2:Y:S04]  /*09e0*/  LDG.E R214, [R8.64] ;  /* 0x0000000a08d67981 */ /* 0x000ea8000c1e1900 */
[----:B------:R-:W2:Y:S02]  /*09f0*/  LDG.E R3, [R8.64+0x4] ;  /* 0x0000040a08037981 */ /* 0x000ea4000c1e1900 */
[----:B--2---:R-:W-:Y:S02]  /*0a00*/  IADD3 R214, -R214, R3, RZ ;  /* 0x00000003d6d67210 */ /* 0x004fe40007ffe1ff */
.L_x_788:
        /* <DEDUP_REMOVED lines=62> */
[----:B------:R-:W-:Y:S01]  /*0df0*/  USHF.L.U32 UR6, UR4, 0x6, URZ ;  /* 0x0000000604067899 */ /* 0x000fe2000800063f */
[----:B------:R-:W-:Y:S01]  /*0e00*/  IADD3 R222, P2, R213, R0, RZ ;  /* 0x00000000d5de7210 */ /* 0x000fe20007f5e0ff */
[C---:B------:R-:W-:Y:S01]  /*0e10*/  @P0 IMAD.HI.U32 R4, R218.reuse, c[0x0][0x24c], RZ ;  /* 0x00009300da040a27 */ /* 0x040fe200078e00ff */
[----:B------:R-:W-:Y:S01]  /*0e20*/  SEL R8, R215, RZ, !P1 ;  /* 0x000000ffd7087207 */ /* 0x000fe20004800000 */
[----:B------:R-:W-:Y:S01]  /*0e30*/  UMOV UR8, 0x6 ;  /* 0x0000000600087882 */ /* 0x000fe20000000000 */
[----:B------:R-:W-:Y:S01]  /*0e40*/  SHF.R.S32.HI R225, RZ, 0x1f, R224 ;  /* 0x0000001fffe17819 */ /* 0x000fe200000114e0 */
[----:B------:R-:W-:Y:S01]  /*0e50*/  IMAD R5, R218, c[0x0][0x23c], R5 ;  /* 0x00008f00da057a24 */ /* 0x000fe200078e0205 */
[----:B------:R-:W-:Y:S01]  /*0e60*/  @P0 SHF.R.U32.HI R17, RZ, c[0x0][0x250], R4 ;  /* 0x00009400ff110a19 */ /* 0x000fe20000011604 */
[----:B------:R-:W-:Y:S01]  /*0e70*/  IMAD.IADD R4, R6, 0x1, -R9 ;  /* 0x0000000106047824 */ /* 0x000fe200078e0a09 */
[----:B------:R-:W-:Y:S01]  /*0e80*/  SHF.R.S32.HI R9, RZ, 0x1f, R213 ;  /* 0x0000001fff097819 */ /* 0x000fe200000114d5 */
[----:B------:R-:W-:Y:S01]  /*0e90*/  IMAD.IADD R33, R33, 0x1, R5 ;  /* 0x0000000121217824 */ /* 0x000fe200078e0205 */
[----:B------:R-:W-:Y:S01]  /*0ea0*/  SHF.R.S32.HI R10, RZ, 0x1f, R17 ;  /* 0x0000001fff0a7819 */ /* 0x000fe20000011411 */
[----:B------:R-:W-:Y:S01]  /*0eb0*/  IMAD.SHL.U32 R20, R4, 0x8, RZ ;  /* 0x0000000804147824 */ /* 0x000fe200078e00ff */
[----:B------:R-:W-:Y:S01]  /*0ec0*/  IADD3 R22, P0, R213, R2, RZ ;  /* 0x00000002d5167210 */ /* 0x000fe20007f1e0ff */
[----:B------:R-:W-:Y:S01]  /*0ed0*/  IMAD.IADD R5, R235, 0x1, -R213 ;  /* 0x00000001eb057824 */ /* 0x000fe200078e0ad5 */
[-C--:B------:R-:W-:Y:S01]  /*0ee0*/  LEA.HI.X.SX32 R0, R0, R9.reuse, 0x1, P2 ;  /* 0x0000000900007211 */ /* 0x080fe200010f0eff */
[----:B------:R-:W-:Y:S01]  /*0ef0*/  IMAD R24, R10, c[0x0][0x1e0], RZ ;  /* 0x000078000a187a24 */ /* 0x000fe200078e02ff */
[----:B------:R-:W-:Y:S01]  /*0f00*/  SHF.R.S32.HI R21, RZ, 0x1f, R20 ;  /* 0x0000001fff157819 */ /* 0x000fe20000011414 */
[----:B------:R-:W-:Y:S01]  /*0f10*/  IMAD.WIDE.U32 R36, R218, c[0x0][0x270], R224 ;  /* 0x00009c00da247a25 */ /* 0x000fe200078e00e0 */
[----:B------:R-:W-:Y:S01]  /*0f20*/  LEA.HI.X.SX32 R23, R2, R9, 0x1, P0 ;  /* 0x0000000902177211 */ /* 0x000fe200000f0eff */
[----:B------:R-:W-:Y:S01]  /*0f30*/  USHF.L.U64.HI UR5, UR4, UR8, UR5 ;  /* 0x0000000804057299 */ /* 0x000fe20008010205 */
[----:B------:R-:W-:Y:S01]  /*0f40*/  ISETP.GE.AND P2, PT, R5, 0x1, PT ;  /* 0x000000010500780c */ /* 0x000fe20003f46270 */
[----:B------:R-:W-:Y:S01]  /*0f50*/  IMAD R24, R17, c[0x0][0x1e4], R24 ;  /* 0x0000790011187a24 */ /* 0x000fe200078e0218 */
[----:B------:R-:W-:Y:S01]  /*0f60*/  ISETP.GE.AND P0, PT, R5, 0x21, PT ;  /* 0x000000210500780c */ /* 0x000fe20003f06270 */
[----:B------:R-:W-:Y:S01]  /*0f70*/  IMAD.WIDE.U32 R14, R17, c[0x0][0x1e0], R20 ;  /* 0x00007800110e7a25 */ /* 0x000fe200078e0014 */
[----:B------:R-:W-:-:S02]  /*0f80*/  ISETP.GE.AND P6, PT, R5, 0x41, PT ;  /* 0x000000410500780c */ /* 0x000fc40003fc6270 */
[----:B------:R-:W-:Y:S01]  /*0f90*/  ISETP.GE.AND P5, PT, R5, 0x61, PT ;  /* 0x000000610500780c */ /* 0x000fe20003fa6270 */
[----:B------:R-:W-:Y:S01]  /*0fa0*/  IMAD.IADD R25, R15, 0x1, R24 ;  /* 0x000000010f197824 */ /* 0x000fe200078e0218 */
[----:B------:R-:W-:Y:S01]  /*0fb0*/  SHF.R.S32.HI R5, RZ, 0x1f, R215 ;  /* 0x0000001fff057819 */ /* 0x000fe200000114d7 */
[----:B------:R-:W-:Y:S01]  /*0fc0*/  IMAD R15, R3, c[0x0][0x270], RZ ;  /* 0x00009c00030f7a24 */ /* 0x000fe200078e02ff */
[----:B------:R-:W-:Y:S01]  /*0fd0*/  SEL R2, R215, RZ, !P3 ;  /* 0x000000ffd7027207 */ /* 0x000fe20005800000 */
[----:B------:R-:W-:Y:S01]  /*0fe0*/  IMAD R9, R3, c[0x0][0x288], RZ ;  /* 0x0000a20003097a24 */ /* 0x000fe200078e02ff */
[C---:B------:R-:W-:Y:S01]  /*0ff0*/  SEL R11, R5.reuse, RZ, !P3 ;  /* 0x000000ff050b7207 */ /* 0x040fe20005800000 */
[C---:B------:R-:W-:Y:S01]  /*1000*/  IMAD R28, R218.reuse, c[0x0][0x274], R15 ;  /* 0x00009d00da1c7a24 */ /* 0x040fe200078e020f */
[----:B------:R-:W-:Y:S01]  /*1010*/  SEL R5, R5, RZ, !P1 ;  /* 0x000000ff05057207 */ /* 0x000fe20004800000 */
[C---:B------:R-:W-:Y:S01]  /*1020*/  IMAD R26, R218.reuse, c[0x0][0x28c], R9 ;  /* 0x0000a300da1a7a24 */ /* 0x040fe200078e0209 */
[----:B------:R-:W-:Y:S01]  /*1030*/  SHF.R.S32.HI R9, RZ, 0x4, R18 ;  /* 0x00000004ff097819 */ /* 0x000fe20000011412 */
[----:B------:R-:W-:Y:S01]  /*1040*/  IMAD.WIDE.U32 R34, R218, c[0x0][0x288], R224 ;  /* 0x0000a200da227a25 */ /* 0x000fe200078e00e0 */
[----:B------:R-:W-:-:S02]  /*1050*/  ISETP.GE.OR P4, PT, R20, c[0x0][0x1cc], !P2 ;  /* 0x0000730014007a0c */ /* 0x000fc40005786670 */
[----:B------:R-:W-:Y:S01]  /*1060*/  ISETP.GE.OR P2, PT, R20, c[0x0][0x19c], !P2 ;  /* 0x0000670014007a0c */ /* 0x000fe20005746670 */
[----:B------:R-:W-:Y:S01]  /*1070*/  IMAD R15, R5, c[0x0][0x1e8], RZ ;  /* 0x00007a00050f7a24 */ /* 0x000fe200078e02ff */
[----:B------:R-:W-:Y:S01]  /*1080*/  LEA.HI R198, R13, R6, RZ, 0x7 ;  /* 0x000000060dc67211 */ /* 0x000fe200078f38ff */
[----:B------:R-:W-:Y:S01]  /*1090*/  IMAD.MOV.U32 R24, RZ, RZ, R14 ;  /* 0x000000ffff187224 */ /* 0x000fe200078e000e */
[----:B------:R-:W-:Y:S01]  /*10a0*/  SHF.R.S32.HI R14, RZ, 0x1f, R205 ;  /* 0x0000001fff0e7819 */ /* 0x000fe200000114cd */
[----:B------:R-:W-:Y:S01]  /*10b0*/  IMAD R30, R8, c[0x0][0x1ec], R15 ;  /* 0x00007b00081e7a24 */ /* 0x000fe200078e020f */
[----:B------:R-:W-:Y:S01]  /*10c0*/  LEA.HI R15, R18, R9, RZ, 0x1 ;  /* 0x00000009120f7211 */ /* 0x000fe200078f08ff */
[----:B------:R-:W-:Y:S01]  /*10d0*/  IMAD R203, R11, c[0x0][0x240], RZ ;  /* 0x000090000bcb7a24 */ /* 0x000fe200078e02ff */
[----:B------:R-:W-:Y:S01]  /*10e0*/  SHF.R.U32.HI R198, RZ, 0x4, R198 ;  /* 0x00000004ffc67819 */ /* 0x000fe200000116c6 */
[----:B------:R-:W-:Y:S01]  /*10f0*/  IMAD.WIDE.U32 R32, R2, c[0x0][0x240], R32 ;  /* 0x0000900002207a25 */ /* 0x000fe200078e0020 */
[----:B------:R-:W-:-:S03]  /*1100*/  LOP3.LUT R15, R15, 0xfffffffe, RZ, 0xc0, !PT ;  /* 0xfffffffe0f0f7812 */ /* 0x000fc600078ec0ff */
        /* <DEDUP_REMOVED lines=53> */
[----:B------:R-:W-:Y:S01]  /*1460*/  IMAD R197, R15, 0x800, R16 ;  /* 0x000008000fc57824 */ /* 0x000fe200078e0210 */
[----:B------:R-:W-:Y:S01]  /*1470*/  IADD3 R34, P1, R28, UR6, RZ ;  /* 0x000000061c227c10 */ /* 0x000fe2000ff3e0ff */
[----:B------:R-:W-:Y:S01]  /*1480*/  @!PT LDS RZ, [RZ] ;  /* 0x00000000fffff984 */ /* 0x000fe20000000800 */
[----:B------:R-:W-:Y:S01]  /*1490*/  @!PT LDS RZ, [RZ] ;  /* 0x00000000fffff984 */ /* 0x000fe20000000800 */
[----:B------:R-:W-:Y:S01]  /*14a0*/  @!PT LDS RZ, [RZ] ;  /* 0x00000000fffff984 */ /* 0x000fe20000000800 */
[----:B------:R1:W-:Y:S01]  /*14b0*/  LDGSTS.E.BYPASS.LTC128B.128 [R5+0x4080], [R26.64], !P4 ;  /* 0x040800001a057fae */ /* 0x0003e2000e101d4a */
[----:B------:R-:W-:Y:S01]  /*14c0*/  LOP3.LUT R19, R17, 0xfffffff8, RZ, 0xc0, !PT ;  /* 0xfffffff811137812 */ /* 0x000fe200078ec0ff */
[----:B------:R-:W-:Y:S01]  /*14d0*/  IMAD R17, R23, c[0x0][0x1a8], RZ ;  /* 0x00006a0017117a24 */ /* 0x000fe200078e02ff */
[----:B------:R-:W-:Y:S01]  /*14e0*/  IADD3.X R35, R29, UR5, RZ, P1, !PT ;  /* 0x000000051d237c10 */ /* 0x000fe20008ffe4ff */
[----:B------:R2:W-:Y:S01]  /*14f0*/  LDGSTS.E.BYPASS.LTC128B.128 [R5+0x5080], [R28.64], !P3 ;  /* 0x050800001c057fae */ /* 0x0005e2000d901d4a */
[----:B------:R-:W-:Y:S01]  /*1500*/  IADD3 R36, P1, R34, UR6, RZ ;  /* 0x0000000622247c10 */ /* 0x000fe2000ff3e0ff */
[----:B------:R-:W-:Y:S01]  /*1510*/  IMAD R17, R22, c[0x0][0x1ac], R17 ;  /* 0x00006b0016117a24 */ /* 0x000fe200078e0211 */
[----:B------:R-:W-:Y:S01]  /*1520*/  ISETP.GE.OR P4, PT, R20, c[0x0][0x1cc], !P6 ;  /* 0x0000730014007a0c */ /* 0x000fe20007786670 */
[----:B------:R-:W-:Y:S01]  /*1530*/  IMAD.WIDE.U32 R22, R22, c[0x0][0x1a8], R32 ;  /* 0x00006a0016167a25 */ /* 0x000fe200078e0020 */
[----:B------:R-:W-:Y:S01]  /*1540*/  ISETP.GE.OR P3, PT, R20, c[0x0][0x1cc], !P5 ;  /* 0x0000730014007a0c */ /* 0x000fe20006f66670 */
[----:B------:R-:W-:Y:S01]  /*1550*/  ULDC.64 UR6, c[0x0][0x208] ;  /* 0x0000820000067ab9 */ /* 0x000fe20000000a00 */
[----:B------:R-:W-:Y:S01]  /*1560*/  IADD3.X R37, R35, UR5, RZ, P1, !PT ;  /* 0x0000000523257c10 */ /* 0x000fe20008ffe4ff */
[----:B------:R-:W-:Y:S01]  /*1570*/  ULDC.64 UR4, c[0x0][0x1a8] ;  /* 0x00006a0000047ab9 */ /* 0x000fe20000000a00 */
[----:B------:R-:W-:Y:S01]  /*1580*/  LEA.HI R10, R13, R6, RZ, 0x5 ;  /* 0x000000060d0a7211 */ /* 0x000fe200078f28ff */
[----:B------:R-:W-:Y:S01]  /*1590*/  IMAD.IADD R8, R24, 0x1, -R19 ;  /* 0x0000000118087824 */ /* 0x000fe200078e0a13 */
[----:B------:R-:W-:Y:S01]  /*15a0*/  USHF.L.U32 UR13, UR4, 0x6, URZ ;  /* 0x00000006040d7899 */ /* 0x000fe2000800063f */
[----:B------:R-:W-:Y:S01]  /*15b0*/  IMAD R19, R3, c[0x0][0x180], RZ ;  /* 0x0000600003137a24 */ /* 0x000fe200078e02ff */
[----:B------:R-:W-:Y:S01]  /*15c0*/  LEA R30, P1, R22, c[0x0][0x190], 0x1 ;  /* 0x00006400161e7a11 */ /* 0x000fe200078208ff */
[----:B------:R-:W-:Y:S01]  /*15d0*/  IMAD.IADD R17, R23, 0x1, R17 ;  /* 0x0000000117117824 */ /* 0x000fe200078e0211 */
[----:B------:R-:W-:Y:S01]  /*15e0*/  ISETP.GE.OR P0, PT, R20, c[0x0][0x19c], !P0 ;  /* 0x0000670014007a0c */ /* 0x000fe20004706670 */
[----:B------:R-:W-:Y:S01]  /*15f0*/  USHF.L.U64.HI UR5, UR4, UR8, UR5 ;  /* 0x0000000804057299 */ /* 0x000fe20008010205 */
[----:B------:R3:W-:Y:S01]  /*1600*/  LDGSTS.E.BYPASS.LTC128B.128 [R5+0x6080], [R34.64], !P4 ;  /* 0x0608000022057fae */ /* 0x0007e2000e101d4a */
[----:B------:R-:W-:Y:S01]  /*1610*/  IMAD.WIDE.U32 R24, R218, c[0x0][0x180], R20 ;  /* 0x00006000da187a25 */ /* 0x000fe200078e0014 */
[----:B------:R-:W-:Y:S01]  /*1620*/  LEA.HI.X R31, R22, c[0x0][0x194], R17, 0x1, P1 ;  /* 0x00006500161f7a11 */ /* 0x000fe200008f0c11 */
[----:B------:R-:W-:Y:S01]  /*1630*/  USHF.L.U64.HI UR9, UR6, UR8, UR7 ;  /* 0x0000000806097299 */ /* 0x000fe20008010207 */
[----:B------:R-:W-:Y:S01]  /*1640*/  IADD3 R22, P1, R30, UR13, RZ ;  /* 0x0000000d1e167c10 */ /* 0x000fe2000ff3e0ff */
[----:B------:R3:W-:Y:S01]  /*1650*/  LDGSTS.E.BYPASS.LTC128B.128 [R5+0x7080], [R36.64], !P3 ;  /* 0x0708000024057fae */ /* 0x0007e2000d901d4a */
[----:B-1----:R-:W-:Y:S01]  /*1660*/  IMAD R27, R3, c[0x0][0x210], RZ ;  /* 0x00008400031b7a24 */ /* 0x002fe200078e02ff */
[----:B------:R-:W-:Y:S01]  /*1670*/  SHF.R.S32.HI R3, RZ, 0x5, R10 ;  /* 0x00000005ff037819 */ /* 0x000fe2000001140a */
[C---:B------:R-:W-:Y:S01]  /*1680*/  IMAD R19, R218.reuse, c[0x0][0x184], R19 ;  /* 0x00006100da137a24 */ /* 0x040fe200078e0213 */
[----:B------:R-:W-:Y:S01]  /*1690*/  IADD3.X R23, R31, UR5, RZ, P1, !PT ;  /* 0x000000051f177c10 */ /* 0x000fe20008ffe4ff */
[----:B--2---:R-:W-:Y:S01]  /*16a0*/  IMAD.WIDE.U32 R28, R218, c[0x0][0x210], R20 ;  /* 0x00008400da1c7a25 */ /* 0x004fe200078e0014 */
[----:B------:R-:W-:Y:S01]  /*16b0*/  LEA.HI R26, R10, R3, RZ, 0x1 ;  /* 0x000000030a1a7211 */ /* 0x000fe200078f08ff */
[----:B------:R-:W0:Y:S01]  /*16c0*/  LDGDEPBAR ;  /* 0x00000000000079af */ /* 0x000e220000000000 */
[----:B------:R-:W-:Y:S01]  /*16d0*/  ISETP.GE.OR P6, PT, R20, c[0x0][0x19c], !P6 ;  /* 0x0000670014007a0c */ /* 0x000fe200077c6670 */
[----:B------:R-:W-:Y:S01]  /*16e0*/  IMAD.SHL.U32 R21, R4, 0x40, RZ ;  /* 0x0000004004157824 */ /* 0x000fe200078e00ff */
[----:B------:R-:W-:Y:S01]  /*16f0*/  LOP3.LUT R26, R26, 0xfffffffe, RZ, 0xc0, !PT ;  /* 0xfffffffe1a1a7812 */ /* 0x000fe200078ec0ff */
[----:B------:R1:W-:Y:S01]  /*1700*/  LDGSTS.E.BYPASS.LTC128B.128 [R5+0x80], [R30.64], !P2 ;  /* 0x000800001e057fae */ /* 0x0003e2000d101d4a */
[----:B------:R-:W-:Y:S01]  /*1710*/  IMAD R27, R218, c[0x0][0x214], R27 ;  /* 0x00008500da1b7a24 */ /* 0x000fe200078e021b */
[C---:B------:R-:W-:Y:S01]  /*1720*/  ISETP.GE.OR P5, PT, R20.reuse, c[0x0][0x19c], !P5 ;  /* 0x0000670014007a0c */ /* 0x040fe20006fa6670 */
[----:B------:R-:W-:Y:S01]  /*1730*/  IMAD R17, R11, c[0x0][0x188], RZ ;  /* 0x000062000b117a24 */ /* 0x000fe200078e02ff */
[C---:B------:R-:W-:Y:S01]  /*1740*/  ISETP.GE.AND P4, PT, R20.reuse, c[0x0][0x16c], PT ;  /* 0x00005b0014007a0c */ /* 0x040fe20003f86270 */
[----:B------:R2:W-:Y:S01]  /*1750*/  LDGSTS.E.BYPASS.LTC128B.128 [R5+0x1080], [R22.64], !P0 ;  /* 0x0108000016057fae */ /* 0x0005e2000c101d4a */
[----:B------:R-:W-:Y:S01]  /*1760*/  ISETP.GE.AND P3, PT, R20, c[0x0][0x1fc], PT ;  /* 0x00007f0014007a0c */ /* 0x000fe20003f66270 */
[----:B------:R-:W-:Y:S01]  /*1770*/  IMAD.SHL.U32 R20, R3, 0x10, RZ ;  /* 0x0000001003147824 */ /* 0x000fe200078e00ff */
[C---:B------:R-:W-:Y:S01]  /*1780*/  LOP3.LUT P2, RZ, R4.reuse, 0x4, RZ, 0xc0, !PT ;  /* 0x0000000404ff7812 */ /* 0x040fe2000784c0ff */
[----:B------:R-:W-:Y:S01]  /*1790*/  IMAD.IADD R27, R29, 0x1, R27 ;  /* 0x000000011d1b7824 */ /* 0x000fe200078e021b */
[----:B------:R-:W-:Y:S01]  /*17a0*/  LOP3.LUT P1, RZ, R4, 0x2, RZ, 0xc0, !PT ;  /* 0x0000000204ff7812 */ /* 0x000fe2000782c0ff */
[----:B------:R-:W-:Y:S01]  /*17b0*/  IMAD.IADD R4, R3, 0x1, -R26 ;  /* 0x0000000103047824 */ /* 0x000fe200078e0a1a */
[----:B------:R-:W-:Y:S01]  /*17c0*/  LOP3.LUT R21, R21, 0x1c0, RZ, 0xc0, !PT ;  /* 0x000001c015157812 */ /* 0x000fe200078ec0ff */
[----:B------:R-:W-:Y:S01]  /*17d0*/  IMAD.MOV.U32 R26, RZ, RZ, R28 ;  /* 0x000000ffff1a7224 */ /* 0x000fe200078e001c */
[----:B------:R-:W-:Y:S01]  /*17e0*/  IADD3 R28, P0, R22, UR13, RZ ;  /* 0x0000000d161c7c10 */ /* 0x000fe2000ff1e0ff */
[----:B------:R-:W-:Y:S01]  /*17f0*/  IMAD R3, R11, c[0x0][0x218], RZ ;  /* 0x000086000b037a24 */ /* 0x000fe200078e02ff */
[----:B------:R-:W-:Y:S01]  /*1800*/  SHF.R.U32.HI R196, RZ, 0x3, R21 ;  /* 0x00000003ffc47819 */ /* 0x000fe20000011615 */
[----:B------:R-:W-:Y:S01]  /*1810*/  IMAD.IADD R25, R25, 0x1, R19 ;  /* 0x0000000119197824 */ /* 0x000fe200078e0213 */
[C---:B------:R-:W-:Y:S01]  /*1820*/  LOP3.LUT R19, R21.reuse, 0x30, R20, 0xf8, !PT ;  /* 0x0000003015137812 */ /* 0x040fe200078ef814 */
[C---:B------:R-:W-:Y:S01]  /*1830*/  IMAD R11, R2.reuse, c[0x0][0x18c], R17 ;  /* 0x00006300020b7a24 */ /* 0x040fe200078e0211 */
[----:B------:R-:W-:Y:S01]  /*1840*/  LOP3.LUT R17, R21, 0x8, R12, 0xf8, !PT ;  /* 0x0000000815117812 */ /* 0x000fe200078ef80c */
[----:B------:R-:W-:Y:S01]  /*1850*/  IMAD.WIDE.U32 R20, R2, c[0x0][0x218], R26 ;  /* 0x0000860002147a25 */ /* 0x000fe200078e001a */
[----:B------:R-:W-:Y:S01]  /*1860*/  IADD3.X R29, R23, UR5, RZ, P0, !PT ;  /* 0x00000005171d7c10 */ /* 0x000fe200087fe4ff */
[----:B------:R-:W-:Y:S01]  /*1870*/  USHF.L.U32 UR12, UR6, 0x6, URZ ;  /* 0x00000006060c7899 */ /* 0x000fe2000800063f */
[----:B------:R-:W-:Y:S01]  /*1880*/  IADD3 R26, P0, R28, UR13, RZ ;  /* 0x0000000d1c1a7c10 */ /* 0x000fe2000ff1e0ff */
[C---:B------:R-:W-:Y:S01]  /*1890*/  IMAD R3, R2.reuse, c[0x0][0x21c], R3 ;  /* 0x0000870002037a24 */ /* 0x040fe200078e0203 */
[-C--:B------:R-:W-:Y:S01]  /*18a0*/  LOP3.LUT R16, R17, R196.reuse, RZ, 0x3c, !PT ;  /* 0x000000c411107212 */ /* 0x080fe200078e3cff */
        /* <DEDUP_REMOVED lines=35> */
[C---:B------:R-:W-:Y:S01]  /*1ae0*/  LEA R24, P0, R2.reuse, c[0x0][0x160], 0x1 ;  /* 0x0000580002187a11 */ /* 0x040fe200078008ff */
[----:B------:R-:W-:Y:S02]  /*1af0*/  IMAD.IADD R197, R197, 0x1, R16 ;  /* 0x00000001c5c57824 */ /* 0x000fe400078e0210 */
[----:B------:R-:W-:Y:S01]  /*1b00*/  IMAD.MOV.U32 R192, RZ, RZ, 0x20 ;  /* 0x00000020ffc07424 */ /* 0x000fe200078e00ff */
[----:B------:R-:W-:Y:S01]  /*1b10*/  LEA.HI.X R25, R2, c[0x0][0x164], R3, 0x1, P0 ;  /* 0x0000590002197a11 */ /* 0x000fe200000f0c03 */
[----:B------:R-:W-:Y:S01]  /*1b20*/  IMAD.SHL.U32 R197, R197, 0x2, RZ ;  /* 0x00000002c5c57824 */ /* 0x000fe200078e00ff */
[----:B------:R-:W-:Y:S01]  /*1b30*/  SEL R2, R199, 0xffffffc0, !P2 ;  /* 0xffffffc0c7027807 */ /* 0x000fe20005000000 */
[----:B------:R-:W-:Y:S01]  /*1b40*/  IMAD R227, R0, c[0x0][0x208], RZ ;  /* 0x0000820000e37a24 */ /* 0x000fe200078e02ff */
[----:B------:R-:W-:Y:S01]  /*1b50*/  SEL R0, R192, 0xffffffe0, !P1 ;  /* 0xffffffe0c0007807 */ /* 0x000fe20004800000 */
[----:B------:R-:W-:Y:S01]  /*1b60*/  IMAD.SHL.U32 R11, R236, 0x40, RZ ;  /* 0x00000040ec0b7824 */ /* 0x000fe200078e00ff */
[----:B------:R-:W-:Y:S01]  /*1b70*/  ISETP.GT.AND P1, PT, R6, 0xf, PT ;  /* 0x0000000f0600780c */ /* 0x000fe20003f24270 */
[----:B------:R-:W-:-:S02]  /*1b80*/  IMAD.IADD R2, R197, 0x1, R2 ;  /* 0x00000001c5027824 */ /* 0x000fc400078e0202 */
[----:B------:R-:W-:Y:S01]  /*1b90*/  IMAD.IADD R3, R197, 0x1, R0 ;  /* 0x00000001c5037824 */ /* 0x000fe200078e0200 */
[----:B------:R-:W-:Y:S01]  /*1ba0*/  IADD3 R16, -R213, R216, -R11 ;  /* 0x000000d8d5107210 */ /* 0x000fe20007ffe90b */
[----:B------:R-:W-:Y:S02]  /*1bb0*/  IMAD.IADD R0, R0, 0x1, R2 ;  /* 0x0000000100007824 */ /* 0x000fe400078e0202 */
[----:B------:R-:W-:Y:S01]  /*1bc0*/  IMAD R227, R222, c[0x0][0x20c], R227 ;  /* 0x00008300dee37a24 */ /* 0x000fe200078e02e3 */
[----:B------:R-:W-:Y:S01]  /*1bd0*/  ISETP.LT.OR P0, PT, R16, 0x1, P4 ;  /* 0x000000011000780c */ /* 0x000fe20002701670 */
[----:B------:R-:W-:Y:S01]  /*1be0*/  IMAD.WIDE.U32 R222, R222, c[0x0][0x208], R20 ;  /* 0x00008200dede7a25 */ /* 0x000fe200078e0014 */
[----:B------:R-:W-:Y:S02]  /*1bf0*/  LOP3.LUT R21, R18, 0xfffffff0, RZ, 0xc0, !PT ;  /* 0xfffffff012157812 */ /* 0x000fe400078ec0ff */
[C---:B------:R-:W-:Y:S01]  /*1c00*/  ISETP.LT.OR P6, PT, R16.reuse, 0x21, P4 ;  /* 0x000000211000780c */ /* 0x040fe200027c1670 */
[----:B------:R3:W3:Y:S01]  /*1c10*/  LDSM.16.M88.4 R144, [R197+0x4080] ;  /* 0x00408000c590783b */ /* 0x0006e20000000200 */
[----:B------:R-:W-:Y:S01]  /*1c20*/  IMAD.IADD R227, R223, 0x1, R227 ;  /* 0x00000001dfe37824 */ /* 0x000fe200078e02e3 */
[----:B------:R-:W-:Y:S01]  /*1c30*/  ISETP.LT.OR P5, PT, R16, 0x1, P3 ;  /* 0x000000011000780c */ /* 0x000fe20001fa1670 */
[----:B------:R-:W-:Y:S01]  /*1c40*/  IMAD.MOV.U32 R226, RZ, RZ, R222 ;  /* 0x000000ffffe27224 */ /* 0x000fe200078e00de */
[----:B------:R3:W3:Y:S01]  /*1c50*/  LDSM.16.M88.4 R148, [R197+0x6080] ;  /* 0x00608000c594783b */ /* 0x0006e20000000200 */
[----:B------:R-:W-:Y:S01]  /*1c60*/  IMAD.IADD R21, R6, 0x1, -R21 ;  /* 0x0000000106157824 */ /* 0x000fe200078e0a15 */
[----:B------:R-:W-:Y:S01]  /*1c70*/  ISETP.LT.OR P2, PT, R16, 0x21, P3 ;  /* 0x000000211000780c */ /* 0x000fe20001f41670 */
        /* <DEDUP_REMOVED lines=21> */
[----:B------:R-:W-:Y:S02]  /*1dd0*/  BAR.SYNC.DEFER_BLOCKING 0x0 ;  /* 0x0000000000007b1d */ /* 0x000fe40000010000 */
[----:B------:R-:W-:-:S04]  /*1de0*/  LOP3.LUT R21, R21, 0x1c0, RZ, 0xc0, !PT ;  /* 0x000001c015157812 */ /* 0x000fc800078ec0ff */
[----:B------:R-:W-:Y:S01]  /*1df0*/  SHF.R.U32.HI R200, RZ, 0x3, R21 ;  /* 0x00000003ffc87819 */ /* 0x000fe20000011615 */
        /* <DEDUP_REMOVED lines=81> */
.L_x_791:
[----:B------:R-:W-:Y:S05]  /*2310*/  BSYNC B0 ;  /* 0x0000000000007941 */ /* 0x000fea0003800000 */
.L_x_790:
        /* <DEDUP_REMOVED lines=56> */
.L_x_794:
        /* <DEDUP_REMOVED lines=99> */
.L_x_792:
        /* <DEDUP_REMOVED lines=403> */
.L_x_793:
        /* <DEDUP_REMOVED lines=170> */
.L_x_789:
        /* <DEDUP_REMOVED lines=118> */
.L_x_796:
[----:B---3--:R-:W-:Y:S01]  /*5800*/  LEA.HI R2, R3, R0, RZ, 0x3 ;  /* 0x0000000003027211 */ /* 0x008fe200078f18ff */
[----:B------:R-:W-:Y:S01]  /*5810*/  BSSY B0, `(.L_x_797) ;  /* 0x0000033000007945 */ /* 0x000fe20003800000 */
[----:B------:R-:W-:-:S02]  /*5820*/  SHF.R.S32.HI R36, RZ, 0x1f, R215 ;  /* 0x0000001fff247819 */ /* 0x000fc400000114d7 */
[----:B------:R-:W-:Y:S02]  /*5830*/  LOP3.LUT R5, R2, 0x1ffffff8, RZ, 0xc0, !PT ;  /* 0x1ffffff802057812 */ /* 0x000fe400078ec0ff */
[----:B------:R-:W-:Y:S02]  /*5840*/  SHF.R.S32.HI R2, RZ, 0x3, R2 ;  /* 0x00000003ff027819 */ /* 0x000fe40000011402 */
[----:B------:R-:W-:Y:S01]  /*5850*/  SEL R36, R36, RZ, !P1 ;  /* 0x000000ff24247207 */ /* 0x000fe20004800000 */
[----:B------:R-:W-:Y:S01]  /*5860*/  IMAD.IADD R38, R0, 0x1, -R5 ;  /* 0x0000000100267824 */ /* 0x000fe200078e0a05 */
[----:B------:R-:W-:Y:S01]  /*5870*/  LEA.HI R0, R3, R0, RZ, 0x6 ;  /* 0x0000000003007211 */ /* 0x000fe200078f30ff */
[C---:B------:R-:W-:Y:S01]  /*5880*/  IMAD.SHL.U32 R5, R2.reuse, 0x40, RZ ;  /* 0x0000004002057824 */ /* 0x040fe200078e00ff */
[----:B------:R-:W-:Y:S01]  /*5890*/  IADD3 R44, P0, R2, R40, RZ ;  /* 0x00000028022c7210 */ /* 0x000fe20007f1e0ff */
[----:B------:R-:W-:Y:S01]  /*58a0*/  IMAD.SHL.U32 R38, R38, 0x8, RZ ;  /* 0x0000000826267824 */ /* 0x000fe200078e00ff */
[----:B------:R-:W-:Y:S01]  /*58b0*/  SEL R215, R215, RZ, !P1 ;  /* 0x000000ffd7d77207 */ /* 0x000fe20004800000 */
[----:B------:R-:W-:Y:S01]  /*58c0*/  IMAD.SHL.U32 R0, R0, 0x8, RZ ;  /* 0x0000000800007824 */ /* 0x000fe200078e00ff */
[----:B------:R-:W-:-:S02]  /*58d0*/  LOP3.LUT R5, R5, 0x1c0, RZ, 0xc0, !PT ;  /* 0x000001c005057812 */ /* 0x000fc400078ec0ff */
[--C-:B------:R-:W-:Y:S02]  /*58e0*/  SHF.R.S32.HI R39, RZ, 0x1f, R38.reuse ;  /* 0x0000001fff277819 */ /* 0x100fe40000011426 */
[--C-:B------:R-:W-:Y:S02]  /*58f0*/  LOP3.LUT R3, R5, 0x38, R38.reuse, 0xf8, !PT ;  /* 0x0000003805037812 */ /* 0x100fe400078ef826 */
[----:B------:R-:W-:Y:S01]  /*5900*/  SHF.R.U32.HI R4, RZ, 0x3, R5 ;  /* 0x00000003ff047819 */ /* 0x000fe20000011605 */
[----:B------:R-:W-:Y:S01]  /*5910*/  IMAD.WIDE.U32 R42, R218, c[0x0][0x338], R38 ;  /* 0x0000ce00da2a7a25 */ /* 0x000fe200078e0026 */
[----:B------:R-:W-:Y:S02]  /*5920*/  LEA.HI.X.SX32 R45, R2, R41, 0x1, P0 ;  /* 0x00000029022d7211 */ /* 0x000fe400000f0eff */
[----:B------:R-:W-:-:S04]  /*5930*/  LOP3.LUT R3, R3, R4, RZ, 0x3c, !PT ;  /* 0x0000000403037212 */ /* 0x000fc800078e3cff */
[----:B------:R-:W-:Y:S01]  /*5940*/  LOP3.LUT R0, R3, 0x7ffffe00, R0, 0xf8, !PT ;  /* 0x7ffffe0003007812 */ /* 0x000fe200078ef800 */
[----:B-----5:R-:W-:Y:S02]  /*5950*/  IMAD.IADD R3, R34, 0x1, -R211 ;  /* 0x0000000122037824 */ /* 0x020fe400078e0ad3 */
[----:B------:R-:W-:Y:S02]  /*5960*/  IMAD R34, R36, c[0x0][0x340], RZ ;  /* 0x0000d00024227a24 */ /* 0x000fe400078e02ff */
[----:B------:R-:W-:Y:S01]  /*5970*/  IMAD.SHL.U32 R32, R0, 0x2, RZ ;  /* 0x0000000200207824 */ /* 0x000fe200078e00ff */
[----:B------:R-:W-:Y:S02]  /*5980*/  IMNMX R3, R3, 0x80, PT ;  /* 0x0000008003037817 */ /* 0x000fe40003800200 */
[----:B------:R-:W-:Y:S02]  /*5990*/  SHF.R.S32.HI R0, RZ, 0x1f, R218 ;  /* 0x0000001fff007819 */ /* 0x000fe400000114da */
[----:B------:R1:W2:Y:S01]  /*59a0*/  LDS.128 R28, [R32+0x5080] ;  /* 0x00508000201c7984 */ /* 0x0002a20000000c00 */
[----:B------:R-:W-:-:S02]  /*59b0*/  ISETP.GE.AND P3, PT, R2, R3, PT ;  /* 0x000000030200720c */ /* 0x000fc40003f66270 */
[----:B------:R-:W-:Y:S01]  /*59c0*/  IMAD R33, R0, c[0x0][0x338], RZ ;  /* 0x0000ce0000217a24 */ /* 0x000fe200078e02ff */
[----:B------:R1:W3:Y:S01]  /*59d0*/  LDS.128 R24, [R32+0x6080] ;  /* 0x0060800020187984 */ /* 0x0002e20000000c00 */
[----:B------:R-:W-:Y:S02]  /*59e0*/  ISETP.GE.OR P0, PT, R38, c[0x0][0x324], P3 ;  /* 0x0000c90026007a0c */ /* 0x000fe40001f06670 */
[----:B------:R-:W-:Y:S01]  /*59f0*/  IMAD R33, R218, c[0x0][0x33c], R33 ;  /* 0x0000cf00da217a24 */ /* 0x000fe200078e0221 */
[----:B------:R1:W4:Y:S03]  /*5a00*/  LDS.128 R20, [R32+0x7080] ;  /* 0x0070800020147984 */ /* 0x0003260000000c00 */
[----:B------:R-:W-:Y:S01]  /*5a10*/  IMAD.IADD R43, R43, 0x1, R33 ;  /* 0x000000012b2b7824 */ /* 0x000fe200078e0221 */
[----:B------:R1:W1:Y:S01]  /*5a20*/  LDS.128 R16, [R32+0x80] ;  /* 0x0000800020107984 */ /* 0x0002620000000c00 */
[----:B------:R-:W-:-:S02]  /*5a30*/  IMAD R33, R215, c[0x0][0x344], R34 ;  /* 0x0000d100d7217a24 */ /* 0x000fc400078e0222 */
[----:B------:R-:W-:Y:S01]  /*5a40*/  IMAD.WIDE.U32 R40, R215, c[0x0][0x340], R42 ;  /* 0x0000d000d7287a25 */ /* 0x000fe200078e002a */
[----:B------:R1:W1:Y:S03]  /*5a50*/  LDS.128 R12, [R32+0x1080] ;  /* 0x00108000200c7984 */ /* 0x0002660000000c00 */
[----:B------:R-:W-:Y:S01]  /*5a60*/  IMAD.WIDE R42, R217, 0x80, R44 ;  /* 0x00000080d92a7825 */ /* 0x000fe200078e022c */
[----:B------:R1:W1:Y:S03]  /*5a70*/  LDS.128 R8, [R32+0x2080] ;  /* 0x0020800020087984 */ /* 0x0002660000000c00 */
[----:B------:R-:W-:Y:S01]  /*5a80*/  IMAD.IADD R45, R41, 0x1, R33 ;  /* 0x00000001292d7824 */ /* 0x000fe200078e0221 */
        /* <DEDUP_REMOVED lines=11> */
.L_x_798:
[----:B------:R-:W-:Y:S05]  /*5b40*/  BSYNC B0 ;  /* 0x0000000000007941 */ /* 0x000fea0003800000 */
.L_x_797:
        /* <DEDUP_REMOVED lines=16> */
.L_x_800:
[----:B------:R-:W-:Y:S05]  /*5c50*/  BSYNC B0 ;  /* 0x0000000000007941 */ /* 0x000fea0003800000 */
.L_x_799:
        /* <DEDUP_REMOVED lines=16> */
.L_x_802:
[----:B------:R-:W-:Y:S05]  /*5d60*/  BSYNC B0 ;  /* 0x0000000000007941 */ /* 0x000fea0003800000 */
.L_x_801:
        /* <DEDUP_REMOVED lines=16> */
.L_x_804:
[----:B------:R-:W-:Y:S05]  /*5e70*/  BSYNC B0 ;  /* 0x0000000000007941 */ /* 0x000fea0003800000 */
.L_x_803:
        /* <DEDUP_REMOVED lines=19> */
.L_x_806:
[----:B------:R-:W-:Y:S05]  /*5fb0*/  BSYNC B0 ;  /* 0x0000000000007941 */ /* 0x000fea0003800000 */
.L_x_805:
        /* <DEDUP_REMOVED lines=14> */
.L_x_808:
[----:B------:R-:W-:Y:S05]  /*60a0*/  BSYNC B0 ;  /* 0x0000000000007941 */ /* 0x000fea0003800000 */
.L_x_807:
        /* <DEDUP_REMOVED lines=14> */
.L_x_810:
[----:B------:R-:W-:Y:S05]  /*6190*/  BSYNC B0 ;  /* 0x0000000000007941 */ /* 0x000fea0003800000 */
.L_x_809:
        /* <DEDUP_REMOVED lines=14> */
.L_x_795:
        /* <DEDUP_REMOVED lines=18> */
.L_x_811:
        /* <DEDUP_REMOVED lines=36> */
.L_x_813:
[----:B------:R-:W-:Y:S05]  /*65e0*/  BSYNC B0 ;  /* 0x0000000000007941 */ /* 0x000fea0003800000 */
.L_x_812:
        /* <DEDUP_REMOVED lines=16> */
.L_x_815:
[----:B------:R-:W-:Y:S05]  /*66f0*/  BSYNC B0 ;  /* 0x0000000000007941 */ /* 0x000fea0003800000 */
.L_x_814:
        /* <DEDUP_REMOVED lines=16> */
.L_x_817:
[----:B------:R-:W-:Y:S05]  /*6800*/  BSYNC B0 ;  /* 0x0000000000007941 */ /* 0x000fea0003800000 */
.L_x_816:
        /* <DEDUP_REMOVED lines=15> */
.L_x_819:
[----:B------:R-:W-:Y:S05]  /*6900*/  BSYNC B0 ;  /* 0x0000000000007941 */ /* 0x000fea0003800000 */
.L_x_818:
[----:B--2---:R-:W-:Y:S01]  /*6910*/  IMAD R7, R0, c[0x0][0x338], RZ ;  /* 0x0000ce0000077a24 */ /* 0x004fe200078e02ff */
[----:B------:R-:W-:Y:S01]  /*6920*/  ISETP.GE.OR P3, PT, R4, c[0x0][0x324], P3 ;  /* 0x0000c90004007a0c */ /* 0x000fe20001f66670 */
[C---:B------:R-:W-:Y:S01]  /*6930*/  IMAD.WIDE.U32 R8, R218.reuse, c[0x0][0x338], R4 ;  /* 0x0000ce00da087a25 */ /* 0x040fe200078e0004 */
        /* <DEDUP_REMOVED lines=17> */
.L_x_821:
[----:B------:R-:W-:Y:S05]  /*6a50*/  BSYNC B0 ;  /* 0x0000000000007941 */ /* 0x000fea0003800000 */
.L_x_820:
        /* <DEDUP_REMOVED lines=14> */
.L_x_823:
[----:B------:R-:W-:Y:S05]  /*6b40*/  BSYNC B0 ;  /* 0x0000000000007941 */ /* 0x000fea0003800000 */
.L_x_822:
        /* <DEDUP_REMOVED lines=14> */
.L_x_825:
[----:B------:R-:W-:Y:S05]  /*6c30*/  BSYNC B0 ;  /* 0x0000000000007941 */ /* 0x000fea0003800000 */
.L_x_824:
        /* <DEDUP_REMOVED lines=14> */
.L_x_826:
        /* <DEDUP_REMOVED lines=14> */
.L_x_1819:


//--------------------- .text._ZN7cutlass13device_kernelIN5flash19enable_sm80_to_sm89INS1_16FlashAttnBwdSm80INS1_25CollectiveMainloopBwdSm80ILi2ELi2EN4cute5tupleIJNS5_1CILi64EEENS7_ILi128EEES8_EEENS_6half_tEfNS_4arch4Sm80ELb1ELb0ELb0ELb1ELb0ELb0ELb0ELb0ELi2ELi2ELi4ELi2ELb1EEENS1_24CollectiveEpilogueBwdGQAISA_fSD_Li256ELb1ELb0EEENS1_25SingleTileBwdLPTSchedulerILb1ELi128ELb0EEEEEEEEEvNT_6ParamsE --------------------------
	.section	.text._ZN7cutlass13device_kernelIN5flash19enable_sm80_to_sm89INS1_16FlashAttnBwdSm80INS1_25CollectiveMainloopBwdSm80ILi2ELi2EN4cute5tupleIJNS5_1CILi64EEENS7_ILi128EEES8_EEENS_6half_tEfNS_4arch4Sm80ELb1ELb0ELb0ELb1ELb0ELb0ELb0ELb0ELi2ELi2ELi4ELi2ELb1EEENS1_24CollectiveEpilogueBwdGQAISA_fSD_Li256ELb1ELb0EEENS1_25SingleTileBwdLPTSchedulerILb1ELi128ELb0EEEEEEEEEvNT_6ParamsE,"ax",@progbits
	.sectioninfo	@"SHI_REGISTERS=254"
	.align	128
.text._ZN7cutlass13device_kernelIN5flash19enable_sm80_to_sm89INS1_16FlashAttnBwdSm80INS1_25CollectiveMainloopBwdSm80ILi2ELi2EN4cute5tupleIJNS5_1CILi64EEENS7_ILi128EEES8_EEENS_6half_tEfNS_4arch4Sm80ELb1ELb0ELb0ELb1ELb0ELb0ELb0ELb0ELi2ELi2ELi4ELi2ELb1EEENS1_24CollectiveEpilogueBwdGQAISA_fSD_Li256ELb1ELb0EEENS1_25SingleTileBwdLPTSchedulerILb1ELi128ELb0EEEEEEEEEvNT_6ParamsE:
        .type           _ZN7cutlass13device_kernelIN5flash19enable_sm80_to_sm89INS1_16FlashAttnBwdSm80INS1_25CollectiveMainloopBwdSm80ILi2ELi2EN4cute5tupleIJNS5_1CILi64EEENS7_ILi128EEES8_EEENS_6half_tEfNS_4arch4Sm80ELb1ELb0ELb0ELb1ELb0ELb0ELb0ELb0ELi2ELi2ELi4ELi2ELb1EEENS1_24CollectiveEpilogueBwdGQAISA_fSD_Li256ELb1ELb0EEENS1_25SingleTileBwdLPTSchedulerILb1ELi128ELb0EEEEEEEEEvNT_6ParamsE,@function
        .size           _ZN7cutlass13device_kernelIN5flash19enable_sm80_to_sm89INS1_16FlashAttnBwdSm80INS1_25CollectiveMainloopBwdSm80ILi2ELi2EN4cute5tupleIJNS5_1CILi64EEENS7_ILi128EEES8_EEENS_6half_tEfNS_4arch4Sm80ELb1ELb0ELb0ELb1ELb0ELb0ELb0ELb0ELi2ELi2ELi4ELi2ELb1EEENS1_24CollectiveEpilogueBwdGQAISA_fSD_Li256ELb1ELb0EEENS1_25SingleTileBwdLPTSchedulerILb1ELi128ELb0EEEEEEEEEvNT_6ParamsE,(.L_x_1820 - _ZN7cutlass13device_kernelIN5flash19enable_sm80_to_sm89INS1_16FlashAttnBwdSm80INS1_25CollectiveMainloopBwdSm80ILi2ELi2EN4cute5tupleIJNS5_1CILi64EEENS7_ILi128EEES8_EEENS_6half_tEfNS_4arch4Sm80ELb1ELb0ELb0ELb1ELb0ELb0ELb0ELb0ELi2ELi2ELi4ELi2ELb1EEENS1_24CollectiveEpilogueBwdGQAISA_fSD_Li256ELb1ELb0EEENS1_25SingleTileBwdLPTSchedulerILb1ELi128ELb0EEEEEEEEEvNT_6ParamsE)
        .other          _ZN7cutlass13device_kernelIN5flash19enable_sm80_to_sm89INS1_16FlashAttnBwdSm80INS1_25CollectiveMainloopBwdSm80ILi2ELi2EN4cute5tupleIJNS5_1CILi64EEENS7_ILi128EEES8_EEENS_6half_tEfNS_4arch4Sm80ELb1ELb0ELb0ELb1ELb0ELb0ELb0ELb0ELi2ELi2ELi4ELi2ELb1EEENS1_24CollectiveEpilogueBwdGQAISA_fSD_Li256ELb1ELb0EEENS1_25SingleTileBwdLPTSchedulerILb1ELi128ELb0EEEEEEEEEvNT_6ParamsE,@"STO_CUDA_ENTRY STV_DEFAULT"
_ZN7cutlass13device_kernelIN5flash19enable_sm80_to_sm89INS1_16FlashAttnBwdSm80INS1_25CollectiveMainloopBwdSm80ILi2ELi2EN4cute5tupleIJNS5_1CILi64EEENS7_ILi128EEES8_EEENS_6half_tEfNS_4arch4Sm80ELb1ELb0ELb0ELb1ELb0ELb0ELb0ELb0ELi2ELi2ELi4ELi2ELb1EEENS1_24CollectiveEpilogueBwdGQAISA_fSD_Li256ELb1ELb0EEENS1_25SingleTileBwdLPTSchedulerILb1ELi128ELb0EEEEEEEEEvNT_6ParamsE:
        /* <DEDUP_REMOVED lines=24> */
.L_x_828:
[----:B------:R-:W-:Y:S02]  /*0180*/  MOV R2, c[0x0][0x3b4] ;  /* 0x0000ed0000027a02 */ /* 0x000fe40000000f00 */
[----:B------:R-:W-:Y:S02]  /*0190*/  MOV R218, R0 ;  /* 0x0000000000da7202 */ /* 0x000fe40000000f00 */
[----:B------:R-:W-:-:S13]  /*01a0*/  ISETP.NE.AND P0, PT, R2, 0x1, PT ;  /* 0x000000010200780c */ /* 0x000fda0003f05270 */
[----:B------:R-:W-:-:S05]  /*01b0*/  @P0 IMAD.HI.U32 R2, R0, c[0x0][0x3b8], RZ ;  /* 0x0000ee0000020a27 */ /* 0x000fca00078e00ff */
[----:B------:R-:W-:-:S05]  /*01c0*/  @P0 SHF.R.U32.HI R218, RZ, c[0x0][0x3bc], R2 ;  /* 0x0000ef00ffda0a19 */ /* 0x000fca0000011602 */
[----:B------:R-:W-:Y:S02]  /*01d0*/  IMAD R3, R218, c[0x0][0x3b4], RZ ;  /* 0x0000ed00da037a24 */ /* 0x000fe400078e02ff */
.L_x_829:
        /* <DEDUP_REMOVED lines=16> */
.L_x_830:
        /* <DEDUP_REMOVED lines=9> */
.L_x_832:
[----:B------:R-:W-:-:S04]  /*0370*/  MOV R3, c[0x0][0x3dc] ;  /* 0x0000f70000037a02 */ /* 0x000fc80000000f00 */
.L_x_831:
[----:B-----5:R-:W-:-:S04]  /*0380*/  IADD3 R3, R3, 0x7f, RZ ;  /* 0x0000007f03037810 */ /* 0x020fc80007ffe0ff */
[----:B------:R-:W-:-:S04]  /*0390*/  SHF.R.S32.HI R0, RZ, 0x1f, R3 ;  /* 0x0000001fff007819 */ /* 0x000fc80000011403 */
[----:B------:R-:W-:-:S04]  /*03a0*/  LEA.HI R3, R0, R3, RZ, 0x7 ;  /* 0x0000000300037211 */ /* 0x000fc800078f38ff */
[----:B------:R-:W-:-:S04]  /*03b0*/  SHF.R.S32.HI R3, RZ, 0x7, R3 ;  /* 0x00000007ff037819 */ /* 0x000fc80000011403 */
[----:B------:R-:W-:-:S04]  /*03c0*/  ISETP.GE.AND P0, PT, R218, R3, PT ;  /* 0x00000003da00720c */ /* 0x000fc80003f06270 */
[----:B------:R-:W-:Y:S01]  /*03d0*/  SEL R215, R215, 0xffffffff, !P0 ;  /* 0xffffffffd7d77807 */ /* 0x000fe20004000000 */
[----:B------:R-:W-:Y:S05]  /*03e0*/  BRA `(.L_x_833) ;  /* 0x0000036000007947 */ /* 0x000fea0003800000 */
.L_x_827:
        /* <DEDUP_REMOVED lines=16> */
.L_x_834:
[----:B------:R-:W-:Y:S02]  /*04f0*/  MOV R0, c[0x0][0x3b4] ;  /* 0x0000ed0000007a02 */ /* 0x000fe40000000f00 */
[----:B------:R-:W-:Y:S02]  /*0500*/  MOV R218, R2 ;  /* 0x0000000200da7202 */ /* 0x000fe40000000f00 */
[----:B------:R-:W-:-:S13]  /*0510*/  ISETP.NE.AND P0, PT, R0, 0x1, PT ;  /* 0x000000010000780c */ /* 0x000fda0003f05270 */
[----:B------:R-:W-:-:S05]  /*0520*/  @P0 IMAD.HI.U32 R0, R2, c[0x0][0x3b8], RZ ;  /* 0x0000ee0002000a27 */ /* 0x000fca00078e00ff */
[----:B------:R-:W-:-:S05]  /*0530*/  @P0 SHF.R.U32.HI R218, RZ, c[0x0][0x3bc], R0 ;  /* 0x0000ef00ffda0a19 */ /* 0x000fca0000011600 */
[----:B------:R-:W-:Y:S02]  /*0540*/  IMAD R3, R218, c[0x0][0x3b4], RZ ;  /* 0x0000ed00da037a24 */ /* 0x000fe400078e02ff */
.L_x_835:
        /* <DEDUP_REMOVED lines=16> */
.L_x_836:
        /* <DEDUP_REMOVED lines=9> */
.L_x_838:
[----:B------:R-:W-:-:S04]  /*06e0*/  MOV R3, c[0x0][0x3dc] ;  /* 0x0000f70000037a02 */ /* 0x000fc80000000f00 */
.L_x_837:
[----:B-----5:R-:W-:-:S04]  /*06f0*/  IADD3 R3, R3, 0x7f, RZ ;  /* 0x0000007f03037810 */ /* 0x020fc80007ffe0ff */
[----:B------:R-:W-:-:S04]  /*0700*/  SHF.R.S32.HI R0, RZ, 0x1f, R3 ;  /* 0x0000001fff007819 */ /* 0x000fc80000011403 */
[----:B------:R-:W-:-:S04]  /*0710*/  LEA.HI R3, R0, R3, RZ, 0x7 ;  /* 0x0000000300037211 */ /* 0x000fc800078f38ff */
[----:B------:R-:W-:-:S04]  /*0720*/  SHF.R.S32.HI R3, RZ, 0x7, R3 ;  /* 0x00000007ff037819 */ /* 0x000fc80000011403 */
[----:B------:R-:W-:-:S04]  /*0730*/  ISETP.GE.AND P0, PT, R218, R3, PT ;  /* 0x00000003da00720c */ /* 0x000fc80003f06270 */
[----:B------:R-:W-:-:S04]  /*0740*/  SEL R215, R215, 0xffffffff, !P0 ;  /* 0xffffffffd7d77807 */ /* 0x000fc80004000000 */
.L_x_833:
[----:B------:R-:W-:-:S13]  /*0750*/  ISETP.GE.AND P0, PT, R215, RZ, PT ;  /* 0x000000ffd700720c */ /* 0x000fda0003f06270 */
[----:B------:R-:W-:Y:S05]  /*0760*/  @!P0 EXIT ;  /* 0x000000000000894d */ /* 0x000fea0003800000 */
[----:B------:R-:W-:Y:S01]  /*0770*/  ISETP.NE.U32.AND P3, PT, RZ, c[0x0][0x2c8], PT ;  /* 0x0000b200ff007a0c */ /* 0x000fe20003f65070 */
[----:B------:R-:W-:Y:S01]  /*0780*/  IMAD.MOV.U32 R0, RZ, RZ, 0x4 ;  /* 0x00000004ff007424 */ /* 0x000fe200078e00ff */
[----:B------:R-:W-:Y:S02]  /*0790*/  ISETP.NE.U32.AND P1, PT, RZ, c[0x0][0x2d0], PT ;  /* 0x0000b400ff007a0c */ /* 0x000fe40003f25070 */
[----:B------:R-:W-:Y:S01]  /*07a0*/  ISETP.NE.AND.EX P3, PT, RZ, c[0x0][0x2cc], PT, P3 ;  /* 0x0000b300ff007a0c */ /* 0x000fe20003f65330 */
[----:B------:R-:W-:Y:S01]  /*07b0*/  IMAD.WIDE R14, R215, R0, c[0x0][0x2c8] ;  /* 0x0000b200d70e7625 */ /* 0x000fe200078e0200 */
        /* <DEDUP_REMOVED lines=27> */
.L_x_839:
[----:B-1----:R-:W-:-:S04]  /*0970*/  ISETP.NE.U32.AND P0, PT, RZ, c[0x0][0x2e0], PT ;  /* 0x0000b800ff007a0c */ /* 0x002fc80003f05070 */
[----:B------:R-:W-:-:S13]  /*0980*/  ISETP.NE.AND.EX P0, PT, RZ, c[0x0][0x2e4], PT, P0 ;  /* 0x0000b900ff007a0c */ /* 0x000fda0003f05300 */
[----:B------:R-:W-:Y:S05]  /*0990*/  @!P0 BRA `(.L_x_840) ;  /* 0x0000003000008947 */ /* 0x000fea0003800000 */
[----:B------:R-:W-:-:S05]  /*09a0*/  IMAD.WIDE R8, R215, R0, c[0x0][0x2e0] ;  /* 0x0000b800d7087625 */ /* 0x000fca00078e0200 */
[----:B------:R1:W5:Y:S01]  /*09b0*/  LDG.E R214, [R8.64] ;  /* 0x0000000a08d67981 */ /* 0x000362000c1e1900 */
[----:B------:R-:W-:Y:S05]  /*09c0*/  BRA `(.L_x_841) ;  /* 0x0000004000007947 */ /* 0x000fea0003800000 */
.L_x_840:
[----:B------:R-:W-:Y:S05]  /*09d0*/  @!P1 BRA `(.L_x_841) ;  /* 0x0000003000009947 */ /* 0x000fea0003800000 */
[----:B------:R-:W2:Y:S04]  /*09e0*/  LDG.E R214, [R12.64] ;  /* 0x0000000a0cd67981 */ /* 0x000ea8000c1e1900 */
[----:B------:R-:W2:Y:S02]  /*09f0*/  LDG.E R9, [R12.64+0x4] ;  /* 0x0000040a0c097981 */ /* 0x000ea4000c1e1900 */
[----:B--2---:R-:W-:Y:S02]  /*0a00*/  IADD3 R214, -R214, R9, RZ ;  /* 0x00000009d6d67210 */ /* 0x004fe40007ffe1ff */
.L_x_841:
[----:B------:R-:W-:Y:S01]  /*0a10*/  IMAD.SHL.U32 R211, R218, 0x80, RZ ;  /* 0x00000080dad37824 */ /* 0x000fe200078e00ff */
[----:B-----5:R-:W-:Y:S01]  /*0a20*/  IADD3 R11, R216, 0x3f, RZ ;  /* 0x0000003fd80b7810 */ /* 0x020fe20007ffe0ff */
[----:B------:R-:W-:Y:S01]  /*0a30*/  CS2R R126, SRZ ;  /* 0x00000000007e7805 */ /* 0x000fe2000001ff00 */
[----:B------:R-:W-:Y:S01]  /*0a40*/  PLOP3.LUT P2, PT, PT, PT, PT, 0x80, 0x0 ;  /* 0x000000000000781c */ /* 0x000fe20003f4f070 */
[----:B------:R-:W-:Y:S01]  /*0a50*/  CS2R R124, SRZ ;  /* 0x00000000007c7805 */ /* 0x000fe2000001ff00 */
[----:B-1----:R-:W-:Y:S01]  /*0a60*/  IADD3 R9, R211, -c[0x0][0x2a4], -R214 ;  /* 0x8000a900d3097a10 */ /* 0x002fe20007ffe8d6 */
        /* <DEDUP_REMOVED lines=47> */
[----:B------:R-:W-:Y:S01]  /*0d60*/  SHF.R.S32.HI R0, RZ, 0x1f, R217 ;  /* 0x0000001fff007819 */ /* 0x000fe200000114d9 */
[----:B------:R-:W-:Y:S01]  /*0d70*/  IMAD.WIDE.U32 R26, R217, c[0x0][0x238], R6 ;  /* 0x00008e00d91a7a25 */ /* 0x000fe200078e0006 */
[CC--:B------:R-:W-:Y:S01]  /*0d80*/  LEA.HI R12, R13.reuse, R6.reuse, RZ, 0x3 ;  /* 0x000000060d0c7211 */ /* 0x0c0fe200078f18ff */
[----:B------:R-:W-:Y:S01]  /*0d90*/  ULDC.64 UR4, c[0x0][0x1d8] ;  /* 0x0000760000047ab9 */ /* 0x000fe20000000a00 */
[----:B------:R-:W-:Y:S01]  /*0da0*/  LEA.HI R18, R13, R6, RZ, 0x4 ;  /* 0x000000060d127211 */ /* 0x000fe200078f20ff */
[----:B------:R-:W-:Y:S01]  /*0db0*/  IMAD R8, R0, c[0x0][0x238], RZ ;  /* 0x00008e0000087a24 */ /* 0x000fe200078e02ff */
[----:B------:R-:W-:Y:S01]  /*0dc0*/  LOP3.LUT R11, R12, 0xfffffff8, RZ, 0xc0, !PT ;  /* 0xfffffff80c0b7812 */ /* 0x000fe200078ec0ff */
[C---:B------:R-:W-:Y:S01]  /*0dd0*/  IMAD R30, R0.reuse, c[0x0][0x270], RZ ;  /* 0x00009c00001e7a24 */ /* 0x040fe200078e02ff */
[----:B------:R-:W-:Y:S01]  /*0de0*/  SHF.R.S32.HI R213, RZ, 0x3, R12 ;  /* 0x00000003ffd57819 */ /* 0x000fe2000001140c */
[----:B------:R-:W-:Y:S01]  /*0df0*/  IMAD R28, R0, c[0x0][0x288], RZ ;  /* 0x0000a200001c7a24 */ /* 0x000fe200078e02ff */
[----:B------:R-:W-:Y:S01]  /*0e00*/  SHF.R.S32.HI R225, RZ, 0x1f, R224 ;  /* 0x0000001fffe17819 */ /* 0x000fe200000114e0 */
[----:B------:R-:W-:Y:S01]  /*0e10*/  @P0 IMAD.HI.U32 R9, R217, c[0x0][0x24c], RZ ;  /* 0x00009300d9090a27 */ /* 0x000fe200078e00ff */
[----:B------:R-:W-:Y:S01]  /*0e20*/  IADD3 R222, P2, R213, R2, RZ ;  /* 0x00000002d5de7210 */ /* 0x000fe20007f5e0ff */
[----:B------:R-:W-:Y:S01]  /*0e30*/  USHF.L.U32 UR6, UR4, 0x6, URZ ;  /* 0x0000000604067899 */ /* 0x000fe2000800063f */
[----:B------:R-:W-:Y:S01]  /*0e40*/  LEA.HI R198, R13, R6, RZ, 0x7 ;  /* 0x000000060dc67211 */ /* 0x000fe200078f38ff */
[----:B------:R-:W-:Y:S01]  /*0e50*/  IMAD.IADD R11, R6, 0x1, -R11 ;  /* 0x00000001060b7824 */ /* 0x000fe200078e0a0b */
[----:B------:R-:W-:Y:S01]  /*0e60*/  @P0 SHF.R.U32.HI R19, RZ, c[0x0][0x250], R9 ;  /* 0x00009400ff130a19 */ /* 0x000fe20000011609 */
[----:B------:R-:W-:Y:S01]  /*0e70*/  IMAD R9, R217, c[0x0][0x23c], R8 ;  /* 0x00008f00d9097a24 */ /* 0x000fe200078e0208 */
[----:B------:R-:W-:Y:S01]  /*0e80*/  IADD3 R22, P0, R213, R4, RZ ;  /* 0x00000004d5167210 */ /* 0x000fe20007f1e0ff */
[----:B------:R-:W-:Y:S01]  /*0e90*/  IMAD.SHL.U32 R20, R11, 0x8, RZ ;  /* 0x000000080b147824 */ /* 0x000fe200078e00ff */
[----:B------:R-:W-:Y:S01]  /*0ea0*/  SHF.R.S32.HI R8, RZ, 0x1f, R19 ;  /* 0x0000001fff087819 */ /* 0x000fe20000011413 */
[----:B------:R-:W-:Y:S01]  /*0eb0*/  IMAD.IADD R27, R27, 0x1, R9 ;  /* 0x000000011b1b7824 */ /* 0x000fe200078e0209 */
[----:B------:R-:W-:Y:S01]  /*0ec0*/  SHF.R.S32.HI R9, RZ, 0x1f, R213 ;  /* 0x0000001fff097819 */ /* 0x000fe200000114d5 */
[----:B------:R-:W-:Y:S01]  /*0ed0*/  IMAD.SHL.U32 R205, R208, 0x40, RZ ;  /* 0x00000040d0cd7824 */ /* 0x000fe200078e00ff */
[----:B------:R-:W-:Y:S01]  /*0ee0*/  SHF.R.S32.HI R21, RZ, 0x1f, R20 ;  /* 0x0000001fff157819 */ /* 0x000fe20000011414 */
[----:B------:R-:W-:Y:S01]  /*0ef0*/  IMAD R24, R8, c[0x0][0x1e0], RZ ;  /* 0x0000780008187a24 */ /* 0x000fe200078e02ff */
[----:B------:R-:W-:Y:S01]  /*0f00*/  SEL R4, R215, RZ, !P1 ;  /* 0x000000ffd7047207 */ /* 0x000fe20004800000 */
[C---:B------:R-:W-:Y:S01]  /*0f10*/  IMAD.X R23, R9.reuse, 0x1, R5, P0 ;  /* 0x0000000109177824 */ /* 0x040fe200000e0605 */
[----:B------:R-:W-:Y:S01]  /*0f20*/  SHF.R.S32.HI R5, RZ, 0x1f, R215 ;  /* 0x0000001fff057819 */ /* 0x000fe200000114d7 */
[----:B------:R-:W-:Y:S01]  /*0f30*/  IMAD.X R2, R9, 0x1, R3, P2 ;  /* 0x0000000109027824 */ /* 0x000fe200010e0603 */
[----:B------:R-:W-:Y:S01]  /*0f40*/  SHF.R.S32.HI R9, RZ, 0x4, R18 ;  /* 0x00000004ff097819 */ /* 0x000fe20000011412 */
[----:B------:R-:W-:Y:S01]  /*0f50*/  IMAD.IADD R3, R235, 0x1, -R213 ;  /* 0x00000001eb037824 */ /* 0x000fe200078e0ad5 */
[----:B------:R-:W-:Y:S01]  /*0f60*/  SEL R17, R5, RZ, !P3 ;  /* 0x000000ff05117207 */ /* 0x000fe20005800000 */
[----:B------:R-:W-:Y:S01]  /*0f70*/  IMAD R24, R19, c[0x0][0x1e4], R24 ;  /* 0x0000790013187a24 */ /* 0x000fe200078e0218 */
[----:B------:R-:W-:Y:S01]  /*0f80*/  SEL R5, R5, RZ, !P1 ;  /* 0x000000ff05057207 */ /* 0x000fe20004800000 */
[----:B------:R-:W-:Y:S01]  /*0f90*/  IMAD.WIDE.U32 R14, R19, c[0x0][0x1e0], R20 ;  /* 0x00007800130e7a25 */ /* 0x000fe200078e0014 */
[C---:B------:R-:W-:Y:S01]  /*0fa0*/  ISETP.GE.AND P2, PT, R3.reuse, 0x1, PT ;  /* 0x000000010300780c */ /* 0x040fe20003f46270 */
[----:B------:R-:W-:Y:S01]  /*0fb0*/  UMOV UR8, 0x6 ;  /* 0x0000000600087882 */ /* 0x000fe20000000000 */
[----:B------:R-:W-:Y:S01]  /*0fc0*/  ISETP.GE.AND P0, PT, R3, 0x21, PT ;  /* 0x000000210300780c */ /* 0x000fe20003f06270 */
[----:B------:R-:W-:Y:S01]  /*0fd0*/  IMAD.IADD R25, R15, 0x1, R24 ;  /* 0x000000010f197824 */ /* 0x000fe200078e0218 */
[----:B------:R-:W-:Y:S01]  /*0fe0*/  ISETP.GE.AND P6, PT, R3, 0x41, PT ;  /* 0x000000410300780c */ /* 0x000fe20003fc6270 */
[----:B------:R-:W-:Y:S01]  /*0ff0*/  IMAD R15, R5, c[0x0][0x1e8], RZ ;  /* 0x00007a00050f7a24 */ /* 0x000fe200078e02ff */
[----:B------:R-:W-:Y:S01]  /*1000*/  ISETP.GE.AND P5, PT, R3, 0x61, PT ;  /* 0x000000610300780c */ /* 0x000fe20003fa6270 */
[----:B------:R-:W-:Y:S01]  /*1010*/  IMAD.MOV.U32 R24, RZ, RZ, R14 ;  /* 0x000000ffff187224 */ /* 0x000fe200078e000e */
[----:B------:R-:W-:Y:S01]  /*1020*/  SEL R3, R215, RZ, !P3 ;  /* 0x000000ffd7037207 */ /* 0x000fe20005800000 */
[C---:B------:R-:W-:Y:S01]  /*1030*/  IMAD R30, R217.reuse, c[0x0][0x274], R30 ;  /* 0x00009d00d91e7a24 */ /* 0x040fe200078e021e */
[----:B------:R-:W-:Y:S01]  /*1040*/  SHF.R.S32.HI R10, RZ, 0x1f, R205 ;  /* 0x0000001fff0a7819 */ /* 0x000fe200000114cd */
[C---:B------:R-:W-:Y:S01]  /*1050*/  IMAD.WIDE.U32 R36, R217.reuse, c[0x0][0x270], R224 ;  /* 0x00009c00d9247a25 */ /* 0x040fe200078e00e0 */
[C---:B------:R-:W-:Y:S01]  /*1060*/  ISETP.GE.OR P4, PT, R20.reuse, c[0x0][0x1cc], !P2 ;  /* 0x0000730014007a0c */ /* 0x040fe20005786670 */
[----:B------:R-:W-:Y:S01]  /*1070*/  USHF.L.U64.HI UR5, UR4, UR8, UR5 ;  /* 0x0000000804057299 */ /* 0x000fe20008010205 */
[----:B------:R-:W-:Y:S01]  /*1080*/  ISETP.GE.OR P2, PT, R20, c[0x0][0x19c], !P2 ;  /* 0x0000670014007a0c */ /* 0x000fe20005746670 */
[----:B------:R-:W-:Y:S01]  /*1090*/  IMAD R32, R4, c[0x0][0x1ec], R15 ;  /* 0x00007b0004207a24 */ /* 0x000fe200078e020f */
[----:B------:R-:W-:Y:S01]  /*10a0*/  LEA.HI R15, R18, R9, RZ, 0x1 ;  /* 0x00000009120f7211 */ /* 0x000fe200078f08ff */
[----:B------:R-:W-:Y:S01]  /*10b0*/  IMAD R28, R217, c[0x0][0x28c], R28 ;  /* 0x0000a300d91c7a24 */ /* 0x000fe200078e021c */
[----:B------:R-:W-:Y:S01]  /*10c0*/  SHF.R.U32.HI R198, RZ, 0x4, R198 ;  /* 0x00000004ffc67819 */ /* 0x000fe200000116c6 */
[----:B------:R-:W-:Y:S01]  /*10d0*/  IMAD R14, R17, c[0x0][0x240], RZ ;  /* 0x00009000110e7a24 */ /* 0x000fe200078e02ff */
[----:B------:R-:W-:Y:S01]  /*10e0*/  LOP3.LUT R15, R15, 0xfffffffe, RZ, 0xc0, !PT ;  /* 0xfffffffe0f0f7812 */ /* 0x000fe200078ec0ff */
[----:B------:R-:W-:-:S04]  /*10f0*/  IMAD.WIDE.U32 R34, R217, c[0x0][0x288], R224 ;  /* 0x0000a200d9227a25 */ /* 0x000fc800078e00e0 */
[----:B------:R-:W-:-:S04]  /*1100*/  IMAD.WIDE.U32 R26, R3, c[0x0][0x240], R26 ;  /* 0x00009000031a7a25 */ /* 0x000fc800078e001a */
[----:B------:R-:W-:Y:S01]  /*1110*/  IMAD.IADD R31, R37, 0x1, R30 ;  /* 0x00000001251f7824 */ /* 0x000fe200078e021e */
[----:B------:R-:W-:Y:S01]  /*1120*/  IADD3 R205, P1, R205, R26, RZ ;  /* 0x0000001acdcd7210 */ /* 0x000fe20007f3e0ff */
[----:B------:R-:W-:Y:S02]  /*1130*/  IMAD R203, R3, c[0x0][0x244], R14 ;  /* 0x0000910003cb7a24 */ /* 0x000fe400078e020e */
[----:B------:R-:W-:Y:S02]  /*1140*/  IMAD.IADD R29, R35, 0x1, R28 ;  /* 0x00000001231d7824 */ /* 0x000fe400078e021c */
[----:B------:R-:W-:Y:S01]  /*1150*/  IMAD.MOV.U32 R30, RZ, RZ, R36 ;  /* 0x000000ffff1e7224 */ /* 0x000fe200078e0024 */
[----:B------:R-:W-:Y:S01]  /*1160*/  IADD3.X R203, R10, R27, R203, P1, !PT ;  /* 0x0000001b0acb7210 */ /* 0x000fe20000ffe4cb */
[----:B------:R-:W-:Y:S01]  /*1170*/  IMAD.WIDE.U32 R24, R4, c[0x0][0x1e8], R24 ;  /* 0x00007a0004187a25 */ /* 0x000fe200078e0018 */
[----:B------:R-:W-:-:S03]  /*1180*/  SHF.R.S32.HI R10, RZ, 0x1f, R208 ;  /* 0x0000001fff0a7819 */ /* 0x000fc600000114d0 */
[----:B------:R-:W-:Y:S02]  /*1190*/  IMAD.MOV.U32 R28, RZ, RZ, R34 ;  /* 0x000000ffff1c7224 */ /* 0x000fe400078e0022 */
[----:B------:R-:W-:-:S04]  /*11a0*/  IMAD.WIDE R22, R218, 0x80, R22 ;  /* 0x00000080da167825 */ /* 0x000fc800078e0216 */
[----:B------:R-:W-:-:S04]  /*11b0*/  IMAD.WIDE.U32 R30, R3, c[0x0][0x278], R30 ;  /* 0x00009e00031e7a25 */ /* 0x000fc800078e001e */
[----:B------:R-:W-:Y:S01]  /*11c0*/  IMAD.IADD R33, R25, 0x1, R32 ;  /* 0x0000000119217824 */ /* 0x000fe200078e0220 */
[----:B------:R-:W-:Y:S01]  /*11d0*/  IADD3 R210, P3, R208, R30, RZ ;  /* 0x0000001ed0d27210 */ /* 0x000fe20007f7e0ff */
[----:B------:R-:W-:Y:S01]  /*11e0*/  IMAD.IADD R15, R9, 0x1, -R15 ;  /* 0x00000001090f7824 */ /* 0x000fe200078e0a0f */
[----:B------:R-:W-:Y:S01]  /*11f0*/  LEA.HI R9, R13, R6, RZ, 0x6 ;  /* 0x000000060d097211 */ /* 0x000fe200078f30ff */
[----:B------:R-:W-:Y:S02]  /*1200*/  IMAD R14, R17, c[0x0][0x290], RZ ;  /* 0x0000a400110e7a24 */ /* 0x000fe400078e02ff */
[----:B------:R-:W-:Y:S01]  /*1210*/  IMAD.WIDE.U32 R28, R3, c[0x0][0x290], R28 ;  /* 0x0000a400031c7a25 */ /* 0x000fe200078e001c */
[----:B------:R-:W-:-:S03]  /*1220*/  SHF.R.S32.HI R9, RZ, 0x6, R9 ;  /* 0x00000006ff097819 */ /* 0x000fc60000011409 */
[----:B------:R-:W-:Y:S01]  /*1230*/  IMAD.MOV.U32 R32, RZ, RZ, R24 ;  /* 0x000000ffff207224 */ /* 0x000fe200078e0018 */
[----:B------:R-:W-:Y:S01]  /*1240*/  IADD3 R208, P1, R208, R28, RZ ;  /* 0x0000001cd0d07210 */ /* 0x000fe20007f3e0ff */
[----:B------:R-:W-:Y:S02]  /*1250*/  IMAD.SHL.U32 R25, R213, 0x40, RZ ;  /* 0x00000040d5197824 */ /* 0x000fe400078e00ff */
[----:B------:R-:W-:Y:S02]  /*1260*/  IMAD R27, R23, c[0x0][0x1d8], RZ ;  /* 0x00007600171b7a24 */ /* 0x000fe400078e02ff */
[----:B------:R-:W-:Y:S01]  /*1270*/  IMAD R16, R17, c[0x0][0x278], RZ ;  /* 0x00009e0011107a24 */ /* 0x000fe200078e02ff */
[----:B------:R-:W-:Y:S01]  /*1280*/  LOP3.LUT R25, R25, 0x1c0, RZ, 0xc0, !PT ;  /* 0x000001c019197812 */ /* 0x000fe200078ec0ff */
[----:B------:R-:W-:Y:S02]  /*1290*/  IMAD R207, R3, c[0x0][0x294], R14 ;  /* 0x0000a50003cf7a24 */ /* 0x000fe400078e020e */
[----:B------:R-:W-:Y:S01]  /*12a0*/  IMAD R8, R8, c[0x0][0x1b0], RZ ;  /* 0x00006c0008087a24 */ /* 0x000fe200078e02ff */
[----:B------:R-:W-:Y:S01]  /*12b0*/  LOP3.LUT R24, R25, 0x38, R20, 0xf8, !PT ;  /* 0x0000003819187812 */ /* 0x000fe200078ef814 */
[----:B------:R-:W-:Y:S01]  /*12c0*/  IMAD R14, R22, c[0x0][0x1dc], R27 ;  /* 0x00007700160e7a24 */ /* 0x000fe200078e021b */
[----:B------:R-:W-:Y:S01]  /*12d0*/  IADD3.X R207, R10, R29, R207, P1, !PT ;  /* 0x0000001d0acf7210 */ /* 0x000fe20000ffe4cf */
[----:B------:R-:W-:Y:S01]  /*12e0*/  IMAD.WIDE.U32 R32, R22, c[0x0][0x1d8], R32 ;  /* 0x0000760016207a25 */ /* 0x000fe200078e0020 */
[----:B------:R-:W-:-:S03]  /*12f0*/  SHF.R.U32.HI R25, RZ, 0x3, R25 ;  /* 0x00000003ff197819 */ /* 0x000fc60000011619 */
[----:B------:R-:W-:Y:S01]  /*1300*/  IMAD R209, R3, c[0x0][0x27c], R16 ;  /* 0x00009f0003d17a24 */ /* 0x000fe200078e0210 */
[----:B------:R-:W-:Y:S01]  /*1310*/  LEA R26, P1, R32, c[0x0][0x1c0], 0x1 ;  /* 0x00007000201a7a11 */ /* 0x000fe200078208ff */
[C---:B------:R-:W-:Y:S02]  /*1320*/  IMAD R8, R19.reuse, c[0x0][0x1b4], R8 ;  /* 0x00006d0013087a24 */ /* 0x040fe400078e0208 */
[----:B------:R-:W-:Y:S01]  /*1330*/  IMAD.WIDE.U32 R34, R19, c[0x0][0x1b0], R20 ;  /* 0x00006c0013227a25 */ /* 0x000fe200078e0014 */
[----:B------:R-:W-:Y:S02]  /*1340*/  IADD3.X R209, R10, R31, R209, P3, !PT ;  /* 0x0000001f0ad17210 */ /* 0x000fe40001ffe4d1 */
[C---:B------:R-:W-:Y:S01]  /*1350*/  ISETP.GE.OR P3, PT, R20.reuse, c[0x0][0x1cc], !P0 ;  /* 0x0000730014007a0c */ /* 0x040fe20004766670 */
[----:B------:R-:W-:Y:S01]  /*1360*/  IMAD.IADD R19, R33, 0x1, R14 ;  /* 0x0000000121137824 */ /* 0x000fe200078e020e */
[----:B------:R-:W-:Y:S01]  /*1370*/  LEA.HI R14, R13, R6, RZ, 0x2 ;  /* 0x000000060d0e7211 */ /* 0x000fe200078f10ff */
[----:B------:R-:W-:Y:S01]  /*1380*/  IMAD.SHL.U32 R16, R9, 0x200, RZ ;  /* 0x0000020009107824 */ /* 0x000fe200078e00ff */
[----:B------:R-:W-:Y:S01]  /*1390*/  ISETP.GE.OR P0, PT, R20, c[0x0][0x19c], !P0 ;  /* 0x0000670014007a0c */ /* 0x000fe20004706670 */
[----:B------:R-:W-:Y:S01]  /*13a0*/  IMAD R5, R5, c[0x0][0x1b8], RZ ;  /* 0x00006e0005057a24 */ /* 0x000fe200078e02ff */
[----:B------:R-:W-:Y:S01]  /*13b0*/  LEA.HI.X R27, R32, c[0x0][0x1c4], R19, 0x1, P1 ;  /* 0x00007100201b7a11 */ /* 0x000fe200008f0c13 */
[----:B------:R-:W-:Y:S01]  /*13c0*/  IMAD.IADD R35, R35, 0x1, R8 ;  /* 0x0000000123237824 */ /* 0x000fe200078e0208 */
[----:B------:R-:W-:Y:S01]  /*13d0*/  LOP3.LUT R24, R16, R24, R25, 0xf6, !PT ;  /* 0x0000001810187212 */ /* 0x000fe200078ef619 */
[----:B------:R-:W-:Y:S01]  /*13e0*/  IMAD R8, R4, c[0x0][0x1bc], R5 ;  /* 0x00006f0004087a24 */ /* 0x000fe200078e0205 */
[----:B------:R-:W-:Y:S01]  /*13f0*/  IADD3 R28, P1, R26, UR6, RZ ;  /* 0x000000061a1c7c10 */ /* 0x000fe2000ff3e0ff */
[----:B------:R-:W-:Y:S01]  /*1400*/  IMAD.WIDE.U32 R34, R4, c[0x0][0x1b8], R34 ;  /* 0x00006e0004227a25 */ /* 0x000fe200078e0022 */
[----:B------:R-:W-:-:S02]  /*1410*/  SHF.R.S32.HI R19, RZ, 0x2, R14 ;  /* 0x00000002ff137819 */ /* 0x000fc4000001140e */
[----:B------:R-:W-:Y:S01]  /*1420*/  SHF.R.S32.HI R10, RZ, 0x1f, R14 ;  /* 0x0000001fff0a7819 */ /* 0x000fe2000001140e */
[----:B------:R-:W-:Y:S01]  /*1430*/  IMAD.SHL.U32 R5, R24, 0x2, RZ ;  /* 0x0000000218057824 */ /* 0x000fe200078e00ff */
[----:B------:R-:W-:Y:S01]  /*1440*/  IADD3.X R29, R27, UR5, RZ, P1, !PT ;  /* 0x000000051b1d7c10 */ /* 0x000fe20008ffe4ff */
[----:B------:R-:W-:Y:S01]  /*1450*/  IMAD.IADD R35, R35, 0x1, R8 ;  /* 0x0000000123237824 */ /* 0x000fe200078e0208 */
[----:B------:R-:W-:Y:S01]  /*1460*/  IADD3 R30, P1, R28, UR6, RZ ;  /* 0x000000061c1e7c10 */ /* 0x000fe2000ff3e0ff */
[----:B------:R-:W-:Y:S01]  /*1470*/  IMAD R23, R23, c[0x0][0x1a8], RZ ;  /* 0x00006a0017177a24 */ /* 0x000fe200078e02ff */
[----:B------:R-:W-:Y:S01]  /*1480*/  LEA.HI R10, R10, R19, RZ, 0x3 ;  /* 0x000000130a0a7211 */ /* 0x000fe200078f18ff */
[----:B------:R-:W-:Y:S01]  /*1490*/  @!PT LDS RZ, [RZ] ;  /* 0x00000000fffff984 */ /* 0x000fe20000000800 */
[----:B------:R-:W-:Y:S01]  /*14a0*/  @!PT LDS RZ, [RZ] ;  /* 0x00000000fffff984 */ /* 0x000fe20000000800 */
[----:B------:R-:W-:Y:S01]  /*14b0*/  @!PT LDS RZ, [RZ] ;  /* 0x00000000fffff984 */ /* 0x000fe20000000800 */
[----:B------:R1:W-:Y:S01]  /*14c0*/  LDGSTS.E.BYPASS.LTC128B.128 [R5+0x4080], [R26.64], !P4 ;  /* 0x040800001a057fae */ /* 0x0003e2000e101d4a */
[----:B------:R-:W-:Y:S01]  /*14d0*/  IADD3.X R31, R29, UR5, RZ, P1, !PT ;  /* 0x000000051d1f7c10 */ /* 0x000fe20008ffe4ff */
[----:B------:R-:W-:Y:S01]  /*14e0*/  IMAD R23, R22, c[0x0][0x1ac], R23 ;  /* 0x00006b0016177a24 */ /* 0x000fe200078e0217 */
[----:B------:R-:W-:Y:S01]  /*14f0*/  IADD3 R32, P1, R30, UR6, RZ ;  /* 0x000000061e207c10 */ /* 0x000fe2000ff3e0ff */
[----:B------:R2:W-:Y:S01]  /*1500*/  LDGSTS.E.BYPASS.LTC128B.128 [R5+0x5080], [R28.64], !P3 ;  /* 0x050800001c057fae */ /* 0x0005e2000d901d4a */
[----:B------:R-:W-:Y:S01]  /*1510*/  ISETP.GE.OR P4, PT, R20, c[0x0][0x1cc], !P6 ;  /* 0x0000730014007a0c */ /* 0x000fe20007786670 */
[----:B------:R-:W-:Y:S01]  /*1520*/  IMAD.WIDE.U32 R34, R22, c[0x0][0x1a8], R34 ;  /* 0x00006a0016227a25 */ /* 0x000fe200078e0022 */
[----:B------:R-:W-:Y:S01]  /*1530*/  LOP3.LUT R10, R10, 0xfffffff8, RZ, 0xc0, !PT ;  /* 0xfffffff80a0a7812 */ /* 0x000fe200078ec0ff */
[----:B------:R-:W-:Y:S01]  /*1540*/  ULDC.64 UR6, c[0x0][0x208] ;  /* 0x0000820000067ab9 */ /* 0x000fe20000000a00 */
[----:B------:R-:W-:Y:S01]  /*1550*/  ISETP.GE.OR P3, PT, R20, c[0x0][0x1cc], !P5 ;  /* 0x0000730014007a0c */ /* 0x000fe20006f66670 */
[----:B------:R-:W-:Y:S01]  /*1560*/  IMAD R4, R0, c[0x0][0x180], RZ ;  /* 0x0000600000047a24 */ /* 0x000fe200078e02ff */
[----:B------:R-:W-:Y:S01]  /*1570*/  IADD3.X R33, R31, UR5, RZ, P1, !PT ;  /* 0x000000051f217c10 */ /* 0x000fe20008ffe4ff */
[----:B------:R-:W-:Y:S01]  /*1580*/  ULDC.64 UR4, c[0x0][0x1a8] ;  /* 0x00006a0000047ab9 */ /* 0x000fe20000000a00 */
[----:B------:R-:W-:Y:S01]  /*1590*/  IMAD.IADD R8, R19, 0x1, -R10 ;  /* 0x0000000113087824 */ /* 0x000fe200078e0a0a */
[----:B------:R-:W-:Y:S01]  /*15a0*/  USHF.L.U32 UR13, UR4, 0x6, URZ ;  /* 0x00000006040d7899 */ /* 0x000fe2000800063f */
[----:B------:R-:W-:Y:S01]  /*15b0*/  IMAD.IADD R23, R35, 0x1, R23 ;  /* 0x0000000123177824 */ /* 0x000fe200078e0217 */
[----:B------:R-:W-:Y:S01]  /*15c0*/  LEA.HI R10, R13, R6, RZ, 0x5 ;  /* 0x000000060d0a7211 */ /* 0x000fe200078f28ff */
[C---:B------:R-:W-:Y:S01]  /*15d0*/  IMAD R4, R217.reuse, c[0x0][0x184], R4 ;  /* 0x00006100d9047a24 */ /* 0x040fe200078e0204 */
[----:B------:R-:W-:Y:S01]  /*15e0*/  USHF.L.U64.HI UR5, UR4, UR8, UR5 ;  /* 0x0000000804057299 */ /* 0x000fe20008010205 */
[----:B------:R-:W-:Y:S01]  /*15f0*/  IMAD.WIDE.U32 R24, R217, c[0x0][0x180], R20 ;  /* 0x00006000d9187a25 */ /* 0x000fe200078e0014 */
[----:B------:R-:W-:Y:S01]  /*1600*/  SHF.R.S32.HI R19, RZ, 0x5, R10 ;  /* 0x00000005ff137819 */ /* 0x000fe2000001140a */
[----:B------:R3:W-:Y:S01]  /*1610*/  LDGSTS.E.BYPASS.LTC128B.128 [R5+0x6080], [R30.64], !P4 ;  /* 0x060800001e057fae */ /* 0x0007e2000e101d4a */
[----:B------:R-:W-:Y:S01]  /*1620*/  ISETP.GE.OR P6, PT, R20, c[0x0][0x19c], !P6 ;  /* 0x0000670014007a0c */ /* 0x000fe200077c6670 */
[----:B------:R-:W-:Y:S01]  /*1630*/  IMAD.IADD R25, R25, 0x1, R4 ;  /* 0x0000000119197824 */ /* 0x000fe200078e0204 */
[----:B------:R-:W-:Y:S01]  /*1640*/  LEA.HI R4, R10, R19, RZ, 0x1 ;  /* 0x000000130a047211 */ /* 0x000fe200078f08ff */
[----:B------:R4:W-:Y:S01]  /*1650*/  LDGSTS.E.BYPASS.LTC128B.128 [R5+0x7080], [R32.64], !P3 ;  /* 0x0708000020057fae */ /* 0x0009e2000d901d4a */
[----:B------:R-:W-:Y:S01]  /*1660*/  ISETP.GE.OR P5, PT, R20, c[0x0][0x19c], !P5 ;  /* 0x0000670014007a0c */ /* 0x000fe20006fa6670 */
[----:B-1----:R-:W-:Y:S01]  /*1670*/  IMAD R26, R0, c[0x0][0x210], RZ ;  /* 0x00008400001a7a24 */ /* 0x002fe200078e02ff */
[C---:B------:R-:W-:Y:S01]  /*1680*/  ISETP.GE.AND P4, PT, R20.reuse, c[0x0][0x16c], PT ;  /* 0x00005b0014007a0c */ /* 0x040fe20003f86270 */
[----:B------:R-:W0:Y:S01]  /*1690*/  LDGDEPBAR ;  /* 0x00000000000079af */ /* 0x000e220000000000 */
[----:B------:R-:W-:Y:S01]  /*16a0*/  ISETP.GE.AND P3, PT, R20, c[0x0][0x1fc], PT ;  /* 0x00007f0014007a0c */ /* 0x000fe20003f66270 */
[----:B------:R-:W-:Y:S01]  /*16b0*/  IMAD R26, R217, c[0x0][0x214], R26 ;  /* 0x00008500d91a7a24 */ /* 0x000fe200078e021a */
[----:B--2---:R-:W-:Y:S01]  /*16c0*/  LEA R28, P1, R34, c[0x0][0x190], 0x1 ;  /* 0x00006400221c7a11 */ /* 0x004fe200078208ff */
[----:B------:R-:W-:Y:S01]  /*16d0*/  IMAD R0, R17, c[0x0][0x218], RZ ;  /* 0x0000860011007a24 */ /* 0x000fe200078e02ff */
[----:B------:R-:W-:Y:S01]  /*16e0*/  LOP3.LUT R4, R4, 0xfffffffe, RZ, 0xc0, !PT ;  /* 0xfffffffe04047812 */ /* 0x000fe200078ec0ff */
[----:B------:R-:W-:Y:S01]  /*16f0*/  USHF.L.U64.HI UR9, UR6, UR8, UR7 ;  /* 0x0000000806097299 */ /* 0x000fe20008010207 */
[----:B------:R-:W-:Y:S01]  /*1700*/  LEA.HI.X R29, R34, c[0x0][0x194], R23, 0x1, P1 ;  /* 0x00006500221d7a11 */ /* 0x000fe200008f0c17 */
[----:B------:R-:W-:Y:S01]  /*1710*/  IMAD R0, R3, c[0x0][0x21c], R0 ;  /* 0x0000870003007a24 */ /* 0x000fe200078e0200 */
[----:B------:R-:W-:Y:S01]  /*1720*/  IADD3 R22, P1, R28, UR13, RZ ;  /* 0x0000000d1c167c10 */ /* 0x000fe2000ff3e0ff */
[----:B------:R-:W-:Y:S01]  /*1730*/  IMAD.IADD R4, R19, 0x1, -R4 ;  /* 0x0000000113047824 */ /* 0x000fe200078e0a04 */
[----:B------:R-:W-:Y:S01]  /*1740*/  USHF.L.U32 UR12, UR6, 0x6, URZ ;  /* 0x00000006060c7899 */ /* 0x000fe2000800063f */
[----:B------:R1:W-:Y:S01]  /*1750*/  LDGSTS.E.BYPASS.LTC128B.128 [R5+0x80], [R28.64], !P2 ;  /* 0x000800001c057fae */ /* 0x0003e2000d101d4a */
[----:B------:R-:W-:Y:S01]  /*1760*/  IADD3.X R23, R29, UR5, RZ, P1, !PT ;  /* 0x000000051d177c10 */ /* 0x000fe20008ffe4ff */
[----:B------:R-:W-:Y:S01]  /*1770*/  IMAD.WIDE.U32 R220, R3, c[0x0][0x188], R24 ;  /* 0x0000620003dc7a25 */ /* 0x000fe200078e0018 */
[----:B------:R-:W-:-:S02]  /*1780*/  LOP3.LUT P2, RZ, R11, 0x4, RZ, 0xc0, !PT ;  /* 0x000000040bff7812 */ /* 0x000fc4000784c0ff */
[----:B------:R-:W-:Y:S01]  /*1790*/  LOP3.LUT P1, RZ, R11, 0x2, RZ, 0xc0, !PT ;  /* 0x000000020bff7812 */ /* 0x000fe2000782c0ff */
[----:B------:R2:W-:Y:S01]  /*17a0*/  LDGSTS.E.BYPASS.LTC128B.128 [R5+0x1080], [R22.64], !P0 ;  /* 0x0108000016057fae */ /* 0x0005e2000c101d4a */
[----:B---3--:R-:W-:Y:S01]  /*17b0*/  IMAD.WIDE.U32 R30, R217, c[0x0][0x210], R20 ;  /* 0x00008400d91e7a25 */ /* 0x008fe200078e0014 */
[C---:B------:R-:W-:Y:S02]  /*17c0*/  IADD3 R230, R5.reuse, 0x4080, RZ ;  /* 0x0000408005e67810 */ /* 0x040fe40007ffe0ff */
[----:B------:R-:W-:Y:S01]  /*17d0*/  IADD3 R229, R5, 0x8080, RZ ;  /* 0x0000808005e57810 */ /* 0x000fe20007ffe0ff */
[----:B------:R-:W-:Y:S02]  /*17e0*/  IMAD.SHL.U32 R21, R11, 0x40, RZ ;  /* 0x000000400b157824 */ /* 0x000fe400078e00ff */
[----:B------:R-:W-:Y:S02]  /*17f0*/  IMAD.SHL.U32 R20, R19, 0x10, RZ ;  /* 0x0000001013147824 */ /* 0x000fe400078e00ff */
[----:B------:R-:W-:Y:S01]  /*1800*/  IMAD.IADD R27, R31, 0x1, R26 ;  /* 0x000000011f1b7824 */ /* 0x000fe200078e021a */
[----:B------:R-:W-:Y:S01]  /*1810*/  LOP3.LUT R21, R21, 0x1c0, RZ, 0xc0, !PT ;  /* 0x000001c015157812 */ /* 0x000fe200078ec0ff */
[----:B------:R-:W-:-:S02]  /*1820*/  IMAD.MOV.U32 R26, RZ, RZ, R30 ;  /* 0x000000ffff1a7224 */ /* 0x000fc400078e001e */
[----:B------:R-:W-:Y:S01]  /*1830*/  IMAD R197, R15, 0x800, R16 ;  /* 0x000008000fc57824 */ /* 0x000fe200078e0210 */
[----:B------:R-:W-:Y:S01]  /*1840*/  LOP3.LUT R19, R21, 0x30, R20, 0xf8, !PT ;  /* 0x0000003015137812 */ /* 0x000fe200078ef814 */
[----:B------:R-:W-:Y:S01]  /*1850*/  IMAD.WIDE.U32 R24, R236, c[0x0][0x178], RZ ;  /* 0x00005e00ec187a25 */ /* 0x000fe200078e00ff */
[----:B------:R-:W-:Y:S02]  /*1860*/  SHF.R.U32.HI R196, RZ, 0x3, R21 ;  /* 0x00000003ffc47819 */ /* 0x000fe40000011615 */
[--C-:B------:R-:W-:Y:S01]  /*1870*/  LOP3.LUT R19, R19, 0x8, R12.reuse, 0xf8, !PT ;  /* 0x0000000813137812 */ /* 0x100fe200078ef80c */
[----:B------:R-:W-:Y:S02]  /*1880*/  IMAD.MOV.U32 R199, RZ, RZ, 0x40 ;  /* 0x00000040ffc77424 */ /* 0x000fe400078e00ff */
[----:B-1----:R-:W-:Y:S01]  /*1890*/  IMAD R28, R17, c[0x0][0x188], RZ ;  /* 0x00006200111c7a24 */ /* 0x002fe200078e02ff */
[----:B------:R-:W-:Y:S01]  /*18a0*/  LOP3.LUT R17, R21, 0x8, R12, 0xf8, !PT ;  /* 0x0000000815117812 */ /* 0x000fe200078ef80c */
[----:B------:R-:W-:-:S03]  /*18b0*/  IMAD.WIDE.U32 R20, R3, c[0x0][0x218], R26 ;  /* 0x0000860003147a25 */ /* 0x000fc600078e001a */
[-C--:B------:R-:W-:Y:S01]  /*18c0*/  LOP3.LUT R16, R17, R196.reuse, RZ, 0x3c, !PT ;  /* 0x000000c411107212 */ /* 0x080fe200078e3cff */
[----:B------:R-:W-:Y:S01]  /*18d0*/  IMAD R11, R3, c[0x0][0x18c], R28 ;  /* 0x00006300030b7a24 */ /* 0x000fe200078e021c */
[----:B------:R-:W-:Y:S01]  /*18e0*/  IADD3 R28, P0, R22, UR13, RZ ;  /* 0x0000000d161c7c10 */ /* 0x000fe2000ff1e0ff */
[----:B------:R-:W-:Y:S01]  /*18f0*/  IMAD.IADD R21, R21, 0x1, R0 ;  /* 0x0000000115157824 */ /* 0x000fe200078e0200 */
[----:B------:R-:W-:Y:S01]  /*1900*/  SHF.R.S32.HI R3, RZ, 0x1f, R236 ;  /* 0x0000001fff037819 */ /* 0x000fe200000114ec */
[----:B------:R-:W-:Y:S01]  /*1910*/  IMAD R0, R236, UR9, RZ ;  /* 0x00000009ec007c24 */ /* 0x000fe2000f8e02ff */
[----:B------:R-:W-:Y:S01]  /*1920*/  IADD3.X R29, R23, UR5, RZ, P0, !PT ;  /* 0x00000005171d7c10 */ /* 0x000fe200087fe4ff */
[----:B------:R-:W-:Y:S01]  /*1930*/  IMAD.IADD R221, R221, 0x1, R11 ;  /* 0x00000001dddd7824 */ /* 0x000fe200078e020b */
[----:B------:R-:W-:Y:S01]  /*1940*/  IADD3 R26, P0, R28, UR13, RZ ;  /* 0x0000000d1c1a7c10 */ /* 0x000fe2000ff1e0ff */
[----:B------:R-:W-:Y:S01]  /*1950*/  IMAD R17, R3, UR12, R0 ;  /* 0x0000000c03117c24 */ /* 0x000fe2000f8e0200 */
[----:B------:R-:W-:Y:S01]  /*1960*/  LOP3.LUT R196, R19, R196, RZ, 0x3c, !PT ;  /* 0x000000c413c47212 */ /* 0x000fe200078e3cff */
[----:B------:R1:W-:Y:S01]  /*1970*/  LDGSTS.E.BYPASS.LTC128B.128 [R5+0x2080], [R28.64], !P6 ;  /* 0x020800001c057fae */ /* 0x0003e2000f101d4a */
[----:B------:R-:W-:Y:S01]  /*1980*/  IADD3.X R27, R29, UR5, RZ, P0, !PT ;  /* 0x000000051d1b7c10 */ /* 0x000fe200087fe4ff */
[----:B------:R-:W-:Y:S01]  /*1990*/  IMAD R3, R3, c[0x0][0x178], RZ ;  /* 0x00005e0003037a24 */ /* 0x000fe200078e02ff */
[----:B------:R-:W-:Y:S01]  /*19a0*/  ULDC.64 UR4, c[0x0][0x178] ;  /* 0x00005e0000047ab9 */ /* 0x000fe20000000a00 */
[----:B------:R-:W-:Y:S01]  /*19b0*/  IMAD R11, R2, c[0x0][0x178], RZ ;  /* 0x00005e00020b7a24 */ /* 0x000fe200078e02ff */
[----:B------:R-:W-:Y:S01]  /*19c0*/  USHF.L.U32 UR13, UR4, 0x6, URZ ;  /* 0x00000006040d7899 */ /* 0x000fe2000800063f */
[----:B------:R3:W-:Y:S01]  /*19d0*/  LDGSTS.E.BYPASS.LTC128B.128 [R5+0x3080], [R26.64], !P5 ;  /* 0x030800001a057fae */ /* 0x0007e2000e901d4a */
[----:B------:R-:W-:Y:S01]  /*19e0*/  IMAD R3, R236, c[0x0][0x17c], R3 ;  /* 0x00005f00ec037a24 */ /* 0x000fe200078e0203 */
[----:B------:R-:W-:Y:S01]  /*19f0*/  USHF.L.U64.HI UR8, UR4, UR8, UR5 ;  /* 0x0000000804087299 */ /* 0x000fe20008010205 */
[C---:B------:R-:W-:Y:S01]  /*1a00*/  IMAD R11, R222.reuse, c[0x0][0x17c], R11 ;  /* 0x00005f00de0b7a24 */ /* 0x040fe200078e020b */
[----:B------:R-:W0:Y:S01]  /*1a10*/  LDGDEPBAR ;  /* 0x00000000000079af */ /* 0x000e220000000000 */
[----:B------:R-:W-:Y:S01]  /*1a20*/  IMAD.WIDE.U32 R220, R222, c[0x0][0x178], R220 ;  /* 0x00005e00dedc7a25 */ /* 0x000fe200078e00dc */
[----:B------:R-:W-:-:S02]  /*1a30*/  USHF.L.U32 UR5, UR6, 0x5, URZ ;  /* 0x0000000506057899 */ /* 0x000fc4000800063f */
[----:B------:R-:W-:Y:S01]  /*1a40*/  UMOV UR4, 0x5 ;  /* 0x0000000500047882 */ /* 0x000fe20000000000 */
[----:B------:R-:W-:Y:S01]  /*1a50*/  IMAD.IADD R3, R25, 0x1, R3 ;  /* 0x0000000119037824 */ /* 0x000fe200078e0203 */
[C---:B------:R-:W-:Y:S01]  /*1a60*/  LEA R0, P0, R24.reuse, R220, 0x6 ;  /* 0x000000dc18007211 */ /* 0x040fe200078030ff */
[----:B------:R-:W-:Y:S01]  /*1a70*/  IMAD.IADD R206, R221, 0x1, R11 ;  /* 0x00000001ddce7824 */ /* 0x000fe200078e020b */
[----:B------:R-:W-:Y:S01]  /*1a80*/  USHF.L.U64.HI UR4, UR6, UR4, UR7 ;  /* 0x0000000406047299 */ /* 0x000fe20008010207 */
[----:B------:R-:W-:Y:S01]  /*1a90*/  IMAD.IADD R197, R197, 0x1, R16 ;  /* 0x00000001c5c57824 */ /* 0x000fe200078e0210 */
[----:B------:R-:W-:Y:S01]  /*1aa0*/  USHF.L.U32 UR6, UR5, 0x1, URZ ;  /* 0x0000000105067899 */ /* 0x000fe2000800063f */
[----:B------:R-:W-:Y:S01]  /*1ab0*/  IMAD.MOV.U32 R192, RZ, RZ, 0x20 ;  /* 0x00000020ffc07424 */ /* 0x000fe200078e00ff */
[----:B------:R-:W-:Y:S01]  /*1ac0*/  LEA.HI.X R3, R24, R206, R3, 0x6, P0 ;  /* 0x000000ce18037211 */ /* 0x000fe200000f3403 */
[----:B------:R-:W-:Y:S01]  /*1ad0*/  IMAD R227, R2, c[0x0][0x208], RZ ;  /* 0x0000820002e37a24 */ /* 0x000fe200078e02ff */
[----:B------:R-:W-:Y:S01]  /*1ae0*/  LEA R24, P0, R0, c[0x0][0x160], 0x1 ;  /* 0x0000580000187a11 */ /* 0x000fe200078008ff */
[----:B------:R-:W-:Y:S01]  /*1af0*/  IMAD.SHL.U32 R197, R197, 0x2, RZ ;  /* 0x00000002c5c57824 */ /* 0x000fe200078e00ff */
[----:B------:R-:W-:Y:S01]  /*1b00*/  SEL R2, R199, 0xffffffc0, !P2 ;  /* 0xffffffc0c7027807 */ /* 0x000fe20005000000 */
[----:B------:R-:W-:Y:S01]  /*1b10*/  IMAD.SHL.U32 R11, R236, 0x40, RZ ;  /* 0x00000040ec0b7824 */ /* 0x000fe200078e00ff */
[----:B------:R-:W-:Y:S01]  /*1b20*/  LEA.HI.X R25, R0, c[0x0][0x164], R3, 0x1, P0 ;  /* 0x0000590000197a11 */ /* 0x000fe200000f0c03 */
[----:B------:R-:W-:Y:S01]  /*1b30*/  IMAD R227, R222, c[0x0][0x20c], R227 ;  /* 0x00008300dee37a24 */ /* 0x000fe200078e02e3 */
[----:B------:R-:W-:Y:S01]  /*1b40*/  SEL R0, R192, 0xffffffe0, !P1 ;  /* 0xffffffe0c0007807 */ /* 0x000fe20004800000 */
[----:B------:R-:W-:Y:S01]  /*1b50*/  IMAD.IADD R2, R197, 0x1, R2 ;  /* 0x00000001c5027824 */ /* 0x000fe200078e0202 */
[----:B------:R-:W-:Y:S01]  /*1b60*/  IADD3 R16, -R213, R216, -R11 ;  /* 0x000000d8d5107210 */ /* 0x000fe20007ffe90b */
[----:B------:R-:W-:Y:S01]  /*1b70*/  IMAD.WIDE.U32 R222, R222, c[0x0][0x208], R20 ;  /* 0x00008200dede7a25 */ /* 0x000fe200078e0014 */
[----:B------:R-:W-:-:S04]  /*1b80*/  DEPBAR.LE SB0, 0x1 ;  /* 0x000080400000791a */ /* 0x000fc80000000000 */
[----:B------:R-:W-:Y:S01]  /*1b90*/  BAR.SYNC.DEFER_BLOCKING 0x0 ;  /* 0x0000000000007b1d */ /* 0x000fe20000010000 */
[----:B------:R-:W-:Y:S01]  /*1ba0*/  IMAD.IADD R3, R197, 0x1, R0 ;  /* 0x00000001c5037824 */ /* 0x000fe200078e0200 */
[----:B------:R-:W-:Y:S01]  /*1bb0*/  ISETP.LT.OR P0, PT, R16, 0x1, P4 ;  /* 0x000000011000780c */ /* 0x000fe20002701670 */
[----:B------:R-:W-:Y:S01]  /*1bc0*/  IMAD.IADD R0, R0, 0x1, R2 ;  /* 0x0000000100007824 */ /* 0x000fe200078e0202 */
[----:B------:R-:W-:Y:S01]  /*1bd0*/  ISETP.GT.AND P1, PT, R6, 0xf, PT ;  /* 0x0000000f0600780c */ /* 0x000fe20003f24270 */
[----:B------:R-:W-:Y:S01]  /*1be0*/  IMAD.IADD R227, R223, 0x1, R227 ;  /* 0x00000001dfe37824 */ /* 0x000fe200078e02e3 */
[----:B------:R-:W-:Y:S01]  /*1bf0*/  LOP3.LUT R21, R18, 0xfffffff0, RZ, 0xc0, !PT ;  /* 0xfffffff012157812 */ /* 0x000fe200078ec0ff */
[----:B------:R-:W-:Y:S01]  /*1c00*/  IMAD.MOV.U32 R226, RZ, RZ, R222 ;  /* 0x000000ffffe27224 */ /* 0x000fe200078e00de */
[C---:B------:R-:W-:Y:S01]  /*1c10*/  ISETP.LT.OR P6, PT, R16.reuse, 0x21, P4 ;  /* 0x000000211000780c */ /* 0x040fe200027c1670 */
[----:B------:R-:W-:Y:S01]  /*1c20*/  IMAD.SHL.U32 R20, R9, 0x8, RZ ;  /* 0x0000000809147824 */ /* 0x000fe200078e00ff */
[----:B------:R-:W-:Y:S01]  /*1c30*/  ISETP.LT.OR P5, PT, R16, 0x1, P3 ;  /* 0x000000011000780c */ /* 0x000fe20001fa1670 */
[----:B--2---:R-:W-:Y:S01]  /*1c40*/  IMAD.WIDE.U32 R22, R236, UR12, R226 ;  /* 0x0000000cec167c25 */ /* 0x004fe2000f8e00e2 */
[----:B------:R-:W-:Y:S01]  /*1c50*/  ISETP.LT.OR P2, PT, R16, 0x21, P3 ;  /* 0x000000211000780c */ /* 0x000fe20001f41670 */
[----:B------:R-:W-:Y:S01]  /*1c60*/  USHF.L.U64.HI UR4, UR5, 0x1, UR4 ;  /* 0x0000000105047899 */ /* 0x000fe20008010204 */
[----:B------:R-:W-:Y:S01]  /*1c70*/  LOP3.LUT R20, R20, 0x18, RZ, 0xc0, !PT ;  /* 0x0000001814147812 */ /* 0x000fe200078ec0ff */
[----:B------:R-:W-:-:S02]  /*1c80*/  IMAD.IADD R17, R23, 0x1, R17 ;  /* 0x0000000117117824 */ /* 0x000fc400078e0211 */
[----:B------:R-:W-:Y:S02]  /*1c90*/  IMAD.IADD R21, R6, 0x1, -R21 ;  /* 0x0000000106157824 */ /* 0x000fe400078e0a15 */
[----:B------:R-:W-:Y:S02]  /*1ca0*/  IMAD.SHL.U32 R19, R8, 0x40, RZ ;  /* 0x0000004008137824 */ /* 0x000fe400078e00ff */
[----:B------:R-:W-:Y:S01]  /*1cb0*/  IMAD R196, R15, 0x200, R196 ;  /* 0x000002000fc47824 */ /* 0x000fe200078e02c4 */
[----:B------:R-:W-:Y:S01]  /*1cc0*/  SHF.R.S32.HI R16, RZ, 0x1f, R21 ;  /* 0x0000001fff107819 */ /* 0x000fe20000011415 */
[----:B------:R-:W-:Y:S01]  /*1cd0*/  @!P1 IMAD.SHL.U32 R31, R6, 0x10, RZ ;  /* 0x00000010061f9824 */ /* 0x000fe200078e00ff */
[----:B------:R2:W1:Y:S01]  /*1ce0*/  LDSM.16.M88.4 R144, [R197+0x4080] ;  /* 0x00408000c590783b */ /* 0x0004620000000200 */
[----:B------:R-:W-:Y:S02]  /*1cf0*/  LOP3.LUT R19, R19, 0x1c0, RZ, 0xc0, !PT ;  /* 0x000001c013137812 */ /* 0x000fe400078ec0ff */
[----:B------:R-:W-:Y:S01]  /*1d00*/  LEA.HI R16, R16, R21, RZ, 0x3 ;  /* 0x0000001510107211 */ /* 0x000fe200078f18ff */
[----:B------:R2:W1:Y:S03]  /*1d10*/  LDSM.16.M88.4 R148, [R197+0x6080] ;  /* 0x00608000c594783b */ /* 0x0004660000000200 */
[C---:B------:R-:W-:Y:S01]  /*1d20*/  LOP3.LUT R12, R16.reuse, 0xfffffff8, RZ, 0xc0, !PT ;  /* 0xfffffff8100c7812 */ /* 0x040fe200078ec0ff */
[----:B------:R2:W1:Y:S01]  /*1d30*/  LDSM.16.M88.4 R152, [R3+0x4080] ;  /* 0x004080000398783b */ /* 0x0004620000000200 */
[----:B------:R-:W-:-:S03]  /*1d40*/  IMAD.SHL.U32 R195, R16, 0x40, RZ ;  /* 0x0000004010c37824 */ /* 0x000fc600078e00ff */
[----:B------:R2:W1:Y:S01]  /*1d50*/  LDSM.16.M88.4 R160, [R3+0x6080] ;  /* 0x0060800003a0783b */ /* 0x0004620000000200 */
[----:B------:R-:W-:Y:S01]  /*1d60*/  IMAD.IADD R12, R21, 0x1, -R12 ;  /* 0x00000001150c7824 */ /* 0x000fe200078e0a0c */
[----:B------:R-:W-:Y:S02]  /*1d70*/  LOP3.LUT R195, R195, 0xfffffe00, RZ, 0xc0, !PT ;  /* 0xfffffe00c3c37812 */ /* 0x000fe400078ec0ff */
[----:B------:R2:W1:Y:S01]  /*1d80*/  LDSM.16.M88.4 R164, [R2+0x4080] ;  /* 0x0040800002a4783b */ /* 0x0004620000000200 */
[----:B------:R-:W-:-:S03]  /*1d90*/  IMAD.SHL.U32 R21, R12, 0x40, RZ ;  /* 0x000000400c157824 */ /* 0x000fc600078e00ff */
[----:B------:R2:W2:Y:S02]  /*1da0*/  LDSM.16.M88.4 R168, [R2+0x6080] ;  /* 0x0060800002a8783b */ /* 0x0004a40000000200 */
[----:B------:R-:W-:Y:S02]  /*1db0*/  LOP3.LUT R21, R21, 0x1c0, RZ, 0xc0, !PT ;  /* 0x000001c015157812 */ /* 0x000fe400078ec0ff */
[----:B------:R1:W2:Y:S02]  /*1dc0*/  LDSM.16.M88.4 R172, [R0+0x4080] ;  /* 0x0040800000ac783b */ /* 0x0002a40000000200 */
[----:B------:R-:W-:Y:S02]  /*1dd0*/  SHF.R.U32.HI R200, RZ, 0x3, R21 ;  /* 0x00000003ffc87819 */ /* 0x000fe40000011615 */
[----:B------:R1:W2:Y:S04]  /*1de0*/  LDSM.16.M88.4 R176, [R0+0x6080] ;  /* 0x0060800000b0783b */ /* 0x0002a80000000200 */
[----:B------:R-:W-:Y:S06]  /*1df0*/  BAR.SYNC.DEFER_BLOCKING 0x0 ;  /* 0x0000000000007b1d */ /* 0x000fec0000010000 */
[----:B------:R-:W-:Y:S01]  /*1e00*/  @!PT LDS RZ, [RZ] ;  /* 0x00000000fffff984 */ /* 0x000fe20000000800 */
[----:B------:R-:W-:Y:S01]  /*1e10*/  @!PT LDS RZ, [RZ] ;  /* 0x00000000fffff984 */ /* 0x000fe20000000800 */
[----:B------:R-:W-:Y:S01]  /*1e20*/  @!PT LDS RZ, [RZ] ;  /* 0x00000000fffff984 */ /* 0x000fe20000000800 */
[----:B------:R5:W-:Y:S01]  /*1e30*/  LDGSTS.E.BYPASS.LTC128B.128 [R5+0x4080], [R24.64], !P0 ;  /* 0x0408000018057fae */ /* 0x000be2000c101d4a */
[----:B-1----:R-:W-:-:S04]  /*1e40*/  IADD3 R28, P0, R24, UR13, RZ ;  /* 0x0000000d181c7c10 */ /* 0x002fc8000ff1e0ff */
[----:B------:R-:W-:-:S05]  /*1e50*/  IADD3.X R29, R25, UR8, RZ, P0, !PT ;  /* 0x00000008191d7c10 */ /* 0x000fca00087fe4ff */
[----:B------:R1:W-:Y:S01]  /*1e60*/  LDGSTS.E.BYPASS.LTC128B.128 [R5+0x5080], [R28.64], !P6 ;  /* 0x050800001c057fae */ /* 0x0003e2000f101d4a */
[----:B-----5:R-:W-:-:S04]  /*1e70*/  LEA R24, P0, R22, c[0x0][0x1f0], 0x1 ;  /* 0x00007c0016187a11 */ /* 0x020fc800078008ff */
[----:B------:R-:W-:Y:S01]  /*1e80*/  LEA.HI.X R25, R22, c[0x0][0x1f4], R17, 0x1, P0 ;  /* 0x00007d0016197a11 */ /* 0x000fe200000f0c11 */
[----:B------:R-:W-:Y:S01]  /*1e90*/  IMAD.SHL.U32 R17, R15, 0x10, RZ ;  /* 0x000000100f117824 */ /* 0x000fe200078e00ff */
[----:B------:R-:W-:Y:S02]  /*1ea0*/  SHF.R.S32.HI R22, RZ, 0x1f, R11 ;  /* 0x0000001fff167819 */ /* 0x000fe4000001140b */
[----:B------:R-:W-:Y:S02]  /*1eb0*/  @!P1 IADD3 R18, P0, R11, R210, RZ ;  /* 0x000000d20b129210 */ /* 0x000fe40007f1e0ff */
[----:B------:R-:W-:-:S03]  /*1ec0*/  LOP3.LUT R17, R17, 0x10, RZ, 0xc0, !PT ;  /* 0x0000001011117812 */ /* 0x000fc600078ec0ff */
[----:B------:R-:W-:Y:S01]  /*1ed0*/  @!P1 IMAD.X R13, R22, 0x1, R209, P0 ;  /* 0x00000001160d9824 */ /* 0x000fe200000e06d1 */
[C---:B---3--:R-:W-:Y:S02]  /*1ee0*/  @!P1 LEA R26, P0, R18.reuse, c[0x0][0x258], 0x2 ;  /* 0x00009600121a9a11 */ /* 0x048fe400078010ff */
        /* <DEDUP_REMOVED lines=17> */
[----:B----4-:R-:W-:Y:S01]  /*2000*/  IADD3 R32, P0, R24, UR6, RZ ;  /* 0x0000000618207c10 */ /* 0x010fe2000ff1e0ff */
        /* <DEDUP_REMOVED lines=18> */
[----:B---3--:R-:W-:Y:S01]  /*2130*/  LOP3.LUT R19, R21, 0x8, R18, 0xf8, !PT ;  /* 0x0000000815137812 */ /* 0x008fe200078ef812 */
[----:B------:R-:W0:Y:S02]  /*2140*/  LDGDEPBAR ;  /* 0x00000000000079af */ /* 0x000e240000000000 */
[----:B------:R-:W-:Y:S01]  /*2150*/  IMAD.IADD R13, R16, 0x1, R13 ;  /* 0x00000001100d7824 */ /* 0x000fe200078e020d */
[----:B------:R-:W-:-:S04]  /*2160*/  LOP3.LUT R200, R19, R200, RZ, 0x3c, !PT ;  /* 0x000000c813c87212 */ /* 0x000fc800078e3cff */
[-C--:B------:R-:W-:Y:S02]  /*2170*/  IADD3 R200, R200, R195.reuse, R4 ;  /* 0x000000c3c8c87210 */ /* 0x080fe40007ffe004 */
[----:B------:R-:W-:Y:S01]  /*2180*/  LOP3.LUT R195, R14, R195, RZ, 0xfc, !PT ;  /* 0x000000c30ec37212 */ /* 0x000fe200078efcff */
[----:B------:R-:W-:Y:S05]  /*2190*/  @P0 BRA `(.L_x_843) ;  /* 0x0000018000000947 */ /* 0x000fea0003800000 */
[----:B--2---:R-:W-:Y:S01]  /*21a0*/  SHF.R.S32.HI R17, RZ, 0x1f, R15 ;  /* 0x0000001fff117819 */ /* 0x004fe2000001140f */
        /* <DEDUP_REMOVED lines=22> */
.L_x_844:
[----:B------:R-:W-:Y:S05]  /*2310*/  BSYNC B0 ;  /* 0x0000000000007941 */ /* 0x000fea0003800000 */
.L_x_843:
[----:B--2---:R-:W-:Y:S01]  /*2320*/  SHF.R.S32.HI R4, RZ, 0x1f, R9 ;  /* 0x0000001fff047819 */ /* 0x004fe20000011409 */
        /* <DEDUP_REMOVED lines=11> */
[----:B-1----:R-:W-:Y:S01]  /*23e0*/  SEL R5, R192, 0xffffffe0, !P2 ;  /* 0xffffffe0c0057807 */ /* 0x002fe20005000000 */
        /* <DEDUP_REMOVED lines=43> */
.L_x_847:
        /* <DEDUP_REMOVED lines=14> */
[----:B------:R-:W4:Y:S04]  /*2780*/  LDSM.16.M88.4 R48, [R197+0x2080] ;  /* 0x00208000c530783b */ /* 0x000f280000000200 */
[----:B------:R-:W-:Y:S04]  /*2790*/  LDSM.16.M88.4 R56, [R3+0x80] ;  /* 0x000080000338783b */ /* 0x000fe80000000200 */
[----:B------:R-:W5:Y:S04]  /*27a0*/  LDSM.16.M88.4 R52, [R182+0x4080] ;  /* 0x00408000b634783b */ /* 0x000f680000000200 */
[----:B------:R-:W3:Y:S04]  /*27b0*/  LDSM.16.M88.4 R60, [R182+0x5080] ;  /* 0x00508000b63c783b */ /* 0x000ee80000000200 */
[----:B------:R-:W3:Y:S04]  /*27c0*/  LDSM.16.M88.4 R64, [R3+0x2080] ;  /* 0x002080000340783b */ /* 0x000ee80000000200 */
[----:B------:R-:W-:Y:S04]  /*27d0*/  LDSM.16.M88.4 R132, [R2+0x80] ;  /* 0x000080000284783b */ /* 0x000fe80000000200 */
[----:B------:R-:W-:Y:S04]  /*27e0*/  LDSM.16.M88.4 R136, [R181+0x5080] ;  /* 0x00508000b588783b */ /* 0x000fe80000000200 */
[----:B------:R-:W-:Y:S01]  /*27f0*/  LDSM.16.M88.4 R140, [R2+0x2080] ;  /* 0x00208000028c783b */ /* 0x000fe20000000200 */
[-C--:B-1-3--:R-:W-:Y:S03]  /*2800*/  HMMA.16816.F32 R4, R36, R40.reuse, RZ ;  /* 0x000000282404723c */ /* 0x08afe600000018ff */
        /* <DEDUP_REMOVED lines=76> */
.L_x_845:
        /* <DEDUP_REMOVED lines=403> */
.L_x_846:
        /* <DEDUP_REMOVED lines=170> */
.L_x_842:
[----:B------:R-:W-:Y:S05]  /*50a0*/  @P2 EXIT ;  /* 0x000000000000294d */ /* 0x000fea0003800000 */
[----:B------:R-:W-:-:S04]  /*50b0*/  ISETP.NE.U32.AND P2, PT, RZ, c[0x0][0x360], PT ;  /* 0x0000d800ff007a0c */ /* 0x000fc80003f45070 */
[----:B------:R-:W-:-:S13]  /*50c0*/  ISETP.NE.AND.EX P2, PT, RZ, c[0x0][0x364], PT, P2 ;  /* 0x0000d900ff007a0c */ /* 0x000fda0003f45320 */
[----:B------:R-:W-:-:S04]  /*50d0*/  @P2 IMAD.MOV.U32 R0, RZ, RZ, 0x4 ;  /* 0x00000004ff002424 */ /* 0x000fc800078e00ff */
[----:B------:R-:W-:-:S05]  /*50e0*/  @P2 IMAD.WIDE R6, R215, R0, c[0x0][0x360] ;  /* 0x0000d800d7062625 */ /* 0x000fca00078e0200 */
[----:B------:R1:W2:Y:S02]  /*50f0*/  @P2 LDG.E R0, [R6.64] ;  /* 0x0000000a06002981 */ /* 0x0002a4000c1e1900 */
[----:B-1----:R-:W-:Y:S02]  /*5100*/  IMAD.SHL.U32 R7, R218, 0x2000, RZ ;  /* 0x00002000da077824 */ /* 0x002fe400078e00ff */
[----:B------:R-:W-:Y:S01]  /*5110*/  BAR.SYNC.DEFER_BLOCKING 0x1, 0x100 ;  /* 0x0044000000007b1d */ /* 0x000fe20000010000 */
[----:B--2---:R-:W-:Y:S02]  /*5120*/  @P2 IMAD R3, R215, 0x80, R0 ;  /* 0x00000080d7032824 */ /* 0x004fe400078e0200 */
[----:B------:R-:W-:-:S03]  /*5130*/  IMAD.MOV.U32 R0, RZ, RZ, 0x1 ;  /* 0x00000001ff007424 */ /* 0x000fc600078e00ff */
[----:B------:R-:W-:Y:S02]  /*5140*/  @P2 SHF.R.S32.HI R2, RZ, 0x1f, R3 ;  /* 0x0000001fff022819 */ /* 0x000fe40000011403 */
[----:B------:R-:W-:Y:S02]  /*5150*/  ISETP.NE.AND P0, PT, R0, c[0x0][0x338], PT ;  /* 0x0000ce0000007a0c */ /* 0x000fe40003f05270 */
[----:B------:R-:W1:Y:S01]  /*5160*/  S2R R0, SR_TID.X ;  /* 0x0000000000007919 */ /* 0x000e620000002100 */
[----:B------:R-:W-:-:S04]  /*5170*/  @P2 LEA.HI R2, R2, R3, RZ, 0x7 ;  /* 0x0000000302022211 */ /* 0x000fc800078f38ff */
[----:B------:R-:W-:-:S04]  /*5180*/  @P2 SHF.L.U32 R4, R2, 0x6, RZ ;  /* 0x0000000602042819 */ /* 0x000fc800000006ff */
[----:B------:R-:W-:Y:S02]  /*5190*/  @P2 LOP3.LUT R4, R4, 0xffffe000, RZ, 0xc0, !PT ;  /* 0xffffe00004042812 */ /* 0x000fe400078ec0ff */
[----:B------:R-:W-:Y:S02]  /*51a0*/  @P0 IMAD.HI.U32 R2, R217, c[0x0][0x33c], RZ ;  /* 0x0000cf00d9020a27 */ /* 0x000fe400078e00ff */
[----:B------:R-:W-:Y:S02]  /*51b0*/  @P2 SHF.R.S32.HI R5, RZ, 0x1f, R4 ;  /* 0x0000001fff052819 */ /* 0x000fe40000011404 */
[----:B------:R-:W-:Y:S01]  /*51c0*/  @!P2 CS2R R4, SRZ ;  /* 0x000000000004a805 */ /* 0x000fe2000001ff00 */
[----:B------:R-:W-:Y:S02]  /*51d0*/  @P0 SHF.R.U32.HI R217, RZ, c[0x0][0x340], R2 ;  /* 0x0000d000ffd90a19 */ /* 0x000fe40000011602 */
[----:B------:R-:W-:Y:S02]  /*51e0*/  SHF.R.S32.HI R2, RZ, 0x1f, R7 ;  /* 0x0000001fff027819 */ /* 0x000fe40000011407 */
[----:B------:R-:W-:-:S02]  /*51f0*/  SHF.R.S32.HI R3, RZ, 0x1f, R217 ;  /* 0x0000001fff037819 */ /* 0x000fc400000114d9 */
[----:B-1----:R-:W-:-:S03]  /*5200*/  IADD3 R6, P1, P0, R4, R7, R0 ;  /* 0x0000000704067210 */ /* 0x002fc6000783e000 */
[C---:B------:R-:W-:Y:S01]  /*5210*/  IMAD R4, R3.reuse, c[0x0][0x300], RZ ;  /* 0x0000c00003047a24 */ /* 0x040fe200078e02ff */
[----:B------:R-:W-:Y:S01]  /*5220*/  SHF.R.S32.HI R7, RZ, 0x1f, R0 ;  /* 0x0000001fff077819 */ /* 0x000fe20000011400 */
[----:B------:R-:W-:Y:S02]  /*5230*/  IMAD R0, R3, c[0x0][0x328], RZ ;  /* 0x0000ca0003007a24 */ /* 0x000fe400078e02ff */
[----:B------:R-:W-:Y:S01]  /*5240*/  IMAD R4, R217, c[0x0][0x304], R4 ;  /* 0x0000c100d9047a24 */ /* 0x000fe200078e0204 */
[----:B------:R-:W-:Y:S01]  /*5250*/  IADD3.X R7, R5, R2, R7, P1, P0 ;  /* 0x0000000205077210 */ /* 0x000fe20000fe0407 */
[----:B------:R-:W-:Y:S01]  /*5260*/  IMAD R0, R217, c[0x0][0x32c], R0 ;  /* 0x0000cb00d9007a24 */ /* 0x000fe200078e0200 */
[----:B------:R-:W-:Y:S02]  /*5270*/  SHF.R.S32.HI R2, RZ, 0x1f, R215 ;  /* 0x0000001fff027819 */ /* 0x000fe400000114d7 */
[----:B------:R-:W-:Y:S01]  /*5280*/  SEL R215, R215, RZ, !P2 ;  /* 0x000000ffd7d77207 */ /* 0x000fe20005000000 */
[----:B------:R-:W-:Y:S01]  /*5290*/  IMAD.WIDE.U32 R8, R217, c[0x0][0x328], R6 ;  /* 0x0000ca00d9087a25 */ /* 0x000fe200078e0006 */
[----:B------:R-:W-:-:S03]  /*52a0*/  SEL R2, R2, RZ, !P2 ;  /* 0x000000ff02027207 */ /* 0x000fc60005000000 */
[----:B------:R-:W-:Y:S02]  /*52b0*/  IMAD.IADD R9, R9, 0x1, R0 ;  /* 0x0000000109097824 */ /* 0x000fe400078e0200 */
[----:B------:R-:W-:Y:S02]  /*52c0*/  IMAD R0, R2, c[0x0][0x330], RZ ;  /* 0x0000cc0002007a24 */ /* 0x000fe400078e02ff */
[----:B------:R-:W-:-:S04]  /*52d0*/  IMAD.WIDE.U32 R8, R215, c[0x0][0x330], R8 ;  /* 0x0000cc00d7087a25 */ /* 0x000fc800078e0008 */
[----:B------:R-:W-:Y:S01]  /*52e0*/  IMAD R0, R215, c[0x0][0x334], R0 ;  /* 0x0000cd00d7007a24 */ /* 0x000fe200078e0200 */
[----:B------:R-:W-:Y:S01]  /*52f0*/  LEA R10, P1, R8, c[0x0][0x310], 0x2 ;  /* 0x0000c400080a7a11 */ /* 0x000fe200078210ff */
[----:B------:R-:W-:-:S04]  /*5300*/  IMAD.WIDE.U32 R6, R217, c[0x0][0x300], R6 ;  /* 0x0000c000d9067a25 */ /* 0x000fc800078e0006 */
[----:B------:R-:W-:Y:S01]  /*5310*/  IMAD.IADD R3, R9, 0x1, R0 ;  /* 0x0000000109037824 */ /* 0x000fe200078e0200 */
[----:B------:R-:W-:Y:S01]  /*5320*/  IADD3 R7, R7, R4, RZ ;  /* 0x0000000407077210 */ /* 0x000fe20007ffe0ff */
[----:B------:R-:W-:-:S03]  /*5330*/  IMAD R2, R2, c[0x0][0x308], RZ ;  /* 0x0000c20002027a24 */ /* 0x000fc600078e02ff */
[----:B------:R-:W-:Y:S01]  /*5340*/  LEA.HI.X R11, R8, c[0x0][0x314], R3, 0x2, P1 ;  /* 0x0000c500080b7a11 */ /* 0x000fe200008f1403 */
[C---:B------:R-:W-:Y:S02]  /*5350*/  IMAD R2, R215.reuse, c[0x0][0x30c], R2 ;  /* 0x0000c300d7027a24 */ /* 0x040fe400078e0202 */
[----:B------:R-:W-:Y:S02]  /*5360*/  IMAD.WIDE.U32 R6, R215, c[0x0][0x308], R6 ;  /* 0x0000c200d7067a25 */ /* 0x000fe400078e0006 */
[----:B------:R-:W-:Y:S03]  /*5370*/  RED.E.ADD.F32.FTZ.RN.STRONG.GPU [R10.64], R68 ;  /* 0x000000440a00798e */ /* 0x000fe6000c10e78a */
[----:B------:R-:W-:Y:S01]  /*5380*/  IADD3 R5, R7, R2, RZ ;  /* 0x0000000207057210 */ /* 0x000fe20007ffe0ff */
[----:B------:R-:W-:Y:S01]  /*5390*/  RED.E.ADD.F32.FTZ.RN.STRONG.GPU [R10.64+0x400], R69 ;  /* 0x000400450a00798e */ /* 0x000fe2000c10e78a */
[----:B------:R-:W-:-:S03]  /*53a0*/  LEA R2, P0, R6, c[0x0][0x2e8], 0x2 ;  /* 0x0000ba0006027a11 */ /* 0x000fc600078010ff */
[----:B------:R-:W-:Y:S01]  /*53b0*/  RED.E.ADD.F32.FTZ.RN.STRONG.GPU [R10.64+0x800], R70 ;  /* 0x000800460a00798e */ /* 0x000fe2000c10e78a */
[----:B------:R-:W-:-:S03]  /*53c0*/  LEA.HI.X R3, R6, c[0x0][0x2ec], R5, 0x2, P0 ;  /* 0x0000bb0006037a11 */ /* 0x000fc600000f1405 */
        /* <DEDUP_REMOVED lines=62> */
.L_x_848:
        /* <DEDUP_REMOVED lines=13> */
.L_x_1820:


//--------------------- .text._ZN7cutlass13device_kernelIN5flash32FlashAttnBwdPostprocessConvertdQIN4cute5tupleIJNS3_1CILi64EEES6_EEENS_6half_tEfNS_4arch4Sm80ELi256ENS3_8TiledMMAINS3_8MMA_AtomIJNS3_28SM80_16x8x16_F32F16F16F32_TNEEEENS3_6LayoutINS4_IJNS5_ILi2EEENS5_ILi4EEENS5_ILi1EEEEEENS4_IJSI_SG_NS5_ILi0EEEEEEEENS4_IJNS5_ILi32EEES6_NS5_ILi16EEEEEEEELb0EEEEEvNT_6ParamsE --------------------------
	.section	.text._ZN7cutlass13device_kernelIN5flash32FlashAttnBwdPostprocessConvertdQIN4cute5tupleIJNS3_1CILi64EEES6_EEENS_6half_tEfNS_4arch4Sm80ELi256ENS3_8TiledMMAINS3_8MMA_AtomIJNS3_28SM80_16x8x16_F32F16F16F32_TNEEEENS3_6LayoutINS4_IJNS5_ILi2EEENS5_ILi4EEENS5_ILi1EEEEEENS4_IJSI_SG_NS5_ILi0EEEEEEEENS4_IJNS5_ILi32EEES6_NS5_ILi16EEEEEEEELb0EEEEEvNT_6ParamsE,"ax",@progbits
	.sectioninfo	@"SHI_REGISTERS=40"
	.align	128
.text._ZN7cutlass13device_kernelIN5flash32FlashAttnBwdPostprocessConvertdQIN4cute5tupleIJNS3_1CILi64EEES6_EEENS_6half_tEfNS_4arch4Sm80ELi256ENS3_8TiledMMAINS3_8MMA_AtomIJNS3_28SM80_16x8x16_F32F16F16F32_TNEEEENS3_6LayoutINS4_IJNS5_ILi2EEENS5_ILi4EEENS5_ILi1EEEEEENS4_IJSI_SG_NS5_ILi0EEEEEEEENS4_IJNS5_ILi32EEES6_NS5_ILi16EEEEEEEELb0EEEEEvNT_6ParamsE:
        .type           _ZN7cutlass13device_kernelIN5flash32FlashAttnBwdPostprocessConvertdQIN4cute5tupleIJNS3_1CILi64EEES6_EEENS_6half_tEfNS_4arch4Sm80ELi256ENS3_8TiledMMAINS3_8MMA_AtomIJNS3_28SM80_16x8x16_F32F16F16F32_TNEEEENS3_6LayoutINS4_IJNS5_ILi2EEENS5_ILi4EEENS5_ILi1EEEEEENS4_IJSI_SG_NS5_ILi0EEEEEEEENS4_IJNS5_ILi32EEES6_NS5_ILi16EEEEEEEELb0EEEEEvNT_6ParamsE,@function
        .size           _ZN7cutlass13device_kernelIN5flash32FlashAttnBwdPostprocessConvertdQIN4cute5tupleIJNS3_1CILi64EEES6_EEENS_6half_tEfNS_4arch4Sm80ELi256ENS3_8TiledMMAINS3_8MMA_AtomIJNS3_28SM80_16x8x16_F32F16F16F32_TNEEEENS3_6LayoutINS4_IJNS5_ILi2EEENS5_ILi4EEENS5_ILi1EEEEEENS4_IJSI_SG_NS5_ILi0EEEEEEEENS4_IJNS5_ILi32EEES6_NS5_ILi16EEEEEEEELb0EEEEEvNT_6ParamsE,(.L_x_1821 - _ZN7cutlass13device_kernelIN5flash32FlashAttnBwdPostprocessConvertdQIN4cute5tupleIJNS3_1CILi64EEES6_EEENS_6half_tEfNS_4arch4Sm80ELi256ENS3_8TiledMMAINS3_8MMA_AtomIJNS3_28SM80_16x8x16_F32F16F16F32_TNEEEENS3_6LayoutINS4_IJNS5_ILi2EEENS5_ILi4EEENS5_ILi1EEEEEENS4_IJSI_SG_NS5_ILi0EEEEEEEENS4_IJNS5_ILi32EEES6_NS5_ILi16EEEEEEEELb0EEEEEvNT_6ParamsE)
        .other          _ZN7cutlass13device_kernelIN5flash32FlashAttnBwdPostprocessConvertdQIN4cute5tupleIJNS3_1CILi64EEES6_EEENS_6half_tEfNS_4arch4Sm80ELi256ENS3_8TiledMMAINS3_8MMA_AtomIJNS3_28SM80_16x8x16_F32F16F16F32_TNEEEENS3_6LayoutINS4_IJNS5_ILi2EEENS5_ILi4EEENS5_ILi1EEEEEENS4_IJSI_SG_NS5_ILi0EEEEEEEENS4_IJNS5_ILi32EEES6_NS5_ILi16EEEEEEEELb0EEEEEvNT_6ParamsE,@"STO_CUDA_ENTRY STV_DEFAULT"
_ZN7cutlass13device_kernelIN5flash32FlashAttnBwdPostprocessConvertdQIN4cute5tupleIJNS3_1CILi64EEES6_EEENS_6half_tEfNS_4arch4Sm80ELi256ENS3_8TiledMMAINS3_8MMA_AtomIJNS3_28SM80_16x8x16_F32F16F16F32_TNEEEENS3_6LayoutINS4_IJNS5_ILi2EEENS5_ILi4EEENS5_ILi1EEEEEENS4_IJSI_SG_NS5_ILi0EEEEEEEENS4_IJNS5_ILi32EEES6_NS5_ILi16EEEEEEEELb0EEEEEvNT_6ParamsE:
[----:B------:R-:W-:Y:S02]  /*0000*/  IMAD.MOV.U32 R1, RZ, RZ, c[0x0][0x28] ;  /* 0x00000a00ff017624 */ /* 0x000fe400078e00ff */
[----:B------:R-:W0:Y:S01]  /*0010*/  S2R R9, SR_CTAID.Z ;  /* 0x0000000000097919 */ /* 0x000e220000002700 */
[----:B------:R-:W-:Y:S01]  /*0020*/  ISETP.NE.U32.AND P1, PT, RZ, c[0x0][0x1c8], PT ;  /* 0x00007200ff007a0c */ /* 0x000fe20003f25070 */
[----:B------:R-:W-:Y:S01]  /*0030*/  IMAD.MOV.U32 R6, RZ, RZ, 0x4 ;  /* 0x00000004ff067424 */ /* 0x000fe200078e00ff */
[----:B------:R-:W-:Y:S01]  /*0040*/  ISETP.NE.U32.AND P0, PT, RZ, c[0x0][0x1c0], PT ;  /* 0x00007000ff007a0c */ /* 0x000fe20003f05070 */
[----:B------:R-:W-:Y:S01]  /*0050*/  ULDC.64 UR4, c[0x0][0x118] ;  /* 0x0000460000047ab9 */ /* 0x000fe20000000a00 */
[----:B------:R-:W-:Y:S02]  /*0060*/  ISETP.NE.AND.EX P1, PT, RZ, c[0x0][0x1cc], PT, P1 ;  /* 0x00007300ff007a0c */ /* 0x000fe40003f25310 */
[----:B------:R-:W-:Y:S01]  /*0070*/  ISETP.NE.AND.EX P0, PT, RZ, c[0x0][0x1c4], PT, P0 ;  /* 0x00007100ff007a0c */ /* 0x000fe20003f05300 */
[----:B------:R-:W-:Y:S02]  /*0080*/  IMAD.MOV.U32 R21, RZ, RZ, c[0x0][0x190] ;  /* 0x00006400ff157624 */ /* 0x000fe400078e00ff */
[----:B0-----:R-:W-:-:S08]  /*0090*/  IMAD.WIDE R4, R9, R6, c[0x0][0x1c0] ;  /* 0x0000700009047625 */ /* 0x001fd000078e0206 */
[----:B------:R-:W-:Y:S02]  /*00a0*/  @P1 IMAD.WIDE R6, R9, R6, c[0x0][0x1c8] ;  /* 0x0000720009061625 */ /* 0x000fe400078e0206 */
[----:B------:R0:W5:Y:S01]  /*00b0*/  @P0 LDG.E R24, [R4.64] ;  /* 0x0000000404180981 */ /* 0x000162000c1e1900 */
[----:B------:R-:W-:-:S03]  /*00c0*/  ISETP.NE.U32.AND P2, PT, RZ, c[0x0][0x1c0], PT ;  /* 0x00007000ff007a0c */ /* 0x000fc60003f45070 */
[----:B------:R0:W5:Y:S04]  /*00d0*/  @P1 LDG.E R21, [R6.64] ;  /* 0x0000000406151981 */ /* 0x000168000c1e1900 */
[----:B------:R-:W1:Y:S02]  /*00e0*/  S2R R20, SR_CTAID.X ;  /* 0x0000000000147919 */ /* 0x000e640000002500 */
[----:B-1----:R-:W-:Y:S01]  /*00f0*/  IMAD.SHL.U32 R2, R20, 0x40, RZ ;  /* 0x0000004014027824 */ /* 0x002fe200078e00ff */
[----:B------:R-:W-:Y:S05]  /*0100*/  @P1 BRA `(.L_x_849) ;  /* 0x0000004000001947 */ /* 0x000fea0003800000 */
[----:B0-----:R-:W-:Y:S05]  /*0110*/  @!P0 BRA `(.L_x_849) ;  /* 0x0000003000008947 */ /* 0x001fea0003800000 */
[----:B------:R-:W2:Y:S04]  /*0120*/  LDG.E R0, [R4.64] ;  /* 0x0000000404007981 */ /* 0x000ea8000c1e1900 */
[----:B-----5:R-:W2:Y:S02]  /*0130*/  LDG.E R21, [R4.64+0x4] ;  /* 0x0000040404157981 */ /* 0x020ea4000c1e1900 */
[----:B--2---:R-:W-:-:S03]  /*0140*/  IMAD.IADD R21, R21, 0x1, -R0 ;  /* 0x0000000115157824 */ /* 0x004fc600078e0a00 */
.L_x_849:
[----:B0-----:R-:W-:Y:S01]  /*0150*/  ISETP.NE.AND.EX P1, PT, RZ, c[0x0][0x1c4], PT, P2 ;  /* 0x00007100ff007a0c */ /* 0x001fe20003f25320 */
[----:B-----5:R-:W-:Y:S01]  /*0160*/  @P0 IMAD R0, R9, 0x40, R24 ;  /* 0x0000004009000824 */ /* 0x020fe200078e0218 */
[----:B------:R-:W-:-:S13]  /*0170*/  ISETP.LE.AND P2, PT, R21, R2, PT ;  /* 0x000000021500720c */ /* 0x000fda0003f43270 */
[----:B------:R-:W-:Y:S05]  /*0180*/  @P1 EXIT P2 ;  /* 0x000000000000194d */ /* 0x000fea0001000000 */
[----:B------:R-:W0:Y:S01]  /*0190*/  S2R R29, SR_TID.X ;  /* 0x00000000001d7919 */ /* 0x000e220000002100 */
[----:B------:R-:W-:Y:S01]  /*01a0*/  @P0 SHF.R.S32.HI R3, RZ, 0x1f, R0 ;  /* 0x0000001fff030819 */ /* 0x000fe20000011400 */
[----:B------:R-:W-:Y:S01]  /*01b0*/  CS2R R4, SRZ ;  /* 0x0000000000047805 */ /* 0x000fe2000001ff00 */
[----:B------:R-:W-:Y:S01]  /*01c0*/  IMAD.SHL.U32 R7, R20, 0x1000, RZ ;  /* 0x0000100014077824 */ /* 0x000fe200078e00ff */
[----:B------:R-:W1:Y:S01]  /*01d0*/  S2R R25, SR_CTAID.Y ;  /* 0x0000000000197919 */ /* 0x000e620000002600 */
[----:B------:R-:W-:Y:S02]  /*01e0*/  @P0 LEA.HI R3, R3, R0, RZ, 0x6 ;  /* 0x0000000003030211 */ /* 0x000fe400078f30ff */
[----:B------:R-:W-:Y:S02]  /*01f0*/  SEL R22, R9, RZ, !P1 ;  /* 0x000000ff09167207 */ /* 0x000fe40004800000 */
[----:B------:R-:W-:Y:S01]  /*0200*/  SHF.R.S32.HI R11, RZ, 0x1f, R7 ;  /* 0x0000001fff0b7819 */ /* 0x000fe20000011407 */
[----:B------:R-:W-:-:S05]  /*0210*/  @P0 IMAD.SHL.U32 R3, R3, 0x40, RZ ;  /* 0x0000004003030824 */ /* 0x000fca00078e00ff */
[----:B------:R-:W-:-:S04]  /*0220*/  @P0 LOP3.LUT R3, R3, 0xfffff000, RZ, 0xc0, !PT ;  /* 0xfffff00003030812 */ /* 0x000fc800078ec0ff */
[--C-:B------:R-:W-:Y:S01]  /*0230*/  @P0 SHF.R.S32.HI R5, RZ, 0x1f, R3.reuse ;  /* 0x0000001fff050819 */ /* 0x100fe20000011403 */
[----:B------:R-:W-:Y:S01]  /*0240*/  @P0 IMAD.MOV.U32 R4, RZ, RZ, R3 ;  /* 0x000000ffff040224 */ /* 0x000fe200078e0003 */
[----:B------:R-:W-:Y:S01]  /*0250*/  SHF.R.S32.HI R3, RZ, 0x1f, R9 ;  /* 0x0000001fff037819 */ /* 0x000fe20000011409 */
[----:B0-----:R-:W-:-:S03]  /*0260*/  IMAD.SHL.U32 R6, R29, 0x4, RZ ;  /* 0x000000041d067824 */ /* 0x001fc600078e00ff */
[----:B------:R-:W-:Y:S02]  /*0270*/  SEL R3, R3, RZ, !P1 ;  /* 0x000000ff03037207 */ /* 0x000fe40004800000 */
[----:B-1----:R-:W-:Y:S02]  /*0280*/  SHF.R.S32.HI R0, RZ, 0x1f, R25 ;  /* 0x0000001fff007819 */ /* 0x002fe40000011419 */
[----:B------:R-:W-:Y:S01]  /*0290*/  IADD3 R4, P2, P3, R4, R6, R7 ;  /* 0x0000000604047210 */ /* 0x000fe20007b5e007 */
[----:B------:R-:W-:Y:S01]  /*02a0*/  IMAD R9, R3, c[0x0][0x180], RZ ;  /* 0x0000600003097a24 */ /* 0x000fe200078e02ff */
[----:B------:R-:W-:Y:S01]  /*02b0*/  SHF.R.S32.HI R6, RZ, 0x1f, R6 ;  /* 0x0000001fff067819 */ /* 0x000fe20000011406 */
[----:B------:R-:W-:Y:S02]  /*02c0*/  IMAD R8, R0, c[0x0][0x178], RZ ;  /* 0x00005e0000087a24 */ /* 0x000fe400078e02ff */
[----:B------:R-:W-:Y:S01]  /*02d0*/  IMAD R9, R22, c[0x0][0x184], R9 ;  /* 0x0000610016097a24 */ /* 0x000fe200078e0209 */
[----:B------:R-:W-:Y:S01]  /*02e0*/  IADD3.X R5, R5, R6, R11, P2, P3 ;  /* 0x0000000605057210 */ /* 0x000fe200017e640b */
[----:B------:R-:W-:-:S04]  /*02f0*/  IMAD R7, R25, c[0x0][0x17c], R8 ;  /* 0x00005f0019077a24 */ /* 0x000fc800078e0208 */
[----:B------:R-:W-:-:S04]  /*0300*/  IMAD.WIDE.U32 R4, R25, c[0x0][0x178], R4 ;  /* 0x00005e0019047a25 */ /* 0x000fc800078e0004 */
[----:B------:R-:W-:-:S04]  /*0310*/  IMAD.IADD R5, R5, 0x1, R7 ;  /* 0x0000000105057824 */ /* 0x000fc800078e0207 */
[----:B------:R-:W-:-:S04]  /*0320*/  IMAD.WIDE.U32 R4, R22, c[0x0][0x180], R4 ;  /* 0x0000600016047a25 */ /* 0x000fc800078e0004 */
[----:B------:R-:W-:Y:S01]  /*0330*/  IMAD.IADD R5, R5, 0x1, R9 ;  /* 0x0000000105057824 */ /* 0x000fe200078e0209 */
[----:B------:R-:W-:-:S04]  /*0340*/  LEA R32, P1, R4, c[0x0][0x160], 0x2 ;  /* 0x0000580004207a11 */ /* 0x000fc800078210ff */
[----:B------:R-:W-:-:S05]  /*0350*/  LEA.HI.X R33, R4, c[0x0][0x164], R5, 0x2, P1 ;  /* 0x0000590004217a11 */ /* 0x000fca00008f1405 */
[----:B------:R0:W2:Y:S04]  /*0360*/  LDG.E.128 R4, [R32.64] ;  /* 0x0000000420047981 */ /* 0x0000a8000c1e1d00 */
[----:B------:R0:W3:Y:S04]  /*0370*/  LDG.E.128 R8, [R32.64+0x1000] ;  /* 0x0010000420087981 */ /* 0x0000e8000c1e1d00 */
[----:B------:R0:W4:Y:S04]  /*0380*/  LDG.E.128 R12, [R32.64+0x2000] ;  /* 0x00200004200c7981 */ /* 0x000128000c1e1d00 */
[----:B------:R0:W5:Y:S01]  /*0390*/  LDG.E.128 R16, [R32.64+0x3000] ;  /* 0x0030000420107981 */ /* 0x000162000c1e1d00 */
[----:B------:R-:W-:Y:S01]  /*03a0*/  SHF.R.S32.HI R30, RZ, 0x1f, R29 ;  /* 0x0000001fff1e7819 */ /* 0x000fe2000001141d */
[----:B------:R-:W-:Y:S01]  /*03b0*/  IMAD R0, R0, c[0x0][0x1a8], RZ ;  /* 0x00006a0000007a24 */ /* 0x000fe200078e02ff */
[----:B------:R-:W-:Y:S01]  /*03c0*/  IADD3 R2, -R2, R21, RZ ;  /* 0x0000001502027210 */ /* 0x000fe20007ffe1ff */
[----:B------:R-:W-:Y:S01]  /*03d0*/  BSSY B0, `(.L_x_850) ;  /* 0x000008c000007945 */ /* 0x000fe20003800000 */
[----:B------:R-:W-:-:S02]  /*03e0*/  LEA.HI R23, R30, R29, RZ, 0x2 ;  /* 0x0000001d1e177211 */ /* 0x000fc400078f10ff */
[CC--:B------:R-:W-:Y:S02]  /*03f0*/  LEA.HI R27, R30.reuse, R29.reuse, RZ, 0x7 ;  /* 0x0000001d1e1b7211 */ /* 0x0c0fe400078f38ff */
[----:B------:R-:W-:Y:S02]  /*0400*/  LOP3.LUT R34, R23, 0x7ffffffc, RZ, 0xc0, !PT ;  /* 0x7ffffffc17227812 */ /* 0x000fe400078ec0ff */
[CC--:B------:R-:W-:Y:S01]  /*0410*/  LEA.HI R31, R30.reuse, R29.reuse, RZ, 0x3 ;  /* 0x0000001d1e1f7211 */ /* 0x0c0fe200078f18ff */
[----:B------:R-:W-:Y:S01]  /*0420*/  IMAD.SHL.U32 R37, R27, 0x8, RZ ;  /* 0x000000081b257824 */ /* 0x000fe200078e00ff */
[----:B------:R-:W-:Y:S01]  /*0430*/  LEA.HI R28, R30, R29, RZ, 0x5 ;  /* 0x0000001d1e1c7211 */ /* 0x000fe200078f28ff */
[----:B0-----:R-:W-:Y:S01]  /*0440*/  IMAD.IADD R32, R29, 0x1, -R34 ;  /* 0x000000011d207824 */ /* 0x001fe200078e0a22 */
[--C-:B------:R-:W-:Y:S02]  /*0450*/  SHF.R.S32.HI R26, RZ, 0x2, R23.reuse ;  /* 0x00000002ff1a7819 */ /* 0x100fe40000011417 */
[----:B------:R-:W-:-:S02]  /*0460*/  SHF.R.S32.HI R35, RZ, 0x1f, R23 ;  /* 0x0000001fff237819 */ /* 0x000fc40000011417 */
[--C-:B------:R-:W-:Y:S02]  /*0470*/  SHF.R.S32.HI R23, RZ, 0x3, R31.reuse ;  /* 0x00000003ff177819 */ /* 0x100fe4000001141f */
[----:B------:R-:W-:Y:S02]  /*0480*/  SHF.R.S32.HI R34, RZ, 0x1f, R31 ;  /* 0x0000001fff227819 */ /* 0x000fe4000001141f */
[----:B------:R-:W-:Y:S02]  /*0490*/  SHF.R.S32.HI R27, RZ, 0x5, R28 ;  /* 0x00000005ff1b7819 */ /* 0x000fe4000001141c */
[----:B------:R-:W-:Y:S02]  /*04a0*/  LOP3.LUT R37, R37, 0x7ffffc00, RZ, 0xc0, !PT ;  /* 0x7ffffc0025257812 */ /* 0x000fe400078ec0ff */
[----:B------:R-:W-:Y:S02]  /*04b0*/  LEA.HI R34, R34, R23, RZ, 0x2 ;  /* 0x0000001722227211 */ /* 0x000fe400078f10ff */
[----:B------:R-:W-:Y:S01]  /*04c0*/  LEA.HI R36, R28, R27, RZ, 0x1 ;  /* 0x0000001b1c247211 */ /* 0x000fe200078f08ff */
[----:B------:R-:W-:Y:S01]  /*04d0*/  IMAD R28, R32, 0x2, R37 ;  /* 0x00000002201c7824 */ /* 0x000fe200078e0225 */
[----:B------:R-:W-:-:S02]  /*04e0*/  LEA.HI R30, R30, R29, RZ, 0x6 ;  /* 0x0000001d1e1e7211 */ /* 0x000fc400078f30ff */
[----:B------:R-:W-:Y:S02]  /*04f0*/  LOP3.LUT R32, R34, 0xffffffc, RZ, 0xc0, !PT ;  /* 0x0ffffffc22207812 */ /* 0x000fe400078ec0ff */
[----:B------:R-:W-:Y:S02]  /*0500*/  SHF.R.S32.HI R34, RZ, 0x6, R30 ;  /* 0x00000006ff227819 */ /* 0x000fe4000001141e */
[----:B------:R-:W-:Y:S01]  /*0510*/  LOP3.LUT R30, R31, 0xfffffff8, RZ, 0xc0, !PT ;  /* 0xfffffff81f1e7812 */ /* 0x000fe200078ec0ff */
[----:B------:R-:W-:Y:S01]  /*0520*/  IMAD.IADD R31, R23, 0x1, -R32 ;  /* 0x00000001171f7824 */ /* 0x000fe200078e0a20 */
[----:B------:R-:W-:Y:S02]  /*0530*/  LEA.HI R35, R35, R26, RZ, 0x3 ;  /* 0x0000001a23237211 */ /* 0x000fe400078f18ff */
[----:B------:R-:W-:Y:S01]  /*0540*/  LOP3.LUT R36, R36, 0xfffffffe, RZ, 0xc0, !PT ;  /* 0xfffffffe24247812 */ /* 0x000fe200078ec0ff */
[----:B------:R-:W-:Y:S01]  /*0550*/  IMAD.IADD R33, R29, 0x1, -R30 ;  /* 0x000000011d217824 */ /* 0x000fe200078e0a1e */
[----:B------:R-:W-:Y:S01]  /*0560*/  LOP3.LUT R35, R35, 0xfffffff8, RZ, 0xc0, !PT ;  /* 0xfffffff823237812 */ /* 0x000fe200078ec0ff */
[----:B------:R-:W-:-:S02]  /*0570*/  IMAD R32, R34, 0x8, R31 ;  /* 0x0000000822207824 */ /* 0x000fc400078e021f */
[----:B------:R-:W-:Y:S02]  /*0580*/  IMAD.IADD R27, R27, 0x1, -R36 ;  /* 0x000000011b1b7824 */ /* 0x000fe400078e0a24 */
[----:B------:R-:W-:-:S03]  /*0590*/  IMAD.IADD R26, R26, 0x1, -R35 ;  /* 0x000000011a1a7824 */ /* 0x000fc600078e0a23 */
[C---:B------:R-:W-:Y:S01]  /*05a0*/  LEA R28, R27.reuse, R28, 0x8 ;  /* 0x0000001c1b1c7211 */ /* 0x040fe200078e40ff */
[----:B------:R-:W-:Y:S01]  /*05b0*/  IMAD.SHL.U32 R27, R27, 0x40, RZ ;  /* 0x000000401b1b7824 */ /* 0x000fe200078e00ff */
[----:B------:R-:W-:-:S04]  /*05c0*/  SHF.R.S32.HI R35, RZ, 0x1f, R26 ;  /* 0x0000001fff237819 */ /* 0x000fc8000001141a */
[----:B------:R-:W-:Y:S01]  /*05d0*/  LOP3.LUT R27, R27, 0x40, RZ, 0xc0, !PT ;  /* 0x000000401b1b7812 */ /* 0x000fe200078ec0ff */
[----:B--2---:R-:W-:Y:S04]  /*05e0*/  STS.128 [R29.X16], R4 ;  /* 0x000000041d007388 */ /* 0x004fe8000000cc00 */
[----:B---3--:R0:W-:Y:S04]  /*05f0*/  STS.128 [R29.X16+0x1000], R8 ;  /* 0x001000081d007388 */ /* 0x0081e8000000cc00 */
[----:B----4-:R-:W-:Y:S04]  /*0600*/  STS.128 [R29.X16+0x2000], R12 ;  /* 0x0020000c1d007388 */ /* 0x010fe8000000cc00 */
[----:B-----5:R-:W-:Y:S04]  /*0610*/  STS.128 [R29.X16+0x3000], R16 ;  /* 0x003000101d007388 */ /* 0x020fe8000000cc00 */
[----:B------:R-:W-:Y:S01]  /*0620*/  BAR.SYNC.DEFER_BLOCKING 0x0 ;  /* 0x0000000000007b1d */ /* 0x000fe20000010000 */
[----:B0-----:R-:W-:Y:S01]  /*0630*/  LEA.HI R8, R33, R33, RZ, 0x1 ;  /* 0x0000002121087211 */ /* 0x001fe200078f08ff */
[----:B------:R-:W-:Y:S01]  /*0640*/  IMAD.SHL.U32 R11, R34, 0x8, RZ ;  /* 0x00000008220b7824 */ /* 0x000fe200078e00ff */
[----:B------:R-:W-:-:S03]  /*0650*/  LEA.HI R34, R35, R26, RZ, 0x2 ;  /* 0x0000001a23227211 */ /* 0x000fc600078f10ff */
[----:B------:R-:W-:Y:S02]  /*0660*/  IMAD.SHL.U32 R36, R8, 0x200, RZ ;  /* 0x0000020008247824 */ /* 0x000fe400078e00ff */
[----:B------:R-:W-:Y:S01]  /*0670*/  IMAD.SHL.U32 R8, R33, 0x8, RZ ;  /* 0x0000000821087824 */ /* 0x000fe200078e00ff */
[----:B------:R-:W-:Y:S02]  /*0680*/  LOP3.LUT R33, R34, 0x7fffffc, RZ, 0xc0, !PT ;  /* 0x07fffffc22217812 */ /* 0x000fe400078ec0ff */
[----:B------:R-:W-:Y:S01]  /*0690*/  LOP3.LUT R35, R36, 0x7ffffc00, RZ, 0xc0, !PT ;  /* 0x7ffffc0024237812 */ /* 0x000fe200078ec0ff */
[----:B------:R-:W-:Y:S01]  /*06a0*/  IMAD.SHL.U32 R36, R34, 0x10, RZ ;  /* 0x0000001022247824 */ /* 0x000fe200078e00ff */
[----:B------:R-:W-:Y:S01]  /*06b0*/  LOP3.LUT R34, R27, 0x8, R8, 0xf8, !PT ;  /* 0x000000081b227812 */ /* 0x000fe200078ef808 */
[----:B------:R-:W-:Y:S01]  /*06c0*/  IMAD.IADD R33, R26, 0x1, -R33 ;  /* 0x000000011a217824 */ /* 0x000fe200078e0a21 */
[----:B------:R-:W-:Y:S01]  /*06d0*/  SHF.R.U32.HI R27, RZ, 0x3, R27 ;  /* 0x00000003ff1b7819 */ /* 0x000fe2000001161b */
[----:B------:R-:W-:Y:S01]  /*06e0*/  IMAD.U32 R32, R32, 0x10, R35 ;  /* 0x0000001020207824 */ /* 0x000fe200078e0023 */
[----:B------:R-:W-:Y:S01]  /*06f0*/  LOP3.LUT R36, R36, 0x40, RZ, 0xc0, !PT ;  /* 0x0000004024247812 */ /* 0x000fe200078ec0ff */
[----:B------:R-:W-:Y:S01]  /*0700*/  IMAD R28, R33, 0x10, R28 ;  /* 0x00000010211c7824 */ /* 0x000fe200078e021c */
[----:B------:R-:W-:Y:S01]  /*0710*/  ISETP.GE.AND P1, PT, R8, c[0x0][0x194], PT ;  /* 0x0000650008007a0c */ /* 0x000fe20003f26270 */
[----:B------:R-:W0:Y:S04]  /*0720*/  LDS R5, [R29.X4+0x800] ;  /* 0x000800001d057984 */ /* 0x000e280000004800 */
[----:B------:R-:W1:Y:S04]  /*0730*/  LDS R10, [R29.X4+0xc00] ;  /* 0x000c00001d0a7984 */ /* 0x000e680000004800 */
[----:B------:R-:W2:Y:S04]  /*0740*/  LDS R4, [R29.X4+0x1000] ;  /* 0x001000001d047984 */ /* 0x000ea80000004800 */
[----:B------:R-:W-:Y:S04]  /*0750*/  LDS R9, [R29.X4+0x1400] ;  /* 0x001400001d097984 */ /* 0x000fe80000004800 */
[----:B------:R-:W3:Y:S04]  /*0760*/  LDS R31, [R29.X4] ;  /* 0x000000001d1f7984 */ /* 0x000ee80000004800 */
[----:B------:R-:W4:Y:S04]  /*0770*/  LDS R30, [R29.X4+0x400] ;  /* 0x000400001d1e7984 */ /* 0x000f280000004800 */
[----:B------:R-:W5:Y:S04]  /*0780*/  LDS R6, [R29.X4+0x1800] ;  /* 0x001800001d067984 */ /* 0x000f680000004800 */
[----:B------:R-:W5:Y:S04]  /*0790*/  LDS R7, [R29.X4+0x1c00] ;  /* 0x001c00001d077984 */ /* 0x000f680000004800 */
[----:B------:R-:W5:Y:S04]  /*07a0*/  LDS R12, [R29.X4+0x2000] ;  /* 0x002000001d0c7984 */ /* 0x000f680000004800 */
[----:B------:R-:W5:Y:S04]  /*07b0*/  LDS R18, [R29.X4+0x2400] ;  /* 0x002400001d127984 */ /* 0x000f680000004800 */
[----:B------:R-:W5:Y:S01]  /*07c0*/  LDS R13, [R29.X4+0x2800] ;  /* 0x002800001d0d7984 */ /* 0x000f620000004800 */
[----:B0-----:R-:W-:-:S03]  /*07d0*/  FMUL.FTZ R5, R5, c[0x0][0x1b8] ;  /* 0x00006e0005057a20 */ /* 0x001fc60000410000 */
[----:B------:R-:W0:Y:S01]  /*07e0*/  LDS R17, [R29.X4+0x2c00] ;  /* 0x002c00001d117984 */ /* 0x000e220000004800 */
[----:B-1----:R-:W-:-:S03]  /*07f0*/  FMUL.FTZ R10, R10, c[0x0][0x1b8] ;  /* 0x00006e000a0a7a20 */ /* 0x002fc60000410000 */
[----:B------:R-:W1:Y:S01]  /*0800*/  LDS R15, [R29.X4+0x3000] ;  /* 0x003000001d0f7984 */ /* 0x000e620000004800 */
[----:B--2---:R-:W-:-:S03]  /*0810*/  FMUL.FTZ R4, R4, c[0x0][0x1b8] ;  /* 0x00006e0004047a20 */ /* 0x004fc60000410000 */
[----:B------:R-:W2:Y:S04]  /*0820*/  LDS R16, [R29.X4+0x3400] ;  /* 0x003400001d107984 */ /* 0x000ea80000004800 */
[----:B------:R-:W2:Y:S01]  /*0830*/  LDS R14, [R29.X4+0x3800] ;  /* 0x003800001d0e7984 */ /* 0x000ea20000004800 */
[----:B---3--:R-:W-:-:S03]  /*0840*/  FMUL.FTZ R31, R31, c[0x0][0x1b8] ;  /* 0x00006e001f1f7a20 */ /* 0x008fc60000410000 */
[----:B------:R3:W2:Y:S01]  /*0850*/  LDS R19, [R29.X4+0x3c00] ;  /* 0x003c00001d137984 */ /* 0x0006a20000004800 */
[----:B----4-:R-:W-:Y:S02]  /*0860*/  FMUL.FTZ R30, R30, c[0x0][0x1b8] ;  /* 0x00006e001e1e7a20 */ /* 0x010fe40000410000 */
[----:B-----5:R-:W-:-:S03]  /*0870*/  FMUL.FTZ R6, R6, c[0x0][0x1b8] ;  /* 0x00006e0006067a20 */ /* 0x020fc60000410000 */
[----:B------:R-:W-:Y:S02]  /*0880*/  F2FP.PACK_AB R31, R30, R31 ;  /* 0x0000001f1e1f723e */ /* 0x000fe400000000ff */
[----:B---3--:R-:W-:Y:S01]  /*0890*/  LOP3.LUT R29, R34, R27, RZ, 0x3c, !PT ;  /* 0x0000001b221d7212 */ /* 0x008fe200078e3cff */
[----:B------:R-:W-:Y:S01]  /*08a0*/  FMUL.FTZ R7, R7, c[0x0][0x1b8] ;  /* 0x00006e0007077a20 */ /* 0x000fe20000410000 */
[----:B------:R-:W-:Y:S02]  /*08b0*/  LOP3.LUT R27, R36, 0x8, R11, 0xf8, !PT ;  /* 0x00000008241b7812 */ /* 0x000fe400078ef80b */
[----:B------:R-:W-:Y:S01]  /*08c0*/  SHF.R.U32.HI R36, RZ, 0x3, R36 ;  /* 0x00000003ff247819 */ /* 0x000fe20000011624 */
[----:B------:R-:W-:Y:S01]  /*08d0*/  IMAD.IADD R11, R32, 0x1, R29 ;  /* 0x00000001200b7824 */ /* 0x000fe200078e021d */
[----:B------:R-:W-:Y:S01]  /*08e0*/  F2FP.PACK_AB R26, R7, R6 ;  /* 0x00000006071a723e */ /* 0x000fe200000000ff */
[----:B------:R-:W-:Y:S01]  /*08f0*/  FMUL.FTZ R29, R9, c[0x0][0x1b8] ;  /* 0x00006e00091d7a20 */ /* 0x000fe20000410000 */
[----:B------:R-:W-:Y:S01]  /*0900*/  LOP3.LUT R27, R27, R36, RZ, 0x3c, !PT ;  /* 0x000000241b1b7212 */ /* 0x000fe200078e3cff */
[----:B------:R-:W-:Y:S01]  /*0910*/  FMUL.FTZ R12, R12, c[0x0][0x1b8] ;  /* 0x00006e000c0c7a20 */ /* 0x000fe20000410000 */
[----:B------:R-:W-:Y:S01]  /*0920*/  F2FP.PACK_AB R9, R10, R5 ;  /* 0x000000050a09723e */ /* 0x000fe200000000ff */
[----:B------:R-:W-:Y:S01]  /*0930*/  FMUL.FTZ R5, R18, c[0x0][0x1b8] ;  /* 0x00006e0012057a20 */ /* 0x000fe20000410000 */
[----:B------:R-:W-:Y:S01]  /*0940*/  F2FP.PACK_AB R10, R29, R4 ;  /* 0x000000041d0a723e */ /* 0x000fe200000000ff */
[----:B------:R-:W-:-:S02]  /*0950*/  FMUL.FTZ R13, R13, c[0x0][0x1b8] ;  /* 0x00006e000d0d7a20 */ /* 0x000fc40000410000 */
[----:B------:R-:W-:Y:S01]  /*0960*/  IMAD.IADD R27, R27, 0x1, R28 ;  /* 0x000000011b1b7824 */ /* 0x000fe200078e021c */
[----:B------:R-:W-:Y:S01]  /*0970*/  F2FP.PACK_AB R12, R5, R12 ;  /* 0x0000000c050c723e */ /* 0x000fe200000000ff */
[----:B0-----:R-:W-:Y:S02]  /*0980*/  FMUL.FTZ R4, R17, c[0x0][0x1b8] ;  /* 0x00006e0011047a20 */ /* 0x001fe40000410000 */
[----:B------:R-:W-:Y:S02]  /*0990*/  IMAD.SHL.U32 R27, R27, 0x2, RZ ;  /* 0x000000021b1b7824 */ /* 0x000fe400078e00ff */
[----:B-1----:R-:W-:Y:S01]  /*09a0*/  FMUL.FTZ R15, R15, c[0x0][0x1b8] ;  /* 0x00006e000f0f7a20 */ /* 0x002fe20000410000 */
[----:B------:R-:W-:Y:S01]  /*09b0*/  F2FP.PACK_AB R13, R4, R13 ;  /* 0x0000000d040d723e */ /* 0x000fe200000000ff */
[C---:B------:R-:W-:Y:S01]  /*09c0*/  IMAD.SHL.U32 R4, R11.reuse, 0x2, RZ ;  /* 0x000000020b047824 */ /* 0x040fe200078e00ff */
[----:B------:R-:W-:Y:S01]  /*09d0*/  STS [R27+0x4000], R31 ;  /* 0x0040001f1b007388 */ /* 0x000fe20000000800 */
[----:B--2---:R-:W-:Y:S01]  /*09e0*/  FMUL.FTZ R16, R16, c[0x0][0x1b8] ;  /* 0x00006e0010107a20 */ /* 0x004fe20000410000 */
[----:B------:R-:W-:Y:S01]  /*09f0*/  LEA R11, R11, 0x4000, 0x1 ;  /* 0x000040000b0b7811 */ /* 0x000fe200078e08ff */
[----:B------:R-:W-:Y:S01]  /*0a00*/  IMAD R17, R25, c[0x0][0x1ac], R0 ;  /* 0x00006b0019117a24 */ /* 0x000fe200078e0200 */
[----:B------:R0:W-:Y:S01]  /*0a10*/  STS [R27+0x4100], R9 ;  /* 0x004100091b007388 */ /* 0x0001e20000000800 */
[----:B------:R-:W-:Y:S01]  /*0a20*/  FMUL.FTZ R14, R14, c[0x0][0x1b8] ;  /* 0x00006e000e0e7a20 */ /* 0x000fe20000410000 */
[----:B------:R-:W-:Y:S01]  /*0a30*/  F2FP.PACK_AB R15, R16, R15 ;  /* 0x0000000f100f723e */ /* 0x000fe200000000ff */
[----:B------:R-:W-:Y:S01]  /*0a40*/  FMUL.FTZ R19, R19, c[0x0][0x1b8] ;  /* 0x00006e0013137a20 */ /* 0x000fe20000410000 */
[----:B------:R-:W-:Y:S01]  /*0a50*/  STS [R27+0x5000], R12 ;  /* 0x0050000c1b007388 */ /* 0x000fe20000000800 */
[----:B------:R-:W-:-:S03]  /*0a60*/  IADD3 R0, R23, 0x20, RZ ;  /* 0x0000002017007810 */ /* 0x000fc60007ffe0ff */
[----:B------:R-:W-:Y:S01]  /*0a70*/  F2FP.PACK_AB R14, R19, R14 ;  /* 0x0000000e130e723e */ /* 0x000fe200000000ff */
[----:B------:R1:W-:Y:S01]  /*0a80*/  STS [R27+0x5100], R13 ;  /* 0x0051000d1b007388 */ /* 0x0003e20000000800 */
[----:B0-----:R-:W-:-:S03]  /*0a90*/  SHF.R.S32.HI R9, RZ, 0x1f, R8 ;  /* 0x0000001fff097819 */ /* 0x001fc60000011408 */
[----:B------:R0:W-:Y:S04]  /*0aa0*/  STS [R27+0x4400], R10 ;  /* 0x0044000a1b007388 */ /* 0x0001e80000000800 */
[----:B------:R-:W-:Y:S01]  /*0ab0*/  STS [R27+0x4500], R26 ;  /* 0x0045001a1b007388 */ /* 0x000fe20000000800 */
[----:B-1----:R-:W-:-:S03]  /*0ac0*/  IMAD.WIDE.U32 R12, R25, c[0x0][0x1a8], R8 ;  /* 0x00006a00190c7a25 */ /* 0x002fc600078e0008 */
[----:B------:R1:W-:Y:S01]  /*0ad0*/  STS [R27+0x5400], R15 ;  /* 0x0054000f1b007388 */ /* 0x0003e20000000800 */
[----:B------:R-:W-:Y:S01]  /*0ae0*/  CS2R R8, SRZ ;  /* 0x0000000000087805 */ /* 0x000fe2000001ff00 */
[----:B0-----:R-:W-:Y:S01]  /*0af0*/  IMNMX R10, R2, 0x40, PT ;  /* 0x00000040020a7817 */ /* 0x001fe20003800200 */
[--C-:B------:R-:W-:Y:S01]  /*0b00*/  @P0 IMAD.MOV.U32 R8, RZ, RZ, R24.reuse ;  /* 0x000000ffff080224 */ /* 0x100fe200078e0018 */
[----:B------:R0:W-:Y:S01]  /*0b10*/  STS [R27+0x5500], R14 ;  /* 0x0055000e1b007388 */ /* 0x0001e20000000800 */
[----:B------:R-:W-:Y:S01]  /*0b20*/  @P0 SHF.R.S32.HI R9, RZ, 0x1f, R24 ;  /* 0x0000001fff090819 */ /* 0x000fe20000011418 */
[----:B------:R-:W-:Y:S02]  /*0b30*/  IMAD.IADD R13, R13, 0x1, R17 ;  /* 0x000000010d0d7824 */ /* 0x000fe400078e0211 */
[----:B------:R-:W-:Y:S01]  /*0b40*/  BAR.SYNC.DEFER_BLOCKING 0x0 ;  /* 0x0000000000007b1d */ /* 0x000fe20000010000 */
[-C--:B------:R-:W-:Y:S01]  /*0b50*/  ISETP.GE.OR P2, PT, R0, R10.reuse, P1 ;  /* 0x0000000a0000720c */ /* 0x080fe20000f46670 */
[----:B-1----:R-:W-:Y:S01]  /*0b60*/  IMAD R15, R3, c[0x0][0x1b0], RZ ;  /* 0x00006c00030f7a24 */ /* 0x002fe200078e02ff */
[----:B------:R-:W-:-:S02]  /*0b70*/  ISETP.GE.OR P1, PT, R23, R10, P1 ;  /* 0x0000000a1700720c */ /* 0x000fc40000f26670 */
[----:B------:R-:W-:Y:S01]  /*0b80*/  IADD3 R2, P0, R23, R8, RZ ;  /* 0x0000000817027210 */ /* 0x000fe20007f1e0ff */
[----:B------:R-:W-:-:S03]  /*0b90*/  IMAD R15, R22, c[0x0][0x1b4], R15 ;  /* 0x00006d00160f7a24 */ /* 0x000fc600078e020f */
[----:B------:R-:W-:Y:S01]  /*0ba0*/  LEA.HI.X.SX32 R3, R23, R9, 0x1, P0 ;  /* 0x0000000917037211 */ /* 0x000fe200000f0eff */
[----:B------:R-:W-:-:S04]  /*0bb0*/  IMAD.WIDE.U32 R22, R22, c[0x0][0x1b0], R12 ;  /* 0x00006c0016167a25 */ /* 0x000fc800078e000c */
[----:B------:R-:W-:-:S04]  /*0bc0*/  IMAD.WIDE R20, R20, 0x40, R2 ;  /* 0x0000004014147825 */ /* 0x000fc800078e0202 */
[----:B------:R-:W-:Y:S01]  /*0bd0*/  IMAD.IADD R13, R23, 0x1, R15 ;  /* 0x00000001170d7824 */ /* 0x000fe200078e020f */
[----:B------:R-:W1:Y:S01]  /*0be0*/  LDS.128 R4, [R4+0x4400] ;  /* 0x0044000004047984 */ /* 0x000e620000000c00 */
[----:B------:R-:W-:Y:S05]  /*0bf0*/  @P1 BRA `(.L_x_851) ;  /* 0x0000009000001947 */ /* 0x000fea0003800000 */
[----:B0-----:R-:W0:Y:S01]  /*0c00*/  LDS.128 R8, [R11] ;  /* 0x000000000b087984 */ /* 0x001e220000000c00 */
[----:B------:R-:W-:Y:S02]  /*0c10*/  IMAD R15, R21, c[0x0][0x1a0], RZ ;  /* 0x00006800150f7a24 */ /* 0x000fe400078e02ff */
[----:B------:R-:W-:Y:S02]  /*0c20*/  IMAD.MOV.U32 R12, RZ, RZ, R22 ;  /* 0x000000ffff0c7224 */ /* 0x000fe400078e0016 */
[C---:B------:R-:W-:Y:S02]  /*0c30*/  IMAD R15, R20.reuse, c[0x0][0x1a4], R15 ;  /* 0x00006900140f7a24 */ /* 0x040fe400078e020f */
[----:B------:R-:W-:-:S04]  /*0c40*/  IMAD.WIDE.U32 R2, R20, c[0x0][0x1a0], R12 ;  /* 0x0000680014027a25 */ /* 0x000fc800078e000c */
[----:B------:R-:W-:Y:S01]  /*0c50*/  IMAD.IADD R3, R3, 0x1, R15 ;  /* 0x0000000103037824 */ /* 0x000fe200078e020f */
[----:B------:R-:W-:-:S04]  /*0c60*/  LEA R14, P0, R2, c[0x0][0x188], 0x1 ;  /* 0x00006200020e7a11 */ /* 0x000fc800078008ff */
[----:B------:R-:W-:-:S05]  /*0c70*/  LEA.HI.X R15, R2, c[0x0][0x18c], R3, 0x1, P0 ;  /* 0x00006300020f7a11 */ /* 0x000fca00000f0c03 */
[----:B0-----:R0:W-:Y:S04]  /*0c80*/  STG.E.128 [R14.64], R8 ;  /* 0x000000080e007986 */ /* 0x0011e8000c101d04 */
.L_x_851:
[----:B0-----:R-:W-:Y:S05]  /*0c90*/  BSYNC B0 ;  /* 0x0000000000007941 */ /* 0x001fea0003800000 */
.L_x_850:
[----:B------:R-:W-:Y:S05]  /*0ca0*/  @P2 EXIT ;  /* 0x000000000000294d */ /* 0x000fea0003800000 */
[----:B------:R-:W-:Y:S01]  /*0cb0*/  IADD3 R9, P0, R20, 0x20, RZ ;  /* 0x0000002014097810 */ /* 0x000fe20007f1e0ff */
[----:B------:R-:W-:Y:S02]  /*0cc0*/  IMAD.MOV.U32 R2, RZ, RZ, R22 ;  /* 0x000000ffff027224 */ /* 0x000fe400078e0016 */
[----:B------:R-:W-:Y:S02]  /*0cd0*/  IMAD.MOV.U32 R3, RZ, RZ, R13 ;  /* 0x000000ffff037224 */ /* 0x000fe400078e000d */
[----:B------:R-:W-:Y:S02]  /*0ce0*/  IMAD.X R20, RZ, RZ, R21, P0 ;  /* 0x000000ffff147224 */ /* 0x000fe400000e0615 */
[----:B------:R-:W-:-:S04]  /*0cf0*/  IMAD.WIDE.U32 R2, R9, c[0x0][0x1a0], R2 ;  /* 0x0000680009027a25 */ /* 0x000fc800078e0002 */
[----:B------:R-:W-:Y:S01]  /*0d00*/  IMAD R20, R20, c[0x0][0x1a0], RZ ;  /* 0x0000680014147a24 */ /* 0x000fe200078e02ff */
[----:B------:R-:W-:-:S03]  /*0d10*/  LEA R8, P0, R2, c[0x0][0x188], 0x1 ;  /* 0x0000620002087a11 */ /* 0x000fc600078008ff */
[----:B------:R-:W-:-:S04]  /*0d20*/  IMAD R9, R9, c[0x0][0x1a4], R20 ;  /* 0x0000690009097a24 */ /* 0x000fc800078e0214 */
[----:B------:R-:W-:-:S05]  /*0d30*/  IMAD.IADD R3, R3, 0x1, R9 ;  /* 0x0000000103037824 */ /* 0x000fca00078e0209 */
[----:B------:R-:W-:-:S05]  /*0d40*/  LEA.HI.X R9, R2, c[0x0][0x18c], R3, 0x1, P0 ;  /* 0x0000630002097a11 */ /* 0x000fca00000f0c03 */
[----:B-1----:R-:W-:Y:S01]  /*0d50*/  STG.E.128 [R8.64], R4 ;  /* 0x0000000408007986 */ /* 0x002fe2000c101d04 */
[----:B------:R-:W-:Y:S05]  /*0d60*/  EXIT ;  /* 0x000000000000794d */ /* 0x000fea0003800000 */
.L_x_852:
        /* <DEDUP_REMOVED lines=9> */
.L_x_1821:


//--------------------- .text._ZN7cutlass13device_kernelIN5flash19enable_sm80_to_sm89INS1_16FlashAttnBwdSm80INS1_25CollectiveMainloopBwdSm80ILi2ELi2EN4cute5tupleIJNS5_1CILi64EEENS7_ILi128EEES8_EEENS_6half_tEfNS_4arch4Sm80ELb1ELb0ELb0ELb1ELb1ELb0ELb0ELb0ELi2ELi2ELi4ELi2ELb1EEENS1_24CollectiveEpilogueBwdGQAISA_fSD_Li256ELb1ELb1EEENS1_25SingleTileBwdLPTSchedulerILb1ELi128ELb1EEEEEEEEEvNT_6ParamsE --------------------------
	.section	.text._ZN7cutlass13device_kernelIN5flash19enable_sm80_to_sm89INS1_16FlashAttnBwdSm80INS1_25CollectiveMainloopBwdSm80ILi2ELi2EN4cute5tupleIJNS5_1CILi64EEENS7_ILi128EEES8_EEENS_6half_tEfNS_4arch4Sm80ELb1ELb0ELb0ELb1ELb1ELb0ELb0ELb0ELi2ELi2ELi4ELi2ELb1EEENS1_24CollectiveEpilogueBwdGQAISA_fSD_Li256ELb1ELb1EEENS1_25SingleTileBwdLPTSchedulerILb1ELi128ELb1EEEEEEEEEvNT_6ParamsE,"ax",@progbits
	.sectioninfo	@"SHI_REGISTERS=254"
	.align	128
.text._ZN7cutlass13device_kernelIN5flash19enable_sm80_to_sm89INS1_16FlashAttnBwdSm80INS1_25CollectiveMainloopBwdSm80ILi2ELi2EN4cute5tupleIJNS5_1CILi64EEENS7_ILi128EEES8_EEENS_6half_tEfNS_4arch4Sm80ELb1ELb0ELb0ELb1ELb1ELb0ELb0ELb0ELi2ELi2ELi4ELi2ELb1EEENS1_24CollectiveEpilogueBwdGQAISA_fSD_Li256ELb1ELb1EEENS1_25SingleTileBwdLPTSchedulerILb1ELi128ELb1EEEEEEEEEvNT_6ParamsE:
        .type           _ZN7cutlass13device_kernelIN5flash19enable_sm80_to_sm89INS1_16FlashAttnBwdSm80INS1_25CollectiveMainloopBwdSm80ILi2ELi2EN4cute5tupleIJNS5_1CILi64EEENS7_ILi128EEES8_EEENS_6half_tEfNS_4arch4Sm80ELb1ELb0ELb0ELb1ELb1ELb0ELb0ELb0ELi2ELi2ELi4ELi2ELb1EEENS1_24CollectiveEpilogueBwdGQAISA_fSD_Li256ELb1ELb1EEENS1_25SingleTileBwdLPTSchedulerILb1ELi128ELb1EEEEEEEEEvNT_6ParamsE,@function
        .size           _ZN7cutlass13device_kernelIN5flash19enable_sm80_to_sm89INS1_16FlashAttnBwdSm80INS1_25CollectiveMainloopBwdSm80ILi2ELi2EN4cute5tupleIJNS5_1CILi64EEENS7_ILi128EEES8_EEENS_6half_tEfNS_4arch4Sm80ELb1ELb0ELb0ELb1ELb1ELb0ELb0ELb0ELi2ELi2ELi4ELi2ELb1EEENS1_24CollectiveEpilogueBwdGQAISA_fSD_Li256ELb1ELb1EEENS1_25SingleTileBwdLPTSchedulerILb1ELi128ELb1EEEEEEEEEvNT_6ParamsE,(.L_x_1822 - _ZN7cutlass13device_kernelIN5flash19enable_sm80_to_sm89INS1_16FlashAttnBwdSm80INS1_25CollectiveMainloopBwdSm80ILi2ELi2EN4cute5tupleIJNS5_1CILi64EEENS7_ILi128EEES8_EEENS_6half_tEfNS_4arch4Sm80ELb1ELb0ELb0ELb1ELb1ELb0ELb0ELb0ELi2ELi2ELi4ELi2ELb1EEENS1_24CollectiveEpilogueBwdGQAISA_fSD_Li256ELb1ELb1EEENS1_25SingleTileBwdLPTSchedulerILb1ELi128ELb1EEEEEEEEEvNT_6ParamsE)
        .other          _ZN7cutlass13device_kernelIN5flash19enable_sm80_to_sm89INS1_16FlashAttnBwdSm80INS1_25CollectiveMainloopBwdSm80ILi2ELi2EN4cute5tupleIJNS5_1CILi64EEENS7_ILi128EEES8_EEENS_6half_tEfNS_4arch4Sm80ELb1ELb0ELb0ELb1ELb1ELb0ELb0ELb0ELi2ELi2ELi4ELi2ELb1EEENS1_24CollectiveEpilogueBwdGQAISA_fSD_Li256ELb1ELb1EEENS1_25SingleTileBwdLPTSchedulerILb1ELi128ELb1EEEEEEEEEvNT_6ParamsE,@"STO_CUDA_ENTRY STV_DEFAULT"
_ZN7cutlass13device_kernelIN5flash19enable_sm80_to_sm89INS1_16FlashAttnBwdSm80INS1_25CollectiveMainloopBwdSm80ILi2ELi2EN4cute5tupleIJNS5_1CILi64EEENS7_ILi128EEES8_EEENS_6half_tEfNS_4arch4Sm80ELb1ELb0ELb0ELb1ELb1ELb0ELb0ELb0ELi2ELi2ELi4ELi2ELb1EEENS1_24CollectiveEpilogueBwdGQAISA_fSD_Li256ELb1ELb1EEENS1_25SingleTileBwdLPTSchedulerILb1ELi128ELb1EEEEEEEEEvNT_6ParamsE:
        /* <DEDUP_REMOVED lines=24> */
.L_x_854:
[----:B------:R-:W-:-:S04]  /*0180*/  MOV R2, c[0x0][0x3b4] ;  /* 0x0000ed0000027a02 */ /* 0x000fc80000000f00 */
[----:B------:R-:W-:Y:S02]  /*0190*/  ISETP.NE.AND P0, PT, R2, 0x1, PT ;  /* 0x000000010200780c */ /* 0x000fe40003f05270 */
[----:B------:R-:W-:-:S11]  /*01a0*/  MOV R2, R0 ;  /* 0x0000000000027202 */ /* 0x000fd60000000f00 */
[----:B------:R-:W-:-:S05]  /*01b0*/  @P0 IMAD.HI.U32 R3, R0, c[0x0][0x3b8], RZ ;  /* 0x0000ee0000030a27 */ /* 0x000fca00078e00ff */
[----:B------:R-:W-:-:S05]  /*01c0*/  @P0 SHF.R.U32.HI R2, RZ, c[0x0][0x3bc], R3 ;  /* 0x0000ef00ff020a19 */ /* 0x000fca0000011603 */
[----:B------:R-:W-:Y:S02]  /*01d0*/  IMAD R5, R2, c[0x0][0x3b4], RZ ;  /* 0x0000ed0002057a24 */ /* 0x000fe400078e02ff */
.L_x_855:
        /* <DEDUP_REMOVED lines=16> */
.L_x_856:
        /* <DEDUP_REMOVED lines=9> */
.L_x_858:
[----:B------:R-:W-:-:S04]  /*0370*/  MOV R3, c[0x0][0x3dc] ;  /* 0x0000f70000037a02 */ /* 0x000fc80000000f00 */
.L_x_857:
        /* <DEDUP_REMOVED lines=9> */
.L_x_853:
        /* <DEDUP_REMOVED lines=16> */
.L_x_860:
[----:B------:R-:W-:Y:S02]  /*0510*/  MOV R0, c[0x0][0x3b4] ;  /* 0x0000ed0000007a02 */ /* 0x000fe40000000f00 */
[----:B------:R-:W-:Y:S02]  /*0520*/  MOV R2, R3 ;  /* 0x0000000300027202 */ /* 0x000fe40000000f00 */
[----:B------:R-:W-:-:S13]  /*0530*/  ISETP.NE.AND P0, PT, R0, 0x1, PT ;  /* 0x000000010000780c */ /* 0x000fda0003f05270 */
[----:B------:R-:W-:-:S05]  /*0540*/  @P0 IMAD.HI.U32 R0, R3, c[0x0][0x3b8], RZ ;  /* 0x0000ee0003000a27 */ /* 0x000fca00078e00ff */
[----:B------:R-:W-:-:S05]  /*0550*/  @P0 SHF.R.U32.HI R2, RZ, c[0x0][0x3bc], R0 ;  /* 0x0000ef00ff020a19 */ /* 0x000fca0000011600 */
[----:B------:R-:W-:Y:S02]  /*0560*/  IMAD R4, R2, c[0x0][0x3b4], RZ ;  /* 0x0000ed0002047a24 */ /* 0x000fe400078e02ff */
.L_x_861:
        /* <DEDUP_REMOVED lines=16> */
.L_x_862:
        /* <DEDUP_REMOVED lines=9> */
.L_x_864:
[----:B------:R-:W-:-:S04]  /*0700*/  MOV R3, c[0x0][0x3dc] ;  /* 0x0000f70000037a02 */ /* 0x000fc80000000f00 */
.L_x_863:
        /* <DEDUP_REMOVED lines=8> */
.L_x_859:
        /* <DEDUP_REMOVED lines=16> */
[----:B------:R1:W5:Y:S02]  /*0890*/  @P0 LDG.E R216, [R16.64] ;  /* 0x0000000a10d80981 */ /* 0x000364000c1e1900 */
[----:B-1----:R-:W-:Y:S01]  /*08a0*/  CS2R R4, SRZ ;  /* 0x0000000000047805 */ /* 0x002fe2000001ff00 */
        /* <DEDUP_REMOVED lines=12> */
[----:B------:R-:W-:Y:S05]  /*0970*/  @!P3 BRA `(.L_x_865) ;  /* 0x000000300000b947 */ /* 0x000fea0003800000 */
[----:B-----5:R-:W2:Y:S04]  /*0980*/  LDG.E R216, [R14.64] ;  /* 0x0000000a0ed87981 */ /* 0x020ea8000c1e1900 */
[----:B------:R-:W2:Y:S02]  /*0990*/  LDG.E R9, [R14.64+0x4] ;  /* 0x0000040a0e097981 */ /* 0x000ea4000c1e1900 */
[----:B--2---:R-:W-:-:S02]  /*09a0*/  IADD3 R216, -R216, R9, RZ ;  /* 0x00000009d8d87210 */ /* 0x004fc40007ffe1ff */
.L_x_865:
[----:B------:R-:W-:-:S04]  /*09b0*/  ISETP.NE.U32.AND P0, PT, RZ, c[0x0][0x2e0], PT ;  /* 0x0000b800ff007a0c */ /* 0x000fc80003f05070 */
[----:B------:R-:W-:-:S13]  /*09c0*/  ISETP.NE.AND.EX P0, PT, RZ, c[0x0][0x2e4], PT, P0 ;  /* 0x0000b900ff007a0c */ /* 0x000fda0003f05300 */
[----:B------:R-:W-:Y:S05]  /*09d0*/  @!P0 BRA `(.L_x_866) ;  /* 0x0000003000008947 */ /* 0x000fea0003800000 */
[----:B------:R-:W-:-:S05]  /*09e0*/  IMAD.WIDE R8, R215, R0, c[0x0][0x2e0] ;  /* 0x0000b800d7087625 */ /* 0x000fca00078e0200 */
[----:B------:R1:W5:Y:S01]  /*09f0*/  LDG.E R214, [R8.64] ;  /* 0x0000000a08d67981 */ /* 0x000362000c1e1900 */
[----:B------:R-:W-:Y:S05]  /*0a00*/  BRA `(.L_x_867) ;  /* 0x0000004000007947 */ /* 0x000fea0003800000 */
.L_x_866:
[----:B------:R-:W-:Y:S05]  /*0a10*/  @!P1 BRA `(.L_x_867) ;  /* 0x0000003000009947 */ /* 0x000fea0003800000 */
[----:B------:R-:W2:Y:S04]  /*0a20*/  LDG.E R214, [R12.64] ;  /* 0x0000000a0cd67981 */ /* 0x000ea8000c1e1900 */
[----:B------:R-:W2:Y:S02]  /*0a30*/  LDG.E R9, [R12.64+0x4] ;  /* 0x0000040a0c097981 */ /* 0x000ea4000c1e1900 */
[----:B--2---:R-:W-:Y:S02]  /*0a40*/  IADD3 R214, -R214, R9, RZ ;  /* 0x00000009d6d67210 */ /* 0x004fe40007ffe1ff */
.L_x_867:
        /* <DEDUP_REMOVED lines=53> */
[CC--:B------:R-:W-:Y:S01]  /*0da0*/  LEA.HI R12, R13.reuse, R6.reuse, RZ, 0x3 ;  /* 0x000000060d0c7211 */ /* 0x0c0fe200078f18ff */
        /* <DEDUP_REMOVED lines=8> */
[----:B------:R-:W-:Y:S01]  /*0e30*/  IMAD.IADD R11, R6, 0x1, -R11 ;  /* 0x00000001060b7824 */ /* 0x000fe200078e0a0b */
[----:B------:R-:W-:Y:S01]  /*0e40*/  IADD3 R222, P2, R213, R2, RZ ;  /* 0x00000002d5de7210 */ /* 0x000fe20007f5e0ff */
[C---:B------:R-:W-:Y:S01]  /*0e50*/  @P0 IMAD.HI.U32 R8, R218.reuse, c[0x0][0x24c], RZ ;  /* 0x00009300da080a27 */ /* 0x040fe200078e00ff */
[----:B------:R-:W-:Y:S01]  /*0e60*/  SHF.R.S32.HI R225, RZ, 0x1f, R224 ;  /* 0x0000001fffe17819 */ /* 0x000fe200000114e0 */
[----:B------:R-:W-:Y:S01]  /*0e70*/  USHF.L.U32 UR6, UR4, 0x6, URZ ;  /* 0x0000000604067899 */ /* 0x000fe2000800063f */
[----:B------:R-:W-:Y:S01]  /*0e80*/  SHF.R.S32.HI R10, RZ, 0x1f, R205 ;  /* 0x0000001fff0a7819 */ /* 0x000fe200000114cd */
[C---:B------:R-:W-:Y:S01]  /*0e90*/  IMAD R9, R218.reuse, c[0x0][0x23c], R9 ;  /* 0x00008f00da097a24 */ /* 0x040fe200078e0209 */
[----:B------:R-:W-:Y:S01]  /*0ea0*/  @P0 SHF.R.U32.HI R19, RZ, c[0x0][0x250], R8 ;  /* 0x00009400ff130a19 */ /* 0x000fe20000011608 */
[----:B------:R-:W-:Y:S01]  /*0eb0*/  IMAD.SHL.U32 R20, R11, 0x8, RZ ;  /* 0x000000080b147824 */ /* 0x000fe200078e00ff */
[----:B------:R-:W-:Y:S01]  /*0ec0*/  IADD3 R22, P0, R213, R4, RZ ;  /* 0x00000004d5167210 */ /* 0x000fe20007f1e0ff */
[----:B------:R-:W-:Y:S01]  /*0ed0*/  IMAD.IADD R27, R27, 0x1, R9 ;  /* 0x000000011b1b7824 */ /* 0x000fe200078e0209 */
[----:B------:R-:W-:Y:S01]  /*0ee0*/  SHF.R.S32.HI R8, RZ, 0x1f, R19 ;  /* 0x0000001fff087819 */ /* 0x000fe20000011413 */
[----:B------:R-:W-:Y:S01]  /*0ef0*/  IMAD.WIDE.U32 R36, R218, c[0x0][0x270], R224 ;  /* 0x00009c00da247a25 */ /* 0x000fe200078e00e0 */
[----:B------:R-:W-:Y:S01]  /*0f00*/  SHF.R.S32.HI R9, RZ, 0x1f, R213 ;  /* 0x0000001fff097819 */ /* 0x000fe200000114d5 */
[----:B------:R-:W-:Y:S01]  /*0f10*/  UMOV UR8, 0x6 ;  /* 0x0000000600087882 */ /* 0x000fe20000000000 */
[----:B------:R-:W-:Y:S01]  /*0f20*/  SHF.R.S32.HI R21, RZ, 0x1f, R20 ;  /* 0x0000001fff157819 */ /* 0x000fe20000011414 */
[----:B------:R-:W-:Y:S01]  /*0f30*/  IMAD R24, R8, c[0x0][0x1e0], RZ ;  /* 0x0000780008187a24 */ /* 0x000fe200078e02ff */
[----:B------:R-:W-:Y:S01]  /*0f40*/  SEL R4, R215, RZ, !P1 ;  /* 0x000000ffd7047207 */ /* 0x000fe20004800000 */
[----:B------:R-:W-:Y:S01]  /*0f50*/  IMAD.X R23, R9, 0x1, R5, P0 ;  /* 0x0000000109177824 */ /* 0x000fe200000e0605 */
[----:B------:R-:W-:Y:S01]  /*0f60*/  SHF.R.S32.HI R5, RZ, 0x1f, R215 ;  /* 0x0000001fff057819 */ /* 0x000fe200000114d7 */
[C---:B------:R-:W-:Y:S01]  /*0f70*/  IMAD R24, R19.reuse, c[0x0][0x1e4], R24 ;  /* 0x0000790013187a24 */ /* 0x040fe200078e0218 */
[----:B------:R-:W-:Y:S01]  /*0f80*/  USHF.L.U64.HI UR5, UR4, UR8, UR5 ;  /* 0x0000000804057299 */ /* 0x000fe20008010205 */
[----:B------:R-:W-:Y:S01]  /*0f90*/  IMAD.WIDE.U32 R14, R19, c[0x0][0x1e0], R20 ;  /* 0x00007800130e7a25 */ /* 0x000fe200078e0014 */
[----:B------:R-:W-:-:S02]  /*0fa0*/  SEL R17, R5, RZ, !P3 ;  /* 0x000000ff05117207 */ /* 0x000fc40005800000 */
[----:B------:R-:W-:Y:S01]  /*0fb0*/  SEL R5, R5, RZ, !P1 ;  /* 0x000000ff05057207 */ /* 0x000fe20004800000 */
[----:B------:R-:W-:Y:S01]  /*0fc0*/  IMAD.X R2, R9, 0x1, R3, P2 ;  /* 0x0000000109027824 */ /* 0x000fe200010e0603 */
[----:B------:R-:W-:Y:S01]  /*0fd0*/  LEA.HI R198, R13, R6, RZ, 0x7 ;  /* 0x000000060dc67211 */ /* 0x000fe200078f38ff */
[----:B------:R-:W-:Y:S02]  /*0fe0*/  IMAD.IADD R3, R235, 0x1, -R213 ;  /* 0x00000001eb037824 */ /* 0x000fe400078e0ad5 */
[----:B------:R-:W-:Y:S01]  /*0ff0*/  IMAD.IADD R25, R15, 0x1, R24 ;  /* 0x000000010f197824 */ /* 0x000fe200078e0218 */
[----:B------:R-:W-:Y:S01]  /*1000*/  SHF.R.U32.HI R198, RZ, 0x4, R198 ;  /* 0x00000004ffc67819 */ /* 0x000fe200000116c6 */
[C---:B------:R-:W-:Y:S01]  /*1010*/  IMAD R15, R0.reuse, c[0x0][0x270], RZ ;  /* 0x00009c00000f7a24 */ /* 0x040fe200078e02ff */
[C---:B------:R-:W-:Y:S01]  /*1020*/  ISETP.GE.AND P2, PT, R3.reuse, 0x1, PT ;  /* 0x000000010300780c */ /* 0x040fe20003f46270 */
[----:B------:R-:W-:Y:S01]  /*1030*/  IMAD R9, R0, c[0x0][0x288], RZ ;  /* 0x0000a20000097a24 */ /* 0x000fe200078e02ff */
[C---:B------:R-:W-:Y:S01]  /*1040*/  ISETP.GE.AND P0, PT, R3.reuse, 0x21, PT ;  /* 0x000000210300780c */ /* 0x040fe20003f06270 */
[C---:B------:R-:W-:Y:S01]  /*1050*/  IMAD R30, R218.reuse, c[0x0][0x274], R15 ;  /* 0x00009d00da1e7a24 */ /* 0x040fe200078e020f */
[C---:B------:R-:W-:Y:S01]  /*1060*/  ISETP.GE.AND P6, PT, R3.reuse, 0x41, PT ;  /* 0x000000410300780c */ /* 0x040fe20003fc6270 */
[----:B------:R-:W-:Y:S01]  /*1070*/  IMAD R28, R218, c[0x0][0x28c], R9 ;  /* 0x0000a300da1c7a24 */ /* 0x000fe200078e0209 */
[----:B------:R-:W-:Y:S01]  /*1080*/  ISETP.GE.AND P5, PT, R3, 0x61, PT ;  /* 0x000000610300780c */ /* 0x000fe20003fa6270 */
[----:B------:R-:W-:Y:S01]  /*1090*/  IMAD R15, R5, c[0x0][0x1e8], RZ ;  /* 0x00007a00050f7a24 */ /* 0x000fe200078e02ff */
[----:B------:R-:W-:Y:S01]  /*10a0*/  SEL R3, R215, RZ, !P3 ;  /* 0x000000ffd7037207 */ /* 0x000fe20005800000 */
[----:B------:R-:W-:Y:S01]  /*10b0*/  IMAD.MOV.U32 R24, RZ, RZ, R14 ;  /* 0x000000ffff187224 */ /* 0x000fe200078e000e */
[----:B------:R-:W-:Y:S01]  /*10c0*/  SHF.R.S32.HI R9, RZ, 0x4, R18 ;  /* 0x00000004ff097819 */ /* 0x000fe20000011412 */
[----:B------:R-:W-:Y:S01]  /*10d0*/  IMAD R14, R17, c[0x0][0x240], RZ ;  /* 0x00009000110e7a24 */ /* 0x000fe200078e02ff */
[----:B------:R-:W-:Y:S01]  /*10e0*/  ISETP.GE.OR P4, PT, R20, c[0x0][0x1cc], !P2 ;  /* 0x0000730014007a0c */ /* 0x000fe20005786670 */
[----:B------:R-:W-:Y:S01]  /*10f0*/  IMAD.WIDE.U32 R34, R218, c[0x0][0x288], R224 ;  /* 0x0000a200da227a25 */ /* 0x000fe200078e00e0 */
[----:B------:R-:W-:-:S03]  /*1100*/  ISETP.GE.OR P2, PT, R20, c[0x0][0x19c], !P2 ;  /* 0x0000670014007a0c */ /* 0x000fc60005746670 */
[----:B------:R-:W-:Y:S01]  /*1110*/  IMAD R32, R4, c[0x0][0x1ec], R15 ;  /* 0x00007b0004207a24 */ /* 0x000fe200078e020f */
[----:B------:R-:W-:Y:S01]  /*1120*/  LEA.HI R15, R18, R9, RZ, 0x1 ;  /* 0x00000009120f7211 */ /* 0x000fe200078f08ff */
[----:B------:R-:W-:-:S03]  /*1130*/  IMAD.WIDE.U32 R26, R3, c[0x0][0x240], R26 ;  /* 0x00009000031a7a25 */ /* 0x000fc600078e001a */
[----:B------:R-:W-:Y:S01]  /*1140*/  LOP3.LUT R15, R15, 0xfffffffe, RZ, 0xc0, !PT ;  /* 0xfffffffe0f0f7812 */ /* 0x000fe200078ec0ff */
        /* <DEDUP_REMOVED lines=13> */
[----:B------:R-:W-:Y:S02]  /*1220*/  IMAD R14, R17, c[0x0][0x290], RZ ;  /* 0x0000a400110e7a24 */ /* 0x000fe400078e02ff */
[----:B------:R-:W-:-:S04]  /*1230*/  IMAD.WIDE.U32 R28, R3, c[0x0][0x290], R28 ;  /* 0x0000a400031c7a25 */ /* 0x000fc800078e001c */
[----:B------:R-:W-:Y:S01]  /*1240*/  IMAD.IADD R15, R9, 0x1, -R15 ;  /* 0x00000001090f7824 */ /* 0x000fe200078e0a0f */
[----:B------:R-:W-:Y:S01]  /*1250*/  LEA.HI R9, R13, R6, RZ, 0x6 ;  /* 0x000000060d097211 */ /* 0x000fe200078f30ff */
[----:B------:R-:W-:Y:S01]  /*1260*/  IMAD.MOV.U32 R32, RZ, RZ, R24 ;  /* 0x000000ffff207224 */ /* 0x000fe200078e0018 */
[----:B------:R-:W-:Y:S01]  /*1270*/  IADD3 R208, P1, R208, R28, RZ ;  /* 0x0000001cd0d07210 */ /* 0x000fe20007f3e0ff */
[----:B------:R-:W-:Y:S01]  /*1280*/  IMAD R27, R23, c[0x0][0x1d8], RZ ;  /* 0x00007600171b7a24 */ /* 0x000fe200078e02ff */
[----:B------:R-:W-:Y:S01]  /*1290*/  SHF.R.S32.HI R9, RZ, 0x6, R9 ;  /* 0x00000006ff097819 */ /* 0x000fe20000011409 */
[----:B------:R-:W-:Y:S02]  /*12a0*/  IMAD.SHL.U32 R25, R213, 0x40, RZ ;  /* 0x00000040d5197824 */ /* 0x000fe400078e00ff */
[----:B------:R-:W-:Y:S02]  /*12b0*/  IMAD R16, R17, c[0x0][0x278], RZ ;  /* 0x00009e0011107a24 */ /* 0x000fe400078e02ff */
[----:B------:R-:W-:Y:S01]  /*12c0*/  IMAD R207, R3, c[0x0][0x294], R14 ;  /* 0x0000a50003cf7a24 */ /* 0x000fe200078e020e */
[----:B------:R-:W-:Y:S01]  /*12d0*/  LOP3.LUT R25, R25, 0x1c0, RZ, 0xc0, !PT ;  /* 0x000001c019197812 */ /* 0x000fe200078ec0ff */
[----:B------:R-:W-:-:S02]  /*12e0*/  IMAD R8, R8, c[0x0][0x1b0], RZ ;  /* 0x00006c0008087a24 */ /* 0x000fc400078e02ff */
[----:B------:R-:W-:Y:S01]  /*12f0*/  IMAD R14, R22, c[0x0][0x1dc], R27 ;  /* 0x00007700160e7a24 */ /* 0x000fe200078e021b */
[----:B------:R-:W-:Y:S01]  /*1300*/  IADD3.X R207, R10, R29, R207, P1, !PT ;  /* 0x0000001d0acf7210 */ /* 0x000fe20000ffe4cf */
[----:B------:R-:W-:Y:S01]  /*1310*/  IMAD.WIDE.U32 R32, R22, c[0x0][0x1d8], R32 ;  /* 0x0000760016207a25 */ /* 0x000fe200078e0020 */
[----:B------:R-:W-:Y:S02]  /*1320*/  LOP3.LUT R24, R25, 0x38, R20, 0xf8, !PT ;  /* 0x0000003819187812 */ /* 0x000fe400078ef814 */
[----:B------:R-:W-:Y:S01]  /*1330*/  SHF.R.U32.HI R25, RZ, 0x3, R25 ;  /* 0x00000003ff197819 */ /* 0x000fe20000011619 */
[----:B------:R-:W-:Y:S01]  /*1340*/  IMAD R209, R3, c[0x0][0x27c], R16 ;  /* 0x00009f0003d17a24 */ /* 0x000fe200078e0210 */
[----:B------:R-:W-:Y:S01]  /*1350*/  LEA R26, P1, R32, c[0x0][0x1c0], 0x1 ;  /* 0x00007000201a7a11 */ /* 0x000fe200078208ff */
[C---:B------:R-:W-:Y:S02]  /*1360*/  IMAD R8, R19.reuse, c[0x0][0x1b4], R8 ;  /* 0x00006d0013087a24 */ /* 0x040fe400078e0208 */
[----:B------:R-:W-:Y:S01]  /*1370*/  IMAD.WIDE.U32 R34, R19, c[0x0][0x1b0], R20 ;  /* 0x00006c0013227a25 */ /* 0x000fe200078e0014 */
[----:B------:R-:W-:-:S02]  /*1380*/  IADD3.X R209, R10, R31, R209, P3, !PT ;  /* 0x0000001f0ad17210 */ /* 0x000fc40001ffe4d1 */
[C---:B------:R-:W-:Y:S01]  /*1390*/  ISETP.GE.OR P3, PT, R20.reuse, c[0x0][0x1cc], !P0 ;  /* 0x0000730014007a0c */ /* 0x040fe20004766670 */
[----:B------:R-:W-:Y:S01]  /*13a0*/  IMAD.IADD R19, R33, 0x1, R14 ;  /* 0x0000000121137824 */ /* 0x000fe200078e020e */
[----:B------:R-:W-:Y:S01]  /*13b0*/  LEA.HI R14, R13, R6, RZ, 0x2 ;  /* 0x000000060d0e7211 */ /* 0x000fe200078f10ff */
[----:B------:R-:W-:Y:S01]  /*13c0*/  IMAD.SHL.U32 R16, R9, 0x200, RZ ;  /* 0x0000020009107824 */ /* 0x000fe200078e00ff */
[----:B------:R-:W-:Y:S01]  /*13d0*/  ISETP.GE.OR P0, PT, R20, c[0x0][0x19c], !P0 ;  /* 0x0000670014007a0c */ /* 0x000fe20004706670 */
[----:B------:R-:W-:Y:S01]  /*13e0*/  IMAD.IADD R35, R35, 0x1, R8 ;  /* 0x0000000123237824 */ /* 0x000fe200078e0208 */
[----:B------:R-:W-:Y:S01]  /*13f0*/  LEA.HI.X R27, R32, c[0x0][0x1c4], R19, 0x1, P1 ;  /* 0x00007100201b7a11 */ /* 0x000fe200008f0c13 */
[----:B------:R-:W-:Y:S01]  /*1400*/  IMAD R5, R5, c[0x0][0x1b8], RZ ;  /* 0x00006e0005057a24 */ /* 0x000fe200078e02ff */
[----:B------:R-:W-:Y:S01]  /*1410*/  SHF.R.S32.HI R19, RZ, 0x2, R14 ;  /* 0x00000002ff137819 */ /* 0x000fe2000001140e */
[----:B------:R-:W-:Y:S01]  /*1420*/  IMAD.WIDE.U32 R34, R4, c[0x0][0x1b8], R34 ;  /* 0x00006e0004227a25 */ /* 0x000fe200078e0022 */
[----:B------:R-:W-:-:S02]  /*1430*/  SHF.R.S32.HI R10, RZ, 0x1f, R14 ;  /* 0x0000001fff0a7819 */ /* 0x000fc4000001140e */
[----:B------:R-:W-:Y:S01]  /*1440*/  LOP3.LUT R24, R16, R24, R25, 0xf6, !PT ;  /* 0x0000001810187212 */ /* 0x000fe200078ef619 */
[----:B------:R-:W-:Y:S01]  /*1450*/  IMAD R8, R4, c[0x0][0x1bc], R5 ;  /* 0x00006f0004087a24 */ /* 0x000fe200078e0205 */
[----:B------:R-:W-:Y:S01]  /*1460*/  IADD3 R28, P1, R26, UR6, RZ ;  /* 0x000000061a1c7c10 */ /* 0x000fe2000ff3e0ff */
[----:B------:R-:W-:Y:S01]  /*1470*/  IMAD R23, R23, c[0x0][0x1a8], RZ ;  /* 0x00006a0017177a24 */ /* 0x000fe200078e02ff */
[----:B------:R-:W-:Y:S01]  /*1480*/  LEA.HI R10, R10, R19, RZ, 0x3 ;  /* 0x000000130a0a7211 */ /* 0x000fe200078f18ff */
[----:B------:R-:W-:Y:S01]  /*1490*/  IMAD.SHL.U32 R5, R24, 0x2, RZ ;  /* 0x0000000218057824 */ /* 0x000fe200078e00ff */
[----:B------:R-:W-:Y:S01]  /*14a0*/  IADD3.X R29, R27, UR5, RZ, P1, !PT ;  /* 0x000000051b1d7c10 */ /* 0x000fe20008ffe4ff */
[----:B------:R-:W-:Y:S01]  /*14b0*/  IMAD.IADD R35, R35, 0x1, R8 ;  /* 0x0000000123237824 */ /* 0x000fe200078e0208 */
[----:B------:R-:W-:Y:S01]  /*14c0*/  IADD3 R30, P1, R28, UR6, RZ ;  /* 0x000000061c1e7c10 */ /* 0x000fe2000ff3e0ff */
[----:B------:R-:W-:Y:S01]  /*14d0*/  IMAD R23, R22, c[0x0][0x1ac], R23 ;  /* 0x00006b0016177a24 */ /* 0x000fe200078e0217 */
[----:B------:R-:W-:Y:S01]  /*14e0*/  LOP3.LUT R10, R10, 0xfffffff8, RZ, 0xc0, !PT ;  /* 0xfffffff80a0a7812 */ /* 0x000fe200078ec0ff */
[----:B------:R-:W-:Y:S01]  /*14f0*/  @!PT LDS RZ, [RZ] ;  /* 0x00000000fffff984 */ /* 0x000fe20000000800 */
[----:B------:R-:W-:Y:S01]  /*1500*/  @!PT LDS RZ, [RZ] ;  /* 0x00000000fffff984 */ /* 0x000fe20000000800 */
[----:B------:R-:W-:Y:S01]  /*1510*/  @!PT LDS RZ, [RZ] ;  /* 0x00000000fffff984 */ /* 0x000fe20000000800 */
[----:B------:R1:W-:Y:S01]  /*1520*/  LDGSTS.E.BYPASS.LTC128B.128 [R5+0x4080], [R26.64], !P4 ;  /* 0x040800001a057fae */ /* 0x0003e2000e101d4a */
[----:B------:R-:W-:Y:S01]  /*1530*/  IADD3.X R31, R29, UR5, RZ, P1, !PT ;  /* 0x000000051d1f7c10 */ /* 0x000fe20008ffe4ff */
[----:B------:R-:W-:Y:S01]  /*1540*/  IMAD.WIDE.U32 R34, R22, c[0x0][0x1a8], R34 ;  /* 0x00006a0016227a25 */ /* 0x000fe200078e0022 */
[----:B------:R-:W-:Y:S01]  /*1550*/  IADD3 R32, P1, R30, UR6, RZ ;  /* 0x000000061e207c10 */ /* 0x000fe2000ff3e0ff */
[----:B------:R2:W-:Y:S01]  /*1560*/  LDGSTS.E.BYPASS.LTC128B.128 [R5+0x5080], [R28.64], !P3 ;  /* 0x050800001c057fae */ /* 0x0005e2000d901d4a */
[C---:B------:R-:W-:Y:S01]  /*1570*/  ISETP.GE.OR P4, PT, R20.reuse, c[0x0][0x1cc], !P6 ;  /* 0x0000730014007a0c */ /* 0x040fe20007786670 */
[----:B------:R-:W-:Y:S01]  /*1580*/  IMAD.IADD R8, R19, 0x1, -R10 ;  /* 0x0000000113087824 */ /* 0x000fe200078e0a0a */
[----:B------:R-:W-:Y:S01]  /*1590*/  ISETP.GE.OR P3, PT, R20, c[0x0][0x1cc], !P5 ;  /* 0x0000730014007a0c */ /* 0x000fe20006f66670 */
[----:B------:R-:W-:Y:S01]  /*15a0*/  IMAD R19, R0, c[0x0][0x180], RZ ;  /* 0x0000600000137a24 */ /* 0x000fe200078e02ff */
[----:B------:R-:W-:Y:S01]  /*15b0*/  IADD3.X R33, R31, UR5, RZ, P1, !PT ;  /* 0x000000051f217c10 */ /* 0x000fe20008ffe4ff */
[----:B------:R-:W-:Y:S01]  /*15c0*/  ULDC.64 UR4, c[0x0][0x1a8] ;  /* 0x00006a0000047ab9 */ /* 0x000fe20000000a00 */
[----:B------:R-:W-:Y:S01]  /*15d0*/  IMAD.IADD R23, R35, 0x1, R23 ;  /* 0x0000000123177824 */ /* 0x000fe200078e0217 */
[----:B------:R-:W-:Y:S01]  /*15e0*/  USHF.L.U32 UR13, UR4, 0x6, URZ ;  /* 0x00000006040d7899 */ /* 0x000fe2000800063f */
[C---:B------:R-:W-:Y:S01]  /*15f0*/  IMAD R19, R218.reuse, c[0x0][0x184], R19 ;  /* 0x00006100da137a24 */ /* 0x040fe200078e0213 */
[----:B------:R-:W-:Y:S01]  /*1600*/  LEA.HI R10, R13, R6, RZ, 0x5 ;  /* 0x000000060d0a7211 */ /* 0x000fe200078f28ff */
[----:B------:R-:W-:Y:S01]  /*1610*/  IMAD.WIDE.U32 R24, R218, c[0x0][0x180], R20 ;  /* 0x00006000da187a25 */ /* 0x000fe200078e0014 */
[----:B------:R-:W-:Y:S01]  /*1620*/  USHF.L.U64.HI UR5, UR4, UR8, UR5 ;  /* 0x0000000804057299 */ /* 0x000fe20008010205 */
[C---:B------:R-:W-:Y:S01]  /*1630*/  ISETP.GE.OR P6, PT, R20.reuse, c[0x0][0x19c], !P6 ;  /* 0x0000670014007a0c */ /* 0x040fe200077c6670 */
[----:B------:R3:W-:Y:S01]  /*1640*/  LDGSTS.E.BYPASS.LTC128B.128 [R5+0x6080], [R30.64], !P4 ;  /* 0x060800001e057fae */ /* 0x0007e2000e101d4a */
[----:B------:R-:W-:Y:S01]  /*1650*/  IMAD.IADD R25, R25, 0x1, R19 ;  /* 0x0000000119197824 */ /* 0x000fe200078e0213 */
[----:B------:R-:W-:Y:S01]  /*1660*/  SHF.R.S32.HI R19, RZ, 0x5, R10 ;  /* 0x00000005ff137819 */ /* 0x000fe2000001140a */
[----:B------:R-:W-:Y:S01]  /*1670*/  ULDC.64 UR6, c[0x0][0x208] ;  /* 0x0000820000067ab9 */ /* 0x000fe20000000a00 */
[----:B------:R4:W-:Y:S01]  /*1680*/  LDGSTS.E.BYPASS.LTC128B.128 [R5+0x7080], [R32.64], !P3 ;  /* 0x0708000020057fae */ /* 0x0009e2000d901d4a */
[----:B------:R-:W-:Y:S01]  /*1690*/  ISETP.GE.OR P5, PT, R20, c[0x0][0x19c], !P5 ;  /* 0x0000670014007a0c */ /* 0x000fe20006fa6670 */
[----:B------:R-:W-:Y:S01]  /*16a0*/  USHF.L.U64.HI UR9, UR6, UR8, UR7 ;  /* 0x0000000806097299 */ /* 0x000fe20008010207 */
[----:B------:R-:W-:Y:S01]  /*16b0*/  LEA.HI R4, R10, R19, RZ, 0x1 ;  /* 0x000000130a047211 */ /* 0x000fe200078f08ff */
[----:B------:R-:W0:Y:S01]  /*16c0*/  LDGDEPBAR ;  /* 0x00000000000079af */ /* 0x000e220000000000 */
[C---:B------:R-:W-:Y:S01]  /*16d0*/  ISETP.GE.AND P4, PT, R20.reuse, c[0x0][0x16c], PT ;  /* 0x00005b0014007a0c */ /* 0x040fe20003f86270 */
[----:B------:R-:W-:Y:S01]  /*16e0*/  IMAD.WIDE.U32 R220, R3, c[0x0][0x188], R24 ;  /* 0x0000620003dc7a25 */ /* 0x000fe200078e0018 */
[----:B------:R-:W-:Y:S01]  /*16f0*/  ISETP.GE.AND P3, PT, R20, c[0x0][0x1fc], PT ;  /* 0x00007f0014007a0c */ /* 0x000fe20003f66270 */
[----:B------:R-:W-:Y:S01]  /*1700*/  USHF.L.U32 UR12, UR6, 0x6, URZ ;  /* 0x00000006060c7899 */ /* 0x000fe2000800063f */
[----:B--2---:R-:W-:Y:S01]  /*1710*/  LEA R28, P1, R34, c[0x0][0x190], 0x1 ;  /* 0x00006400221c7a11 */ /* 0x004fe200078208ff */
[----:B------:R-:W-:Y:S01]  /*1720*/  IMAD R197, R15, 0x800, R16 ;  /* 0x000008000fc57824 */ /* 0x000fe200078e0210 */
[----:B------:R-:W-:Y:S01]  /*1730*/  LOP3.LUT R4, R4, 0xfffffffe, RZ, 0xc0, !PT ;  /* 0xfffffffe04047812 */ /* 0x000fe200078ec0ff */
[----:B------:R-:W-:Y:S01]  /*1740*/  IMAD.WIDE.U32 R24, R236, c[0x0][0x178], RZ ;  /* 0x00005e00ec187a25 */ /* 0x000fe200078e00ff */
[----:B------:R-:W-:-:S02]  /*1750*/  LEA.HI.X R29, R34, c[0x0][0x194], R23, 0x1, P1 ;  /* 0x00006500221d7a11 */ /* 0x000fc400008f0c17 */
[----:B------:R-:W-:Y:S01]  /*1760*/  IADD3 R22, P1, R28, UR13, RZ ;  /* 0x0000000d1c167c10 */ /* 0x000fe2000ff3e0ff */
[----:B------:R-:W-:Y:S01]  /*1770*/  IMAD R23, R0, c[0x0][0x210], RZ ;  /* 0x0000840000177a24 */ /* 0x000fe200078e02ff */
[----:B------:R-:W-:Y:S01]  /*1780*/  IADD3 R230, R5, 0x4080, RZ ;  /* 0x0000408005e67810 */ /* 0x000fe20007ffe0ff */
[----:B------:R2:W-:Y:S01]  /*1790*/  LDGSTS.E.BYPASS.LTC128B.128 [R5+0x80], [R28.64], !P2 ;  /* 0x000800001c057fae */ /* 0x0005e2000d101d4a */
[----:B------:R-:W-:Y:S01]  /*17a0*/  LOP3.LUT P2, RZ, R11, 0x4, RZ, 0xc0, !PT ;  /* 0x000000040bff7812 */ /* 0x000fe2000784c0ff */
[C---:B-1----:R-:W-:Y:S01]  /*17b0*/  IMAD R26, R218.reuse, c[0x0][0x214], R23 ;  /* 0x00008500da1a7a24 */ /* 0x042fe200078e0217 */
[----:B------:R-:W-:Y:S01]  /*17c0*/  IADD3.X R23, R29, UR5, RZ, P1, !PT ;  /* 0x000000051d177c10 */ /* 0x000fe20008ffe4ff */
[----:B------:R-:W-:Y:S01]  /*17d0*/  IMAD.IADD R4, R19, 0x1, -R4 ;  /* 0x0000000113047824 */ /* 0x000fe200078e0a04 */
[----:B------:R-:W-:Y:S01]  /*17e0*/  LOP3.LUT P1, RZ, R11, 0x2, RZ, 0xc0, !PT ;  /* 0x000000020bff7812 */ /* 0x000fe2000782c0ff */
[----:B---3--:R-:W-:Y:S01]  /*17f0*/  IMAD.WIDE.U32 R30, R218, c[0x0][0x210], R20 ;  /* 0x00008400da1e7a25 */ /* 0x008fe200078e0014 */
[----:B------:R-:W-:Y:S01]  /*1800*/  IADD3 R229, R5, 0x8080, RZ ;  /* 0x0000808005e57810 */ /* 0x000fe20007ffe0ff */
[----:B------:R1:W-:Y:S02]  /*1810*/  LDGSTS.E.BYPASS.LTC128B.128 [R5+0x1080], [R22.64], !P0 ;  /* 0x0108000016057fae */ /* 0x0003e4000c101d4a */
[----:B------:R-:W-:-:S02]  /*1820*/  IMAD.SHL.U32 R21, R11, 0x40, RZ ;  /* 0x000000400b157824 */ /* 0x000fc400078e00ff */
[----:B------:R-:W-:Y:S02]  /*1830*/  IMAD.SHL.U32 R20, R19, 0x10, RZ ;  /* 0x0000001013147824 */ /* 0x000fe400078e00ff */
[----:B------:R-:W-:Y:S01]  /*1840*/  IMAD.IADD R27, R31, 0x1, R26 ;  /* 0x000000011f1b7824 */ /* 0x000fe200078e021a */
[----:B------:R-:W-:Y:S01]  /*1850*/  LOP3.LUT R21, R21, 0x1c0, RZ, 0xc0, !PT ;  /* 0x000001c015157812 */ /* 0x000fe200078ec0ff */
[----:B------:R-:W-:Y:S02]  /*1860*/  IMAD.MOV.U32 R26, RZ, RZ, R30 ;  /* 0x000000ffff1a7224 */ /* 0x000fe400078e001e */
[----:B------:R-:W-:Y:S01]  /*1870*/  IMAD R0, R17, c[0x0][0x218], RZ ;  /* 0x0000860011007a24 */ /* 0x000fe200078e02ff */
[----:B------:R-:W-:Y:S01]  /*1880*/  LOP3.LUT R19, R21, 0x30, R20, 0xf8, !PT ;  /* 0x0000003015137812 */ /* 0x000fe200078ef814 */
[----:B------:R-:W-:Y:S01]  /*1890*/  IMAD.MOV.U32 R199, RZ, RZ, 0x40 ;  /* 0x00000040ffc77424 */ /* 0x000fe200078e00ff */
[----:B------:R-:W-:Y:S01]  /*18a0*/  SHF.R.U32.HI R196, RZ, 0x3, R21 ;  /* 0x00000003ffc47819 */ /* 0x000fe20000011615 */
[----:B------:R-:W-:Y:S01]  /*18b0*/  IMAD R0, R3, c[0x0][0x21c], R0 ;  /* 0x0000870003007a24 */ /* 0x000fe200078e0200 */
[----:B------:R-:W-:Y:S01]  /*18c0*/  LOP3.LUT R19, R19, 0x8, R12, 0xf8, !PT ;  /* 0x0000000813137812 */ /* 0x000fe200078ef80c */
[----:B------:R-:W-:-:S02]  /*18d0*/  IMAD.MOV.U32 R192, RZ, RZ, 0x20 ;  /* 0x00000020ffc07424 */ /* 0x000fc400078e00ff */
[----:B------:R-:W-:Y:S02]  /*18e0*/  IMAD R227, R2, c[0x0][0x208], RZ ;  /* 0x0000820002e37a24 */ /* 0x000fe400078e02ff */
[----:B--2---:R-:W-:Y:S01]  /*18f0*/  IMAD R28, R17, c[0x0][0x188], RZ ;  /* 0x00006200111c7a24 */ /* 0x004fe200078e02ff */
        /* <DEDUP_REMOVED lines=18> */
[----:B------:R-:W-:Y:S01]  /*1a20*/  SEL R2, R199, 0xffffffc0, !P2 ;  /* 0xffffffc0c7027807 */ /* 0x000fe20005000000 */
[----:B------:R3:W-:Y:S01]  /*1a30*/  LDGSTS.E.BYPASS.LTC128B.128 [R5+0x3080], [R26.64], !P5 ;  /* 0x030800001a057fae */ /* 0x0007e2000e901d4a */
[----:B------:R-:W-:Y:S01]  /*1a40*/  IMAD R3, R236, c[0x0][0x17c], R3 ;  /* 0x00005f00ec037a24 */ /* 0x000fe200078e0203 */
[----:B------:R-:W-:Y:S01]  /*1a50*/  USHF.L.U32 UR13, UR4, 0x6, URZ ;  /* 0x00000006040d7899 */ /* 0x000fe2000800063f */
[C---:B------:R-:W-:Y:S01]  /*1a60*/  IMAD R11, R222.reuse, c[0x0][0x17c], R11 ;  /* 0x00005f00de0b7a24 */ /* 0x040fe200078e020b */
[----:B------:R-:W0:Y:S01]  /*1a70*/  LDGDEPBAR ;  /* 0x00000000000079af */ /* 0x000e220000000000 */
[----:B------:R-:W-:Y:S01]  /*1a80*/  IMAD.WIDE.U32 R220, R222, c[0x0][0x178], R220 ;  /* 0x00005e00dedc7a25 */ /* 0x000fe200078e00dc */
[----:B------:R-:W-:-:S02]  /*1a90*/  USHF.L.U64.HI UR8, UR4, UR8, UR5 ;  /* 0x0000000804087299 */ /* 0x000fc40008010205 */
[----:B------:R-:W-:Y:S01]  /*1aa0*/  USHF.L.U32 UR5, UR6, 0x5, URZ ;  /* 0x0000000506057899 */ /* 0x000fe2000800063f */
[----:B------:R-:W-:Y:S01]  /*1ab0*/  IMAD.IADD R3, R25, 0x1, R3 ;  /* 0x0000000119037824 */ /* 0x000fe200078e0203 */
[----:B------:R-:W-:Y:S01]  /*1ac0*/  LEA R0, P0, R24, R220, 0x6 ;  /* 0x000000dc18007211 */ /* 0x000fe200078030ff */
[----:B------:R-:W-:Y:S01]  /*1ad0*/  IMAD.IADD R206, R221, 0x1, R11 ;  /* 0x00000001ddce7824 */ /* 0x000fe200078e020b */
[----:B------:R-:W-:Y:S01]  /*1ae0*/  UMOV UR4, 0x5 ;  /* 0x0000000500047882 */ /* 0x000fe20000000000 */
[----:B------:R-:W-:Y:S01]  /*1af0*/  IMAD.IADD R197, R197, 0x1, R16 ;  /* 0x00000001c5c57824 */ /* 0x000fe200078e0210 */
[----:B------:R-:W-:Y:S01]  /*1b00*/  USHF.L.U64.HI UR4, UR6, UR4, UR7 ;  /* 0x0000000406047299 */ /* 0x000fe20008010207 */
[----:B------:R-:W-:Y:S01]  /*1b10*/  IMAD.SHL.U32 R11, R236, 0x40, RZ ;  /* 0x00000040ec0b7824 */ /* 0x000fe200078e00ff */
[----:B------:R-:W-:Y:S01]  /*1b20*/  LEA.HI.X R3, R24, R206, R3, 0x6, P0 ;  /* 0x000000ce18037211 */ /* 0x000fe200000f3403 */
[----:B------:R-:W-:Y:S01]  /*1b30*/  IMAD.SHL.U32 R197, R197, 0x2, RZ ;  /* 0x00000002c5c57824 */ /* 0x000fe200078e00ff */
[----:B------:R-:W-:Y:S01]  /*1b40*/  LEA R24, P0, R0, c[0x0][0x160], 0x1 ;  /* 0x0000580000187a11 */ /* 0x000fe200078008ff */
[----:B------:R-:W-:Y:S01]  /*1b50*/  IMAD R227, R222, c[0x0][0x20c], R227 ;  /* 0x00008300dee37a24 */ /* 0x000fe200078e02e3 */
[----:B------:R-:W-:Y:S01]  /*1b60*/  IADD3 R16, -R213, R216, -R11 ;  /* 0x000000d8d5107210 */ /* 0x000fe20007ffe90b */
[----:B------:R-:W-:Y:S01]  /*1b70*/  IMAD.IADD R2, R197, 0x1, R2 ;  /* 0x00000001c5027824 */ /* 0x000fe200078e0202 */
[----:B------:R-:W-:Y:S01]  /*1b80*/  LEA.HI.X R25, R0, c[0x0][0x164], R3, 0x1, P0 ;  /* 0x0000590000197a11 */ /* 0x000fe200000f0c03 */
[----:B------:R-:W-:Y:S01]  /*1b90*/  IMAD.WIDE.U32 R222, R222, c[0x0][0x208], R20 ;  /* 0x00008200dede7a25 */ /* 0x000fe200078e0014 */
[----:B------:R-:W-:Y:S01]  /*1ba0*/  SEL R0, R192, 0xffffffe0, !P1 ;  /* 0xffffffe0c0007807 */ /* 0x000fe20004800000 */
[----:B------:R-:W-:Y:S01]  /*1bb0*/  USHF.L.U32 UR6, UR5, 0x1, URZ ;  /* 0x0000000105067899 */ /* 0x000fe2000800063f */
[----:B------:R-:W-:Y:S01]  /*1bc0*/  ISETP.LT.OR P0, PT, R16, 0x1, P4 ;  /* 0x000000011000780c */ /* 0x000fe20002701670 */
[----:B------:R-:W-:Y:S01]  /*1bd0*/  IMAD.IADD R227, R223, 0x1, R227 ;  /* 0x00000001dfe37824 */ /* 0x000fe200078e02e3 */
[----:B------:R-:W-:-:S04]  /*1be0*/  DEPBAR.LE SB0, 0x1 ;  /* 0x000080400000791a */ /* 0x000fc80000000000 */
[----:B------:R-:W-:Y:S01]  /*1bf0*/  BAR.SYNC.DEFER_BLOCKING 0x0 ;  /* 0x0000000000007b1d */ /* 0x000fe20000010000 */
        /* <DEDUP_REMOVED lines=8> */
[----:B-1----:R-:W-:Y:S01]  /*1c80*/  IMAD.WIDE.U32 R22, R236, UR12, R226 ;  /* 0x0000000cec167c25 */ /* 0x002fe2000f8e00e2 */
        /* <DEDUP_REMOVED lines=9> */
[----:B------:R-:W-:Y:S01]  /*1d20*/  LOP3.LUT R19, R19, 0x1c0, RZ, 0xc0, !PT ;  /* 0x000001c013137812 */ /* 0x000fe200078ec0ff */
[----:B------:R1:W1:Y:S01]  /*1d30*/  LDSM.16.M88.4 R144, [R197+0x4080] ;  /* 0x00408000c590783b */ /* 0x0002620000000200 */
[----:B------:R-:W-:-:S03]  /*1d40*/  LEA.HI R16, R16, R21, RZ, 0x3 ;  /* 0x0000001510107211 */ /* 0x000fc600078f18ff */
[----:B------:R1:W1:Y:S01]  /*1d50*/  LDSM.16.M88.4 R148, [R197+0x6080] ;  /* 0x00608000c594783b */ /* 0x0002620000000200 */
[C---:B------:R-:W-:Y:S01]  /*1d60*/  LOP3.LUT R12, R16.reuse, 0xfffffff8, RZ, 0xc0, !PT ;  /* 0xfffffff8100c7812 */ /* 0x040fe200078ec0ff */
[----:B------:R-:W-:Y:S02]  /*1d70*/  IMAD.SHL.U32 R195, R16, 0x40, RZ ;  /* 0x0000004010c37824 */ /* 0x000fe400078e00ff */
[----:B------:R1:W1:Y:S02]  /*1d80*/  LDSM.16.M88.4 R152, [R3+0x4080] ;  /* 0x004080000398783b */ /* 0x0002640000000200 */
[----:B------:R-:W-:Y:S01]  /*1d90*/  IMAD.IADD R12, R21, 0x1, -R12 ;  /* 0x00000001150c7824 */ /* 0x000fe200078e0a0c */
[----:B------:R-:W-:Y:S01]  /*1da0*/  LOP3.LUT R195, R195, 0xfffffe00, RZ, 0xc0, !PT ;  /* 0xfffffe00c3c37812 */ /* 0x000fe200078ec0ff */
[----:B------:R1:W1:Y:S02]  /*1db0*/  LDSM.16.M88.4 R160, [R3+0x6080] ;  /* 0x0060800003a0783b */ /* 0x0002640000000200 */
[----:B------:R-:W-:-:S02]  /*1dc0*/  IMAD.SHL.U32 R21, R12, 0x40, RZ ;  /* 0x000000400c157824 */ /* 0x000fc400078e00ff */
[----:B------:R1:W1:Y:S03]  /*1dd0*/  LDSM.16.M88.4 R164, [R2+0x4080] ;  /* 0x0040800002a4783b */ /* 0x0002660000000200 */
[----:B------:R-:W-:Y:S01]  /*1de0*/  LOP3.LUT R21, R21, 0x1c0, RZ, 0xc0, !PT ;  /* 0x000001c015157812 */ /* 0x000fe200078ec0ff */
[----:B------:R1:W1:Y:S03]  /*1df0*/  LDSM.16.M88.4 R168, [R2+0x6080] ;  /* 0x0060800002a8783b */ /* 0x0002660000000200 */
[----:B------:R-:W-:Y:S01]  /*1e00*/  SHF.R.U32.HI R200, RZ, 0x3, R21 ;  /* 0x00000003ffc87819 */ /* 0x000fe20000011615 */
[----:B------:R1:W1:Y:S04]  /*1e10*/  LDSM.16.M88.4 R172, [R0+0x4080] ;  /* 0x0040800000ac783b */ /* 0x0002680000000200 */
[----:B------:R1:W1:Y:S04]  /*1e20*/  LDSM.16.M88.4 R176, [R0+0x6080] ;  /* 0x0060800000b0783b */ /* 0x0002680000000200 */
[----:B------:R-:W-:Y:S06]  /*1e30*/  BAR.SYNC.DEFER_BLOCKING 0x0 ;  /* 0x0000000000007b1d */ /* 0x000fec0000010000 */
[----:B------:R-:W-:Y:S01]  /*1e40*/  @!PT LDS RZ, [RZ] ;  /* 0x00000000fffff984 */ /* 0x000fe20000000800 */
[----:B------:R-:W-:Y:S01]  /*1e50*/  @!PT LDS RZ, [RZ] ;  /* 0x00000000fffff984 */ /* 0x000fe20000000800 */
[----:B------:R-:W-:Y:S01]  /*1e60*/  @!PT LDS RZ, [RZ] ;  /* 0x00000000fffff984 */ /* 0x000fe20000000800 */
[----:B------:R5:W-:Y:S01]  /*1e70*/  LDGSTS.E.BYPASS.LTC128B.128 [R5+0x4080], [R24.64], !P0 ;  /* 0x0408000018057fae */ /* 0x000be2000c101d4a */
[----:B--2---:R-:W-:-:S04]  /*1e80*/  IADD3 R28, P0, R24, UR13, RZ ;  /* 0x0000000d181c7c10 */ /* 0x004fc8000ff1e0ff */
        /* <DEDUP_REMOVED lines=53> */
[----:B-1----:R-:W-:Y:S01]  /*21e0*/  SHF.R.S32.HI R17, RZ, 0x1f, R15 ;  /* 0x0000001fff117819 */ /* 0x002fe2000001140f */
        /* <DEDUP_REMOVED lines=22> */
.L_x_870:
[----:B------:R-:W-:Y:S05]  /*2350*/  BSYNC B0 ;  /* 0x0000000000007941 */ /* 0x000fea0003800000 */
.L_x_869:
[----:B-1----:R-:W-:Y:S01]  /*2360*/  SHF.R.S32.HI R4, RZ, 0x1f, R9 ;  /* 0x0000001fff047819 */ /* 0x002fe20000011409 */
        /* <DEDUP_REMOVED lines=11> */
[----:B--2---:R-:W-:Y:S01]  /*2420*/  SEL R5, R192, 0xffffffe0, !P2 ;  /* 0xffffffe0c0057807 */ /* 0x004fe20005000000 */
        /* <DEDUP_REMOVED lines=43> */
.L_x_873:
        /* <DEDUP_REMOVED lines=99> */
.L_x_871:
        /* <DEDUP_REMOVED lines=403> */
.L_x_872:
        /* <DEDUP_REMOVED lines=170> */
.L_x_868:
[----:B------:R-:W-:Y:S05]  /*50e0*/  @P2 EXIT ;  /* 0x000000000000294d */ /* 0x000fea0003800000 */
[----:B------:R-:W-:-:S04]  /*50f0*/  ISETP.NE.U32.AND P1, PT, RZ, c[0x0][0x360], PT ;  /* 0x0000d800ff007a0c */ /* 0x000fc80003f25070 */
[----:B------:R-:W-:-:S13]  /*5100*/  ISETP.NE.AND.EX P1, PT, RZ, c[0x0][0x364], PT, P1 ;  /* 0x0000d900ff007a0c */ /* 0x000fda0003f25310 */
[----:B------:R-:W-:-:S04]  /*5110*/  @P1 IMAD.MOV.U32 R0, RZ, RZ, 0x4 ;  /* 0x00000004ff001424 */ /* 0x000fc800078e00ff */
[----:B------:R-:W-:-:S05]  /*5120*/  @P1 IMAD.WIDE R10, R215, R0, c[0x0][0x360] ;  /* 0x0000d800d70a1625 */ /* 0x000fca00078e0200 */
[----:B------:R-:W2:Y:S01]  /*5130*/  @P1 LDG.E R0, [R10.64] ;  /* 0x0000000a0a001981 */ /* 0x000ea2000c1e1900 */
[----:B------:R-:W-:Y:S01]  /*5140*/  IMAD.MOV.U32 R2, RZ, RZ, 0x1 ;  /* 0x00000001ff027424 */ /* 0x000fe200078e00ff */
[----:B------:R-:W-:Y:S01]  /*5150*/  BSSY B0, `(.L_x_874) ;  /* 0x0000027000007945 */ /* 0x000fe20003800000 */
[----:B------:R-:W-:Y:S02]  /*5160*/  IMAD R5, R217, c[0x0][0x358], RZ ;  /* 0x0000d600d9057a24 */ /* 0x000fe400078e02ff */
[----:B------:R-:W-:Y:S01]  /*5170*/  IMAD R3, R215, c[0x0][0x2f4], RZ ;  /* 0x0000bd00d7037a24 */ /* 0x000fe200078e02ff */
[----:B------:R-:W-:Y:S01]  /*5180*/  BAR.SYNC.DEFER_BLOCKING 0x1, 0x100 ;  /* 0x0044000000007b1d */ /* 0x000fe20000010000 */
[----:B------:R-:W-:Y:S01]  /*5190*/  ISETP.NE.AND P0, PT, R2, c[0x0][0x338], PT ;  /* 0x0000ce0002007a0c */ /* 0x000fe20003f05270 */
[----:B------:R-:W-:Y:S02]  /*51a0*/  IMAD.MOV.U32 R8, RZ, RZ, R218 ;  /* 0x000000ffff087224 */ /* 0x000fe400078e00da */
[----:B------:R-:W-:-:S02]  /*51b0*/  IMAD R5, R5, c[0x0][0x2f4], RZ ;  /* 0x0000bd0005057a24 */ /* 0x000fc400078e02ff */
[----:B------:R-:W1:Y:S08]  /*51c0*/  S2R R2, SR_TID.X ;  /* 0x0000000000027919 */ /* 0x000e700000002100 */
[----:B------:R-:W-:-:S05]  /*51d0*/  @P0 IMAD.HI.U32 R4, R218, c[0x0][0x33c], RZ ;  /* 0x0000cf00da040a27 */ /* 0x000fca00078e00ff */
[----:B------:R-:W-:Y:S02]  /*51e0*/  @P0 SHF.R.U32.HI R8, RZ, c[0x0][0x340], R4 ;  /* 0x0000d000ff080a19 */ /* 0x000fe40000011604 */
[----:B------:R-:W-:Y:S01]  /*51f0*/  SHF.R.S32.HI R4, RZ, 0x1f, R5 ;  /* 0x0000001fff047819 */ /* 0x000fe20000011405 */
[----:B--2---:R-:W-:Y:S01]  /*5200*/  @P1 IMAD R7, R215, 0x80, R0 ;  /* 0x00000080d7071824 */ /* 0x004fe200078e0200 */
[----:B------:R-:W-:Y:S02]  /*5210*/  SHF.R.S32.HI R0, RZ, 0x1f, R3 ;  /* 0x0000001fff007819 */ /* 0x000fe40000011403 */
[--C-:B------:R-:W-:Y:S02]  /*5220*/  IADD3 R3, P2, P0, R5, R3, R8.reuse ;  /* 0x0000000305037210 */ /* 0x100fe4000785e008 */
[----:B------:R-:W-:Y:S02]  /*5230*/  @P1 SHF.R.S32.HI R6, RZ, 0x1f, R7 ;  /* 0x0000001fff061819 */ /* 0x000fe40000011407 */
[----:B------:R-:W-:-:S02]  /*5240*/  SHF.R.S32.HI R5, RZ, 0x1f, R8 ;  /* 0x0000001fff057819 */ /* 0x000fc40000011408 */
[----:B------:R-:W-:Y:S01]  /*5250*/  @P1 LEA.HI R6, R6, R7, RZ, 0x7 ;  /* 0x0000000706061211 */ /* 0x000fe200078f38ff */
[----:B------:R-:W-:Y:S01]  /*5260*/  IMAD.MOV R7, RZ, RZ, -R8 ;  /* 0x000000ffff077224 */ /* 0x000fe200078e0a08 */
[----:B------:R-:W-:Y:S02]  /*5270*/  IADD3.X R4, R4, R0, R5, P2, P0 ;  /* 0x0000000004047210 */ /* 0x000fe400017e0405 */
[----:B-1----:R-:W-:Y:S01]  /*5280*/  ISETP.NE.AND P2, PT, R2, RZ, PT ;  /* 0x000000ff0200720c */ /* 0x002fe20003f45270 */
[----:B------:R-:W-:Y:S01]  /*5290*/  @P1 IMAD.SHL.U32 R6, R6, 0x40, RZ ;  /* 0x0000004006061824 */ /* 0x000fe200078e00ff */
[C---:B------:R-:W-:Y:S01]  /*52a0*/  SHF.L.U64.HI R4, R3.reuse, 0x2, R4 ;  /* 0x0000000203047819 */ /* 0x040fe20000010204 */
[----:B------:R-:W-:Y:S01]  /*52b0*/  IMAD.SHL.U32 R3, R3, 0x4, RZ ;  /* 0x0000000403037824 */ /* 0x000fe200078e00ff */
[----:B------:R-:W-:Y:S01]  /*52c0*/  SHF.R.S32.HI R0, RZ, 0x1f, R215 ;  /* 0x0000001fff007819 */ /* 0x000fe200000114d7 */
[----:B------:R-:W-:Y:S01]  /*52d0*/  IMAD R7, R7, c[0x0][0x338], R218 ;  /* 0x0000ce0007077a24 */ /* 0x000fe200078e02da */
[----:B------:R-:W-:-:S02]  /*52e0*/  @P1 LOP3.LUT R6, R6, 0xffffe000, RZ, 0xc0, !PT ;  /* 0xffffe00006061812 */ /* 0x000fc400078ec0ff */
[----:B------:R-:W-:Y:S02]  /*52f0*/  IADD3 R10, P0, R3, c[0x0][0x350], RZ ;  /* 0x0000d400030a7a10 */ /* 0x000fe40007f1e0ff */
[--C-:B------:R-:W-:Y:S01]  /*5300*/  @P1 SHF.R.S32.HI R13, RZ, 0x1f, R6.reuse ;  /* 0x0000001fff0d1819 */ /* 0x100fe20000011406 */
[----:B------:R-:W-:Y:S01]  /*5310*/  @P1 IMAD.MOV.U32 R12, RZ, RZ, R6 ;  /* 0x000000ffff0c1224 */ /* 0x000fe200078e0006 */
[----:B------:R-:W-:Y:S01]  /*5320*/  SEL R0, R0, RZ, !P1 ;  /* 0x000000ff00007207 */ /* 0x000fe20004800000 */
[----:B------:R-:W-:Y:S01]  /*5330*/  @!P1 CS2R R12, SRZ ;  /* 0x00000000000c9805 */ /* 0x000fe2000001ff00 */
[----:B------:R-:W-:Y:S02]  /*5340*/  IADD3.X R11, R4, c[0x0][0x354], RZ, P0, !PT ;  /* 0x0000d500040b7a10 */ /* 0x000fe400007fe4ff */
[----:B------:R-:W-:Y:S01]  /*5350*/  SEL R215, R215, RZ, !P1 ;  /* 0x000000ffd7d77207 */ /* 0x000fe20004800000 */
[----:B------:R-:W-:Y:S05]  /*5360*/  @P2 BRA `(.L_x_875) ;  /* 0x0000005000002947 */ /* 0x000fea0003800000 */
.L_x_876:
[----:B------:R-:W2:Y:S01]  /*5370*/  LDG.E.STRONG.GPU R6, [R10.64] ;  /* 0x0000000a0a067981 */ /* 0x000ea2000c1ef900 */
[----:B------:R-:W-:Y:S01]  /*5380*/  YIELD ;  /* 0x0000000000007946 */ /* 0x000fe20003800000 */
[----:B--2---:R-:W-:Y:S01]  /*5390*/  ISETP.NE.AND P0, PT, R6, R7, PT ;  /* 0x000000070600720c */ /* 0x004fe20003f05270 */
[----:B------:R-:W-:-:S12]  /*53a0*/  CCTL.IVALL ;  /* 0x00000000ff00798f */ /* 0x000fd80002000000 */
[----:B------:R-:W-:Y:S05]  /*53b0*/  @P0 BRA `(.L_x_876) ;  /* 0xffffffb000000947 */ /* 0x000fea000383ffff */
.L_x_875:
[----:B------:R-:W-:Y:S05]  /*53c0*/  BSYNC B0 ;  /* 0x0000000000007941 */ /* 0x000fea0003800000 */
.L_x_874:
[----:B------:R-:W-:Y:S01]  /*53d0*/  MOV R6, 0xffffffff ;  /* 0xffffffff00067802 */ /* 0x000fe20000000f00 */
[----:B------:R-:W-:Y:S05]  /*53e0*/  BRA.CONV ~URZ, `(.L_x_877) ;  /* 0x000000237f007947 */ /* 0x000fea000b800000 */
[----:B------:R-:W-:Y:S02]  /*53f0*/  MOV R14, 0x5410 ;  /* 0x00005410000e7802 */ /* 0x000fe40000000f00 */
[----:B------:R-:W-:Y:S05]  /*5400*/  CALL.REL.NOINC `($__internal_5_$__cuda_sm70_warpsync) ;  /* 0x0000089000007944 */ /* 0x000fea0003c00000 */
.L_x_877:
[----:B------:R-:W-:Y:S01]  /*5410*/  SHF.L.U32 R217, R217, 0xd, RZ ;  /* 0x0000000dd9d97819 */ /* 0x000fe200000006ff */
[----:B------:R-:W-:Y:S01]  /*5420*/  IMAD R15, R5, c[0x0][0x328], RZ ;  /* 0x0000ca00050f7a24 */ /* 0x000fe200078e02ff */
[----:B------:R-:W-:Y:S01]  /*5430*/  SHF.R.S32.HI R9, RZ, 0x1f, R2 ;  /* 0x0000001fff097819 */ /* 0x000fe20000011402 */
[----:B------:R-:W-:-:S06]  /*5440*/  NOP ;  /* 0x0000000000007918 */ /* 0x000fcc0000000000 */
[----:B------:R-:W-:Y:S01]  /*5450*/  IADD3 R16, P1, P0, R12, R217, R2 ;  /* 0x000000d90c107210 */ /* 0x000fe2000783e002 */
[----:B------:R-:W-:Y:S01]  /*5460*/  IMAD R15, R8, c[0x0][0x32c], R15 ;  /* 0x0000cb00080f7a24 */ /* 0x000fe200078e020f */
[----:B------:R-:W-:Y:S01]  /*5470*/  SHF.R.S32.HI R12, RZ, 0x1f, R217 ;  /* 0x0000001fff0c7819 */ /* 0x000fe200000114d9 */
[----:B------:R-:W-:-:S03]  /*5480*/  IMAD R2, R0, c[0x0][0x330], RZ ;  /* 0x0000cc0000027a24 */ /* 0x000fc600078e02ff */
[----:B------:R-:W-:Y:S01]  /*5490*/  IADD3.X R17, R13, R12, R9, P1, P0 ;  /* 0x0000000c0d117210 */ /* 0x000fe20000fe0409 */
        /* <DEDUP_REMOVED lines=41> */
[----:B------:R-:W-:Y:S05]  /*5730*/  CALL.REL.NOINC `($__internal_5_$__cuda_sm70_warpsync) ;  /* 0x0000056000007944 */ /* 0x000fea0003c00000 */
.L_x_878:
        /* <DEDUP_REMOVED lines=12> */
.L_x_880:
[----:B------:R-:W-:Y:S05]  /*5800*/  BSYNC B0 ;  /* 0x0000000000007941 */ /* 0x000fea0003800000 */
.L_x_879:
[----:B------:R-:W-:Y:S01]  /*5810*/  IADD3 R2, P0, R3, c[0x0][0x348], RZ ;  /* 0x0000d20003027a10 */ /* 0x000fe20007f1e0ff */
[----:B------:R-:W-:Y:S03]  /*5820*/  BSSY B0, `(.L_x_881) ;  /* 0x0000008000007945 */ /* 0x000fe60003800000 */
[----:B------:R-:W-:Y:S01]  /*5830*/  IADD3.X R3, R4, c[0x0][0x34c], RZ, P0, !PT ;  /* 0x0000d30004037a10 */ /* 0x000fe200007fe4ff */
[----:B------:R-:W-:Y:S05]  /*5840*/  @P2 BRA `(.L_x_882) ;  /* 0x0000005000002947 */ /* 0x000fea0003800000 */
.L_x_883:
[----:B------:R-:W3:Y:S01]  /*5850*/  LDG.E.STRONG.GPU R4, [R2.64] ;  /* 0x0000000a02047981 */ /* 0x000ee2000c1ef900 */
[----:B------:R-:W-:Y:S01]  /*5860*/  YIELD ;  /* 0x0000000000007946 */ /* 0x000fe20003800000 */
[----:B---3--:R-:W-:Y:S01]  /*5870*/  ISETP.NE.AND P0, PT, R4, R7, PT ;  /* 0x000000070400720c */ /* 0x008fe20003f05270 */
[----:B------:R-:W-:-:S12]  /*5880*/  CCTL.IVALL ;  /* 0x00000000ff00798f */ /* 0x000fd80002000000 */
[----:B------:R-:W-:Y:S05]  /*5890*/  @P0 BRA `(.L_x_883) ;  /* 0xffffffb000000947 */ /* 0x000fea000383ffff */
.L_x_882:
[----:B------:R-:W-:Y:S05]  /*58a0*/  BSYNC B0 ;  /* 0x0000000000007941 */ /* 0x000fea0003800000 */
.L_x_881:
[----:B------:R-:W-:Y:S05]  /*58b0*/  BRA.CONV ~URZ, `(.L_x_884) ;  /* 0x000000237f007947 */ /* 0x000fea000b800000 */
[----:B-1----:R-:W-:Y:S02]  /*58c0*/  MOV R14, 0x58e0 ;  /* 0x000058e0000e7802 */ /* 0x002fe40000000f00 */
[----:B--2---:R-:W-:Y:S05]  /*58d0*/  CALL.REL.NOINC `($__internal_5_$__cuda_sm70_warpsync) ;  /* 0x000003c000007944 */ /* 0x004fea0003c00000 */
.L_x_884:
[----:B--2---:R-:W-:Y:S01]  /*58e0*/  MOV R10, R16 ;  /* 0x00000010000a7202 */ /* 0x004fe20000000f00 */
        /* <DEDUP_REMOVED lines=46> */
[----:B--2---:R-:W-:Y:S05]  /*5bd0*/  CALL.REL.NOINC `($__internal_5_$__cuda_sm70_warpsync) ;  /* 0x000000c000007944 */ /* 0x004fea0003c00000 */
.L_x_885:
        /* <DEDUP_REMOVED lines=12> */
        .weak           $__internal_5_$__cuda_sm70_warpsync
        .type           $__internal_5_$__cuda_sm70_warpsync,@function
        .size           $__internal_5_$__cuda_sm70_warpsync,(.L_x_1822 - $__internal_5_$__cuda_sm70_warpsync)
$__internal_5_$__cuda_sm70_warpsync:
[----:B------:R-:W-:Y:S01]  /*5ca0*/  MOV R15, 0x0 ;  /* 0x00000000000f7802 */ /* 0x000fe20000000f00 */
[----:B------:R-:W-:Y:S04]  /*5cb0*/  WARPSYNC R6 ;  /* 0x0000000600007348 */ /* 0x000fe80003800000 */
[----:B------:R-:W-:Y:S05]  /*5cc0*/  RET.REL.NODEC R14 `(_ZN7cutlass13device_kernelIN5flash19enable_sm80_to_sm89INS1_16FlashAttnBwdSm80INS1_25CollectiveMainloopBwdSm80ILi2ELi2EN4cute5tupleIJNS5_1CILi64EEENS7_ILi128EEES8_EEENS_6half_tEfNS_4arch4Sm80ELb1ELb0ELb0ELb1ELb1ELb0ELb0ELb0ELi2ELi2ELi4ELi2ELb1EEENS1_24CollectiveEpilogueBwdGQAISA_fSD_Li256ELb1ELb1EEENS1_25SingleTileBwdLPTSchedulerILb1ELi128ELb1EEEEEEEEEvNT_6ParamsE) ;  /* 0xffffa3300e007950 */ /* 0x000fea0003c3ffff */
.L_x_886:
        /* <DEDUP_REMOVED lines=11> */
.L_x_1822:


//--------------------- .text._ZN7cutlass13device_kernelIN5flash22FlashAttnBwdPreprocessIN4cute5tupleIJNS3_1CILi64EEES6_EEENS_6half_tEfNS_4arch4Sm80ELb1ELb1EEEEEvNT_6ParamsE --------------------------
	.section	.text._ZN7cutlass13device_kernelIN5flash22FlashAttnBwdPreprocessIN4cute5tupleIJNS3_1CILi64EEES6_EEENS_6half_tEfNS_4arch4Sm80ELb1ELb1EEEEEvNT_6ParamsE,"ax",@progbits
	.sectioninfo	@"SHI_REGISTERS=45"
	.align	128
.text._ZN7cutlass13device_kernelIN5flash22FlashAttnBwdPreprocessIN4cute5tupleIJNS3_1CILi64EEES6_EEENS_6half_tEfNS_4arch4Sm80ELb1ELb1EEEEEvNT_6ParamsE:
        .type           _ZN7cutlass13device_kernelIN5flash22FlashAttnBwdPreprocessIN4cute5tupleIJNS3_1CILi64EEES6_EEENS_6half_tEfNS_4arch4Sm80ELb1ELb1EEEEEvNT_6ParamsE,@function
        .size           _ZN7cutlass13device_kernelIN5flash22FlashAttnBwdPreprocessIN4cute5tupleIJNS3_1CILi64EEES6_EEENS_6half_tEfNS_4arch4Sm80ELb1ELb1EEEEEvNT_6ParamsE,(.L_x_1824 - _ZN7cutlass13device_kernelIN5flash22FlashAttnBwdPreprocessIN4cute5tupleIJNS3_1CILi64EEES6_EEENS_6half_tEfNS_4arch4Sm80ELb1ELb1EEEEEvNT_6ParamsE)
        .other          _ZN7cutlass13device_kernelIN5flash22FlashAttnBwdPreprocessIN4cute5tupleIJNS3_1CILi64EEES6_EEENS_6half_tEfNS_4arch4Sm80ELb1ELb1EEEEEvNT_6ParamsE,@"STO_CUDA_ENTRY STV_DEFAULT"
_ZN7cutlass13device_kernelIN5flash22FlashAttnBwdPreprocessIN4cute5tupleIJNS3_1CILi64EEES6_EEENS_6half_tEfNS_4arch4Sm80ELb1ELb1EEEEEvNT_6ParamsE:
[----:B------:R-:W-:Y:S02]  /*0000*/  IMAD.MOV.U32 R1, RZ, RZ, c[0x0][0x28] ;  /* 0x00000a00ff017624 */ /* 0x000fe400078e00ff */
[----:B------:R-:W0:Y:S01]  /*0010*/  S2R R0, SR_CTAID.Z ;  /* 0x0000000000007919 */ /* 0x000e220000002700 */
[----:B------:R-:W-:Y:S01]  /*0020*/  ISETP.NE.U32.AND P1, PT, RZ, c[0x0][0x248], PT ;  /* 0x00009200ff007a0c */ /* 0x000fe20003f25070 */
[----:B------:R-:W-:Y:S01]  /*0030*/  HFMA2.MMA R3, -RZ, RZ, 0, 2.384185791015625e-07 ;  /* 0x00000004ff037435 */ /* 0x000fe200000001ff */
[----:B------:R-:W-:Y:S01]  /*0040*/  ISETP.NE.U32.AND P0, PT, RZ, c[0x0][0x240], PT ;  /* 0x00009000ff007a0c */ /* 0x000fe20003f05070 */
[----:B------:R-:W-:Y:S01]  /*0050*/  ULDC.64 UR4, c[0x0][0x118] ;  /* 0x0000460000047ab9 */ /* 0x000fe20000000a00 */
[----:B------:R-:W-:Y:S02]  /*0060*/  ISETP.NE.AND.EX P1, PT, RZ, c[0x0][0x24c], PT, P1 ;  /* 0x00009300ff007a0c */ /* 0x000fe40003f25310 */
[----:B------:R-:W-:Y:S01]  /*0070*/  ISETP.NE.AND.EX P0, PT, RZ, c[0x0][0x244], PT, P0 ;  /* 0x00009100ff007a0c */ /* 0x000fe20003f05300 */
[----:B------:R-:W-:-:S04]  /*0080*/  IMAD.MOV.U32 R2, RZ, RZ, c[0x0][0x168] ;  /* 0x00005a00ff027624 */ /* 0x000fc800078e00ff */
[----:B0-----:R-:W-:-:S06]  /*0090*/  IMAD.WIDE R8, R0, R3, c[0x0][0x240] ;  /* 0x0000900000087625 */ /* 0x001fcc00078e0203 */
[----:B------:R-:W-:Y:S02]  /*00a0*/  @P1 IMAD.WIDE R10, R0, R3, c[0x0][0x248] ;  /* 0x00009200000a1625 */ /* 0x000fe400078e0203 */
[----:B------:R0:W5:Y:S01]  /*00b0*/  @P0 LDG.E R35, [R8.64] ;  /* 0x0000000408230981 */ /* 0x000162000c1e1900 */
[----:B------:R-:W-:-:S03]  /*00c0*/  ISETP.NE.U32.AND P2, PT, RZ, c[0x0][0x240], PT ;  /* 0x00009000ff007a0c */ /* 0x000fc60003f45070 */
[----:B------:R0:W5:Y:S04]  /*00d0*/  @P1 LDG.E R2, [R10.64] ;  /* 0x000000040a021981 */ /* 0x000168000c1e1900 */
[----:B------:R-:W1:Y:S02]  /*00e0*/  S2R R5, SR_CTAID.X ;  /* 0x0000000000057919 */ /* 0x000e640000002500 */
[----:B-1----:R-:W-:Y:S01]  /*00f0*/  SHF.L.U32 R7, R5, 0x6, RZ ;  /* 0x0000000605077819 */ /* 0x002fe200000006ff */
[----:B------:R-:W-:Y:S05]  /*0100*/  @P1 BRA `(.L_x_887) ;  /* 0x0000004000001947 */ /* 0x000fea0003800000 */
[----:B0-----:R-:W-:Y:S05]  /*0110*/  @!P0 BRA `(.L_x_887) ;  /* 0x0000003000008947 */ /* 0x001fea0003800000 */
[----:B------:R-:W2:Y:S04]  /*0120*/  LDG.E R11, [R8.64] ;  /* 0x00000004080b7981 */ /* 0x000ea8000c1e1900 */
[----:B-----5:R-:W2:Y:S02]  /*0130*/  LDG.E R2, [R8.64+0x4] ;  /* 0x0000040408027981 */ /* 0x020ea4000c1e1900 */
[----:B--2---:R-:W-:-:S02]  /*0140*/  IMAD.IADD R2, R2, 0x1, -R11 ;  /* 0x0000000102027824 */ /* 0x004fc400078e0a0b */
.L_x_887:
[----:B0-----:R-:W0:Y:S01]  /*0150*/  S2R R4, SR_TID.X ;  /* 0x0000000000047919 */ /* 0x001e220000002100 */
[----:B------:R-:W-:-:S02]  /*0160*/  ISETP.NE.AND.EX P1, PT, RZ, c[0x0][0x244], PT, P2 ;  /* 0x00009100ff007a0c */ /* 0x000fc40003f25320 */
[----:B-----5:R-:W-:-:S13]  /*0170*/  ISETP.LE.AND P2, PT, R2, R7, PT ;  /* 0x000000070200720c */ /* 0x020fda0003f43270 */
[----:B------:R-:W-:Y:S05]  /*0180*/  @P1 EXIT P2 ;  /* 0x000000000000194d */ /* 0x000fea0001000000 */
[----:B------:R-:W1:Y:S01]  /*0190*/  S2R R6, SR_CTAID.Y ;  /* 0x0000000000067919 */ /* 0x000e620000002600 */
[----:B0-----:R-:W-:Y:S01]  /*01a0*/  SHF.R.S32.HI R9, RZ, 0x1f, R4 ;  /* 0x0000001fff097819 */ /* 0x001fe20000011404 */
[----:B------:R-:W-:Y:S01]  /*01b0*/  CS2R R28, SRZ ;  /* 0x00000000001c7805 */ /* 0x000fe2000001ff00 */
[----:B------:R-:W-:Y:S02]  /*01c0*/  IADD3 R41, -R7, R2, RZ ;  /* 0x0000000207297210 */ /* 0x000fe40007ffe1ff */
[----:B------:R-:W-:Y:S02]  /*01d0*/  LEA.HI R9, R9, R4, RZ, 0x3 ;  /* 0x0000000409097211 */ /* 0x000fe400078f18ff */
[----:B------:R-:W-:Y:S02]  /*01e0*/  @P0 MOV R28, R35 ;  /* 0x00000023001c0202 */ /* 0x000fe40000000f00 */
[----:B------:R-:W-:Y:S02]  /*01f0*/  SHF.R.S32.HI R24, RZ, 0x3, R9 ;  /* 0x00000003ff187819 */ /* 0x000fe40000011409 */
[----:B------:R-:W-:-:S02]  /*0200*/  LOP3.LUT R9, R9, 0xfffffff8, RZ, 0xc0, !PT ;  /* 0xfffffff809097812 */ /* 0x000fc400078ec0ff */
[----:B------:R-:W-:Y:S02]  /*0210*/  IADD3 R8, R24, 0x20, RZ ;  /* 0x0000002018087810 */ /* 0x000fe40007ffe0ff */
[----:B------:R-:W-:Y:S01]  /*0220*/  @P0 SHF.R.S32.HI R29, RZ, 0x1f, R35 ;  /* 0x0000001fff1d0819 */ /* 0x000fe20000011423 */
[----:B------:R-:W-:Y:S01]  /*0230*/  IMAD.IADD R40, R4, 0x1, -R9 ;  /* 0x0000000104287824 */ /* 0x000fe200078e0a09 */
[----:B------:R-:W-:Y:S02]  /*0240*/  ISETP.GE.AND P2, PT, R8, R41, PT ;  /* 0x000000290800720c */ /* 0x000fe40003f46270 */
[----:B------:R-:W-:Y:S01]  /*0250*/  SHF.R.S32.HI R26, RZ, 0x1f, R24 ;  /* 0x0000001fff1a7819 */ /* 0x000fe20000011418 */
[----:B------:R-:W-:Y:S01]  /*0260*/  IMAD.SHL.U32 R10, R40, 0x8, RZ ;  /* 0x00000008280a7824 */ /* 0x000fe200078e00ff */
[----:B------:R-:W-:Y:S02]  /*0270*/  IADD3 R16, P5, R24, R28, RZ ;  /* 0x0000001c18107210 */ /* 0x000fe40007fbe0ff */
[----:B------:R-:W-:-:S02]  /*0280*/  SHF.R.S32.HI R27, RZ, 0x1f, R0 ;  /* 0x0000001fff1b7819 */ /* 0x000fc40000011400 */
[----:B-1----:R-:W-:Y:S02]  /*0290*/  SHF.R.S32.HI R25, RZ, 0x1f, R6 ;  /* 0x0000001fff197819 */ /* 0x002fe40000011406 */
[----:B------:R-:W-:Y:S02]  /*02a0*/  ISETP.LT.AND P4, PT, R10, c[0x0][0x16c], !P2 ;  /* 0x00005b000a007a0c */ /* 0x000fe40005781270 */
[--C-:B------:R-:W-:Y:S01]  /*02b0*/  SHF.R.S32.HI R11, RZ, 0x1f, R10.reuse ;  /* 0x0000001fff0b7819 */ /* 0x100fe2000001140a */
[C---:B------:R-:W-:Y:S01]  /*02c0*/  IMAD R9, R25.reuse, c[0x0][0x180], RZ ;  /* 0x0000600019097a24 */ /* 0x040fe200078e02ff */
[----:B------:R-:W-:Y:S01]  /*02d0*/  IADD3.X R17, R26, R29, RZ, P5, !PT ;  /* 0x0000001d1a117210 */ /* 0x000fe20002ffe4ff */
[----:B------:R-:W-:Y:S01]  /*02e0*/  IMAD R13, R25, c[0x0][0x1a0], RZ ;  /* 0x00006800190d7a24 */ /* 0x000fe200078e02ff */
[----:B------:R-:W-:Y:S01]  /*02f0*/  SEL R27, R27, RZ, !P1 ;  /* 0x000000ff1b1b7207 */ /* 0x000fe20004800000 */
[----:B------:R-:W-:Y:S01]  /*0300*/  IMAD R15, R6, c[0x0][0x184], R9 ;  /* 0x00006100060f7a24 */ /* 0x000fe200078e0209 */
[----:B------:R-:W-:Y:S01]  /*0310*/  ISETP.GE.AND P3, PT, R24, R41, PT ;  /* 0x000000291800720c */ /* 0x000fe20003f66270 */
[----:B------:R-:W-:Y:S01]  /*0320*/  IMAD R19, R6, c[0x0][0x1a4], R13 ;  /* 0x0000690006137a24 */ /* 0x000fe200078e020d */
[----:B------:R-:W-:Y:S01]  /*0330*/  SEL R34, R0, RZ, !P1 ;  /* 0x000000ff00227207 */ /* 0x000fe20004800000 */
[----:B------:R-:W-:Y:S01]  /*0340*/  IMAD.WIDE.U32 R8, R6, c[0x0][0x180], R10 ;  /* 0x0000600006087a25 */ /* 0x000fe200078e000a */
[----:B------:R-:W-:-:S03]  /*0350*/  ISETP.LT.AND P5, PT, R10, c[0x0][0x16c], !P3 ;  /* 0x00005b000a007a0c */ /* 0x000fc60005fa1270 */
[----:B------:R-:W-:-:S04]  /*0360*/  IMAD.WIDE R16, R5, 0x40, R16 ;  /* 0x0000004005107825 */ /* 0x000fc800078e0210 */
[----:B------:R-:W-:Y:S01]  /*0370*/  IMAD.WIDE.U32 R12, R6, c[0x0][0x1a0], R10 ;  /* 0x00006800060c7a25 */ /* 0x000fe200078e000a */
[----:B------:R-:W-:-:S03]  /*0380*/  @P4 IADD3 R11, P6, R16, 0x20, RZ ;  /* 0x00000020100b4810 */ /* 0x000fc60007fde0ff */
[----:B------:R-:W-:Y:S01]  /*0390*/  IMAD.IADD R9, R9, 0x1, R15 ;  /* 0x0000000109097824 */ /* 0x000fe200078e020f */
[----:B------:R-:W-:Y:S01]  /*03a0*/  @P4 IADD3 R15, P1, R16, 0x20, RZ ;  /* 0x00000020100f4810 */ /* 0x000fe20007f3e0ff */
[----:B------:R-:W-:Y:S01]  /*03b0*/  IMAD R21, R27, c[0x0][0x1a8], RZ ;  /* 0x00006a001b157a24 */ /* 0x000fe200078e02ff */
[----:B------:R-:W-:Y:S01]  /*03c0*/  IADD3 R13, R13, R19, RZ ;  /* 0x000000130d0d7210 */ /* 0x000fe20007ffe0ff */
[----:B------:R-:W-:Y:S01]  /*03d0*/  IMAD R19, R27, c[0x0][0x188], RZ ;  /* 0x000062001b137a24 */ /* 0x000fe200078e02ff */
[----:B------:R-:W-:Y:S01]  /*03e0*/  @P4 IADD3.X R18, RZ, R17, RZ, P6, !PT ;  /* 0x00000011ff124210 */ /* 0x000fe200037fe4ff */
[----:B------:R-:W-:Y:S02]  /*03f0*/  @P4 IMAD.X R10, RZ, RZ, R17, P1 ;  /* 0x000000ffff0a4224 */ /* 0x000fe400008e0611 */
[C---:B------:R-:W-:Y:S02]  /*0400*/  IMAD R19, R34.reuse, c[0x0][0x18c], R19 ;  /* 0x0000630022137a24 */ /* 0x040fe400078e0213 */
[----:B------:R-:W-:-:S04]  /*0410*/  IMAD.WIDE.U32 R8, R34, c[0x0][0x188], R8 ;  /* 0x0000620022087a25 */ /* 0x000fc800078e0008 */
[----:B------:R-:W-:Y:S02]  /*0420*/  @P4 IMAD R10, R10, c[0x0][0x178], RZ ;  /* 0x00005e000a0a4a24 */ /* 0x000fe400078e02ff */
[----:B------:R-:W-:Y:S02]  /*0430*/  IMAD.IADD R9, R9, 0x1, R19 ;  /* 0x0000000109097824 */ /* 0x000fe400078e0213 */
[C---:B------:R-:W-:Y:S02]  /*0440*/  IMAD R23, R34.reuse, c[0x0][0x1ac], R21 ;  /* 0x00006b0022177a24 */ /* 0x040fe400078e0215 */
[----:B------:R-:W-:Y:S02]  /*0450*/  @P4 IMAD R21, R15, c[0x0][0x17c], R10 ;  /* 0x00005f000f154a24 */ /* 0x000fe400078e020a */
[----:B------:R-:W-:-:S04]  /*0460*/  IMAD.WIDE.U32 R12, R34, c[0x0][0x1a8], R12 ;  /* 0x00006a00220c7a25 */ /* 0x000fc800078e000c */
[----:B------:R-:W-:Y:S01]  /*0470*/  @P4 IMAD.WIDE.U32 R14, R15, c[0x0][0x178], R8 ;  /* 0x00005e000f0e4a25 */ /* 0x000fe200078e0008 */
[----:B------:R-:W-:-:S03]  /*0480*/  IADD3 R13, R13, R23, RZ ;  /* 0x000000170d0d7210 */ /* 0x000fc60007ffe0ff */
[----:B------:R-:W-:Y:S01]  /*0490*/  @P5 IMAD R19, R17, c[0x0][0x178], RZ ;  /* 0x00005e0011135a24 */ /* 0x000fe200078e02ff */
[----:B------:R-:W-:Y:S01]  /*04a0*/  @P4 LEA R36, P1, R14, c[0x0][0x160], 0x1 ;  /* 0x000058000e244a11 */ /* 0x000fe200078208ff */
[----:B------:R-:W-:Y:S02]  /*04b0*/  @P4 IMAD.IADD R15, R15, 0x1, R21 ;  /* 0x000000010f0f4824 */ /* 0x000fe400078e0215 */
[----:B------:R-:W-:Y:S02]  /*04c0*/  @P4 IMAD R18, R18, c[0x0][0x198], RZ ;  /* 0x0000660012124a24 */ /* 0x000fe400078e02ff */
[----:B------:R-:W-:Y:S01]  /*04d0*/  @P5 IMAD R19, R16, c[0x0][0x17c], R19 ;  /* 0x00005f0010135a24 */ /* 0x000fe200078e0213 */
[----:B------:R-:W-:Y:S01]  /*04e0*/  @P4 LEA.HI.X R37, R14, c[0x0][0x164], R15, 0x1, P1 ;  /* 0x000059000e254a11 */ /* 0x000fe200008f0c0f */
[----:B------:R-:W-:-:S04]  /*04f0*/  @P5 IMAD.WIDE.U32 R8, R16, c[0x0][0x178], R8 ;  /* 0x00005e0010085a25 */ /* 0x000fc800078e0008 */
[----:B------:R-:W-:Y:S01]  /*0500*/  @P5 IMAD R17, R17, c[0x0][0x198], RZ ;  /* 0x0000660011115a24 */ /* 0x000fe200078e02ff */
[----:B------:R-:W-:Y:S01]  /*0510*/  @P5 IADD3 R15, R9, R19, RZ ;  /* 0x00000013090f5210 */ /* 0x000fe20007ffe0ff */
[C---:B------:R-:W-:Y:S01]  /*0520*/  @P4 IMAD R23, R11.reuse, c[0x0][0x19c], R18 ;  /* 0x000067000b174a24 */ /* 0x040fe200078e0212 */
[----:B------:R-:W-:Y:S01]  /*0530*/  @P5 LEA R30, P1, R8, c[0x0][0x160], 0x1 ;  /* 0x00005800081e5a11 */ /* 0x000fe200078208ff */
[----:B------:R-:W-:-:S03]  /*0540*/  @P4 IMAD.WIDE.U32 R10, R11, c[0x0][0x198], R12 ;  /* 0x000066000b0a4a25 */ /* 0x000fc600078e000c */
[----:B------:R-:W-:Y:S01]  /*0550*/  @P5 LEA.HI.X R31, R8, c[0x0][0x164], R15, 0x1, P1 ;  /* 0x00005900081f5a11 */ /* 0x000fe200008f0c0f */
[----:B------:R-:W-:Y:S01]  /*0560*/  @P5 IMAD R19, R16, c[0x0][0x19c], R17 ;  /* 0x0000670010135a24 */ /* 0x000fe200078e0211 */
[----:B------:R-:W-:Y:S01]  /*0570*/  @P4 LEA R38, P6, R10, c[0x0][0x190], 0x1 ;  /* 0x000064000a264a11 */ /* 0x000fe200078c08ff */
[----:B------:R-:W-:Y:S01]  /*0580*/  @P5 IMAD.WIDE.U32 R16, R16, c[0x0][0x198], R12 ;  /* 0x0000660010105a25 */ /* 0x000fe200078e000c */
[----:B------:R-:W-:Y:S01]  /*0590*/  CS2R R14, SRZ ;  /* 0x00000000000e7805 */ /* 0x000fe2000001ff00 */
[----:B------:R-:W-:Y:S02]  /*05a0*/  CS2R R12, SRZ ;  /* 0x00000000000c7805 */ /* 0x000fe4000001ff00 */
[----:B------:R-:W-:Y:S01]  /*05b0*/  @P4 IMAD.IADD R9, R11, 0x1, R23 ;  /* 0x000000010b094824 */ /* 0x000fe200078e0217 */
[----:B------:R-:W-:Y:S02]  /*05c0*/  @P5 IADD3 R17, R17, R19, RZ ;  /* 0x0000001311115210 */ /* 0x000fe40007ffe0ff */
[----:B------:R-:W-:-:S02]  /*05d0*/  @P5 LEA R32, P1, R16, c[0x0][0x190], 0x1 ;  /* 0x0000640010205a11 */ /* 0x000fc400078208ff */
[----:B------:R-:W-:Y:S02]  /*05e0*/  @P4 LEA.HI.X R39, R10, c[0x0][0x194], R9, 0x1, P6 ;  /* 0x000065000a274a11 */ /* 0x000fe400030f0c09 */
[----:B------:R-:W-:Y:S01]  /*05f0*/  CS2R R8, SRZ ;  /* 0x0000000000087805 */ /* 0x000fe2000001ff00 */
[----:B------:R-:W-:Y:S01]  /*0600*/  CS2R R10, SRZ ;  /* 0x00000000000a7805 */ /* 0x000fe2000001ff00 */
[----:B------:R-:W-:Y:S01]  /*0610*/  @P5 LEA.HI.X R33, R16, c[0x0][0x194], R17, 0x1, P1 ;  /* 0x0000650010215a11 */ /* 0x000fe200008f0c11 */
[----:B------:R-:W-:Y:S01]  /*0620*/  CS2R R18, SRZ ;  /* 0x0000000000127805 */ /* 0x000fe2000001ff00 */
[----:B------:R-:W-:Y:S01]  /*0630*/  CS2R R16, SRZ ;  /* 0x0000000000107805 */ /* 0x000fe2000001ff00 */
[----:B------:R-:W-:Y:S01]  /*0640*/  CS2R R20, SRZ ;  /* 0x0000000000147805 */ /* 0x000fe2000001ff00 */
[----:B------:R-:W-:Y:S01]  /*0650*/  CS2R R22, SRZ ;  /* 0x0000000000167805 */ /* 0x000fe2000001ff00 */
[----:B------:R0:W2:Y:S04]  /*0660*/  @P4 LDG.E.128 R8, [R36.64] ;  /* 0x0000000424084981 */ /* 0x0000a8000c1e1d00 */
[----:B------:R-:W3:Y:S04]  /*0670*/  @P4 LDG.E.128 R12, [R38.64] ;  /* 0x00000004260c4981 */ /* 0x000ee8000c1e1d00 */
[----:B------:R1:W4:Y:S04]  /*0680*/  @P5 LDG.E.128 R16, [R30.64] ;  /* 0x000000041e105981 */ /* 0x000328000c1e1d00 */
[----:B------:R2:W4:Y:S01]  /*0690*/  @P5 LDG.E.128 R20, [R32.64] ;  /* 0x0000000420145981 */ /* 0x000522000c1e1d00 */
[----:B------:R-:W-:-:S04]  /*06a0*/  ISETP.GT.AND P1, PT, R4, 0x3f, PT ;  /* 0x0000003f0400780c */ /* 0x000fc80003f24270 */
[----:B------:R-:W-:-:S13]  /*06b0*/  ISETP.GE.OR P4, PT, R4, R41, P1 ;  /* 0x000000290400720c */ /* 0x000fda0000f86670 */
[----:B0-----:R-:W-:Y:S02]  /*06c0*/  @!P4 SHF.R.S32.HI R37, RZ, 0x1f, R7 ;  /* 0x0000001fff25c819 */ /* 0x001fe40000011407 */
[--C-:B------:R-:W-:Y:S02]  /*06d0*/  @!P4 SHF.R.S32.HI R36, RZ, 0x1f, R4.reuse ;  /* 0x0000001fff24c819 */ /* 0x100fe40000011404 */
[----:B------:R-:W-:-:S04]  /*06e0*/  @!P4 IADD3 R28, P5, P6, R28, R7, R4 ;  /* 0x000000071c1cc210 */ /* 0x000fc80007ebe004 */
[----:B------:R-:W-:Y:S01]  /*06f0*/  @!P4 IADD3.X R29, R29, R37, R36, P5, P6 ;  /* 0x000000251d1dc210 */ /* 0x000fe20002fec424 */
[----:B------:R-:W-:Y:S01]  /*0700*/  @!P4 IMAD R37, R25, c[0x0][0x1e0], RZ ;  /* 0x000078001925ca24 */ /* 0x000fe200078e02ff */
[----:B------:R-:W-:-:S03]  /*0710*/  MOV R36, 0x7f800000 ;  /* 0x7f80000000247802 */ /* 0x000fc60000000f00 */
[----:B------:R-:W-:-:S04]  /*0720*/  @!P4 IMAD.WIDE.U32 R28, R6, c[0x0][0x1e0], R28 ;  /* 0x00007800061cca25 */ /* 0x000fc800078e001c */
[----:B------:R-:W-:Y:S01]  /*0730*/  @!P4 IMAD R37, R6, c[0x0][0x1e4], R37 ;  /* 0x000079000625ca24 */ /* 0x000fe200078e0225 */
[----:B-1----:R-:W-:-:S03]  /*0740*/  @!P4 MOV R30, R28 ;  /* 0x0000001c001ec202 */ /* 0x002fc60000000f00 */
[----:B------:R-:W-:Y:S02]  /*0750*/  @!P4 IMAD.IADD R31, R29, 0x1, R37 ;  /* 0x000000011d1fc824 */ /* 0x000fe400078e0225 */
[----:B------:R-:W-:Y:S02]  /*0760*/  @!P4 IMAD R29, R27, c[0x0][0x1e8], RZ ;  /* 0x00007a001b1dca24 */ /* 0x000fe400078e02ff */
[----:B------:R-:W-:-:S04]  /*0770*/  @!P4 IMAD.WIDE.U32 R30, R34, c[0x0][0x1e8], R30 ;  /* 0x00007a00221eca25 */ /* 0x000fc800078e001e */
[----:B------:R-:W-:Y:S01]  /*0780*/  @!P4 IMAD R29, R34, c[0x0][0x1ec], R29 ;  /* 0x00007b00221dca24 */ /* 0x000fe200078e021d */
[----:B------:R-:W-:-:S03]  /*0790*/  @!P4 LEA R28, P5, R30, c[0x0][0x1d8], 0x2 ;  /* 0x000076001e1cca11 */ /* 0x000fc600078a10ff */
[----:B------:R-:W-:-:S05]  /*07a0*/  @!P4 IMAD.IADD R29, R31, 0x1, R29 ;  /* 0x000000011f1dc824 */ /* 0x000fca00078e021d */
[----:B------:R-:W-:-:S05]  /*07b0*/  @!P4 LEA.HI.X R29, R30, c[0x0][0x1dc], R29, 0x2, P5 ;  /* 0x000077001e1dca11 */ /* 0x000fca00028f141d */
[----:B------:R0:W5:Y:S01]  /*07c0*/  @!P4 LDG.E R36, [R28.64] ;  /* 0x000000041c24c981 */ /* 0x000162000c1e1900 */
[----:B------:R-:W-:Y:S01]  /*07d0*/  @P0 IMAD R35, R0, 0x40, R35 ;  /* 0x0000004000230824 */ /* 0x000fe200078e0223 */
[----:B------:R-:W-:Y:S01]  /*07e0*/  BSSY B0, `(.L_x_888) ;  /* 0x0000060000007945 */ /* 0x000fe20003800000 */
[--C-:B--2---:R-:W-:Y:S02]  /*07f0*/  HADD2.F32 R32, -RZ, R8.reuse.H1_H1 ;  /* 0x30000008ff207230 */ /* 0x104fe40000004100 */
[----:B------:R-:W-:Y:S02]  /*0800*/  HADD2.F32 R30, -RZ, R8.H0_H0 ;  /* 0x20000008ff1e7230 */ /* 0x000fe40000004100 */
[--C-:B---3--:R-:W-:Y:S02]  /*0810*/  HADD2.F32 R41, -RZ, R12.reuse.H1_H1 ;  /* 0x3000000cff297230 */ /* 0x108fe40000004100 */
[----:B------:R-:W-:Y:S02]  /*0820*/  HADD2.F32 R37, -RZ, R12.H0_H0 ;  /* 0x2000000cff257230 */ /* 0x000fe40000004100 */
[--C-:B----4-:R-:W-:Y:S01]  /*0830*/  HADD2.F32 R39, -RZ, R16.reuse.H1_H1 ;  /* 0x30000010ff277230 */ /* 0x110fe20000004100 */
[----:B------:R-:W-:Y:S01]  /*0840*/  FMUL.FTZ R32, R32, R41 ;  /* 0x0000002920207220 */ /* 0x000fe20000410000 */
[----:B------:R-:W-:-:S02]  /*0850*/  HADD2.F32 R16, -RZ, R16.H0_H0 ;  /* 0x20000010ff107230 */ /* 0x000fc40000004100 */
[--C-:B------:R-:W-:Y:S01]  /*0860*/  HADD2.F32 R42, -RZ, R20.reuse.H1_H1 ;  /* 0x30000014ff2a7230 */ /* 0x100fe20000004100 */
[----:B------:R-:W-:Y:S01]  /*0870*/  FFMA.FTZ R30, R30, R37, R32 ;  /* 0x000000251e1e7223 */ /* 0x000fe20000010020 */
[----:B------:R-:W-:Y:S02]  /*0880*/  HADD2.F32 R41, -RZ, R20.H0_H0 ;  /* 0x20000014ff297230 */ /* 0x000fe40000004100 */
[----:B------:R-:W-:Y:S01]  /*0890*/  HADD2.F32 R8, -RZ, R9.H0_H0 ;  /* 0x20000009ff087230 */ /* 0x000fe20000004100 */
[----:B------:R-:W-:Y:S01]  /*08a0*/  FMUL.FTZ R39, R39, R42 ;  /* 0x0000002a27277220 */ /* 0x000fe20000410000 */
[--C-:B0-----:R-:W-:Y:S02]  /*08b0*/  HADD2.F32 R29, -RZ, R13.reuse.H0_H0 ;  /* 0x2000000dff1d7230 */ /* 0x101fe40000004100 */
[----:B------:R-:W-:Y:S01]  /*08c0*/  HADD2.F32 R38, -RZ, R13.H1_H1 ;  /* 0x3000000dff267230 */ /* 0x000fe20000004100 */
[----:B------:R-:W-:Y:S01]  /*08d0*/  FFMA.FTZ R39, R16, R41, R39 ;  /* 0x0000002910277223 */ /* 0x000fe20000010027 */
[--C-:B------:R-:W-:Y:S01]  /*08e0*/  HADD2.F32 R13, -RZ, R15.reuse.H0_H0 ;  /* 0x2000000fff0d7230 */ /* 0x100fe20000004100 */
[----:B------:R-:W-:Y:S01]  /*08f0*/  FFMA.FTZ R8, R8, R29, R30 ;  /* 0x0000001d08087223 */ /* 0x000fe2000001001e */
[----:B------:R-:W-:-:S02]  /*0900*/  HADD2.F32 R12, -RZ, R15.H1_H1 ;  /* 0x3000000fff0c7230 */ /* 0x000fc40000004100 */
[----:B------:R-:W-:Y:S02]  /*0910*/  HADD2.F32 R15, -RZ, R17.H0_H0 ;  /* 0x20000011ff0f7230 */ /* 0x000fe40000004100 */
[----:B------:R-:W-:Y:S02]  /*0920*/  HADD2.F32 R20, -RZ, R21.H0_H0 ;  /* 0x20000015ff147230 */ /* 0x000fe40000004100 */
[----:B------:R-:W-:Y:S02]  /*0930*/  HADD2.F32 R31, -RZ, R9.H1_H1 ;  /* 0x30000009ff1f7230 */ /* 0x000fe40000004100 */
        /* <DEDUP_REMOVED lines=19> */
[----:B------:R-:W-:Y:S01]  /*0a70*/  HADD2.F32 R15, -RZ, R23.H0_H0 ;  /* 0x20000017ff0f7230 */ /* 0x000fe20000004100 */
[----:B------:R-:W-:Y:S01]  /*0a80*/  FFMA.FTZ R13, R10, R13, R14 ;  /* 0x0000000d0a0d7223 */ /* 0x000fe2000001000e */
[----:B------:R-:W-:Y:S02]  /*0a90*/  HADD2.F32 R11, -RZ, R11.H1_H1 ;  /* 0x3000000bff0b7230 */ /* 0x000fe40000004100 */
[----:B------:R-:W-:Y:S01]  /*0aa0*/  HADD2.F32 R19, -RZ, R19.H1_H1 ;  /* 0x30000013ff137230 */ /* 0x000fe20000004100 */
[----:B------:R-:W-:Y:S01]  /*0ab0*/  FFMA.FTZ R8, R8, R15, R9 ;  /* 0x0000000f08087223 */ /* 0x000fe20000010009 */
[----:B------:R-:W-:Y:S01]  /*0ac0*/  HADD2.F32 R10, -RZ, R23.H1_H1 ;  /* 0x30000017ff0a7230 */ /* 0x000fe20000004100 */
[----:B------:R-:W-:-:S04]  /*0ad0*/  FFMA.FTZ R12, R11, R12, R13 ;  /* 0x0000000c0b0c7223 */ /* 0x000fc8000001000d */
[----:B------:R-:W-:Y:S01]  /*0ae0*/  FFMA.FTZ R19, R19, R10, R8 ;  /* 0x0000000a13137223 */ /* 0x000fe20000010008 */
[----:B------:R-:W0:Y:S04]  /*0af0*/  SHFL.BFLY PT, R9, R12, 0x4, 0x1f ;  /* 0x0c801f000c097f89 */ /* 0x000e2800000e0000 */
[----:B------:R-:W1:Y:S01]  /*0b00*/  SHFL.BFLY PT, R8, R19, 0x4, 0x1f ;  /* 0x0c801f0013087f89 */ /* 0x000e6200000e0000 */
[----:B0-----:R-:W-:Y:S02]  /*0b10*/  FADD.FTZ R13, R12, R9 ;  /* 0x000000090c0d7221 */ /* 0x001fe40000010000 */
[----:B-1----:R-:W-:-:S03]  /*0b20*/  FADD.FTZ R9, R19, R8 ;  /* 0x0000000813097221 */ /* 0x002fc60000010000 */
[----:B------:R-:W0:Y:S01]  /*0b30*/  SHFL.BFLY PT, R14, R13, 0x2, 0x1f ;  /* 0x0c401f000d0e7f89 */ /* 0x000e2200000e0000 */
[----:B------:R-:W-:-:S03]  /*0b40*/  @P0 SHF.R.S32.HI R8, RZ, 0x1f, R35 ;  /* 0x0000001fff080819 */ /* 0x000fc60000011423 */
[----:B------:R-:W1:Y:S01]  /*0b50*/  SHFL.BFLY PT, R10, R9, 0x2, 0x1f ;  /* 0x0c401f00090a7f89 */ /* 0x000e6200000e0000 */
[----:B------:R-:W-:Y:S01]  /*0b60*/  @P0 LEA.HI R8, R8, R35, RZ, 0x6 ;  /* 0x0000002308080211 */ /* 0x000fe200078f30ff */
[----:B0-----:R-:W-:Y:S02]  /*0b70*/  FADD.FTZ R14, R13, R14 ;  /* 0x0000000e0d0e7221 */ /* 0x001fe40000010000 */
[----:B------:R-:W-:Y:S02]  /*0b80*/  IMAD.SHL.U32 R13, R4, 0x4, RZ ;  /* 0x00000004040d7824 */ /* 0x000fe400078e00ff */
[----:B-1----:R-:W-:Y:S01]  /*0b90*/  FADD.FTZ R11, R9, R10 ;  /* 0x0000000a090b7221 */ /* 0x002fe20000010000 */
[----:B------:R-:W-:Y:S01]  /*0ba0*/  HFMA2.MMA R10, -RZ, RZ, 0, 0 ;  /* 0x00000000ff0a7435 */ /* 0x000fe200000001ff */
[----:B------:R-:W0:Y:S01]  /*0bb0*/  SHFL.BFLY PT, R15, R14, 0x1, 0x1f ;  /* 0x0c201f000e0f7f89 */ /* 0x000e2200000e0000 */
[----:B------:R-:W-:-:S03]  /*0bc0*/  SHF.L.U32 R9, R5, 0xc, RZ ;  /* 0x0000000c05097819 */ /* 0x000fc600000006ff */
[----:B------:R-:W1:Y:S01]  /*0bd0*/  SHFL.BFLY PT, R12, R11, 0x1, 0x1f ;  /* 0x0c201f000b0c7f89 */ /* 0x000e6200000e0000 */
[----:B------:R-:W-:-:S05]  /*0be0*/  @P0 LOP3.LUT R10, R8, 0xffffffc0, RZ, 0xc0, !PT ;  /* 0xffffffc0080a0812 */ /* 0x000fca00078ec0ff */
[----:B------:R-:W-:-:S05]  /*0bf0*/  IMAD.SHL.U32 R8, R10, 0x40, RZ ;  /* 0x000000400a087824 */ /* 0x000fca00078e00ff */
[----:B------:R-:W-:Y:S02]  /*0c00*/  SHF.R.S32.HI R16, RZ, 0x1f, R8 ;  /* 0x0000001fff107819 */ /* 0x000fe40000011408 */
[--C-:B------:R-:W-:Y:S02]  /*0c10*/  IADD3 R8, P0, P4, R8, R13, R9.reuse ;  /* 0x0000000d08087210 */ /* 0x100fe40007c1e009 */
[----:B------:R-:W-:Y:S02]  /*0c20*/  SHF.R.S32.HI R9, RZ, 0x1f, R9 ;  /* 0x0000001fff097819 */ /* 0x000fe40000011409 */
[----:B------:R-:W-:-:S04]  /*0c30*/  SHF.R.S32.HI R13, RZ, 0x1f, R13 ;  /* 0x0000001fff0d7819 */ /* 0x000fc8000001140d */
[----:B------:R-:W-:Y:S01]  /*0c40*/  IADD3.X R9, R16, R13, R9, P0, P4 ;  /* 0x0000000d10097210 */ /* 0x000fe200007e8409 */
[----:B------:R-:W-:Y:S01]  /*0c50*/  IMAD R13, R25, c[0x0][0x220], RZ ;  /* 0x00008800190d7a24 */ /* 0x000fe200078e02ff */
[----:B------:R-:W-:Y:S01]  /*0c60*/  ISETP.NE.AND P0, PT, R40, RZ, PT ;  /* 0x000000ff2800720c */ /* 0x000fe20003f05270 */
[----:B0-----:R-:W-:Y:S02]  /*0c70*/  FADD.FTZ R16, R14, R15 ;  /* 0x0000000f0e107221 */ /* 0x001fe40000010000 */
[C---:B------:R-:W-:Y:S02]  /*0c80*/  IMAD R17, R6.reuse, c[0x0][0x224], R13 ;  /* 0x0000890006117a24 */ /* 0x040fe400078e020d */
[----:B------:R-:W-:-:S04]  /*0c90*/  IMAD.WIDE.U32 R8, R6, c[0x0][0x220], R8 ;  /* 0x0000880006087a25 */ /* 0x000fc800078e0008 */
[----:B-1----:R-:W-:-:S04]  /*0ca0*/  FADD.FTZ R15, R11, R12 ;  /* 0x0000000c0b0f7221 */ /* 0x002fc80000010000 */
[----:B------:R-:W-:Y:S05]  /*0cb0*/  @P0 BRA `(.L_x_889) ;  /* 0x0000012000000947 */ /* 0x000fea0003800000 */
[----:B------:R-:W-:Y:S01]  /*0cc0*/  SHF.R.S32.HI R14, RZ, 0x1f, R10 ;  /* 0x0000001fff0e7819 */ /* 0x000fe2000001140a */
[----:B------:R-:W-:Y:S01]  /*0cd0*/  IMAD R11, R25, c[0x0][0x1c8], RZ ;  /* 0x00007200190b7a24 */ /* 0x000fe200078e02ff */
[----:B------:R-:W-:-:S03]  /*0ce0*/  IADD3 R12, P0, R7, R10, RZ ;  /* 0x0000000a070c7210 */ /* 0x000fc60007f1e0ff */
[----:B------:R-:W-:Y:S01]  /*0cf0*/  IMAD R11, R6, c[0x0][0x1cc], R11 ;  /* 0x00007300060b7a24 */ /* 0x000fe200078e020b */
[----:B------:R-:W-:-:S05]  /*0d00*/  LEA.HI.X.SX32 R13, R7, R14, 0x1, P0 ;  /* 0x0000000e070d7211 */ /* 0x000fca00000f0eff */
[----:B------:R-:W-:-:S05]  /*0d10*/  IMAD.WIDE.U32 R12, R6, c[0x0][0x1c8], R12 ;  /* 0x00007200060c7a25 */ /* 0x000fca00078e000c */
[----:B------:R-:W-:Y:S01]  /*0d20*/  IADD3 R13, R13, R11, RZ ;  /* 0x0000000b0d0d7210 */ /* 0x000fe20007ffe0ff */
[----:B------:R-:W-:-:S04]  /*0d30*/  IMAD R11, R27, c[0x0][0x1d0], RZ ;  /* 0x000074001b0b7a24 */ /* 0x000fc800078e02ff */
[----:B------:R-:W-:-:S04]  /*0d40*/  IMAD.WIDE.U32 R12, R34, c[0x0][0x1d0], R12 ;  /* 0x00007400220c7a25 */ /* 0x000fc800078e000c */
[----:B------:R-:W-:Y:S01]  /*0d50*/  IMAD R11, R34, c[0x0][0x1d4], R11 ;  /* 0x00007500220b7a24 */ /* 0x000fe200078e020b */
[----:B------:R-:W-:-:S04]  /*0d60*/  IADD3 R24, P0, R24, R12, RZ ;  /* 0x0000000c18187210 */ /* 0x000fc80007f1e0ff */
[----:B------:R-:W-:Y:S02]  /*0d70*/  IADD3.X R13, R26, R13, R11, P0, !PT ;  /* 0x0000000d1a0d7210 */ /* 0x000fe400007fe40b */
[C---:B------:R-:W-:Y:S02]  /*0d80*/  LEA R12, P0, R24.reuse, c[0x0][0x1b0], 0x2 ;  /* 0x00006c00180c7a11 */ /* 0x040fe400078010ff */
[----:B------:R-:W-:Y:S02]  /*0d90*/  FSEL R11, R15, RZ, !P3 ;  /* 0x000000ff0f0b7208 */ /* 0x000fe40005800000 */
[----:B------:R-:W-:Y:S02]  /*0da0*/  LEA.HI.X R13, R24, c[0x0][0x1b4], R13, 0x2, P0 ;  /* 0x00006d00180d7a11 */ /* 0x000fe400000f140d */
[----:B------:R-:W-:-:S03]  /*0db0*/  FSEL R15, R16, RZ, !P2 ;  /* 0x000000ff100f7208 */ /* 0x000fc60005000000 */
[----:B------:R0:W-:Y:S04]  /*0dc0*/  STG.E [R12.64], R11 ;  /* 0x0000000b0c007986 */ /* 0x0001e8000c101904 */
[----:B------:R0:W-:Y:S02]  /*0dd0*/  STG.E [R12.64+0x80], R15 ;  /* 0x0000800f0c007986 */ /* 0x0001e4000c101904 */
.L_x_889:
[----:B------:R-:W-:Y:S05]  /*0de0*/  BSYNC B0 ;  /* 0x0000000000007941 */ /* 0x000fea0003800000 */
.L_x_888:
[----:B------:R-:W-:Y:S01]  /*0df0*/  IADD3 R2, R2, 0x3f, RZ ;  /* 0x0000003f02027810 */ /* 0x000fe20007ffe0ff */
[----:B------:R-:W-:Y:S01]  /*0e00*/  IMAD.IADD R9, R9, 0x1, R17 ;  /* 0x0000000109097824 */ /* 0x000fe200078e0211 */
[----:B------:R-:W-:Y:S01]  /*0e10*/  ISETP.NE.U32.AND P0, PT, RZ, c[0x0][0x238], PT ;  /* 0x00008e00ff007a0c */ /* 0x000fe20003f05070 */
[----:B0-----:R-:W-:Y:S01]  /*0e20*/  IMAD R13, R27, c[0x0][0x228], RZ ;  /* 0x00008a001b0d7a24 */ /* 0x001fe200078e02ff */
[----:B------:R-:W-:Y:S01]  /*0e30*/  SHF.R.S32.HI R11, RZ, 0x1f, R2 ;  /* 0x0000001fff0b7819 */ /* 0x000fe20000011402 */
[C---:B------:R-:W-:Y:S01]  /*0e40*/  IMAD.WIDE.U32 R8, R34.reuse, c[0x0][0x228], R8 ;  /* 0x00008a0022087a25 */ /* 0x040fe200078e0008 */
[----:B------:R-:W-:Y:S01]  /*0e50*/  ISETP.NE.AND.EX P0, PT, RZ, c[0x0][0x23c], PT, P0 ;  /* 0x00008f00ff007a0c */ /* 0x000fe20003f05300 */
[----:B------:R-:W-:Y:S01]  /*0e60*/  BSSY B0, `(.L_x_890) ;  /* 0x000001e000007945 */ /* 0x000fe20003800000 */
[----:B------:R-:W-:Y:S01]  /*0e70*/  LEA.HI R11, R11, R2, RZ, 0x6 ;  /* 0x000000020b0b7211 */ /* 0x000fe200078f30ff */
[----:B------:R-:W-:Y:S01]  /*0e80*/  IMAD R13, R34, c[0x0][0x22c], R13 ;  /* 0x00008b00220d7a24 */ /* 0x000fe200078e020d */
[----:B------:R-:W-:-:S02]  /*0e90*/  LEA R12, P2, R8, c[0x0][0x208], 0x2 ;  /* 0x00008200080c7a11 */ /* 0x000fc400078410ff */
[----:B------:R-:W-:Y:S01]  /*0ea0*/  LOP3.LUT R2, R11, 0xffffffc0, RZ, 0xc0, !PT ;  /* 0xffffffc00b027812 */ /* 0x000fe200078ec0ff */
[----:B------:R-:W-:Y:S01]  /*0eb0*/  IMAD.IADD R9, R9, 0x1, R13 ;  /* 0x0000000109097824 */ /* 0x000fe200078e020d */
[----:B------:R-:W-:Y:S02]  /*0ec0*/  ISETP.NE.OR P0, PT, R4, RZ, !P0 ;  /* 0x000000ff0400720c */ /* 0x000fe40004705670 */
[----:B------:R-:W-:Y:S02]  /*0ed0*/  IADD3 R11, -R7, R2, RZ ;  /* 0x00000002070b7210 */ /* 0x000fe40007ffe1ff */
[----:B------:R-:W-:Y:S02]  /*0ee0*/  LEA.HI.X R13, R8, c[0x0][0x20c], R9, 0x2, P2 ;  /* 0x00008300080d7a11 */ /* 0x000fe400010f1409 */
[----:B------:R-:W-:-:S13]  /*0ef0*/  ISETP.GE.OR P1, PT, R4, R11, P1 ;  /* 0x0000000b0400720c */ /* 0x000fda0000f26670 */
[----:B------:R-:W-:Y:S05]  /*0f00*/  @P1 BRA `(.L_x_891) ;  /* 0x0000013000001947 */ /* 0x000fea0003800000 */
[----:B------:R-:W-:Y:S01]  /*0f10*/  SHF.R.S32.HI R2, RZ, 0x1f, R7 ;  /* 0x0000001fff027819 */ /* 0x000fe20000011407 */
[----:B------:R-:W-:Y:S01]  /*0f20*/  IMAD R25, R25, c[0x0][0x1f8], RZ ;  /* 0x00007e0019197a24 */ /* 0x000fe200078e02ff */
[--C-:B------:R-:W-:Y:S01]  /*0f30*/  IADD3 R8, P1, P2, R10, R7, R4.reuse ;  /* 0x000000070a087210 */ /* 0x100fe20007a3e004 */
[----:B------:R-:W-:Y:S01]  /*0f40*/  IMAD R27, R27, c[0x0][0x200], RZ ;  /* 0x000080001b1b7a24 */ /* 0x000fe200078e02ff */
[----:B------:R-:W-:Y:S01]  /*0f50*/  SHF.R.S32.HI R7, RZ, 0x1f, R4 ;  /* 0x0000001fff077819 */ /* 0x000fe20000011404 */
[----:B------:R-:W-:Y:S01]  /*0f60*/  IMAD R25, R6, c[0x0][0x1fc], R25 ;  /* 0x00007f0006197a24 */ /* 0x000fe200078e0219 */
[----:B------:R-:W-:-:S04]  /*0f70*/  SHF.R.S32.HI R10, RZ, 0x1f, R10 ;  /* 0x0000001fff0a7819 */ /* 0x000fc8000001140a */
[----:B------:R-:W-:Y:S01]  /*0f80*/  IADD3.X R9, R10, R2, R7, P1, P2 ;  /* 0x000000020a097210 */ /* 0x000fe20000fe4407 */
[----:B------:R-:W-:Y:S01]  /*0f90*/  IMAD R7, R34, c[0x0][0x204], R27 ;  /* 0x0000810022077a24 */ /* 0x000fe200078e021b */
[C---:B-----5:R-:W-:Y:S01]  /*0fa0*/  FSETP.NEU.FTZ.AND P1, PT, R36.reuse, -INF , PT ;  /* 0xff8000002400780b */ /* 0x060fe20003f3d000 */
[----:B------:R-:W-:Y:S02]  /*0fb0*/  FMUL.FTZ R2, R36, 1.4426950216293334961 ;  /* 0x3fb8aa3b24027820 */ /* 0x000fe40000410000 */
[----:B------:R-:W-:-:S05]  /*0fc0*/  IMAD.WIDE.U32 R8, R6, c[0x0][0x1f8], R8 ;  /* 0x00007e0006087a25 */ /* 0x000fca00078e0008 */
[----:B------:R-:W-:-:S05]  /*0fd0*/  IADD3 R9, R9, R25, RZ ;  /* 0x0000001909097210 */ /* 0x000fca0007ffe0ff */
[----:B------:R-:W-:-:S04]  /*0fe0*/  IMAD.WIDE.U32 R34, R34, c[0x0][0x200], R8 ;  /* 0x0000800022227a25 */ /* 0x000fc800078e0008 */
[----:B------:R-:W-:Y:S01]  /*0ff0*/  IMAD.IADD R7, R35, 0x1, R7 ;  /* 0x0000000123077824 */ /* 0x000fe200078e0207 */
[----:B------:R-:W-:-:S04]  /*1000*/  LEA R8, P2, R34, c[0x0][0x1f0], 0x2 ;  /* 0x00007c0022087a11 */ /* 0x000fc800078410ff */
[----:B------:R-:W-:Y:S02]  /*1010*/  LEA.HI.X R9, R34, c[0x0][0x1f4], R7, 0x2, P2 ;  /* 0x00007d0022097a11 */ /* 0x000fe400010f1407 */
[----:B------:R-:W-:-:S05]  /*1020*/  FSEL R7, R2, RZ, P1 ;  /* 0x000000ff02077208 */ /* 0x000fca0000800000 */
[----:B------:R0:W-:Y:S02]  /*1030*/  STG.E [R8.64], R7 ;  /* 0x0000000708007986 */ /* 0x0001e4000c101904 */
.L_x_891:
[----:B------:R-:W-:Y:S05]  /*1040*/  BSYNC B0 ;  /* 0x0000000000007941 */ /* 0x000fea0003800000 */
.L_x_890:
[----:B------:R1:W-:Y:S04]  /*1050*/  STG.E.128 [R12.64], RZ ;  /* 0x000000ff0c007986 */ /* 0x0003e8000c101d04 */
[----:B------:R1:W-:Y:S04]  /*1060*/  STG.E.128 [R12.64+0x1000], RZ ;  /* 0x001000ff0c007986 */ /* 0x0003e8000c101d04 */
[----:B------:R1:W-:Y:S04]  /*1070*/  STG.E.128 [R12.64+0x2000], RZ ;  /* 0x002000ff0c007986 */ /* 0x0003e8000c101d04 */
[----:B------:R1:W-:Y:S01]  /*1080*/  STG.E.128 [R12.64+0x3000], RZ ;  /* 0x003000ff0c007986 */ /* 0x0003e2000c101d04 */
[----:B------:R-:W-:Y:S05]  /*1090*/  @P0 EXIT ;  /* 0x000000000000094d */ /* 0x000fea0003800000 */
[----:B------:R-:W-:-:S04]  /*10a0*/  IMAD R5, R5, c[0x0][0x230], R0 ;  /* 0x00008c0005057a24 */ /* 0x000fc800078e0200 */
[----:B------:R-:W-:-:S04]  /*10b0*/  IMAD R2, R5, c[0x0][0x170], R6 ;  /* 0x00005c0005027a24 */ /* 0x000fc800078e0206 */
[----:B------:R-:W-:-:S05]  /*10c0*/  IMAD.WIDE R2, R2, R3, c[0x0][0x238] ;  /* 0x00008e0002027625 */ /* 0x000fca00078e0203 */
[----:B------:R-:W-:Y:S01]  /*10d0*/  STG.E [R2.64], RZ ;  /* 0x000000ff02007986 */ /* 0x000fe2000c101904 */
[----:B------:R-:W-:Y:S05]  /*10e0*/  EXIT ;  /* 0x000000000000794d */ /* 0x000fea0003800000 */
.L_x_892:
        /* <DEDUP_REMOVED lines=9> */
.L_x_1824:


//--------------------- .text._ZN7cutlass13device_kernelIN5flash19enable_sm80_to_sm89INS1_16FlashAttnBwdSm80INS1_25CollectiveMainloopBwdSm80ILi2ELi2EN4cute5tupleIJNS5_1CILi128EEES8_NS7_ILi64EEEEEENS_6half_tEfNS_4arch4Sm80ELb0ELb0ELb0ELb0ELb0ELb0ELb0ELb0ELi2ELi4ELi4ELi4ELb0EEENS1_21CollectiveEpilogueBwdISA_SB_SD_Li256ELb0ELb0ELi2EEENS1_19SingleTileSchedulerILb0ELb0ELb0ELi128EEEEEEEEEvNT_6ParamsE --------------------------
	.section	.text._ZN7cutlass13device_kernelIN5flash19enable_sm80_to_sm89INS1_16FlashAttnBwdSm80INS1_25CollectiveMainloopBwdSm80ILi2ELi2EN4cute5tupleIJNS5_1CILi128EEES8_NS7_ILi64EEEEEENS_6half_tEfNS_4arch4Sm80ELb0ELb0ELb0ELb0ELb0ELb0ELb0ELb0ELi2ELi4ELi4ELi4ELb0EEENS1_21CollectiveEpilogueBwdISA_SB_SD_Li256ELb0ELb0ELi2EEENS1_19SingleTileSchedulerILb0ELb0ELb0ELi128EEEEEEEEEvNT_6ParamsE,"ax",@progbits
	.sectioninfo	@"SHI_REGISTERS=255"
	.align	128
.text._ZN7cutlass13device_kernelIN5flash19enable_sm80_to_sm89INS1_16FlashAttnBwdSm80INS1_25CollectiveMainloopBwdSm80ILi2ELi2EN4cute5tupleIJNS5_1CILi128EEES8_NS7_ILi64EEEEEENS_6half_tEfNS_4arch4Sm80ELb0ELb0ELb0ELb0ELb0ELb0ELb0ELb0ELi2ELi4ELi4ELi4ELb0EEENS1_21CollectiveEpilogueBwdISA_SB_SD_Li256ELb0ELb0ELi2EEENS1_19SingleTileSchedulerILb0ELb0ELb0ELi128EEEEEEEEEvNT_6ParamsE:
        .type           _ZN7cutlass13device_kernelIN5flash19enable_sm80_to_sm89INS1_16FlashAttnBwdSm80INS1_25CollectiveMainloopBwdSm80ILi2ELi2EN4cute5tupleIJNS5_1CILi128EEES8_NS7_ILi64EEEEEENS_6half_tEfNS_4arch4Sm80ELb0ELb0ELb0ELb0ELb0ELb0ELb0ELb0ELi2ELi4ELi4ELi4ELb0EEENS1_21CollectiveEpilogueBwdISA_SB_SD_Li256ELb0ELb0ELi2EEENS1_19SingleTileSchedulerILb0ELb0ELb0ELi128EEEEEEEEEvNT_6ParamsE,@function
        .size           _ZN7cutlass13device_kernelIN5flash19enable_sm80_to_sm89INS1_16FlashAttnBwdSm80INS1_25CollectiveMainloopBwdSm80ILi2ELi2EN4cute5tupleIJNS5_1CILi128EEES8_NS7_ILi64EEEEEENS_6half_tEfNS_4arch4Sm80ELb0ELb0ELb0ELb0ELb0ELb0ELb0ELb0ELi2ELi4ELi4ELi4ELb0EEENS1_21CollectiveEpilogueBwdISA_SB_SD_Li256ELb0ELb0ELi2EEENS1_19SingleTileSchedulerILb0ELb0ELb0ELi128EEEEEEEEEvNT_6ParamsE,(.L_x_1825 - _ZN7cutlass13device_kernelIN5flash19enable_sm80_to_sm89INS1_16FlashAttnBwdSm80INS1_25CollectiveMainloopBwdSm80ILi2ELi2EN4cute5tupleIJNS5_1CILi128EEES8_NS7_ILi64EEEEEENS_6half_tEfNS_4arch4Sm80ELb0ELb0ELb0ELb0ELb0ELb0ELb0ELb0ELi2ELi4ELi4ELi4ELb0EEENS1_21CollectiveEpilogueBwdISA_SB_SD_Li256ELb0ELb0ELi2EEENS1_19SingleTileSchedulerILb0ELb0ELb0ELi128EEEEEEEEEvNT_6ParamsE)
        .other          _ZN7cutlass13device_kernelIN5flash19enable_sm80_to_sm89INS1_16FlashAttnBwdSm80INS1_25CollectiveMainloopBwdSm80ILi2ELi2EN4cute5tupleIJNS5_1CILi128EEES8_NS7_ILi64EEEEEENS_6half_tEfNS_4arch4Sm80ELb0ELb0ELb0ELb0ELb0ELb0ELb0ELb0ELi2ELi4ELi4ELi4ELb0EEENS1_21CollectiveEpilogueBwdISA_SB_SD_Li256ELb0ELb0ELi2EEENS1_19SingleTileSchedulerILb0ELb0ELb0ELi128EEEEEEEEEvNT_6ParamsE,@"STO_CUDA_ENTRY STV_DEFAULT"
_ZN7cutlass13device_kernelIN5flash19enable_sm80_to_sm89INS1_16FlashAttnBwdSm80INS1_25CollectiveMainloopBwdSm80ILi2ELi2EN4cute5tupleIJNS5_1CILi128EEES8_NS7_ILi64EEEEEENS_6half_tEfNS_4arch4Sm80ELb0ELb0ELb0ELb0ELb0ELb0ELb0ELb0ELi2ELi4ELi4ELi4ELb0EEENS1_21CollectiveEpilogueBwdISA_SB_SD_Li256ELb0ELb0ELi2EEENS1_19SingleTileSchedulerILb0ELb0ELb0ELi128EEEEEEEEEvNT_6ParamsE:
[----:B------:R-:W-:-:S03]  /*0000*/  MOV R1, c[0x0][0x28] ;  /* 0x00000a0000017a02 */ /* 0x000fc60000000f00 */
[----:B------:R-:W1:Y:S01]  /*0010*/  S2UR UR23, SR_CTAID.Z ;  /* 0x00000000001779c3 */ /* 0x000e620000002700 */
[----:B------:R-:W-:Y:S02]  /*0020*/  IADD3 R1, R1, -0x8, RZ ;  /* 0xfffffff801017810 */ /* 0x000fe40007ffe0ff */
[----:B-1----:R-:W-:-:S13]  /*0030*/  ISETP.LE.AND P0, PT, RZ, UR23, PT ;  /* 0x00000017ff007c0c */ /* 0x002fda000bf03270 */
[----:B------:R-:W-:Y:S05]  /*0040*/  @!P0 EXIT ;  /* 0x000000000000894d */ /* 0x000fea0003800000 */
[----:B------:R-:W1:Y:S01]  /*0050*/  S2R R216, SR_TID.X ;  /* 0x0000000000d87919 */ /* 0x000e620000002100 */
[----:B------:R-:W2:Y:S01]  /*0060*/  S2UR UR4, SR_CTAID.Y ;  /* 0x00000000000479c3 */ /* 0x000ea20000002600 */
[----:B------:R-:W-:Y:S01]  /*0070*/  IMAD.MOV.U32 R0, RZ, RZ, c[0x0][0x248] ;  /* 0x00009200ff007624 */ /* 0x000fe200078e00ff */
[----:B------:R-:W-:Y:S01]  /*0080*/  ULDC.64 UR6, c[0x0][0x188] ;  /* 0x0000620000067ab9 */ /* 0x000fe20000000a00 */
[----:B------:R-:W3:Y:S01]  /*0090*/  S2R R211, SR_CTAID.X ;  /* 0x0000000000d37919 */ /* 0x000ee20000002500 */
[----:B------:R-:W-:Y:S01]  /*00a0*/  UIMAD.WIDE.U32 UR14, UR23, UR6, URZ ;  /* 0x00000006170e72a5 */ /* 0x000fe2000f8e003f */
[----:B------:R-:W-:Y:S01]  /*00b0*/  IMAD.U32 R16, RZ, RZ, UR23 ;  /* 0x00000017ff107e24 */ /* 0x000fe2000f8e00ff */
[----:B------:R-:W-:Y:S01]  /*00c0*/  ISETP.NE.AND P0, PT, R0, 0x1, PT ;  /* 0x000000010000780c */ /* 0x000fe20003f05270 */
[----:B------:R-:W-:Y:S02]  /*00d0*/  USHF.R.S32.HI UR8, URZ, 0x1f, UR23 ;  /* 0x0000001f3f087899 */ /* 0x000fe40008011417 */
[----:B------:R-:W-:-:S02]  /*00e0*/  UMOV UR20, 0x6 ;  /* 0x0000000600147882 */ /* 0x000fc40000000000 */
[----:B------:R-:W-:Y:S02]  /*00f0*/  UIMAD UR6, UR8, UR6, URZ ;  /* 0x00000006080672a4 */ /* 0x000fe4000f8e023f */
[----:B------:R-:W-:Y:S02]  /*0100*/  ULDC.64 UR26, c[0x0][0x118] ;  /* 0x00004600001a7ab9 */ /* 0x000fe40000000a00 */
[----:B------:R-:W-:Y:S01]  /*0110*/  UIMAD UR7, UR23, UR7, UR6 ;  /* 0x00000007170772a4 */ /* 0x000fe2000f8e0206 */
[----:B-1----:R-:W-:Y:S01]  /*0120*/  SHF.R.S32.HI R9, RZ, 0x1f, R216 ;  /* 0x0000001fff097819 */ /* 0x002fe200000114d8 */
[----:B--2---:R-:W-:Y:S01]  /*0130*/  IMAD.U32 R69, RZ, RZ, UR4 ;  /* 0x00000004ff457e24 */ /* 0x004fe2000f8e00ff */
[----:B------:R-:W-:Y:S01]  /*0140*/  ULDC.64 UR4, c[0x0][0x1e8] ;  /* 0x00007a0000047ab9 */ /* 0x000fe20000000a00 */
[----:B------:R-:W-:Y:S01]  /*0150*/  IMAD.SHL.U32 R220, R216, 0x4, RZ ;  /* 0x00000004d8dc7824 */ /* 0x000fe200078e00ff */
[----:B------:R-:W-:Y:S01]  /*0160*/  LEA.HI R218, R9, R216, RZ, 0x3 ;  /* 0x000000d809da7211 */ /* 0x000fe200078f18ff */
[----:B------:R-:W-:Y:S01]  /*0170*/  @P0 IMAD.HI.U32 R0, R69, c[0x0][0x24c], RZ ;  /* 0x0000930045000a27 */ /* 0x000fe200078e00ff */
[--C-:B------:R-:W-:Y:S01]  /*0180*/  SHF.R.S32.HI R48, RZ, 0x1f, R69.reuse ;  /* 0x0000001fff307819 */ /* 0x100fe20000011445 */
[----:B------:R-:W-:Y:S01]  /*0190*/  UIMAD UR4, UR8, UR4, URZ ;  /* 0x00000004080472a4 */ /* 0x000fe2000f8e023f */
[----:B------:R-:W-:Y:S01]  /*01a0*/  LOP3.LUT R3, R218, 0xfffffff8, RZ, 0xc0, !PT ;  /* 0xfffffff8da037812 */ /* 0x000fe200078ec0ff */
[----:B------:R-:W-:Y:S01]  /*01b0*/  IMAD.MOV.U32 R7, RZ, RZ, R69 ;  /* 0x000000ffff077224 */ /* 0x000fe200078e0045 */
[----:B------:R-:W-:Y:S01]  /*01c0*/  @P0 SHF.R.U32.HI R7, RZ, c[0x0][0x250], R0 ;  /* 0x00009400ff070a19 */ /* 0x000fe20000011600 */
[----:B------:R-:W-:Y:S01]  /*01d0*/  IMAD.MOV.U32 R0, RZ, RZ, -0x80 ;  /* 0xffffff80ff007424 */ /* 0x000fe200078e00ff */
[----:B------:R-:W-:Y:S01]  /*01e0*/  SHF.R.S32.HI R218, RZ, 0x3, R218 ;  /* 0x00000003ffda7819 */ /* 0x000fe200000114da */
[----:B------:R-:W-:Y:S01]  /*01f0*/  IMAD.IADD R8, R216, 0x1, -R3 ;  /* 0x00000001d8087824 */ /* 0x000fe200078e0a03 */
[----:B------:R-:W-:Y:S01]  /*0200*/  UIMAD UR6, UR23, UR5, UR4 ;  /* 0x00000005170672a4 */ /* 0x000fe2000f8e0204 */
[----:B---3--:R-:W-:Y:S01]  /*0210*/  IMAD R5, R211, R0, c[0x0][0x198] ;  /* 0x00006600d3057624 */ /* 0x008fe200078e0200 */
[--C-:B------:R-:W-:Y:S01]  /*0220*/  SHF.R.S32.HI R219, RZ, 0x1f, R218.reuse ;  /* 0x0000001fffdb7819 */ /* 0x100fe200000114da */
[----:B------:R-:W-:Y:S01]  /*0230*/  IMAD.SHL.U32 R222, R8, 0x8, RZ ;  /* 0x0000000808de7824 */ /* 0x000fe200078e00ff */
[----:B------:R-:W-:Y:S01]  /*0240*/  SHF.R.S32.HI R0, RZ, 0x1f, R7 ;  /* 0x0000001fff007819 */ /* 0x000fe20000011407 */
[----:B------:R-:W-:Y:S01]  /*0250*/  IMAD.IADD R2, R5, 0x1, -R218 ;  /* 0x0000000105027824 */ /* 0x000fe200078e0ada */
[----:B------:R-:W-:Y:S01]  /*0260*/  ULDC.64 UR4, c[0x0][0x1b8] ;  /* 0x00006e0000047ab9 */ /* 0x000fe20000000a00 */
[----:B------:R-:W-:Y:S01]  /*0270*/  IMAD R3, R219, c[0x0][0x178], RZ ;  /* 0x00005e00db037a24 */ /* 0x000fe200078e02ff */
[--C-:B------:R-:W-:Y:S01]  /*0280*/  SHF.R.S32.HI R223, RZ, 0x1f, R222.reuse ;  /* 0x0000001fffdf7819 */ /* 0x100fe200000114de */
[----:B------:R-:W-:Y:S01]  /*0290*/  IMAD.WIDE.U32 R10, R218, c[0x0][0x178], RZ ;  /* 0x00005e00da0a7a25 */ /* 0x000fe200078e00ff */
[C---:B------:R-:W-:Y:S01]  /*02a0*/  ISETP.GE.AND P4, PT, R2.reuse, 0x1, PT ;  /* 0x000000010200780c */ /* 0x040fe20003f86270 */
[----:B------:R-:W-:Y:S01]  /*02b0*/  UIMAD UR4, UR8, UR4, URZ ;  /* 0x00000004080472a4 */ /* 0x000fe2000f8e023f */
[C---:B------:R-:W-:Y:S01]  /*02c0*/  ISETP.GE.AND P3, PT, R2.reuse, 0x21, PT ;  /* 0x000000210200780c */ /* 0x040fe20003f66270 */
[----:B------:R-:W-:Y:S01]  /*02d0*/  IMAD.WIDE.U32 R12, R69, c[0x0][0x180], R222 ;  /* 0x00006000450c7a25 */ /* 0x000fe200078e00de */
[C---:B------:R-:W-:Y:S01]  /*02e0*/  ISETP.GE.AND P2, PT, R2.reuse, 0x41, PT ;  /* 0x000000410200780c */ /* 0x040fe20003f46270 */
[----:B------:R-:W-:Y:S01]  /*02f0*/  UIMAD UR4, UR23, UR5, UR4 ;  /* 0x00000005170472a4 */ /* 0x000fe2000f8e0204 */
[----:B------:R-:W-:Y:S01]  /*0300*/  ISETP.GE.AND P1, PT, R2, 0x61, PT ;  /* 0x000000610200780c */ /* 0x000fe20003f26270 */
[----:B------:R-:W-:Y:S01]  /*0310*/  IMAD R208, R218, c[0x0][0x17c], R3 ;  /* 0x00005f00dad07a24 */ /* 0x000fe200078e0203 */
[----:B------:R-:W-:Y:S01]  /*0320*/  IADD3 R3, P5, P0, R10, UR14, R12 ;  /* 0x0000000e0a037c10 */ /* 0x000fe2000f8be00c */
[----:B------:R-:W-:Y:S01]  /*0330*/  IMAD R2, R0, c[0x0][0x1e0], RZ ;  /* 0x0000780000027a24 */ /* 0x000fe200078e02ff */
[----:B------:R-:W-:Y:S01]  /*0340*/  UIADD3 UR14, UR15, UR7, URZ ;  /* 0x000000070f0e7290 */ /* 0x000fe2000fffe03f */
[----:B------:R-:W-:Y:S01]  /*0350*/  IMAD R4, R48, c[0x0][0x180], RZ ;  /* 0x0000600030047a24 */ /* 0x000fe200078e02ff */
[----:B------:R-:W-:Y:S01]  /*0360*/  SHF.R.S32.HI R221, RZ, 0x1f, R220 ;  /* 0x0000001fffdd7819 */ /* 0x000fe200000114dc */
[----:B------:R-:W-:Y:S01]  /*0370*/  IMAD R0, R0, c[0x0][0x1b0], RZ ;  /* 0x00006c0000007a24 */ /* 0x000fe200078e02ff */
[----:B------:R-:W-:Y:S01]  /*0380*/  LEA.HI R212, R9, R216, RZ, 0x6 ;  /* 0x000000d809d47211 */ /* 0x000fe200078f30ff */
[----:B------:R-:W-:Y:S01]  /*0390*/  IMAD.IADD R208, R11, 0x1, R208 ;  /* 0x000000010bd07824 */ /* 0x000fe200078e02d0 */
[C---:B------:R-:W-:Y:S01]  /*03a0*/  ISETP.GE.OR P6, PT, R222.reuse, c[0x0][0x1cc], !P4 ;  /* 0x00007300de007a0c */ /* 0x040fe200067c6670 */
[C---:B------:R-:W-:Y:S01]  /*03b0*/  IMAD R2, R7.reuse, c[0x0][0x1e4], R2 ;  /* 0x0000790007027a24 */ /* 0x040fe200078e0202 */
[----:B------:R-:W-:Y:S01]  /*03c0*/  ISETP.GE.OR P4, PT, R222, c[0x0][0x19c], !P4 ;  /* 0x00006700de007a0c */ /* 0x000fe20006786670 */
[----:B------:R-:W-:-:S04]  /*03d0*/  IMAD.WIDE.U32 R10, R7, c[0x0][0x1e0], R222 ;  /* 0x00007800070a7a25 */ /* 0x000fc800078e00de */
[----:B------:R-:W-:Y:S02]  /*03e0*/  IMAD R15, R69, c[0x0][0x184], R4 ;  /* 0x00006100450f7a24 */ /* 0x000fe400078e0204 */
[C---:B------:R-:W-:Y:S02]  /*03f0*/  IMAD R0, R7.reuse, c[0x0][0x1b4], R0 ;  /* 0x00006d0007007a24 */ /* 0x040fe400078e0200 */
[----:B------:R-:W-:-:S04]  /*0400*/  IMAD.WIDE.U32 R6, R7, c[0x0][0x1b0], R222 ;  /* 0x00006c0007067a25 */ /* 0x000fc800078e00de */
[----:B------:R-:W-:Y:S02]  /*0410*/  IMAD.IADD R15, R13, 0x1, R15 ;  /* 0x000000010d0f7824 */ /* 0x000fe400078e020f */
[----:B------:R-:W-:Y:S02]  /*0420*/  IMAD.IADD R13, R7, 0x1, R0 ;  /* 0x00000001070d7824 */ /* 0x000fe400078e0200 */
[----:B------:R-:W-:Y:S02]  /*0430*/  IMAD.SHL.U32 R7, R218, 0x40, RZ ;  /* 0x00000040da077824 */ /* 0x000fe400078e00ff */
[----:B------:R-:W-:Y:S02]  /*0440*/  IMAD.MOV.U32 R18, RZ, RZ, R10 ;  /* 0x000000ffff127224 */ /* 0x000fe400078e000a */
[----:B------:R-:W-:Y:S01]  /*0450*/  IMAD.IADD R19, R11, 0x1, R2 ;  /* 0x000000010b137824 */ /* 0x000fe200078e0202 */
[----:B------:R-:W-:Y:S01]  /*0460*/  LOP3.LUT R7, R7, 0x1c0, RZ, 0xc0, !PT ;  /* 0x000001c007077812 */ /* 0x000fe200078ec0ff */
[----:B------:R-:W-:Y:S01]  /*0470*/  IMAD.MOV.U32 R12, RZ, RZ, R6 ;  /* 0x000000ffff0c7224 */ /* 0x000fe200078e0006 */
[----:B------:R-:W-:Y:S01]  /*0480*/  IADD3.X R2, R208, UR14, R15, P5, P0 ;  /* 0x0000000ed0027c10 */ /* 0x000fe2000afe040f */
[----:B------:R-:W-:Y:S01]  /*0490*/  IMAD.U32 R10, RZ, RZ, UR23 ;  /* 0x00000017ff0a7e24 */ /* 0x000fe2000f8e00ff */
[----:B------:R-:W-:Y:S01]  /*04a0*/  LOP3.LUT R0, R7, 0x38, R222, 0xf8, !PT ;  /* 0x0000003807007812 */ /* 0x000fe200078ef8de */
[----:B------:R-:W-:Y:S01]  /*04b0*/  IMAD.WIDE.U32 R16, R16, c[0x0][0x1e8], R18 ;  /* 0x00007a0010107a25 */ /* 0x000fe200078e0012 */
[----:B------:R-:W-:-:S02]  /*04c0*/  SHF.R.U32.HI R7, RZ, 0x3, R7 ;  /* 0x00000003ff077819 */ /* 0x000fc40000011607 */
[----:B------:R-:W-:Y:S01]  /*04d0*/  LEA R18, P0, R3, c[0x0][0x160], 0x1 ;  /* 0x0000580003127a11 */ /* 0x000fe200078008ff */
[----:B------:R-:W-:Y:S01]  /*04e0*/  IMAD.WIDE.U32 R10, R10, c[0x0][0x1b8], R12 ;  /* 0x00006e000a0a7a25 */ /* 0x000fe200078e000c */
[----:B------:R-:W-:Y:S02]  /*04f0*/  LOP3.LUT R7, R0, R7, RZ, 0x3c, !PT ;  /* 0x0000000700077212 */ /* 0x000fe400078e3cff */
[----:B------:R-:W-:Y:S01]  /*0500*/  IADD3 R15, R17, UR6, RZ ;  /* 0x00000006110f7c10 */ /* 0x000fe2000fffe0ff */
[----:B------:R-:W-:Y:S01]  /*0510*/  IMAD.WIDE R12, R211, 0x80, R218 ;  /* 0x00000080d30c7825 */ /* 0x000fe200078e02da */
[----:B------:R-:W-:Y:S02]  /*0520*/  LEA.HI.X R19, R3, c[0x0][0x164], R2, 0x1, P0 ;  /* 0x0000590003137a11 */ /* 0x000fe400000f0c02 */
[----:B------:R-:W-:Y:S01]  /*0530*/  IADD3 R11, R11, UR4, RZ ;  /* 0x000000040b0b7c10 */ /* 0x000fe2000fffe0ff */
[----:B------:R-:W-:Y:S01]  /*0540*/  IMAD R0, R13, c[0x0][0x1d8], RZ ;  /* 0x000076000d007a24 */ /* 0x000fe200078e02ff */
[----:B------:R-:W-:Y:S01]  /*0550*/  ULDC.64 UR4, c[0x0][0x278] ;  /* 0x00009e0000047ab9 */ /* 0x000fe20000000a00 */
[----:B------:R-:W-:Y:S01]  /*0560*/  IMAD.MOV.U32 R14, RZ, RZ, R16 ;  /* 0x000000ffff0e7224 */ /* 0x000fe200078e0010 */
[----:B------:R-:W-:Y:S01]  /*0570*/  UIMAD UR16, UR8, UR4, URZ ;  /* 0x00000004081072a4 */ /* 0x000fe2000f8e023f */
[C---:B------:R-:W-:Y:S01]  /*0580*/  IMAD R2, R12.reuse, c[0x0][0x1dc], R0 ;  /* 0x000077000c027a24 */ /* 0x040fe200078e0200 */
[----:B------:R-:W-:Y:S01]  /*0590*/  UIMAD.WIDE.U32 UR10, UR23, UR4, URZ ;  /* 0x00000004170a72a5 */ /* 0x000fe2000f8e003f */
[----:B------:R-:W-:Y:S01]  /*05a0*/  IMAD.WIDE.U32 R16, R12, c[0x0][0x1d8], R14 ;  /* 0x000076000c107a25 */ /* 0x000fe200078e000e */
[----:B------:R-:W-:Y:S01]  /*05b0*/  UIMAD UR16, UR23, UR5, UR16 ;  /* 0x00000005171072a4 */ /* 0x000fe2000f8e0210 */
[----:B------:R-:W-:-:S02]  /*05c0*/  LEA.HI R6, R9, R216, RZ, 0x5 ;  /* 0x000000d809067211 */ /* 0x000fc400078f28ff */
[----:B------:R-:W-:Y:S01]  /*05d0*/  IMAD R0, R13, c[0x0][0x1a8], RZ ;  /* 0x00006a000d007a24 */ /* 0x000fe200078e02ff */
[----:B------:R-:W-:Y:S01]  /*05e0*/  LEA R14, P0, R16, c[0x0][0x1c0], 0x1 ;  /* 0x00007000100e7a11 */ /* 0x000fe200078008ff */
[----:B------:R-:W-:Y:S01]  /*05f0*/  IMAD.IADD R2, R17, 0x1, R2 ;  /* 0x0000000111027824 */ /* 0x000fe200078e0202 */
[----:B------:R-:W-:Y:S01]  /*0600*/  ULDC.64 UR4, c[0x0][0x1d8] ;  /* 0x0000760000047ab9 */ /* 0x000fe20000000a00 */
[C---:B------:R-:W-:Y:S01]  /*0610*/  IMAD R0, R12.reuse, c[0x0][0x1ac], R0 ;  /* 0x00006b000c007a24 */ /* 0x040fe200078e0200 */
[----:B------:R-:W-:Y:S01]  /*0620*/  USHF.L.U32 UR6, UR4, 0x6, URZ ;  /* 0x0000000604067899 */ /* 0x000fe2000800063f */
[----:B------:R-:W-:Y:S01]  /*0630*/  IMAD.WIDE.U32 R12, R12, c[0x0][0x1a8], R10 ;  /* 0x00006a000c0c7a25 */ /* 0x000fe200078e000a */
[----:B------:R-:W-:Y:S01]  /*0640*/  LEA.HI.X R15, R16, c[0x0][0x1c4], R2, 0x1, P0 ;  /* 0x00007100100f7a11 */ /* 0x000fe200000f0c02 */
[----:B------:R-:W-:Y:S01]  /*0650*/  UIADD3 UR16, UR11, UR16, URZ ;  /* 0x000000100b107290 */ /* 0x000fe2000fffe03f */
[----:B------:R-:W-:Y:S01]  /*0660*/  SHF.R.S32.HI R4, RZ, 0x1f, R6 ;  /* 0x0000001fff047819 */ /* 0x000fe20000011406 */
[----:B------:R-:W-:Y:S01]  /*0670*/  IMAD.IADD R0, R13, 0x1, R0 ;  /* 0x000000010d007824 */ /* 0x000fe200078e0200 */
[----:B------:R-:W-:Y:S01]  /*0680*/  LEA R10, P0, R12, c[0x0][0x190], 0x1 ;  /* 0x000064000c0a7a11 */ /* 0x000fe200078008ff */
[----:B------:R-:W-:Y:S01]  /*0690*/  USHF.L.U64.HI UR7, UR4, UR20, UR5 ;  /* 0x0000001404077299 */ /* 0x000fe20008010205 */
[----:B------:R-:W-:-:S02]  /*06a0*/  IMAD.SHL.U32 R212, R212, 0x8, RZ ;  /* 0x00000008d4d47824 */ /* 0x000fc400078e00ff */
[----:B------:R-:W-:Y:S01]  /*06b0*/  LEA.HI.X R11, R12, c[0x0][0x194], R0, 0x1, P0 ;  /* 0x000065000c0b7a11 */ /* 0x000fe200000f0c00 */
[----:B------:R-:W-:Y:S01]  /*06c0*/  IMAD R0, R48, c[0x0][0x270], RZ ;  /* 0x00009c0030007a24 */ /* 0x000fe200078e02ff */
[----:B------:R-:W-:Y:S01]  /*06d0*/  ULDC.64 UR4, c[0x0][0x290] ;  /* 0x0000a40000047ab9 */ /* 0x000fe20000000a00 */
[----:B------:R-:W-:Y:S01]  /*06e0*/  IMAD.WIDE.U32 R12, R69, c[0x0][0x270], R220 ;  /* 0x00009c00450c7a25 */ /* 0x000fe200078e00dc */
[----:B------:R-:W-:Y:S01]  /*06f0*/  LOP3.LUT R212, R7, 0xfffffe00, R212, 0xf8, !PT ;  /* 0xfffffe0007d47812 */ /* 0x000fe200078ef8d4 */
[----:B------:R-:W-:Y:S01]  /*0700*/  UIMAD UR9, UR8, UR4, URZ ;  /* 0x00000004080972a4 */ /* 0x000fe2000f8e023f */
[----:B------:R-:W-:Y:S01]  /*0710*/  LEA.HI R7, R9, R216, RZ, 0x4 ;  /* 0x000000d809077211 */ /* 0x000fe200078f20ff */
[----:B------:R-:W-:Y:S01]  /*0720*/  IMAD R0, R69, c[0x0][0x274], R0 ;  /* 0x00009d0045007a24 */ /* 0x000fe200078e0200 */
[----:B------:R-:W-:Y:S01]  /*0730*/  IADD3 R3, P5, R12, UR10, RZ ;  /* 0x0000000a0c037c10 */ /* 0x000fe2000ffbe0ff */
[----:B------:R-:W-:Y:S01]  /*0740*/  IMAD.SHL.U32 R212, R212, 0x2, RZ ;  /* 0x00000002d4d47824 */ /* 0x000fe200078e00ff */
[----:B------:R-:W-:Y:S01]  /*0750*/  IADD3 R12, P0, R14, UR6, RZ ;  /* 0x000000060e0c7c10 */ /* 0x000fe2000ff1e0ff */
[----:B------:R-:W-:Y:S01]  /*0760*/  UIMAD UR5, UR23, UR5, UR9 ;  /* 0x00000005170572a4 */ /* 0x000fe2000f8e0209 */
[----:B------:R-:W-:Y:S01]  /*0770*/  IADD3.X R0, R13, UR16, R0, P5, !PT ;  /* 0x000000100d007c10 */ /* 0x000fe2000affe400 */
[----:B------:R-:W-:Y:S01]  /*0780*/  UIMAD.WIDE.U32 UR10, UR23, UR4, URZ ;  /* 0x00000004170a72a5 */ /* 0x000fe2000f8e003f */
[----:B------:R-:W-:Y:S01]  /*0790*/  IADD3.X R13, R15, UR7, RZ, P0, !PT ;  /* 0x000000070f0d7c10 */ /* 0x000fe200087fe4ff */
[----:B------:R1:W-:Y:S01]  /*07a0*/  LDGSTS.E.BYPASS.LTC128B.128 [R212+0x4080], [R14.64], !P6 ;  /* 0x040800000ed47fae */ /* 0x0003e2000f101d5a */
[----:B------:R-:W-:Y:S01]  /*07b0*/  LEA R16, P0, R3, c[0x0][0x258], 0x2 ;  /* 0x0000960003107a11 */ /* 0x000fe200078010ff */
[----:B------:R-:W-:Y:S01]  /*07c0*/  IMAD R2, R48, c[0x0][0x288], RZ ;  /* 0x0000a20030027a24 */ /* 0x000fe200078e02ff */
[----:B------:R-:W-:Y:S01]  /*07d0*/  ISETP.GE.OR P5, PT, R222, c[0x0][0x1cc], !P3 ;  /* 0x00007300de007a0c */ /* 0x000fe20005fa6670 */
[----:B------:R-:W-:Y:S01]  /*07e0*/  IMAD.WIDE.U32 R22, R69, c[0x0][0x288], R220 ;  /* 0x0000a20045167a25 */ /* 0x000fe200078e00dc */
[----:B------:R-:W-:Y:S01]  /*07f0*/  LEA.HI.X R17, R3, c[0x0][0x25c], R0, 0x2, P0 ;  /* 0x0000970003117a11 */ /* 0x000fe200000f1400 */
[----:B------:R-:W-:Y:S01]  /*0800*/  UIADD3 UR17, UR11, UR5, URZ ;  /* 0x000000050b117290 */ /* 0x000fe2000fffe03f */
[----:B------:R-:W-:Y:S01]  /*0810*/  IADD3 R20, P0, R12, UR6, RZ ;  /* 0x000000060c147c10 */ /* 0x000fe2000ff1e0ff */
[----:B------:R-:W-:Y:S01]  /*0820*/  IMAD R2, R69, c[0x0][0x28c], R2 ;  /* 0x0000a30045027a24 */ /* 0x000fe200078e0202 */
[----:B------:R-:W-:Y:S01]  /*0830*/  ULDC.64 UR4, c[0x0][0x1a8] ;  /* 0x00006a0000047ab9 */ /* 0x000fe20000000a00 */
[----:B------:R-:W-:-:S02]  /*0840*/  ISETP.GE.OR P6, PT, R222, c[0x0][0x1cc], !P2 ;  /* 0x00007300de007a0c */ /* 0x000fc400057c6670 */
[----:B------:R-:W-:Y:S02]  /*0850*/  IADD3.X R21, R13, UR7, RZ, P0, !PT ;  /* 0x000000070d157c10 */ /* 0x000fe400087fe4ff */
[----:B------:R-:W-:Y:S02]  /*0860*/  SHF.R.S32.HI R3, RZ, 0x5, R6 ;  /* 0x00000005ff037819 */ /* 0x000fe40000011406 */
[----:B------:R2:W-:Y:S01]  /*0870*/  LDGSTS.E.BYPASS.LTC128B.128 [R212+0x5080], [R12.64], !P5 ;  /* 0x050800000cd47fae */ /* 0x0005e2000e901d5a */
[C---:B------:R-:W-:Y:S02]  /*0880*/  ISETP.GE.OR P5, PT, R222.reuse, c[0x0][0x1cc], !P1 ;  /* 0x00007300de007a0c */ /* 0x040fe40004fa6670 */
[C---:B------:R-:W-:Y:S02]  /*0890*/  ISETP.GE.OR P3, PT, R222.reuse, c[0x0][0x19c], !P3 ;  /* 0x00006700de007a0c */ /* 0x040fe40005f66670 */
[----:B------:R-:W-:Y:S02]  /*08a0*/  ISETP.GE.OR P2, PT, R222, c[0x0][0x19c], !P2 ;  /* 0x00006700de007a0c */ /* 0x000fe40005746670 */
[----:B------:R-:W-:Y:S01]  /*08b0*/  LEA.HI R4, R4, R3, RZ, 0x2 ;  /* 0x0000000304047211 */ /* 0x000fe200078f10ff */
[----:B------:R3:W-:Y:S01]  /*08c0*/  LDGSTS.E.BYPASS.LTC128B.128 [R212+0x6080], [R20.64], !P6 ;  /* 0x0608000014d47fae */ /* 0x0007e2000f101d5a */
[----:B------:R-:W-:-:S02]  /*08d0*/  ISETP.GE.OR P1, PT, R222, c[0x0][0x19c], !P1 ;  /* 0x00006700de007a0c */ /* 0x000fc40004f26670 */
[----:B-1----:R-:W-:Y:S01]  /*08e0*/  IADD3 R14, P0, R20, UR6, RZ ;  /* 0x00000006140e7c10 */ /* 0x002fe2000ff1e0ff */
[----:B------:R-:W-:Y:S01]  /*08f0*/  USHF.L.U64.HI UR6, UR4, UR20, UR5 ;  /* 0x0000001404067299 */ /* 0x000fe20008010205 */
[----:B------:R-:W-:Y:S02]  /*0900*/  LOP3.LUT R4, R4, 0xfffffffc, RZ, 0xc0, !PT ;  /* 0xfffffffc04047812 */ /* 0x000fe400078ec0ff */
[----:B------:R-:W-:Y:S01]  /*0910*/  IADD3.X R15, R21, UR7, RZ, P0, !PT ;  /* 0x00000007150f7c10 */ /* 0x000fe200087fe4ff */
[----:B------:R-:W-:Y:S01]  /*0920*/  USHF.L.U32 UR7, UR4, 0x6, URZ ;  /* 0x0000000604077899 */ /* 0x000fe2000800063f */
[----:B------:R-:W-:Y:S01]  /*0930*/  IADD3 R0, -R218, c[0x0][0x168], RZ ;  /* 0x00005a00da007a10 */ /* 0x000fe20007ffe1ff */
[----:B------:R-:W-:Y:S01]  /*0940*/  IMAD.IADD R4, R3, 0x1, -R4 ;  /* 0x0000000103047824 */ /* 0x000fe200078e0a04 */
[----:B------:R-:W-:Y:S01]  /*0950*/  ULDC.64 UR4, c[0x0][0x218] ;  /* 0x0000860000047ab9 */ /* 0x000fe20000000a00 */
[----:B------:R1:W-:Y:S01]  /*0960*/  LDGSTS.E.BYPASS.LTC128B.128 [R212+0x7080], [R14.64], !P5 ;  /* 0x070800000ed47fae */ /* 0x0003e2000e901d5a */
[----:B------:R-:W-:Y:S01]  /*0970*/  ISETP.GE.AND P5, PT, R222, c[0x0][0x16c], PT ;  /* 0x00005b00de007a0c */ /* 0x000fe20003fa6270 */
[----:B------:R-:W-:-:S02]  /*0980*/  IMAD R3, R219, c[0x0][0x208], RZ ;  /* 0x00008200db037a24 */ /* 0x000fc400078e02ff */
[----:B------:R4:W-:Y:S01]  /*0990*/  LDGSTS.E.BYPASS.LTC128B.128 [R212+0x80], [R10.64], !P4 ;  /* 0x000800000ad47fae */ /* 0x0009e2000e101d5a */
[----:B------:R-:W-:Y:S01]  /*09a0*/  ISETP.GT.AND P4, PT, R216, 0x1f, PT ;  /* 0x0000001fd800780c */ /* 0x000fe20003f84270 */
[----:B------:R-:W-:Y:S01]  /*09b0*/  IMAD R210, R218, c[0x0][0x20c], R3 ;  /* 0x00008300dad27a24 */ /* 0x000fe200078e0203 */
[----:B--2---:R-:W-:Y:S01]  /*09c0*/  IADD3 R13, P0, R22, UR10, RZ ;  /* 0x0000000a160d7c10 */ /* 0x004fe2000ff1e0ff */
[----:B------:R-:W-:Y:S01]  /*09d0*/  UIMAD.WIDE.U32 UR10, UR23, UR4, URZ ;  /* 0x00000004170a72a5 */ /* 0x000fe2000f8e003f */
[----:B------:R-:W-:Y:S01]  /*09e0*/  IMAD.SHL.U32 R206, R4, 0x400, RZ ;  /* 0x0000040004ce7824 */ /* 0x000fe200078e00ff */
[----:B------:R-:W-:Y:S01]  /*09f0*/  UIMAD UR4, UR8, UR4, URZ ;  /* 0x00000004080472a4 */ /* 0x000fe2000f8e023f */
[----:B------:R-:W-:Y:S02]  /*0a00*/  IADD3.X R2, R23, UR17, R2, P0, !PT ;  /* 0x0000001117027c10 */ /* 0x000fe400087fe402 */
[----:B------:R-:W-:Y:S01]  /*0a10*/  IADD3 R22, P0, R10, UR7, RZ ;  /* 0x000000070a167c10 */ /* 0x000fe2000ff1e0ff */
[----:B------:R-:W-:-:S03]  /*0a20*/  UIMAD UR4, UR23, UR5, UR4 ;  /* 0x00000005170472a4 */ /* 0x000fc6000f8e0204 */
[----:B------:R-:W-:Y:S01]  /*0a30*/  IADD3.X R23, R11, UR6, RZ, P0, !PT ;  /* 0x000000060b177c10 */ /* 0x000fe200087fe4ff */
[----:B------:R-:W-:Y:S01]  /*0a40*/  UIADD3 UR15, UR11, UR4, URZ ;  /* 0x000000040b0f7290 */ /* 0x000fe2000fffe03f */
[----:B------:R-:W-:Y:S02]  /*0a50*/  IADD3 R24, P0, R22, UR7, RZ ;  /* 0x0000000716187c10 */ /* 0x000fe4000ff1e0ff */
[----:B------:R-:W-:Y:S01]  /*0a60*/  ULDC.64 UR4, c[0x0][0x208] ;  /* 0x0000820000047ab9 */ /* 0x000fe20000000a00 */
[----:B------:R2:W-:Y:S01]  /*0a70*/  LDGSTS.E.BYPASS.LTC128B.128 [R212+0x1080], [R22.64], !P3 ;  /* 0x0108000016d47fae */ /* 0x0005e2000d901d5a */
[----:B------:R-:W-:Y:S01]  /*0a80*/  IADD3.X R25, R23, UR6, RZ, P0, !PT ;  /* 0x0000000617197c10 */ /* 0x000fe200087fe4ff */
[----:B------:R-:W-:Y:S01]  /*0a90*/  USHF.L.U32 UR21, UR4, 0x6, URZ ;  /* 0x0000000604157899 */ /* 0x000fe2000800063f */
[----:B---3--:R-:W-:Y:S01]  /*0aa0*/  IADD3 R20, P0, R24, UR7, RZ ;  /* 0x0000000718147c10 */ /* 0x008fe2000ff1e0ff */
[----:B-1----:R-:W-:Y:S02]  /*0ab0*/  IMAD.WIDE.U32 R14, R218, c[0x0][0x208], RZ ;  /* 0x00008200da0e7a25 */ /* 0x002fe400078e00ff */
[----:B------:R1:W-:Y:S01]  /*0ac0*/  LDGSTS.E.BYPASS.LTC128B.128 [R212+0x2080], [R24.64], !P2 ;  /* 0x0208000018d47fae */ /* 0x0003e2000d101d5a */
[----:B------:R-:W-:Y:S01]  /*0ad0*/  IADD3.X R21, R25, UR6, RZ, P0, !PT ;  /* 0x0000000619157c10 */ /* 0x000fe200087fe4ff */
[----:B------:R-:W-:Y:S01]  /*0ae0*/  ULDC.64 UR6, c[0x0][0x178] ;  /* 0x00005e0000067ab9 */ /* 0x000fe20000000a00 */
[----:B----4-:R-:W-:Y:S01]  /*0af0*/  IMAD R10, R48, c[0x0][0x210], RZ ;  /* 0x00008400300a7a24 */ /* 0x010fe200078e02ff */
[C---:B------:R-:W-:Y:S01]  /*0b00*/  ISETP.LT.OR P2, PT, R0.reuse, 0x1, P5 ;  /* 0x000000010000780c */ /* 0x040fe20002f41670 */
[----:B------:R-:W-:Y:S01]  /*0b10*/  USHF.L.U32 UR19, UR6, 0x6, URZ ;  /* 0x0000000606137899 */ /* 0x000fe2000800063f */
[----:B------:R3:W-:Y:S01]  /*0b20*/  LDGSTS.E.BYPASS.LTC128B.128 [R212+0x3080], [R20.64], !P1 ;  /* 0x0308000014d47fae */ /* 0x0007e2000c901d5a */
[C---:B------:R-:W-:Y:S01]  /*0b30*/  IMAD R3, R69.reuse, c[0x0][0x214], R10 ;  /* 0x0000850045037a24 */ /* 0x040fe200078e020a */
[----:B------:R-:W-:Y:S01]  /*0b40*/  ISETP.LT.OR P1, PT, R0, 0x21, P5 ;  /* 0x000000210000780c */ /* 0x000fe20002f21670 */
[----:B------:R-:W-:Y:S01]  /*0b50*/  IMAD.WIDE.U32 R10, R69, c[0x0][0x210], R222 ;  /* 0x00008400450a7a25 */ /* 0x000fe200078e00de */
[----:B------:R-:W-:Y:S01]  /*0b60*/  USHF.L.U64.HI UR18, UR6, UR20, UR7 ;  /* 0x0000001406127299 */ /* 0x000fe20008010207 */
[----:B------:R-:W0:Y:S01]  /*0b70*/  LDGDEPBAR ;  /* 0x00000000000079af */ /* 0x000e220000000000 */
[----:B------:R-:W-:Y:S01]  /*0b80*/  USHF.L.U64.HI UR20, UR4, UR20, UR5 ;  /* 0x0000001404147299 */ /* 0x000fe20008010205 */
[----:B------:R-:W-:Y:S01]  /*0b90*/  IMAD.IADD R210, R15, 0x1, R210 ;  /* 0x000000010fd27824 */ /* 0x000fe200078e02d2 */
[----:B------:R-:W-:Y:S01]  /*0ba0*/  IADD3 R12, P6, P3, R14, UR10, R10 ;  /* 0x0000000a0e0c7c10 */ /* 0x000fe2000fbde00a */
[----:B------:R-:W-:Y:S01]  /*0bb0*/  IMAD.IADD R3, R11, 0x1, R3 ;  /* 0x000000010b037824 */ /* 0x000fe200078e0203 */
[----:B------:R-:W-:Y:S01]  /*0bc0*/  LEA.HI R14, R9, R216, RZ, 0x2 ;  /* 0x000000d8090e7211 */ /* 0x000fe200078f10ff */
[----:B------:R4:W-:Y:S01]  /*0bd0*/  LDGSTS.E.BYPASS.LTC128B.128 [R212+0x8080], [R18.64], !P2 ;  /* 0x0808000012d47fae */ /* 0x0009e2000d101d5a */
[----:B------:R-:W-:Y:S01]  /*0be0*/  SHF.R.S32.HI R15, RZ, 0x4, R7 ;  /* 0x00000004ff0f7819 */ /* 0x000fe20000011407 */
[----:B------:R-:W-:Y:S01]  /*0bf0*/  ULDC UR7, c[0x0][0x168] ;  /* 0x00005a0000077ab9 */ /* 0x000fe20000000800 */
[--C-:B------:R-:W-:Y:S01]  /*0c00*/  SHF.R.S32.HI R11, RZ, 0x2, R14.reuse ;  /* 0x00000002ff0b7819 */ /* 0x100fe2000001140e */
[----:B------:R-:W-:Y:S01]  /*0c10*/  UISETP.GE.AND UP0, UPT, UR7, 0x81, UPT ;  /* 0x000000810700788c */ /* 0x000fe2000bf06270 */
[----:B------:R-:W-:-:S02]  /*0c20*/  SHF.R.S32.HI R214, RZ, 0x1f, R14 ;  /* 0x0000001fffd67819 */ /* 0x000fc4000001140e */
[----:B------:R-:W-:Y:S02]  /*0c30*/  LEA.HI R204, R7, R15, RZ, 0x1 ;  /* 0x0000000f07cc7211 */ /* 0x000fe400078f08ff */
[----:B------:R-:W-:Y:S02]  /*0c40*/  ISETP.LT.OR P2, PT, R0, 0x41, P5 ;  /* 0x000000410000780c */ /* 0x000fe40002f41670 */
[----:B------:R-:W-:Y:S02]  /*0c50*/  LEA.HI R214, R214, R11, RZ, 0x3 ;  /* 0x0000000bd6d67211 */ /* 0x000fe400078f18ff */
[----:B------:R-:W-:Y:S02]  /*0c60*/  LOP3.LUT R204, R204, 0xfffffffe, RZ, 0xc0, !PT ;  /* 0xfffffffecccc7812 */ /* 0x000fe400078ec0ff */
[----:B------:R-:W-:Y:S02]  /*0c70*/  LOP3.LUT R214, R214, 0xfffffff8, RZ, 0xc0, !PT ;  /* 0xfffffff8d6d67812 */ /* 0x000fe400078ec0ff */
[----:B---3--:R-:W-:Y:S01]  /*0c80*/  IADD3 R20, P0, R18, UR19, RZ ;  /* 0x0000001312147c10 */ /* 0x008fe2000ff1e0ff */
[----:B------:R-:W-:Y:S01]  /*0c90*/  IMAD.IADD R204, R15, 0x1, -R204 ;  /* 0x000000010fcc7824 */ /* 0x000fe200078e0acc */
[----:B------:R-:W-:Y:S01]  /*0ca0*/  IADD3.X R3, R210, UR15, R3, P6, P3 ;  /* 0x0000000fd2037c10 */ /* 0x000fe2000b7e6403 */
[----:B------:R-:W-:Y:S01]  /*0cb0*/  IMAD.IADD R214, R11, 0x1, -R214 ;  /* 0x000000010bd67824 */ /* 0x000fe200078e0ad6 */
[----:B------:R-:W-:-:S02]  /*0cc0*/  IADD3.X R21, R19, UR18, RZ, P0, !PT ;  /* 0x0000001213157c10 */ /* 0x000fc400087fe4ff */
[----:B------:R-:W-:Y:S02]  /*0cd0*/  LOP3.LUT R15, R7, 0xfffffff0, RZ, 0xc0, !PT ;  /* 0xfffffff0070f7812 */ /* 0x000fe400078ec0ff */
[----:B------:R-:W-:Y:S01]  /*0ce0*/  ISETP.GE.AND P6, PT, R222, c[0x0][0x1fc], PT ;  /* 0x00007f00de007a0c */ /* 0x000fe20003fc6270 */
[----:B------:R3:W-:Y:S01]  /*0cf0*/  LDGSTS.E.BYPASS.LTC128B.128 [R212+0x9080], [R20.64], !P1 ;  /* 0x0908000014d47fae */ /* 0x0007e2000c901d5a */
[----:B----4-:R-:W-:Y:S02]  /*0d00*/  IADD3 R18, P0, R20, UR19, RZ ;  /* 0x0000001314127c10 */ /* 0x010fe4000ff1e0ff */
[----:B------:R-:W-:Y:S02]  /*0d10*/  ISETP.LT.OR P1, PT, R0, 0x61, P5 ;  /* 0x000000610000780c */ /* 0x000fe40002f21670 */
[----:B------:R-:W-:Y:S02]  /*0d20*/  IADD3.X R19, R21, UR18, RZ, P0, !PT ;  /* 0x0000001215137c10 */ /* 0x000fe400087fe4ff */
[----:B------:R-:W-:-:S02]  /*0d30*/  LEA.HI R9, R9, R216, RZ, 0x7 ;  /* 0x000000d809097211 */ /* 0x000fc400078f38ff */
[----:B------:R-:W-:Y:S01]  /*0d40*/  ISETP.LT.OR P3, PT, R0, 0x1, P6 ;  /* 0x000000010000780c */ /* 0x000fe20003761670 */
[----:B------:R4:W-:Y:S01]  /*0d50*/  LDGSTS.E.BYPASS.LTC128B.128 [R212+0xa080], [R18.64], !P2 ;  /* 0x0a08000012d47fae */ /* 0x0009e2000d101d5a */
[----:B------:R-:W-:Y:S01]  /*0d60*/  SHF.R.S32.HI R7, RZ, 0x7, R9 ;  /* 0x00000007ff077819 */ /* 0x000fe20000011409 */
[----:B------:R-:W-:Y:S01]  /*0d70*/  IMAD.SHL.U32 R9, R214, 0x40, RZ ;  /* 0x00000040d6097824 */ /* 0x000fe200078e00ff */
[----:B------:R-:W-:-:S04]  /*0d80*/  ISETP.LT.OR P2, PT, R0, 0x41, P6 ;  /* 0x000000410000780c */ /* 0x000fc80003741670 */
[----:B------:R-:W-:Y:S02]  /*0d90*/  LOP3.LUT R9, R9, 0x1c0, RZ, 0xc0, !PT ;  /* 0x000001c009097812 */ /* 0x000fe400078ec0ff */
[----:B---3--:R-:W-:-:S04]  /*0da0*/  IADD3 R20, P0, R18, UR19, RZ ;  /* 0x0000001312147c10 */ /* 0x008fc8000ff1e0ff */
[----:B------:R-:W-:Y:S02]  /*0db0*/  IADD3.X R21, R19, UR18, RZ, P0, !PT ;  /* 0x0000001213157c10 */ /* 0x000fe400087fe4ff */
[----:B------:R-:W-:-:S03]  /*0dc0*/  LEA R10, P0, R12, c[0x0][0x1f0], 0x1 ;  /* 0x00007c000c0a7a11 */ /* 0x000fc600078008ff */
[----:B------:R3:W-:Y:S01]  /*0dd0*/  LDGSTS.E.BYPASS.LTC128B.128 [R212+0xb080], [R20.64], !P1 ;  /* 0x0b08000014d47fae */ /* 0x0007e2000c901d5a */
[----:B------:R-:W-:Y:S01]  /*0de0*/  LEA.HI.X R11, R12, c[0x0][0x1f4], R3, 0x1, P0 ;  /* 0x00007d000c0b7a11 */ /* 0x000fe200000f0c03 */
[----:B----4-:R-:W-:Y:S01]  /*0df0*/  IMAD.IADD R18, R216, 0x1, -R15 ;  /* 0x00000001d8127824 */ /* 0x010fe200078e0a0f */
[----:B-1----:R-:W-:Y:S01]  /*0e00*/  IADD3 R24, P0, R10, UR21, RZ ;  /* 0x000000150a187c10 */ /* 0x002fe2000ff1e0ff */
[----:B------:R-:W-:Y:S01]  /*0e10*/  @!P4 IMAD.SHL.U32 R3, R216, 0x10, RZ ;  /* 0x00000010d803c824 */ /* 0x000fe200078e00ff */
[----:B------:R-:W-:Y:S02]  /*0e20*/  ISETP.LT.OR P1, PT, R0, 0x61, P6 ;  /* 0x000000610000780c */ /* 0x000fe40003721670 */
[----:B------:R-:W-:Y:S02]  /*0e30*/  IADD3.X R25, R11, UR20, RZ, P0, !PT ;  /* 0x000000140b197c10 */ /* 0x000fe400087fe4ff */
[----:B--2---:R-:W-:Y:S01]  /*0e40*/  IADD3 R22, P0, R24, UR21, RZ ;  /* 0x0000001518167c10 */ /* 0x004fe2000ff1e0ff */
[----:B------:R1:W-:Y:S01]  /*0e50*/  @!P4 LDGSTS.E.BYPASS.LTC128B.128 [R3+0x18080], [R16.64] ;  /* 0x180800001003cfae */ /* 0x0003e2000b901d5a */
[----:B------:R-:W-:-:S02]  /*0e60*/  SHF.R.S32.HI R15, RZ, 0x1f, R18 ;  /* 0x0000001fff0f7819 */ /* 0x000fc40000011412 */
[----:B------:R-:W-:Y:S01]  /*0e70*/  IADD3.X R23, R25, UR20, RZ, P0, !PT ;  /* 0x0000001419177c10 */ /* 0x000fe200087fe4ff */
[----:B------:R-:W0:Y:S01]  /*0e80*/  LDGDEPBAR ;  /* 0x00000000000079af */ /* 0x000e220000000000 */
[----:B------:R-:W-:-:S03]  /*0e90*/  LEA.HI R15, R15, R18, RZ, 0x3 ;  /* 0x000000120f0f7211 */ /* 0x000fc600078f18ff */
[----:B------:R2:W-:Y:S01]  /*0ea0*/  LDGSTS.E.BYPASS.LTC128B.128 [R212+0x10080], [R10.64], !P3 ;  /* 0x100800000ad47fae */ /* 0x0005e2000d901d5a */
[----:B------:R-:W-:Y:S02]  /*0eb0*/  ISETP.LT.OR P3, PT, R0, 0x21, P6 ;  /* 0x000000210000780c */ /* 0x000fe40003761670 */
[----:B------:R-:W-:Y:S02]  /*0ec0*/  SHF.R.U32.HI R0, RZ, 0x3, R9 ;  /* 0x00000003ff007819 */ /* 0x000fe40000011609 */
[----:B---3--:R-:W-:-:S04]  /*0ed0*/  IADD3 R20, P0, R22, UR21, RZ ;  /* 0x0000001516147c10 */ /* 0x008fc8000ff1e0ff */
[----:B------:R-:W-:-:S05]  /*0ee0*/  IADD3.X R21, R23, UR20, RZ, P0, !PT ;  /* 0x0000001417157c10 */ /* 0x000fca00087fe4ff */
[----:B------:R2:W-:Y:S01]  /*0ef0*/  LDGSTS.E.BYPASS.LTC128B.128 [R212+0x11080], [R24.64], !P3 ;  /* 0x1108000018d47fae */ /* 0x0005e2000d901d5a */
[----:B------:R-:W-:-:S03]  /*0f00*/  LEA R12, P0, R13, c[0x0][0x280], 0x2 ;  /* 0x0000a0000d0c7a11 */ /* 0x000fc600078010ff */
[----:B------:R2:W-:Y:S01]  /*0f10*/  LDGSTS.E.BYPASS.LTC128B.128 [R212+0x12080], [R22.64], !P2 ;  /* 0x1208000016d47fae */ /* 0x0005e2000d101d5a */
[----:B-1----:R-:W-:Y:S01]  /*0f20*/  IMAD.SHL.U32 R3, R7, 0x8, RZ ;  /* 0x0000000807037824 */ /* 0x002fe200078e00ff */
[----:B------:R-:W-:Y:S01]  /*0f30*/  LOP3.LUT R17, R15, 0xfffffff8, RZ, 0xc0, !PT ;  /* 0xfffffff80f117812 */ /* 0x000fe200078ec0ff */
[----:B------:R-:W-:Y:S01]  /*0f40*/  IMAD.SHL.U32 R16, R204, 0x10, RZ ;  /* 0x00000010cc107824 */ /* 0x000fe200078e00ff */
[----:B------:R-:W-:Y:S01]  /*0f50*/  LEA.HI.X R13, R13, c[0x0][0x284], R2, 0x2, P0 ;  /* 0x0000a1000d0d7a11 */ /* 0x000fe200000f1402 */
[----:B------:R2:W-:Y:S01]  /*0f60*/  LDGSTS.E.BYPASS.LTC128B.128 [R212+0x13080], [R20.64], !P1 ;  /* 0x1308000014d47fae */ /* 0x0005e2000c901d5a */
[----:B------:R-:W-:Y:S01]  /*0f70*/  LOP3.LUT R3, R3, 0x8, RZ, 0xc0, !PT ;  /* 0x0000000803037812 */ /* 0x000fe200078ec0ff */
[----:B------:R-:W-:Y:S01]  /*0f80*/  IMAD.IADD R2, R18, 0x1, -R17 ;  /* 0x0000000112027824 */ /* 0x000fe200078e0a11 */
[----:B------:R-:W-:Y:S02]  /*0f90*/  PLOP3.LUT P0, PT, PT, PT, UP0, 0x80, 0x0 ;  /* 0x000000000000781c */ /* 0x000fe40003f0f008 */
[----:B------:R-:W-:Y:S01]  /*0fa0*/  LOP3.LUT R207, R3, 0x10, R16, 0xf8, !PT ;  /* 0x0000001003cf7812 */ /* 0x000fe200078ef810 */
[----:B------:R-:W-:Y:S01]  /*0fb0*/  IMAD.SHL.U32 R16, R2, 0x40, RZ ;  /* 0x0000004002107824 */ /* 0x000fe200078e00ff */
[----:B------:R-:W-:Y:S01]  /*0fc0*/  LOP3.LUT R213, R0, R9, R3, 0x1e, !PT ;  /* 0x0000000900d57212 */ /* 0x000fe200078e1e03 */
[----:B------:R-:W-:Y:S01]  /*0fd0*/  IMAD.SHL.U32 R9, R204, 0x8, RZ ;  /* 0x00000008cc097824 */ /* 0x000fe200078e00ff */
[----:B------:R-:W-:Y:S01]  /*0fe0*/  LOP3.LUT R17, R14, 0x7ffffffc, RZ, 0xc0, !PT ;  /* 0x7ffffffc0e117812 */ /* 0x000fe200078ec0ff */
[----:B------:R-:W-:Y:S01]  /*0ff0*/  @!P4 IMAD.SHL.U32 R3, R216, 0x10, RZ ;  /* 0x00000010d803c824 */ /* 0x000fe200078e00ff */
[----:B------:R-:W-:Y:S01]  /*1000*/  LOP3.LUT R16, R16, 0x1c0, RZ, 0xc0, !PT ;  /* 0x000001c010107812 */ /* 0x000fe200078ec0ff */
[----:B------:R-:W-:-:S02]  /*1010*/  IMAD.SHL.U32 R0, R15, 0x40, RZ ;  /* 0x000000400f007824 */ /* 0x000fc400078e00ff */
[----:B------:R-:W-:Y:S01]  /*1020*/  IMAD.IADD R17, R216, 0x1, -R17 ;  /* 0x00000001d8117824 */ /* 0x000fe200078e0a11 */
[----:B------:R-:W-:Y:S01]  /*1030*/  LOP3.LUT R18, R16, 0x8, R9, 0xf8, !PT ;  /* 0x0000000810127812 */ /* 0x000fe200078ef809 */
[----:B------:R1:W-:Y:S01]  /*1040*/  @!P4 LDGSTS.E.BYPASS.LTC128B.128 [R3+0x18480], [R12.64] ;  /* 0x184800000c03cfae */ /* 0x0003e2000b901d5a */
[----:B------:R-:W-:Y:S01]  /*1050*/  SHF.R.U32.HI R9, RZ, 0x3, R16 ;  /* 0x00000003ff097819 */ /* 0x000fe20000011610 */
[----:B------:R-:W-:Y:S01]  /*1060*/  IMAD R14, R17, 0x2, R206 ;  /* 0x00000002110e7824 */ /* 0x000fe200078e02ce */
[----:B------:R-:W-:Y:S01]  /*1070*/  LOP3.LUT R0, R0, 0xfffffe00, RZ, 0xc0, !PT ;  /* 0xfffffe0000007812 */ /* 0x000fe200078ec0ff */
[----:B------:R-:W0:Y:S01]  /*1080*/  LDGDEPBAR ;  /* 0x00000000000079af */ /* 0x000e220000000000 */
[----:B------:R-:W-:Y:S01]  /*1090*/  LOP3.LUT R207, R9, R207, R16, 0x1e, !PT ;  /* 0x000000cf09cf7212 */ /* 0x000fe200078e1e10 */
[----:B------:R-:W-:Y:S02]  /*10a0*/  IMAD.IADD R213, R14, 0x1, R213 ;  /* 0x000000010ed57824 */ /* 0x000fe400078e02d5 */
[----:B------:R-:W0:Y:S01]  /*10b0*/  LDGDEPBAR ;  /* 0x00000000000079af */ /* 0x000e220000000000 */
[----:B------:R-:W-:-:S02]  /*10c0*/  LOP3.LUT R207, R207, R0, RZ, 0xfc, !PT ;  /* 0x00000000cfcf7212 */ /* 0x000fc400078efcff */
[----:B-1----:R-:W-:-:S04]  /*10d0*/  LOP3.LUT R3, R18, R9, RZ, 0x3c, !PT ;  /* 0x0000000912037212 */ /* 0x002fc800078e3cff */
[----:B------:R-:W-:Y:S01]  /*10e0*/  IADD3 R206, R3, R0, R206 ;  /* 0x0000000003ce7210 */ /* 0x000fe20007ffe0ce */
[----:B------:R-:W-:Y:S05]  /*10f0*/  @!P0 BRA `(.L_x_893) ;  /* 0x0000021000008947 */ /* 0x000fea0003800000 */
[----:B--2---:R-:W-:Y:S01]  /*1100*/  USHF.L.U32 UR9, UR4, 0x5, URZ ;  /* 0x0000000504097899 */ /* 0x004fe2000800063f */
[----:B------:R-:W-:Y:S01]  /*1110*/  IMAD.MOV.U32 R3, RZ, RZ, 0x80 ;  /* 0x00000080ff037424 */ /* 0x000fe200078e00ff */
[----:B------:R-:W-:Y:S01]  /*1120*/  ULDC UR5, c[0x0][0x20c] ;  /* 0x0000830000057ab9 */ /* 0x000fe20000000800 */
[----:B------:R-:W-:Y:S01]  /*1130*/  BSSY B0, `(.L_x_893) ;  /* 0x000001d000007945 */ /* 0x000fe20003800000 */
[----:B------:R-:W-:Y:S02]  /*1140*/  UMOV UR6, 0x5 ;  /* 0x0000000500067882 */ /* 0x000fe40000000000 */
[----:B------:R-:W-:Y:S01]  /*1150*/  USHF.L.U32 UR8, UR9, 0x1, URZ ;  /* 0x0000000109087899 */ /* 0x000fe2000800063f */
[----:B------:R-:W-:Y:S01]  /*1160*/  IADD3 R14, -R218, c[0x0][0x168], -R3 ;  /* 0x00005a00da0e7a10 */ /* 0x000fe20007ffe903 */
[----:B------:R-:W-:-:S03]  /*1170*/  USHF.L.U64.HI UR5, UR4, UR6, UR5 ;  /* 0x0000000604057299 */ /* 0x000fc60008010205 */
[----:B------:R-:W-:Y:S01]  /*1180*/  ISETP.LT.OR P1, PT, R14, 0x1, P6 ;  /* 0x000000010e00780c */ /* 0x000fe20003721670 */
[----:B------:R-:W-:Y:S01]  /*1190*/  USHF.L.U64.HI UR5, UR9, 0x1, UR5 ;  /* 0x0000000109057899 */ /* 0x000fe20008010205 */
[----:B------:R-:W-:-:S05]  /*11a0*/  IMAD.U32 R9, RZ, RZ, UR8 ;  /* 0x00000008ff097e24 */ /* 0x000fca000f8e00ff */
[----:B------:R-:W-:Y:S01]  /*11b0*/  IMAD.U32 R3, RZ, RZ, UR5 ;  /* 0x00000005ff037e24 */ /* 0x000fe2000f8e00ff */
[----:B------:R-:W-:-:S04]  /*11c0*/  IADD3 R0, P2, P0, R10, UR8, R9 ;  /* 0x000000080a007c10 */ /* 0x000fc8000f85e009 */
[----:B------:R-:W-:Y:S02]  /*11d0*/  IADD3.X R10, R11, UR5, R3, P2, P0 ;  /* 0x000000050b0a7c10 */ /* 0x000fe400097e0403 */
[----:B------:R-:W-:-:S04]  /*11e0*/  IADD3 R16, P2, P0, R0, UR8, R9 ;  /* 0x0000000800107c10 */ /* 0x000fc8000f85e009 */
[----:B------:R-:W-:Y:S02]  /*11f0*/  IADD3.X R17, R10, UR5, R3, P2, P0 ;  /* 0x000000050a117c10 */ /* 0x000fe400097e0403 */
[----:B------:R-:W-:Y:S02]  /*1200*/  IADD3 R10, P0, R16, UR21, RZ ;  /* 0x00000015100a7c10 */ /* 0x000fe4000ff1e0ff */
[C---:B------:R-:W-:Y:S01]  /*1210*/  ISETP.LT.OR P2, PT, R14.reuse, 0x21, P6 ;  /* 0x000000210e00780c */ /* 0x040fe20003741670 */
[----:B------:R1:W-:Y:S01]  /*1220*/  LDGSTS.E.BYPASS.LTC128B.128 [R212+0x14080], [R16.64], !P1 ;  /* 0x1408000010d47fae */ /* 0x0003e2000c901d5a */
[----:B------:R-:W-:Y:S02]  /*1230*/  IADD3.X R11, R17, UR20, RZ, P0, !PT ;  /* 0x00000014110b7c10 */ /* 0x000fe400087fe4ff */
[----:B------:R-:W-:Y:S02]  /*1240*/  ISETP.LT.OR P1, PT, R14, 0x41, P6 ;  /* 0x000000410e00780c */ /* 0x000fe40003721670 */
[----:B------:R-:W-:-:S02]  /*1250*/  IADD3 R18, P0, R10, UR21, RZ ;  /* 0x000000150a127c10 */ /* 0x000fc4000ff1e0ff */
[----:B------:R-:W-:Y:S02]  /*1260*/  ISETP.LT.OR P6, PT, R14, 0x61, P6 ;  /* 0x000000610e00780c */ /* 0x000fe400037c1670 */
[----:B------:R-:W-:Y:S02]  /*1270*/  IADD3.X R19, R11, UR20, RZ, P0, !PT ;  /* 0x000000140b137c10 */ /* 0x000fe400087fe4ff */
[----:B------:R-:W-:Y:S01]  /*1280*/  IADD3 R14, P0, R18, UR21, RZ ;  /* 0x00000015120e7c10 */ /* 0x000fe2000ff1e0ff */
[----:B------:R1:W-:Y:S03]  /*1290*/  LDGSTS.E.BYPASS.LTC128B.128 [R212+0x15080], [R10.64], !P2 ;  /* 0x150800000ad47fae */ /* 0x0003e6000d101d5a */
[----:B------:R-:W-:Y:S01]  /*12a0*/  IADD3.X R15, R19, UR20, RZ, P0, !PT ;  /* 0x00000014130f7c10 */ /* 0x000fe200087fe4ff */
[----:B------:R1:W-:Y:S04]  /*12b0*/  LDGSTS.E.BYPASS.LTC128B.128 [R212+0x16080], [R18.64], !P1 ;  /* 0x1608000012d47fae */ /* 0x0003e8000c901d5a */
[----:B------:R1:W-:Y:S01]  /*12c0*/  LDGSTS.E.BYPASS.LTC128B.128 [R212+0x17080], [R14.64], !P6 ;  /* 0x170800000ed47fae */ /* 0x0003e2000f101d5a */
[----:B------:R-:W-:Y:S05]  /*12d0*/  @P4 BRA `(.L_x_894) ;  /* 0x0000002000004947 */ /* 0x000fea0003800000 */
[----:B------:R-:W-:-:S05]  /*12e0*/  SHF.L.U32 R3, R216, 0x4, RZ ;  /* 0x00000004d8037819 */ /* 0x000fca00000006ff */
[----:B------:R2:W-:Y:S02]  /*12f0*/  LDGSTS.E.BYPASS.LTC128B.128 [R3+0x18680], [R12.64+0x200] ;  /* 0x186802000c037fae */ /* 0x0005e4000b901d5a */
.L_x_894:
[----:B------:R-:W-:Y:S05]  /*1300*/  BSYNC B0 ;  /* 0x0000000000007941 */ /* 0x000fea0003800000 */
.L_x_893:
[----:B--2---:R-:W-:Y:S01]  /*1310*/  ISETP.LT.AND P0, PT, RZ, c[0x0][0x168], PT ;  /* 0x00005a00ff007a0c */ /* 0x004fe20003f01270 */
        /* <DEDUP_REMOVED lines=35> */
.L_x_895:
[----:B-1----:R-:W-:Y:S01]  /*1550*/  LOP3.LUT R11, R6, 0xffffffe0, RZ, 0xc0, !PT ;  /* 0xffffffe0060b7812 */ /* 0x002fe200078ec0ff */
[----:B------:R-:W-:Y:S01]  /*1560*/  IMAD.SHL.U32 R3, R8, 0x40, RZ ;  /* 0x0000004008037824 */ /* 0x000fe200078e00ff */
[----:B------:R-:W-:Y:S01]  /*1570*/  LOP3.LUT P3, RZ, R2, 0x4, RZ, 0xc0, !PT ;  /* 0x0000000402ff7812 */ /* 0x000fe2000786c0ff */
[----:B------:R-:W-:Y:S01]  /*1580*/  IMAD.SHL.U32 R9, R218, 0x8, RZ ;  /* 0x00000008da097824 */ /* 0x000fe200078e00ff */
[----:B------:R-:W-:Y:S01]  /*1590*/  LOP3.LUT P0, RZ, R2, 0x2, RZ, 0xc0, !PT ;  /* 0x0000000202ff7812 */ /* 0x000fe2000780c0ff */
[----:B------:R-:W-:Y:S01]  /*15a0*/  IMAD.IADD R0, R216, 0x1, -R11 ;  /* 0x00000001d8007824 */ /* 0x000fe200078e0a0b */
[----:B------:R-:W-:Y:S01]  /*15b0*/  LOP3.LUT R3, R3, 0x1c0, RZ, 0xc0, !PT ;  /* 0x000001c003037812 */ /* 0x000fe200078ec0ff */
[----:B------:R-:W-:Y:S01]  /*15c0*/  IMAD.SHL.U32 R4, R4, 0x10, RZ ;  /* 0x0000001004047824 */ /* 0x000fe200078e00ff */
[----:B------:R-:W-:Y:S01]  /*15d0*/  LEA.HI R2, R7, R7, RZ, 0x1 ;  /* 0x0000000707027211 */ /* 0x000fe200078f08ff */
[----:B------:R-:W-:Y:S01]  /*15e0*/  IMAD.MOV.U32 R172, RZ, RZ, 0x40 ;  /* 0x00000040ffac7424 */ /* 0x000fe200078e00ff */
[----:B------:R-:W-:Y:S01]  /*15f0*/  SHF.R.S32.HI R215, RZ, 0x1f, R0 ;  /* 0x0000001fffd77819 */ /* 0x000fe20000011400 */
[----:B------:R-:W-:Y:S01]  /*1600*/  IMAD.MOV.U32 R201, RZ, RZ, 0x20 ;  /* 0x00000020ffc97424 */ /* 0x000fe200078e00ff */
[----:B------:R-:W-:Y:S01]  /*1610*/  R2P PR, R8, 0x6 ;  /* 0x0000000608007804 */ /* 0x000fe20000000000 */
[----:B------:R-:W-:Y:S01]  /*1620*/  UIADD3 UR7, UR7, 0x7f, URZ ;  /* 0x0000007f07077890 */ /* 0x000fe2000fffe03f */
[----:B------:R-:W-:Y:S01]  /*1630*/  LOP3.LUT R9, R9, 0x8, RZ, 0xc0, !PT ;  /* 0x0000000809097812 */ /* 0x000fe200078ec0ff */
[----:B------:R-:W-:Y:S01]  /*1640*/  IMAD.SHL.U32 R203, R207, 0x2, RZ ;  /* 0x00000002cfcb7824 */ /* 0x000fe200078e00ff */
[--C-:B------:R-:W-:Y:S01]  /*1650*/  SHF.R.U32.HI R8, RZ, 0x3, R3.reuse ;  /* 0x00000003ff087819 */ /* 0x100fe20000011603 */
[----:B------:R-:W-:Y:S01]  /*1660*/  USHF.R.S32.HI UR6, URZ, 0x1f, UR7 ;  /* 0x0000001f3f067899 */ /* 0x000fe20008011407 */
[----:B------:R-:W-:Y:S01]  /*1670*/  LOP3.LUT R6, R3, 0x30, R4, 0xf8, !PT ;  /* 0x0000003003067812 */ /* 0x000fe200078ef804 */
[----:B------:R-:W-:Y:S01]  /*1680*/  CS2R R142, SRZ ;  /* 0x00000000008e7805 */ /* 0x000fe2000001ff00 */
[----:B------:R-:W-:Y:S01]  /*1690*/  LOP3.LUT R2, R2, 0xfffffffe, RZ, 0xc0, !PT ;  /* 0xfffffffe02027812 */ /* 0x000fe200078ec0ff */
[----:B------:R-:W-:Y:S01]  /*16a0*/  ULEA.HI UR6, UR6, UR7, URZ, 0x7 ;  /* 0x0000000706067291 */ /* 0x000fe2000f8f383f */
[----:B------:R-:W-:Y:S01]  /*16b0*/  LEA.HI R215, R215, R0, RZ, 0x2 ;  /* 0x00000000d7d77211 */ /* 0x000fe200078f10ff */
[----:B------:R-:W-:Y:S01]  /*16c0*/  CS2R R140, SRZ ;  /* 0x00000000008c7805 */ /* 0x000fe2000001ff00 */
[C---:B------:R-:W-:Y:S01]  /*16d0*/  LOP3.LUT R205, R8.reuse, R9, R3, 0x1e, !PT ;  /* 0x0000000908cd7212 */ /* 0x040fe200078e1e03 */
[----:B------:R-:W-:Y:S01]  /*16e0*/  IMAD.IADD R2, R7, 0x1, -R2 ;  /* 0x0000000107027824 */ /* 0x000fe200078e0a02 */
[----:B------:R-:W-:Y:S01]  /*16f0*/  LOP3.LUT R9, R8, R6, R9, 0x1e, !PT ;  /* 0x0000000608097212 */ /* 0x000fe200078e1e09 */
[----:B------:R-:W-:Y:S01]  /*1700*/  IMAD R6, R204, 0x2, R7 ;  /* 0x00000002cc067824 */ /* 0x000fe200078e0207 */
[----:B------:R-:W-:Y:S01]  /*1710*/  LOP3.LUT R3, R215, 0xfffffffc, RZ, 0xc0, !PT ;  /* 0xfffffffcd7037812 */ /* 0x000fe200078ec0ff */
[----:B------:R-:W-:Y:S01]  /*1720*/  IMAD R2, R2, -0x8, R5 ;  /* 0xfffffff802027824 */ /* 0x000fe200078e0205 */
[----:B------:R-:W-:Y:S01]  /*1730*/  SEL R202, R201, 0xffffffe0, !P3 ;  /* 0xffffffe0c9ca7807 */ /* 0x000fe20005800000 */
[----:B------:R-:W-:Y:S01]  /*1740*/  IMAD.U32 R205, R6, 0x200, R205 ;  /* 0x0000020006cd7824 */ /* 0x000fe200078e00cd */
[----:B------:R-:W-:Y:S01]  /*1750*/  LEA.HI.SX32 R215, R215, R4, 0x1e ;  /* 0x00000004d7d77211 */ /* 0x000fe200078ff2ff */
[----:B------:R-:W-:Y:S01]  /*1760*/  IMAD.IADD R3, R0, 0x1, -R3 ;  /* 0x0000000100037824 */ /* 0x000fe200078e0a03 */
[----:B------:R-:W-:Y:S01]  /*1770*/  SEL R0, R172, 0xffffffc0, !P2 ;  /* 0xffffffc0ac007807 */ /* 0x000fe20005000000 */
[----:B------:R-:W-:Y:S01]  /*1780*/  IMAD.SHL.U32 R205, R205, 0x2, RZ ;  /* 0x00000002cdcd7824 */ /* 0x000fe200078e00ff */
[----:B------:R-:W-:Y:S01]  /*1790*/  CS2R R146, SRZ ;  /* 0x0000000000927805 */ /* 0x000fe2000001ff00 */
[----:B------:R-:W-:Y:S01]  /*17a0*/  IMAD R224, R3, -0x2, R2 ;  /* 0xfffffffe03e07824 */ /* 0x000fe200078e0202 */
[----:B------:R-:W-:Y:S01]  /*17b0*/  SEL R2, R201, 0xffffffe0, !P1 ;  /* 0xffffffe0c9027807 */ /* 0x000fe20004800000 */
[----:B------:R-:W-:Y:S01]  /*17c0*/  IMAD R204, R204, 0x200, R9 ;  /* 0x00000200cccc7824 */ /* 0x000fe200078e0209 */
[----:B------:R-:W-:Y:S01]  /*17d0*/  CS2R R144, SRZ ;  /* 0x0000000000907805 */ /* 0x000fe2000001ff00 */
[C---:B------:R-:W-:Y:S01]  /*17e0*/  IMAD.IADD R3, R205.reuse, 0x1, R0 ;  /* 0x00000001cd037824 */ /* 0x040fe200078e0200 */
[----:B------:R-:W-:Y:S01]  /*17f0*/  CS2R R138, SRZ ;  /* 0x00000000008a7805 */ /* 0x000fe2000001ff00 */
[----:B------:R-:W-:Y:S01]  /*1800*/  IMAD.IADD R200, R205, 0x1, R2 ;  /* 0x00000001cdc87824 */ /* 0x000fe200078e0202 */
        /* <DEDUP_REMOVED lines=28> */
[----:B------:R-:W-:Y:S01]  /*19d0*/  IMAD.SHL.U32 R204, R204, 0x2, RZ ;  /* 0x00000002cccc7824 */ /* 0x000fe200078e00ff */
[----:B------:R-:W-:Y:S01]  /*19e0*/  SEL R201, R201, 0xffffffe0, !P0 ;  /* 0xffffffe0c9c97807 */ /* 0x000fe20004000000 */
[----:B------:R-:W-:Y:S01]  /*19f0*/  IMAD.IADD R2, R2, 0x1, R3 ;  /* 0x0000000102027824 */ /* 0x000fe200078e0203 */
[----:B------:R-:W-:Y:S01]  /*1a00*/  SHF.R.S32.HI R217, RZ, 0x1f, R216 ;  /* 0x0000001fffd97819 */ /* 0x000fe200000114d8 */
[----:B------:R-:W-:Y:S01]  /*1a10*/  IMAD.IADD R0, R207, 0x1, R202 ;  /* 0x00000001cf007824 */ /* 0x000fe200078e02ca */
[----:B------:R-:W-:-:S02]  /*1a20*/  ULDC UR11, c[0x0][0x188] ;  /* 0x00006200000b7ab9 */ /* 0x000fc40000000800 */
[----:B------:R-:W-:Y:S02]  /*1a30*/  ULDC UR10, c[0x0][0x278] ;  /* 0x00009e00000a7ab9 */ /* 0x000fe40000000800 */
[----:B------:R-:W-:Y:S02]  /*1a40*/  ULDC UR9, c[0x0][0x290] ;  /* 0x0000a40000097ab9 */ /* 0x000fe40000000800 */
[----:B------:R-:W-:Y:S02]  /*1a50*/  ULDC UR8, c[0x0][0x218] ;  /* 0x0000860000087ab9 */ /* 0x000fe40000000800 */
[----:B------:R-:W-:Y:S02]  /*1a60*/  UMOV UR13, URZ ;  /* 0x0000003f000d7c82 */ /* 0x000fe40008000000 */
[----:B------:R-:W-:Y:S02]  /*1a70*/  UMOV UR25, 0x1 ;  /* 0x0000000100197882 */ /* 0x000fe40000000000 */
[----:B------:R-:W-:-:S02]  /*1a80*/  UMOV UR24, URZ ;  /* 0x0000003f00187c82 */ /* 0x000fc40008000000 */
[----:B------:R-:W-:Y:S02]  /*1a90*/  UMOV UR4, URZ ;  /* 0x0000003f00047c82 */ /* 0x000fe40008000000 */
[----:B------:R-:W-:Y:S02]  /*1aa0*/  USHF.R.S32.HI UR5, URZ, 0x1f, UR23 ;  /* 0x0000001f3f057899 */ /* 0x000fe40008011417 */
[----:B------:R-:W-:Y:S02]  /*1ab0*/  UIMAD UR11, UR23, UR11, URZ ;  /* 0x0000000b170b72a4 */ /* 0x000fe4000f8e023f */
[----:B------:R-:W-:Y:S02]  /*1ac0*/  UIMAD UR10, UR23, UR10, URZ ;  /* 0x0000000a170a72a4 */ /* 0x000fe4000f8e023f */
[----:B------:R-:W-:Y:S02]  /*1ad0*/  UIMAD UR9, UR23, UR9, URZ ;  /* 0x00000009170972a4 */ /* 0x000fe4000f8e023f */
[----:B------:R-:W-:-:S02]  /*1ae0*/  UIMAD UR8, UR23, UR8, URZ ;  /* 0x00000008170872a4 */ /* 0x000fc4000f8e023f */
[----:B------:R-:W-:Y:S02]  /*1af0*/  USHF.R.S32.HI UR22, URZ, 0x7, UR6 ;  /* 0x000000073f167899 */ /* 0x000fe40008011406 */
[----:B------:R-:W-:Y:S02]  /*1b00*/  ULDC UR12, c[0x0][0x168] ;  /* 0x00005a00000c7ab9 */ /* 0x000fe40000000800 */
.L_x_899:
[----:B------:R-:W-:Y:S04]  /*1b10*/  DEPBAR.LE SB0, 0x1 ;  /* 0x000080400000791a */ /* 0x000fe80000000000 */
[----:B------:R-:W-:Y:S01]  /*1b20*/  BAR.SYNC.DEFER_BLOCKING 0x0 ;  /* 0x0000000000007b1d */ /* 0x000fe20000010000 */
[----:B------:R-:W-:Y:S01]  /*1b30*/  IMAD.U32 R69, RZ, RZ, UR4 ;  /* 0x00000004ff457e24 */ /* 0x000fe2000f8e00ff */
[----:B------:R-:W-:Y:S01]  /*1b40*/  UIADD3 UR29, UR13, 0x1, URZ ;  /* 0x000000010d1d7890 */ /* 0x000fe2000fffe03f */
[----:B------:R-:W-:Y:S03]  /*1b50*/  IMAD.U32 R186, RZ, RZ, UR4 ;  /* 0x00000004ffba7e24 */ /* 0x000fe6000f8e00ff */
[----:B------:R-:W-:Y:S01]  /*1b60*/  LEA R69, R69, R206, 0xd ;  /* 0x000000ce45457211 */ /* 0x000fe200078e68ff */
[----:B------:R-:W-:Y:S01]  /*1b70*/  UISETP.GE.AND UP0, UPT, UR29, UR22, UPT ;  /* 0x000000161d00728c */ /* 0x000fe2000bf06270 */
[----:B------:R-:W-:Y:S03]  /*1b80*/  LEA R185, R186, R215, 0x7 ;  /* 0x000000d7bab97211 */ /* 0x000fe600078e38ff */
[----:B------:R-:W-:Y:S02]  /*1b90*/  IMAD.SHL.U32 R209, R69, 0x2, RZ ;  /* 0x0000000245d17824 */ /* 0x000fe400078e00ff */
[----:B------:R-:W-:Y:S01]  /*1ba0*/  IMAD.SHL.U32 R225, R185, 0x4, RZ ;  /* 0x00000004b9e17824 */ /* 0x000fe200078e00ff */
[----:B------:R-:W-:Y:S01]  /*1bb0*/  PLOP3.LUT P0, PT, PT, PT, UP0, 0x80, 0x0 ;  /* 0x000000000000781c */ /* 0x000fe20003f0f008 */
[C---:B------:R-:W-:Y:S01]  /*1bc0*/  IMAD.IADD R176, R209.reuse, 0x1, R172 ;  /* 0x00000001d1b07824 */ /* 0x040fe200078e02ac */
[----:B------:R-:W-:Y:S04]  /*1bd0*/  IADD3 R197, R209, R201, RZ ;  /* 0x000000c9d1c57210 */ /* 0x000fe80007ffe0ff */
[----:B------:R-:W-:Y:S01]  /*1be0*/  IADD3 R184, R172, R197, RZ ;  /* 0x000000c5acb87210 */ /* 0x000fe20007ffe0ff */
[----:B------:R-:W-:Y:S05]  /*1bf0*/  LDSM.16.M88.4 R72, [R205+0x80] ;  /* 0x00008000cd48783b */ /* 0x000fea0000000200 */
[----:B------:R-:W1:Y:S05]  /*1c00*/  LDSM.16.M88.4 R68, [R209+0x8080] ;  /* 0x00808000d144783b */ /* 0x000e6a0000000200 */
[----:B------:R-:W2:Y:S05]  /*1c10*/  LDSM.16.M88.4 R76, [R209+0xa080] ;  /* 0x00a08000d14c783b */ /* 0x000eaa0000000200 */
[----:B------:R-:W3:Y:S05]  /*1c20*/  LDSM.16.M88.4 R80, [R205+0x1080] ;  /* 0x00108000cd50783b */ /* 0x000eea0000000200 */
[----:B------:R-:W4:Y:S05]  /*1c30*/  LDSM.16.M88.4 R148, [R205+0x2080] ;  /* 0x00208000cd94783b */ /* 0x000f2a0000000200 */
[----:B------:R-:W5:Y:S05]  /*1c40*/  LDSM.16.M88.4 R152, [R205+0x3080] ;  /* 0x00308000cd98783b */ /* 0x000f6a0000000200 */
[----:B------:R-:W-:Y:S05]  /*1c50*/  LDSM.16.M88.4 R160, [R200+0x80] ;  /* 0x00008000c8a0783b */ /* 0x000fea0000000200 */
[----:B------:R-:W3:Y:S05]  /*1c60*/  LDSM.16.M88.4 R156, [R197+0x8080] ;  /* 0x00808000c59c783b */ /* 0x000eea0000000200 */
[----:B------:R-:W4:Y:S01]  /*1c70*/  LDSM.16.M88.4 R164, [R197+0xa080] ;  /* 0x00a08000c5a4783b */ /* 0x000f220000000200 */
[-C--:B-1----:R-:W-:Y:S04]  /*1c80*/  HMMA.16816.F32 R4, R68, R72.reuse, RZ ;  /* 0x000000484404723c */ /* 0x082fe800000018ff */
[----:B------:R-:W1:Y:S05]  /*1c90*/  LDSM.16.M88.4 R168, [R200+0x1080] ;  /* 0x00108000c8a8783b */ /* 0x000e6a0000000200 */
[----:B------:R-:W-:Y:S01]  /*1ca0*/  LDSM.16.M88.4 R172, [R3+0x3080] ;  /* 0x0030800003ac783b */ /* 0x000fe20000000200 */
[C---:B--2---:R-:W-:Y:S04]  /*1cb0*/  HMMA.16816.F32 R8, R76.reuse, R72, RZ ;  /* 0x000000484c08723c */ /* 0x044fe800000018ff */
[----:B------:R-:W-:Y:S04]  /*1cc0*/  LDSM.16.M88.4 R180, [R184+0xa080] ;  /* 0x00a08000b8b4783b */ /* 0x000fe80000000200 */
[-C--:B------:R-:W-:Y:S01]  /*1cd0*/  HMMA.16816.F32 R12, R76, R74.reuse, RZ ;  /* 0x0000004a4c0c723c */ /* 0x080fe200000018ff */
[----:B------:R-:W-:Y:S05]  /*1ce0*/  LDS R240, [R225+0x18080] ;  /* 0x01808000e1f07984 */ /* 0x000fea0000000800 */
[----:B------:R-:W-:Y:S02]  /*1cf0*/  LDS R228, [R225+0x180a0] ;  /* 0x0180a000e1e47984 */ /* 0x000fe40000000800 */
[C---:B------:R-:W-:Y:S03]  /*1d00*/  HMMA.16816.F32 R16, R68.reuse, R74, RZ ;  /* 0x0000004a4410723c */ /* 0x040fe600000018ff */
[----:B------:R-:W-:Y:S05]  /*1d10*/  LDSM.16.M88.4 R72, [R200+0x3080] ;  /* 0x00308000c848783b */ /* 0x000fea0000000200 */
[-C--:B---3--:R-:W-:Y:S01]  /*1d20*/  HMMA.16816.F32 R20, R68, R80.reuse, RZ ;  /* 0x000000504414723c */ /* 0x088fe200000018ff */
[----:B------:R-:W-:Y:S05]  /*1d30*/  LDS R227, [R225+0x18180] ;  /* 0x01818000e1e37984 */ /* 0x000fea0000000800 */
[----:B------:R-:W-:Y:S02]  /*1d40*/  LDS R226, [R225+0x181a0] ;  /* 0x0181a000e1e27984 */ /* 0x000fe40000000800 */
[C---:B------:R-:W-:Y:S08]  /*1d50*/  HMMA.16816.F32 R24, R76.reuse, R80, RZ ;  /* 0x000000504c18723c */ /* 0x040ff000000018ff */
[-C--:B------:R-:W-:Y:S08]  /*1d60*/  HMMA.16816.F32 R28, R76, R82.reuse, RZ ;  /* 0x000000524c1c723c */ /* 0x080ff000000018ff */
[C---:B------:R-:W-:Y:S01]  /*1d70*/  HMMA.16816.F32 R32, R68.reuse, R82, RZ ;  /* 0x000000524420723c */ /* 0x040fe200000018ff */
[----:B------:R-:W-:Y:S07]  /*1d80*/  LDSM.16.M88.4 R80, [R3+0x80] ;  /* 0x000080000350783b */ /* 0x000fee0000000200 */
[-C--:B----4-:R-:W-:Y:S08]  /*1d90*/  HMMA.16816.F32 R36, R68, R148.reuse, RZ ;  /* 0x000000944424723c */ /* 0x090ff000000018ff */
[C---:B------:R-:W-:Y:S08]  /*1da0*/  HMMA.16816.F32 R40, R76.reuse, R148, RZ ;  /* 0x000000944c28723c */ /* 0x040ff000000018ff */
[-C--:B------:R-:W-:Y:S08]  /*1db0*/  HMMA.16816.F32 R44, R76, R150.reuse, RZ ;  /* 0x000000964c2c723c */ /* 0x080ff000000018ff */
[C---:B------:R-:W-:Y:S01]  /*1dc0*/  HMMA.16816.F32 R48, R68.reuse, R150, RZ ;  /* 0x000000964430723c */ /* 0x040fe200000018ff */
[----:B------:R-:W-:Y:S07]  /*1dd0*/  LDSM.16.M88.4 R148, [R176+0xa080] ;  /* 0x00a08000b094783b */ /* 0x000fee0000000200 */
[-C--:B-----5:R-:W-:Y:S08]  /*1de0*/  HMMA.16816.F32 R52, R68, R152.reuse, RZ ;  /* 0x000000984434723c */ /* 0x0a0ff000000018ff */
[C---:B------:R-:W-:Y:S08]  /*1df0*/  HMMA.16816.F32 R56, R76.reuse, R152, RZ ;  /* 0x000000984c38723c */ /* 0x040ff000000018ff */
[-C--:B------:R-:W-:Y:S01]  /*1e00*/  HMMA.16816.F32 R60, R76, R154.reuse, RZ ;  /* 0x0000009a4c3c723c */ /* 0x080fe200000018ff */
[----:B------:R-:W-:Y:S05]  /*1e10*/  LDSM.16.M88.4 R76, [R176+0x8080] ;  /* 0x00808000b04c783b */ /* 0x000fea0000000200 */
[----:B------:R-:W-:Y:S02]  /*1e20*/  LDSM.16.M88.4 R176, [R2+0x80] ;  /* 0x0000800002b0783b */ /* 0x000fe40000000200 */
[----:B------:R-:W-:Y:S03]  /*1e30*/  HMMA.16816.F32 R64, R68, R154, RZ ;  /* 0x0000009a4440723c */ /* 0x000fe600000018ff */
[----:B------:R-:W2:Y:S05]  /*1e40*/  LDSM.16.M88.4 R68, [R200+0x2080] ;  /* 0x00208000c844783b */ /* 0x000eaa0000000200 */
[-C--:B------:R-:W-:Y:S01]  /*1e50*/  HMMA.16816.F32 R4, R156, R160.reuse, R4 ;  /* 0x000000a09c04723c */ /* 0x080fe20000001804 */
[----:B------:R-:W3:Y:S07]  /*1e60*/  LDSM.16.M88.4 R152, [R3+0x1080] ;  /* 0x001080000398783b */ /* 0x000eee0000000200 */
[C---:B------:R-:W-:Y:S08]  /*1e70*/  HMMA.16816.F32 R8, R164.reuse, R160, R8 ;  /* 0x000000a0a408723c */ /* 0x040ff00000001808 */
[-C--:B------:R-:W-:Y:S08]  /*1e80*/  HMMA.16816.F32 R12, R164, R162.reuse, R12 ;  /* 0x000000a2a40c723c */ /* 0x080ff0000000180c */
[C---:B------:R-:W-:Y:S01]  /*1e90*/  HMMA.16816.F32 R16, R156.reuse, R162, R16 ;  /* 0x000000a29c10723c */ /* 0x040fe20000001810 */
[----:B------:R-:W4:Y:S07]  /*1ea0*/  LDSM.16.M88.4 R160, [R3+0x2080] ;  /* 0x0020800003a0783b */ /* 0x000f2e0000000200 */
[-C--:B-1----:R-:W-:Y:S08]  /*1eb0*/  HMMA.16816.F32 R20, R156, R168.reuse, R20 ;  /* 0x000000a89c14723c */ /* 0x082ff00000001814 */
[C---:B------:R-:W-:Y:S08]  /*1ec0*/  HMMA.16816.F32 R24, R164.reuse, R168, R24 ;  /* 0x000000a8a418723c */ /* 0x040ff00000001818 */
[-C--:B------:R-:W-:Y:S08]  /*1ed0*/  HMMA.16816.F32 R28, R164, R170.reuse, R28 ;  /* 0x000000aaa41c723c */ /* 0x080ff0000000181c */
[C---:B------:R-:W-:Y:S01]  /*1ee0*/  HMMA.16816.F32 R32, R156.reuse, R170, R32 ;  /* 0x000000aa9c20723c */ /* 0x040fe20000001820 */
[----:B------:R-:W1:Y:S07]  /*1ef0*/  LDSM.16.M88.4 R168, [R184+0x8080] ;  /* 0x00808000b8a8783b */ /* 0x000e6e0000000200 */
[-C--:B--2---:R-:W-:Y:S08]  /*1f00*/  HMMA.16816.F32 R36, R156, R68.reuse, R36 ;  /* 0x000000449c24723c */ /* 0x084ff00000001824 */
[C---:B------:R-:W-:Y:S08]  /*1f10*/  HMMA.16816.F32 R40, R164.reuse, R68, R40 ;  /* 0x00000044a428723c */ /* 0x040ff00000001828 */
[-C--:B------:R-:W-:Y:S08]  /*1f20*/  HMMA.16816.F32 R44, R164, R70.reuse, R44 ;  /* 0x00000046a42c723c */ /* 0x080ff0000000182c */
[C---:B------:R-:W-:Y:S01]  /*1f30*/  HMMA.16816.F32 R48, R156.reuse, R70, R48 ;  /* 0x000000469c30723c */ /* 0x040fe20000001830 */
[----:B------:R-:W2:Y:S07]  /*1f40*/  LDSM.16.M88.4 R68, [R2+0x1080] ;  /* 0x001080000244783b */ /* 0x000eae0000000200 */
[-C--:B------:R-:W-:Y:S08]  /*1f50*/  HMMA.16816.F32 R52, R156, R72.reuse, R52 ;  /* 0x000000489c34723c */ /* 0x080ff00000001834 */
[C---:B------:R-:W-:Y:S08]  /*1f60*/  HMMA.16816.F32 R56, R164.reuse, R72, R56 ;  /* 0x00000048a438723c */ /* 0x040ff00000001838 */
[-C--:B------:R-:W-:Y:S08]  /*1f70*/  HMMA.16816.F32 R60, R164, R74.reuse, R60 ;  /* 0x0000004aa43c723c */ /* 0x080ff0000000183c */
[----:B------:R-:W-:Y:S01]  /*1f80*/  HMMA.16816.F32 R64, R156, R74, R64 ;  /* 0x0000004a9c40723c */ /* 0x000fe20000001840 */
[----:B------:R-:W5:Y:S07]  /*1f90*/  LDSM.16.M88.4 R72, [R2+0x2080] ;  /* 0x002080000248783b */ /* 0x000f6e0000000200 */
[-C--:B------:R-:W-:Y:S08]  /*1fa0*/  HMMA.16816.F32 R4, R76, R80.reuse, R4 ;  /* 0x000000504c04723c */ /* 0x080ff00000001804 */
[C---:B------:R-:W-:Y:S08]  /*1fb0*/  HMMA.16816.F32 R8, R148.reuse, R80, R8 ;  /* 0x000000509408723c */ /* 0x040ff00000001808 */
[-C--:B------:R-:W-:Y:S08]  /*1fc0*/  HMMA.16816.F32 R12, R148, R82.reuse, R12 ;  /* 0x00000052940c723c */ /* 0x080ff0000000180c */
[C---:B------:R-:W-:Y:S08]  /*1fd0*/  HMMA.16816.F32 R16, R76.reuse, R82, R16 ;  /* 0x000000524c10723c */ /* 0x040ff00000001810 */
[-C--:B---3--:R-:W-:Y:S08]  /*1fe0*/  HMMA.16816.F32 R20, R76, R152.reuse, R20 ;  /* 0x000000984c14723c */ /* 0x088ff00000001814 */
[C---:B------:R-:W-:Y:S08]  /*1ff0*/  HMMA.16816.F32 R24, R148.reuse, R152, R24 ;  /* 0x000000989418723c */ /* 0x040ff00000001818 */
[-C--:B------:R-:W-:Y:S08]  /*2000*/  HMMA.16816.F32 R28, R148, R154.reuse, R28 ;  /* 0x0000009a941c723c */ /* 0x080ff0000000181c */
[C---:B------:R-:W-:Y:S08]  /*2010*/  HMMA.16816.F32 R32, R76.reuse, R154, R32 ;  /* 0x0000009a4c20723c */ /* 0x040ff00000001820 */
[-C--:B----4-:R-:W-:Y:S08]  /*2020*/  HMMA.16816.F32 R36, R76, R160.reuse, R36 ;  /* 0x000000a04c24723c */ /* 0x090ff00000001824 */
[C---:B------:R-:W-:Y:S08]  /*2030*/  HMMA.16816.F32 R40, R148.reuse, R160, R40 ;  /* 0x000000a09428723c */ /* 0x040ff00000001828 */
[-C--:B------:R-:W-:Y:S08]  /*2040*/  HMMA.16816.F32 R44, R148, R162.reuse, R44 ;  /* 0x000000a2942c723c */ /* 0x080ff0000000182c */
[C---:B------:R-:W-:Y:S08]  /*2050*/  HMMA.16816.F32 R48, R76.reuse, R162, R48 ;  /* 0x000000a24c30723c */ /* 0x040ff00000001830 */
[-C--:B------:R-:W-:Y:S08]  /*2060*/  HMMA.16816.F32 R52, R76, R172.reuse, R52 ;  /* 0x000000ac4c34723c */ /* 0x080ff00000001834 */
[C---:B------:R-:W-:Y:S08]  /*2070*/  HMMA.16816.F32 R56, R148.reuse, R172, R56 ;  /* 0x000000ac9438723c */ /* 0x040ff00000001838 */
[-C--:B------:R-:W-:Y:S08]  /*2080*/  HMMA.16816.F32 R60, R148, R174.reuse, R60 ;  /* 0x000000ae943c723c */ /* 0x080ff0000000183c */
[----:B------:R-:W-:Y:S01]  /*2090*/  HMMA.16816.F32 R64, R76, R174, R64 ;  /* 0x000000ae4c40723c */ /* 0x000fe20000001840 */
[----:B------:R-:W3:Y:S01]  /*20a0*/  LDSM.16.M88.4 R76, [R2+0x3080] ;  /* 0x00308000024c783b */ /* 0x000ee20000000200 */
[----:B------:R-:W-:Y:S04]  /*20b0*/  DEPBAR.LE SB0, 0x1 ;  /* 0x000080400000791a */ /* 0x000fe80000000000 */
[----:B------:R-:W-:Y:S02]  /*20c0*/  BAR.SYNC.DEFER_BLOCKING 0x0 ;  /* 0x0000000000007b1d */ /* 0x000fe40000010000 */
[-C--:B-1----:R-:W-:Y:S08]  /*20d0*/  HMMA.16816.F32 R4, R168, R176.reuse, R4 ;  /* 0x000000b0a804723c */ /* 0x082ff00000001804 */
[C---:B------:R-:W-:Y:S08]  /*20e0*/  HMMA.16816.F32 R8, R180.reuse, R176, R8 ;  /* 0x000000b0b408723c */ /* 0x040ff00000001808 */
[-C--:B------:R-:W-:Y:S01]  /*20f0*/  HMMA.16816.F32 R12, R180, R178.reuse, R12 ;  /* 0x000000b2b40c723c */ /* 0x080fe2000000180c */
[----:B------:R1:W4:Y:S07]  /*2100*/  LDSM.16.M88.4 R172, [R197+0x10080] ;  /* 0x01008000c5ac783b */ /* 0x00032e0000000200 */
[C---:B------:R-:W-:Y:S01]  /*2110*/  HMMA.16816.F32 R16, R168.reuse, R178, R16 ;  /* 0x000000b2a810723c */ /* 0x040fe20000001810 */
[----:B------:R1:W1:Y:S07]  /*2120*/  LDSM.16.M88.4 R184, [R197+0x12080] ;  /* 0x01208000c5b8783b */ /* 0x00026e0000000200 */
[-C--:B--2---:R-:W-:Y:S01]  /*2130*/  HMMA.16816.F32 R20, R168, R68.reuse, R20 ;  /* 0x00000044a814723c */ /* 0x084fe20000001814 */
[----:B------:R2:W1:Y:S05]  /*2140*/  LDSM.16.M88.4 R80, [R209+0x10080] ;  /* 0x01008000d150783b */ /* 0x00046a0000000200 */
[----:B------:R2:W1:Y:S02]  /*2150*/  LDSM.16.M88.4 R152, [R209+0x12080] ;  /* 0x01208000d198783b */ /* 0x0004640000000200 */
[C---:B------:R-:W-:Y:S03]  /*2160*/  HMMA.16816.F32 R24, R180.reuse, R68, R24 ;  /* 0x00000044b418723c */ /* 0x040fe60000001818 */
[----:B------:R2:W1:Y:S05]  /*2170*/  LDSM.16.M88.4 R148, [R205+0x4080] ;  /* 0x00408000cd94783b */ /* 0x00046a0000000200 */
[-C--:B------:R-:W-:Y:S01]  /*2180*/  HMMA.16816.F32 R28, R180, R70.reuse, R28 ;  /* 0x00000046b41c723c */ /* 0x080fe2000000181c */
[----:B------:R2:W1:Y:S05]  /*2190*/  LDSM.16.M88.4 R156, [R205+0x5080] ;  /* 0x00508000cd9c783b */ /* 0x00046a0000000200 */
[----:B------:R2:W1:Y:S02]  /*21a0*/  LDSM.16.M88.4 R160, [R205+0x6080] ;  /* 0x00608000cda0783b */ /* 0x0004640000000200 */
[C---:B------:R-:W-:Y:S03]  /*21b0*/  HMMA.16816.F32 R32, R168.reuse, R70, R32 ;  /* 0x00000046a820723c */ /* 0x040fe60000001820 */
[----:B------:R2:W1:Y:S05]  /*21c0*/  LDSM.16.M88.4 R164, [R205+0x7080] ;  /* 0x00708000cda4783b */ /* 0x00046a0000000200 */
[-C--:B-----5:R-:W-:Y:S01]  /*21d0*/  HMMA.16816.F32 R36, R168, R72.reuse, R36 ;  /* 0x00000048a824723c */ /* 0x0a0fe20000001824 */
[----:B------:R2:W1:Y:S05]  /*21e0*/  LDSM.16.M88.4 R176, [R200+0x4080] ;  /* 0x00408000c8b0783b */ /* 0x00046a0000000200 */
[----:B------:R2:W1:Y:S02]  /*21f0*/  LDSM.16.M88.4 R188, [R200+0x5080] ;  /* 0x00508000c8bc783b */ /* 0x0004640000000200 */
[C---:B------:R-:W-:Y:S03]  /*2200*/  HMMA.16816.F32 R40, R180.reuse, R72, R40 ;  /* 0x00000048b428723c */ /* 0x040fe60000001828 */
[----:B------:R2:W1:Y:S05]  /*2210*/  LDSM.16.M88.4 R192, [R200+0x6080] ;  /* 0x00608000c8c0783b */ /* 0x00046a0000000200 */
[-C--:B------:R-:W-:Y:S01]  /*2220*/  HMMA.16816.F32 R44, R180, R74.reuse, R44 ;  /* 0x0000004ab42c723c */ /* 0x080fe2000000182c */
[----:B------:R2:W1:Y:S07]  /*2230*/  LDSM.16.M88.4 R196, [R200+0x7080] ;  /* 0x00708000c8c4783b */ /* 0x00046e0000000200 */
[C---:B------:R-:W-:Y:S08]  /*2240*/  HMMA.16816.F32 R48, R168.reuse, R74, R48 ;  /* 0x0000004aa830723c */ /* 0x040ff00000001830 */
[-C--:B---3--:R-:W-:Y:S08]  /*2250*/  HMMA.16816.F32 R52, R168, R76.reuse, R52 ;  /* 0x0000004ca834723c */ /* 0x088ff00000001834 */
[C---:B------:R-:W-:Y:S08]  /*2260*/  HMMA.16816.F32 R56, R180.reuse, R76, R56 ;  /* 0x0000004cb438723c */ /* 0x040ff00000001838 */
[-C--:B------:R-:W-:Y:S08]  /*2270*/  HMMA.16816.F32 R60, R180, R78.reuse, R60 ;  /* 0x0000004eb43c723c */ /* 0x080ff0000000183c */
[----:B------:R-:W-:Y:S01]  /*2280*/  HMMA.16816.F32 R64, R168, R78, R64 ;  /* 0x0000004ea840723c */ /* 0x000fe20000001840 */
[----:B------:R-:W-:-:S07]  /*2290*/  @P0 BRA `(.L_x_897) ;  /* 0x000003a000000947 */ /* 0x000fce0003800000 */
[----:B-12-4-:R-:W1:Y:S01]  /*22a0*/  S2R R73, SR_CTAID.Y ;  /* 0x0000000000497919 */ /* 0x016e620000002600 */
[----:B------:R-:W-:Y:S01]  /*22b0*/  ULDC.64 UR6, c[0x0][0x178] ;  /* 0x00005e0000067ab9 */ /* 0x000fe20000000a00 */
[----:B------:R-:W-:Y:S01]  /*22c0*/  IMAD.U32 R68, RZ, RZ, UR25 ;  /* 0x00000019ff447e24 */ /* 0x000fe2000f8e00ff */
[----:B------:R-:W-:Y:S01]  /*22d0*/  UIMAD.WIDE.U32 UR30, UR29, UR6, URZ ;  /* 0x000000061d1e72a5 */ /* 0x000fe2000f8e003f */
[----:B------:R-:W-:Y:S01]  /*22e0*/  IMAD R69, R218, c[0x0][0x178], RZ ;  /* 0x00005e00da457a24 */ /* 0x000fe200078e02ff */
[----:B------:R-:W-:Y:S04]  /*22f0*/  USHF.R.S32.HI UR28, URZ, 0x1f, UR29 ;  /* 0x0000001f3f1c7899 */ /* 0x000fe8000801141d */
[----:B------:R-:W-:Y:S01]  /*2300*/  IMAD.U32 R76, RZ, RZ, UR30 ;  /* 0x0000001eff4c7e24 */ /* 0x000fe2000f8e00ff */
[----:B------:R-:W-:Y:S01]  /*2310*/  UIMAD UR28, UR28, UR6, URZ ;  /* 0x000000061c1c72a4 */ /* 0x000fe2000f8e023f */
[----:B------:R-:W-:Y:S03]  /*2320*/  IMAD.U32 R70, RZ, RZ, UR30 ;  /* 0x0000001eff467e24 */ /* 0x000fe6000f8e00ff */
[----:B------:R-:W-:Y:S02]  /*2330*/  UIMAD UR28, UR29, UR7, UR28 ;  /* 0x000000071d1c72a4 */ /* 0x000fe4000f8e021c */
[----:B------:R-:W-:Y:S02]  /*2340*/  UIMAD UR29, UR29, -0x80, UR12 ;  /* 0xffffff801d1d78a4 */ /* 0x000fe4000f8e020c */
[----:B------:R-:W-:Y:S01]  /*2350*/  UIADD3 UR28, UR31, UR28, URZ ;  /* 0x0000001c1f1c7290 */ /* 0x000fe2000fffe03f */
[----:B-1----:R-:W-:Y:S01]  /*2360*/  SHF.R.S32.HI R72, RZ, 0x1f, R73 ;  /* 0x0000001fff487819 */ /* 0x002fe20000011449 */
[----:B------:R-:W-:Y:S04]  /*2370*/  IMAD.WIDE.U32 R74, R73, c[0x0][0x180], R222 ;  /* 0x00006000494a7a25 */ /* 0x000fe800078e00de */
[C---:B------:R-:W-:Y:S01]  /*2380*/  IMAD R71, R72.reuse, c[0x0][0x180], RZ ;  /* 0x0000600048477a24 */ /* 0x040fe200078e02ff */
[----:B------:R-:W-:Y:S01]  /*2390*/  IADD3 R69, P2, P1, R69, UR11, R74 ;  /* 0x0000000b45457c10 */ /* 0x000fe2000f95e04a */
[----:B------:R-:W-:Y:S03]  /*23a0*/  @!P4 IMAD.WIDE.U32 R78, R73, c[0x0][0x270], R220 ;  /* 0x00009c00494eca25 */ /* 0x000fe600078e00dc */
[----:B------:R-:W-:Y:S01]  /*23b0*/  LEA R77, P0, R69, c[0x0][0x160], 0x1 ;  /* 0x00005800454d7a11 */ /* 0x000fe200078008ff */
[----:B------:R-:W-:Y:S02]  /*23c0*/  IMAD R71, R73, c[0x0][0x184], R71 ;  /* 0x0000610049477a24 */ /* 0x000fe400078e0247 */
[----:B------:R-:W-:Y:S02]  /*23d0*/  @!P4 IMAD R72, R72, c[0x0][0x270], RZ ;  /* 0x00009c004848ca24 */ /* 0x000fe400078e02ff */
[----:B------:R-:W-:Y:S01]  /*23e0*/  IMAD.IADD R71, R75, 0x1, R71 ;  /* 0x000000014b477824 */ /* 0x000fe200078e0247 */
[----:B------:R-:W-:Y:S01]  /*23f0*/  IADD3 R75, -R218, UR29, RZ ;  /* 0x0000001dda4b7c10 */ /* 0x000fe2000fffe1ff */
[----:B------:R-:W-:Y:S03]  /*2400*/  @!P4 IMAD R72, R73, c[0x0][0x274], R72 ;  /* 0x00009d004948ca24 */ /* 0x000fe600078e0248 */
[----:B------:R-:W-:Y:S02]  /*2410*/  IADD3.X R74, R208, UR14, R71, P2, P1 ;  /* 0x0000000ed04a7c10 */ /* 0x000fe400097e2447 */
[----:B------:R-:W-:Y:S02]  /*2420*/  ISETP.LT.OR P2, PT, R75, 0x1, P5 ;  /* 0x000000014b00780c */ /* 0x000fe40002f41670 */
[----:B------:R-:W-:Y:S01]  /*2430*/  LEA.HI.X R74, R69, c[0x0][0x164], R74, 0x1, P0 ;  /* 0x00005900454a7a11 */ /* 0x000fe200000f0c4a */
[----:B------:R-:W-:Y:S01]  /*2440*/  IMAD.U32 R69, RZ, RZ, UR28 ;  /* 0x0000001cff457e24 */ /* 0x000fe2000f8e00ff */
[----:B------:R-:W-:Y:S02]  /*2450*/  IADD3 R71, R212, 0x8080, RZ ;  /* 0x00008080d4477810 */ /* 0x000fe40007ffe0ff */
[----:B------:R-:W-:Y:S02]  /*2460*/  @!P4 IADD3 R73, P0, R78, UR10, RZ ;  /* 0x0000000a4e49cc10 */ /* 0x000fe4000ff1e0ff */
[----:B------:R-:W-:Y:S01]  /*2470*/  LEA R76, P1, R76, R77, 0x8 ;  /* 0x0000004d4c4c7211 */ /* 0x000fe200078240ff */
[----:B------:R-:W-:Y:S01]  /*2480*/  IMAD R71, R68, 0x4000, R71 ;  /* 0x0000400044477824 */ /* 0x000fe200078e0247 */
[----:B------:R-:W-:Y:S01]  /*2490*/  ISETP.LT.OR P6, PT, R75, 0x21, P5 ;  /* 0x000000214b00780c */ /* 0x000fe20002fc1670 */
[----:B------:R-:W-:Y:S01]  /*24a0*/  IMAD.U32 R68, RZ, RZ, UR13 ;  /* 0x0000000dff447e24 */ /* 0x000fe2000f8e00ff */
[----:B------:R-:W-:Y:S02]  /*24b0*/  @!P4 IADD3.X R72, R79, UR16, R72, P0, !PT ;  /* 0x000000104f48cc10 */ /* 0x000fe400087fe448 */
[C---:B------:R-:W-:Y:S02]  /*24c0*/  @!P4 LEA R78, P0, R73.reuse, c[0x0][0x258], 0x2 ;  /* 0x00009600494eca11 */ /* 0x040fe400078010ff */
[----:B------:R-:W-:Y:S01]  /*24d0*/  LEA.HI.X R77, R70, R74, R69, 0x8, P1 ;  /* 0x0000004a464d7211 */ /* 0x000fe200008f4445 */
[----:B------:R-:W-:Y:S01]  /*24e0*/  IMAD.U32 R69, RZ, RZ, UR25 ;  /* 0x00000019ff457e24 */ /* 0x000fe2000f8e00ff */
[----:B------:R-:W-:Y:S02]  /*24f0*/  @!P4 LEA.HI.X R79, R73, c[0x0][0x25c], R72, 0x2, P0 ;  /* 0x00009700494fca11 */ /* 0x000fe400000f1448 */
[----:B------:R-:W-:Y:S01]  /*2500*/  IADD3 R74, P0, R76, UR19, RZ ;  /* 0x000000134c4a7c10 */ /* 0x000fe2000ff1e0ff */
[----:B------:R-:W-:Y:S01]  /*2510*/  @!PT LDS RZ, [RZ] ;  /* 0x00000000fffff984 */ /* 0x000fe20000000800 */
[----:B------:R-:W-:Y:S01]  /*2520*/  @!PT LDS RZ, [RZ] ;  /* 0x00000000fffff984 */ /* 0x000fe20000000800 */
[----:B------:R-:W-:Y:S01]  /*2530*/  @!PT LDS RZ, [RZ] ;  /* 0x00000000fffff984 */ /* 0x000fe20000000800 */
[----:B------:R1:W-:Y:S01]  /*2540*/  LDGSTS.E.BYPASS.LTC128B.128 [R71], [R76.64], !P2 ;  /* 0x000000004c477fae */ /* 0x0003e2000d101d5a */
[----:B------:R-:W-:Y:S01]  /*2550*/  ISETP.LT.OR P2, PT, R75, 0x41, P5 ;  /* 0x000000414b00780c */ /* 0x000fe20002f41670 */
[----:B------:R-:W-:Y:S01]  /*2560*/  @!P4 IMAD R69, R69, 0x80, R220 ;  /* 0x000000804545c824 */ /* 0x000fe200078e02dc */
[----:B------:R-:W-:Y:S02]  /*2570*/  ISETP.LT.OR P1, PT, R75, 0x61, P5 ;  /* 0x000000614b00780c */ /* 0x000fe40002f21670 */
[----:B------:R-:W-:Y:S02]  /*2580*/  IADD3.X R75, R77, UR18, RZ, P0, !PT ;  /* 0x000000124d4b7c10 */ /* 0x000fe400087fe4ff */
[----:B------:R-:W-:Y:S02]  /*2590*/  IADD3 R168, P0, R74, UR19, RZ ;  /* 0x000000134aa87c10 */ /* 0x000fe4000ff1e0ff */
[----:B------:R-:W-:Y:S01]  /*25a0*/  @!P4 LEA R73, R68, 0x80, 0x7 ;  /* 0x000000804449c811 */ /* 0x000fe200078e38ff */
[----:B------:R1:W-:Y:S01]  /*25b0*/  LDGSTS.E.BYPASS.LTC128B.128 [R71+0x1000], [R74.64], !P6 ;  /* 0x010000004a477fae */ /* 0x0003e2000f101d5a */
[----:B------:R-:W-:Y:S02]  /*25c0*/  IADD3.X R169, R75, UR18, RZ, P0, !PT ;  /* 0x000000124ba97c10 */ /* 0x000fe400087fe4ff */
[----:B------:R-:W-:Y:S01]  /*25d0*/  IADD3 R170, P0, R168, UR19, RZ ;  /* 0x00000013a8aa7c10 */ /* 0x000fe2000ff1e0ff */
[----:B------:R-:W-:Y:S03]  /*25e0*/  @!P4 IMAD.WIDE R78, R73, 0x4, R78 ;  /* 0x00000004494ec825 */ /* 0x000fe600078e024e */
[----:B------:R1:W-:Y:S01]  /*25f0*/  LDGSTS.E.BYPASS.LTC128B.128 [R71+0x2000], [R168.64], !P2 ;  /* 0x02000000a8477fae */ /* 0x0003e2000d101d5a */
[----:B------:R-:W-:Y:S01]  /*2600*/  IADD3.X R171, R169, UR18, RZ, P0, !PT ;  /* 0x00000012a9ab7c10 */ /* 0x000fe200087fe4ff */
[----:B------:R-:W-:Y:S05]  /*2610*/  @!P4 IMAD.SHL.U32 R73, R69, 0x4, RZ ;  /* 0x000000044549c824 */ /* 0x000fea00078e00ff */
[----:B------:R1:W-:Y:S07]  /*2620*/  LDGSTS.E.BYPASS.LTC128B.128 [R71+0x3000], [R170.64], !P1 ;  /* 0x03000000aa477fae */ /* 0x0003ee000c901d5a */
[----:B------:R1:W-:Y:S02]  /*2630*/  @!P4 LDGSTS.E.BYPASS.LTC128B.128 [R73+0x18080], [R78.64] ;  /* 0x180800004e49cfae */ /* 0x0003e4000b901d5a */
.L_x_897:
[-C--:B-12-4-:R-:W-:Y:S01]  /*2640*/  HMMA.16816.F32 R68, R80, R148.reuse, RZ ;  /* 0x000000945044723c */ /* 0x096fe200000018ff */
[----:B------:R1:W-:Y:S01]  /*2650*/  STL [R1], R0 ;  /* 0x0000000001007387 */ /* 0x0003e20000100800 */
[----:B------:R-:W-:Y:S01]  /*2660*/  UIADD3 UR28, UR13, 0x2, URZ ;  /* 0x000000020d1c7890 */ /* 0x000fe2000fffe03f */
[C---:B------:R-:W-:Y:S02]  /*2670*/  ISETP.GT.AND P0, PT, R224.reuse, 0x1, PT ;  /* 0x00000001e000780c */ /* 0x040fe40003f04270 */
[----:B------:R-:W-:Y:S01]  /*2680*/  ISETP.GT.AND P1, PT, R224, RZ, PT ;  /* 0x000000ffe000720c */ /* 0x000fe20003f24270 */
[----:B------:R-:W0:Y:S01]  /*2690*/  LDGDEPBAR ;  /* 0x00000000000079af */ /* 0x000e220000000000 */
[----:B------:R-:W-:Y:S01]  /*26a0*/  FSEL R169, R5, -INF , P0 ;  /* 0xff80000005a97808 */ /* 0x000fe20000000000 */
[----:B------:R-:W-:Y:S01]  /*26b0*/  UISETP.GE.AND UP0, UPT, UR28, UR22, UPT ;  /* 0x000000161c00728c */ /* 0x000fe2000bf06270 */
[----:B------:R-:W-:Y:S02]  /*26c0*/  FSEL R75, R4, -INF , P1 ;  /* 0xff800000044b7808 */ /* 0x000fe40000800000 */
[----:B------:R-:W-:Y:S01]  /*26d0*/  ISETP.GT.AND P6, PT, R224, 0x20, PT ;  /* 0x00000020e000780c */ /* 0x000fe20003fc4270 */
[--C-:B------:R-:W-:Y:S01]  /*26e0*/  FFMA.FTZ R233, R169, c[0x0][0x29c], -R240.reuse ;  /* 0x0000a700a9e97a23 */ /* 0x100fe200000108f0 */
[----:B------:R-:W-:Y:S01]  /*26f0*/  FSEL R232, R6, -INF , P1 ;  /* 0xff80000006e87808 */ /* 0x000fe20000800000 */
[----:B------:R-:W-:Y:S01]  /*2700*/  FFMA.FTZ R180, R75, c[0x0][0x29c], -R240 ;  /* 0x0000a7004bb47a23 */ /* 0x000fe200000108f0 */
[----:B------:R-:W-:Y:S02]  /*2710*/  FSEL R242, R8, -INF , P1 ;  /* 0xff80000008f27808 */ /* 0x000fe40000800000 */
[----:B------:R-:W-:Y:S01]  /*2720*/  FSEL R238, R9, -INF , P0 ;  /* 0xff80000009ee7808 */ /* 0x000fe20000000000 */
[----:B------:R-:W-:Y:S01]  /*2730*/  MUFU.EX2 R233, R233 ;  /* 0x000000e900e97308 */ /* 0x000fe20000000800 */
[----:B------:R-:W-:Y:S02]  /*2740*/  FSEL R181, R11, -INF , P0 ;  /* 0xff8000000bb57808 */ /* 0x000fe40000000000 */
[----:B------:R-:W-:Y:S02]  /*2750*/  FSEL R183, R10, -INF , P1 ;  /* 0xff8000000ab77808 */ /* 0x000fe40000800000 */
[C---:B------:R-:W-:Y:S01]  /*2760*/  ISETP.GT.AND P1, PT, R224.reuse, 0x10, PT ;  /* 0x00000010e000780c */ /* 0x040fe20003f24270 */
[--C-:B------:R-:W-:Y:S01]  /*2770*/  FFMA.FTZ R181, R181, c[0x0][0x29c], -R226.reuse ;  /* 0x0000a700b5b57a23 */ /* 0x100fe200000108e2 */
[----:B------:R-:W-:Y:S01]  /*2780*/  ISETP.GT.AND P2, PT, R224, 0x21, PT ;  /* 0x00000021e000780c */ /* 0x000fe20003f44270 */
[----:B------:R-:W-:Y:S01]  /*2790*/  FFMA.FTZ R183, R183, c[0x0][0x29c], -R226 ;  /* 0x0000a700b7b77a23 */ /* 0x000fe200000108e2 */
[----:B-1----:R-:W-:Y:S01]  /*27a0*/  FSEL R0, R7, -INF , P0 ;  /* 0xff80000007007808 */ /* 0x002fe20000000000 */
[----:B------:R-:W1:Y:S01]  /*27b0*/  MUFU.EX2 R180, R180 ;  /* 0x000000b400b47308 */ /* 0x000e620000000800 */
[C---:B------:R-:W-:Y:S02]  /*27c0*/  HMMA.16816.F32 R4, R152.reuse, R148, RZ ;  /* 0x000000949804723c */ /* 0x040fe400000018ff */
[----:B------:R-:W-:Y:S02]  /*27d0*/  FSEL R76, R12, -INF , P1 ;  /* 0xff8000000c4c7808 */ /* 0x000fe40000800000 */
[----:B------:R-:W-:Y:S02]  /*27e0*/  FSEL R79, R20, -INF , P6 ;  /* 0xff800000144f7808 */ /* 0x000fe40003000000 */
[----:B------:R-:W-:Y:S02]  /*27f0*/  FSEL R73, R21, -INF , P2 ;  /* 0xff80000015497808 */ /* 0x000fe40001000000 */
[-C--:B------:R-:W-:Y:S01]  /*2800*/  HMMA.16816.F32 R8, R152, R150.reuse, RZ ;  /* 0x000000969808723c */ /* 0x080fe200000018ff */
[----:B------:R-:W-:Y:S01]  /*2810*/  ISETP.GT.AND P0, PT, R224, 0x11, PT ;  /* 0x00000011e000780c */ /* 0x000fe20003f04270 */
[----:B------:R-:W-:Y:S02]  /*2820*/  MUFU.EX2 R181, R181 ;  /* 0x000000b500b57308 */ /* 0x000fe40000000800 */
[----:B------:R-:W-:Y:S01]  /*2830*/  FSEL R239, R16, -INF , P1 ;  /* 0xff80000010ef7808 */ /* 0x000fe20000800000 */
[--C-:B------:R-:W-:Y:S01]  /*2840*/  FFMA.FTZ R79, R79, c[0x0][0x29c], -R240.reuse ;  /* 0x0000a7004f4f7a23 */ /* 0x100fe200000108f0 */
[----:B------:R-:W-:Y:S01]  /*2850*/  FSEL R171, R17, -INF , P0 ;  /* 0xff80000011ab7808 */ /* 0x000fe20000000000 */
[--C-:B------:R-:W-:Y:S01]  /*2860*/  FFMA.FTZ R249, R73, c[0x0][0x29c], -R240.reuse ;  /* 0x0000a70049f97a23 */ /* 0x100fe200000108f0 */
[----:B------:R-:W-:Y:S01]  /*2870*/  FSEL R168, R19, -INF , P0 ;  /* 0xff80000013a87808 */ /* 0x000fe20000000000 */
[--C-:B------:R-:W-:Y:S03]  /*2880*/  FFMA.FTZ R182, R239, c[0x0][0x29c], -R240.reuse ;  /* 0x0000a700efb67a23 */ /* 0x100fe600000108f0 */
[----:B------:R-:W-:Y:S01]  /*2890*/  FSEL R211, R18, -INF , P1 ;  /* 0xff80000012d37808 */ /* 0x000fe20000800000 */
[----:B------:R-:W-:Y:S01]  /*28a0*/  FFMA.FTZ R241, R171, c[0x0][0x29c], -R240 ;  /* 0x0000a700abf17a23 */ /* 0x000fe200000108f0 */
[C---:B------:R-:W-:Y:S01]  /*28b0*/  HMMA.16816.F32 R16, R80.reuse, R150, RZ ;  /* 0x000000965010723c */ /* 0x040fe200000018ff */
[----:B------:R-:W-:Y:S01]  /*28c0*/  MUFU.EX2 R249, R249 ;  /* 0x000000f900f97308 */ /* 0x000fe20000000800 */
[----:B------:R-:W-:Y:S02]  /*28d0*/  FSEL R246, R13, -INF , P0 ;  /* 0xff8000000df67808 */ /* 0x000fe40000000000 */
[----:B------:R-:W-:Y:S02]  /*28e0*/  FSEL R229, R14, -INF , P1 ;  /* 0xff8000000ee57808 */ /* 0x000fe40000800000 */
[----:B------:R-:W-:Y:S02]  /*28f0*/  FSEL R231, R15, -INF , P0 ;  /* 0xff8000000fe77808 */ /* 0x000fe40000000000 */
[-C--:B------:R-:W-:Y:S01]  /*2900*/  HMMA.16816.F32 R12, R80, R156.reuse, RZ ;  /* 0x0000009c500c723c */ /* 0x080fe200000018ff */
[----:B------:R-:W-:Y:S02]  /*2910*/  FSEL R72, R22, -INF , P6 ;  /* 0xff80000016487808 */ /* 0x000fe40003000000 */
[----:B------:R-:W-:Y:S01]  /*2920*/  ISETP.GT.AND P1, PT, R224, 0x30, PT ;  /* 0x00000030e000780c */ /* 0x000fe20003f24270 */
[----:B------:R-:W-:Y:S01]  /*2930*/  MUFU.EX2 R182, R182 ;  /* 0x000000b600b67308 */ /* 0x000fe20000000800 */
[----:B------:R-:W-:Y:S01]  /*2940*/  FSEL R74, R23, -INF , P2 ;  /* 0xff800000174a7808 */ /* 0x000fe20001000000 */
[--C-:B------:R-:W-:Y:S01]  /*2950*/  FFMA.FTZ R231, R231, c[0x0][0x29c], -R226.reuse ;  /* 0x0000a700e7e77a23 */ /* 0x100fe200000108e2 */
[----:B------:R-:W-:Y:S01]  /*2960*/  FSEL R78, R24, -INF , P6 ;  /* 0xff800000184e7808 */ /* 0x000fe20003000000 */
[C---:B------:R-:W-:Y:S02]  /*2970*/  HMMA.16816.F32 R20, R152.reuse, R156, RZ ;  /* 0x0000009c9814723c */ /* 0x040fe400000018ff */
[----:B------:R-:W-:Y:S02]  /*2980*/  ISETP.GT.AND P0, PT, R224, 0x31, PT ;  /* 0x00000031e000780c */ /* 0x000fe40003f04270 */
[----:B------:R-:W-:Y:S01]  /*2990*/  FSEL R252, R25, -INF , P2 ;  /* 0xff80000019fc7808 */ /* 0x000fe20001000000 */
[--C-:B------:R-:W-:Y:S01]  /*29a0*/  FFMA.FTZ R229, R229, c[0x0][0x29c], -R226.reuse ;  /* 0x0000a700e5e57a23 */ /* 0x100fe200000108e2 */
[----:B------:R-:W-:Y:S01]  /*29b0*/  FSEL R235, R26, -INF , P6 ;  /* 0xff8000001aeb7808 */ /* 0x000fe20003000000 */
[----:B------:R-:W2:Y:S01]  /*29c0*/  MUFU.EX2 R241, R241 ;  /* 0x000000f100f17308 */ /* 0x000ea20000000800 */
[----:B------:R-:W-:Y:S02]  /*29d0*/  FSEL R237, R27, -INF , P2 ;  /* 0xff8000001bed7808 */ /* 0x000fe40001000000 */
[-C--:B------:R-:W-:Y:S01]  /*29e0*/  HMMA.16816.F32 R24, R152, R158.reuse, RZ ;  /* 0x0000009e9818723c */ /* 0x080fe200000018ff */
        /* <DEDUP_REMOVED lines=8> */
[C---:B------:R-:W-:Y:S02]  /*2a70*/  HMMA.16816.F32 R32, R80.reuse, R158, RZ ;  /* 0x0000009e5020723c */ /* 0x040fe400000018ff */
[----:B------:R-:W-:Y:S01]  /*2a80*/  FSEL R156, R28, -INF , P1 ;  /* 0xff8000001c9c7808 */ /* 0x000fe20000800000 */
[----:B------:R-:W-:Y:S01]  /*2a90*/  FFMA.FTZ R150, R77, c[0x0][0x29c], -R240 ;  /* 0x0000a7004d967a23 */ /* 0x000fe200000108f0 */
[----:B------:R-:W-:Y:S01]  /*2aa0*/  FSEL R239, R30, -INF , P1 ;  /* 0xff8000001eef7808 */ /* 0x000fe20000800000 */
[----:B------:R-:W-:Y:S01]  /*2ab0*/  FFMA.FTZ R170, R170, c[0x0][0x29c], -R228 ;  /* 0x0000a700aaaa7a23 */ /* 0x000fe200000108e4 */
[----:B------:R-:W-:Y:S01]  /*2ac0*/  FSEL R250, R29, -INF , P0 ;  /* 0xff8000001dfa7808 */ /* 0x000fe20000000000 */
[----:B------:R-:W-:Y:S01]  /*2ad0*/  MUFU.EX2 R235, R235 ;  /* 0x000000eb00eb7308 */ /* 0x000fe20000000800 */
[----:B------:R-:W-:Y:S01]  /*2ae0*/  FSEL R243, R31, -INF , P0 ;  /* 0xff8000001ff37808 */ /* 0x000fe20000000000 */
[--C-:B------:R-:W-:Y:S01]  /*2af0*/  FFMA.FTZ R239, R239, c[0x0][0x29c], -R226.reuse ;  /* 0x0000a700efef7a23 */ /* 0x100fe200000108e2 */
[-C--:B------:R-:W-:Y:S01]  /*2b00*/  HMMA.16816.F32 R28, R80, R160.reuse, RZ ;  /* 0x000000a0501c723c */ /* 0x080fe200000018ff */
[----:B------:R-:W-:Y:S02]  /*2b10*/  ISETP.GT.AND P6, PT, R224, 0x40, PT ;  /* 0x00000040e000780c */ /* 0x000fe40003fc4270 */
[----:B------:R-:W-:Y:S01]  /*2b20*/  FSEL R169, R39, -INF , P2 ;  /* 0xff80000027a97808 */ /* 0x000fe20001000000 */
[----:B------:R-:W-:Y:S01]  /*2b30*/  FFMA.FTZ R243, R243, c[0x0][0x29c], -R226 ;  /* 0x0000a700f3f37a23 */ /* 0x000fe200000108e2 */
[----:B------:R-:W-:Y:S02]  /*2b40*/  FSEL R151, R36, -INF , P6 ;  /* 0xff80000024977808 */ /* 0x000fe40003000000 */
[----:B------:R-:W-:Y:S01]  /*2b50*/  FSEL R149, R37, -INF , P2 ;  /* 0xff80000025957808 */ /* 0x000fe20001000000 */
[----:B------:R-:W-:Y:S01]  /*2b60*/  MUFU.EX2 R239, R239 ;  /* 0x000000ef00ef7308 */ /* 0x000fe20000000800 */
[----:B------:R-:W-:Y:S02]  /*2b70*/  FSEL R148, R38, -INF , P6 ;  /* 0xff80000026947808 */ /* 0x000fe40003000000 */
[C---:B------:R-:W-:Y:S02]  /*2b80*/  HMMA.16816.F32 R36, R152.reuse, R160, RZ ;  /* 0x000000a09824723c */ /* 0x040fe400000018ff */
[----:B------:R-:W-:Y:S01]  /*2b90*/  MOV R158, R211 ;  /* 0x000000d3009e7202 */ /* 0x000fe20000000f00 */
[----:B------:R-:W-:Y:S01]  /*2ba0*/  FFMA.FTZ R149, R149, c[0x0][0x29c], -R240 ;  /* 0x0000a70095957a23 */ /* 0x000fe200000108f0 */
[----:B------:R-:W-:Y:S02]  /*2bb0*/  FSEL R211, R40, -INF , P6 ;  /* 0xff80000028d37808 */ /* 0x000fe40003000000 */
[----:B------:R-:W-:Y:S02]  /*2bc0*/  FSEL R244, R41, -INF , P2 ;  /* 0xff80000029f47808 */ /* 0x000fe40001000000 */
[----:B------:R-:W-:Y:S02]  /*2bd0*/  MOV R160, R230 ;  /* 0x000000e600a07202 */ /* 0x000fe40000000f00 */
[----:B------:R3:W4:Y:S01]  /*2be0*/  MUFU.EX2 R230, R79 ;  /* 0x0000004f00e67308 */ /* 0x0007220000000800 */
[----:B------:R-:W-:Y:S02]  /*2bf0*/  ISETP.GT.AND P1, PT, R224, 0x50, PT ;  /* 0x00000050e000780c */ /* 0x000fe40003f24270 */
[----:B------:R-:W-:Y:S02]  /*2c00*/  FSEL R245, R42, -INF , P6 ;  /* 0xff8000002af57808 */ /* 0x000fe40003000000 */
[----:B------:R-:W-:Y:S02]  /*2c10*/  FSEL R247, R43, -INF , P2 ;  /* 0xff8000002bf77808 */ /* 0x000fe40001000000 */
[-C--:B------:R-:W-:Y:S01]  /*2c20*/  HMMA.16816.F32 R40, R152, R162.reuse, RZ ;  /* 0x000000a29828723c */ /* 0x080fe200000018ff */
[----:B------:R-:W-:Y:S01]  /*2c30*/  ISETP.GT.AND P0, PT, R224, 0x51, PT ;  /* 0x00000051e000780c */ /* 0x000fe20003f04270 */
[--C-:B------:R-:W-:Y:S01]  /*2c40*/  FFMA.FTZ R245, R245, c[0x0][0x29c], -R226.reuse ;  /* 0x0000a700f5f57a23 */ /* 0x100fe200000108e2 */
[----:B------:R-:W-:Y:S01]  /*2c50*/  FSEL R248, R44, -INF , P1 ;  /* 0xff8000002cf87808 */ /* 0x000fe20000800000 */
[--C-:B------:R-:W-:Y:S01]  /*2c60*/  FFMA.FTZ R247, R247, c[0x0][0x29c], -R226.reuse ;  /* 0x0000a700f7f77a23 */ /* 0x100fe200000108e2 */
[----:B------:R-:W-:Y:S02]  /*2c70*/  FSEL R236, R45, -INF , P0 ;  /* 0xff8000002dec7808 */ /* 0x000fe40000000000 */
[----:B------:R-:W-:Y:S01]  /*2c80*/  FSEL R251, R46, -INF , P1 ;  /* 0xff8000002efb7808 */ /* 0x000fe20000800000 */
[----:B------:R-:W-:Y:S01]  /*2c90*/  MUFU.EX2 R245, R245 ;  /* 0x000000f500f57308 */ /* 0x000fe20000000800 */
[----:B------:R-:W-:Y:S02]  /*2ca0*/  FSEL R234, R47, -INF , P0 ;  /* 0xff8000002fea7808 */ /* 0x000fe40000000000 */
[C---:B------:R-:W-:Y:S02]  /*2cb0*/  HMMA.16816.F32 R44, R80.reuse, R162, RZ ;  /* 0x000000a2502c723c */ /* 0x040fe400000018ff */
[----:B------:R-:W-:Y:S01]  /*2cc0*/  FSEL R159, R48, -INF , P1 ;  /* 0xff800000309f7808 */ /* 0x000fe20000800000 */
[--C-:B------:R-:W-:Y:S01]  /*2cd0*/  FFMA.FTZ R251, R251, c[0x0][0x29c], -R226.reuse ;  /* 0x0000a700fbfb7a23 */ /* 0x100fe200000108e2 */
[----:B------:R-:W-:Y:S01]  /*2ce0*/  MOV R48, R168 ;  /* 0x000000a800307202 */ /* 0x000fe20000000f00 */
[----:B------:R-:W-:Y:S01]  /*2cf0*/  FFMA.FTZ R234, R234, c[0x0][0x29c], -R226 ;  /* 0x0000a700eaea7a23 */ /* 0x000fe200000108e2 */
[----:B------:R-:W-:Y:S02]  /*2d00*/  FSEL R168, R50, -INF , P1 ;  /* 0xff80000032a87808 */ /* 0x000fe40000800000 */
[----:B------:R-:W-:Y:S01]  /*2d10*/  FSEL R171, R51, -INF , P0 ;  /* 0xff80000033ab7808 */ /* 0x000fe20000000000 */
[----:B------:R-:W-:Y:S01]  /*2d20*/  MUFU.EX2 R251, R251 ;  /* 0x000000fb00fb7308 */ /* 0x000fe20000000800 */
[C---:B------:R-:W-:Y:S02]  /*2d30*/  ISETP.GT.AND P2, PT, R224.reuse, 0x60, PT ;  /* 0x00000060e000780c */ /* 0x040fe40003f44270 */
[----:B------:R-:W-:Y:S02]  /*2d40*/  FSEL R157, R49, -INF , P0 ;  /* 0xff800000319d7808 */ /* 0x000fe40000000000 */
[C---:B------:R-:W-:Y:S02]  /*2d50*/  ISETP.GT.AND P1, PT, R224.reuse, 0x61, PT ;  /* 0x00000061e000780c */ /* 0x040fe40003f24270 */
[C---:B------:R-:W-:Y:S01]  /*2d60*/  ISETP.GT.AND P6, PT, R224.reuse, 0x70, PT ;  /* 0x00000070e000780c */ /* 0x040fe20003fc4270 */
[--C-:B------:R-:W-:Y:S01]  /*2d70*/  FFMA.FTZ R161, R157, c[0x0][0x29c], -R240.reuse ;  /* 0x0000a7009da17a23 */ /* 0x100fe200000108f0 */
[----:B------:R-:W-:Y:S01]  /*2d80*/  ISETP.GT.AND P0, PT, R224, 0x71, PT ;  /* 0x00000071e000780c */ /* 0x000fe20003f04270 */
[----:B------:R-:W-:Y:S01]  /*2d90*/  MUFU.EX2 R234, R234 ;  /* 0x000000ea00ea7308 */ /* 0x000fe20000000800 */
[----:B------:R-:W-:Y:S02]  /*2da0*/  MOV R77, R48 ;  /* 0x00000030004d7202 */ /* 0x000fe40000000f00 */
[-C--:B------:R-:W-:Y:S01]  /*2db0*/  HMMA.16816.F32 R48, R80, R164.reuse, RZ ;  /* 0x000000a45030723c */ /* 0x080fe200000018ff */
[----:B------:R-:W-:Y:S01]  /*2dc0*/  FSEL R73, R52, -INF , P2 ;  /* 0xff80000034497808 */ /* 0x000fe20001000000 */
[--C-:B------:R-:W-:Y:S01]  /*2dd0*/  FFMA.FTZ R52, R151, c[0x0][0x29c], -R240.reuse ;  /* 0x0000a70097347a23 */ /* 0x100fe200000108f0 */
[----:B------:R-:W-:Y:S02]  /*2de0*/  FSEL R163, R53, -INF , P1 ;  /* 0xff80000035a37808 */ /* 0x000fe40000800000 */
[----:B---3--:R-:W-:Y:S02]  /*2df0*/  FSEL R79, R64, -INF , P6 ;  /* 0xff800000404f7808 */ /* 0x008fe40003000000 */
[----:B------:R-:W-:Y:S01]  /*2e00*/  FSEL R53, R65, -INF , P0 ;  /* 0xff80000041357808 */ /* 0x000fe20000000000 */
[--C-:B------:R-:W-:Y:S01]  /*2e10*/  FFMA.FTZ R65, R163, c[0x0][0x29c], -R240.reuse ;  /* 0x0000a700a3417a23 */ /* 0x100fe200000108f0 */
[----:B------:R-:W-:Y:S03]  /*2e20*/  MOV R162, R232 ;  /* 0x000000e800a27202 */ /* 0x000fe60000000f00 */
[----:B------:R-:W-:Y:S01]  /*2e30*/  MOV R151, R148 ;  /* 0x0000009400977202 */ /* 0x000fe20000000f00 */
[--C-:B------:R-:W-:Y:S01]  /*2e40*/  FFMA.FTZ R148, R159, c[0x0][0x29c], -R240.reuse ;  /* 0x0000a7009f947a23 */ /* 0x100fe200000108f0 */
[----:B------:R-:W-:Y:S01]  /*2e50*/  MOV R157, R160 ;  /* 0x000000a0009d7202 */ /* 0x000fe20000000f00 */
[--C-:B------:R-:W-:Y:S01]  /*2e60*/  FFMA.FTZ R160, R73, c[0x0][0x29c], -R240.reuse ;  /* 0x0000a70049a07a23 */ /* 0x100fe200000108f0 */
[----:B------:R-:W-:Y:S01]  /*2e70*/  MOV R163, R74 ;  /* 0x0000004a00a37202 */ /* 0x000fe20000000f00 */
[--C-:B------:R-:W-:Y:S01]  /*2e80*/  FFMA.FTZ R232, R75, c[0x0][0x29c], -R240.reuse ;  /* 0x0000a7004be87a23 */ /* 0x100fe200000108f0 */
[----:B------:R-:W-:Y:S01]  /*2e90*/  MOV R159, R76 ;  /* 0x0000004c009f7202 */ /* 0x000fe20000000f00 */
[--C-:B------:R-:W-:Y:S01]  /*2ea0*/  FFMA.FTZ R64, R79, c[0x0][0x29c], -R240.reuse ;  /* 0x0000a7004f407a23 */ /* 0x100fe200000108f0 */
[----:B------:R-:W-:Y:S01]  /*2eb0*/  FSEL R59, R59, -INF , P1 ;  /* 0xff8000003b3b7808 */ /* 0x000fe20000800000 */
[----:B------:R-:W-:Y:S01]  /*2ec0*/  FFMA.FTZ R53, R53, c[0x0][0x29c], -R240 ;  /* 0x0000a70035357a23 */ /* 0x000fe200000108f0 */
[----:B------:R-:W-:Y:S01]  /*2ed0*/  MOV R240, R72 ;  /* 0x0000004800f07202 */ /* 0x000fe20000000f00 */
[----:B------:R-:W3:Y:S01]  /*2ee0*/  MUFU.EX2 R232, R232 ;  /* 0x000000e800e87308 */ /* 0x000ee20000000800 */
[C---:B------:R-:W-:Y:S02]  /*2ef0*/  HMMA.16816.F32 R72, R152.reuse, R164, RZ ;  /* 0x000000a49848723c */ /* 0x040fe400000018ff */
[----:B------:R-:W-:Y:S01]  /*2f00*/  FFMA.FTZ R59, R59, c[0x0][0x29c], -R226 ;  /* 0x0000a7003b3b7a23 */ /* 0x000fe200000108e2 */
[----:B------:R-:W-:Y:S04]  /*2f10*/  FSEL R63, R63, -INF , P0 ;  /* 0xff8000003f3f7808 */ /* 0x000fe80000000000 */
[----:B------:R-:W-:Y:S02]  /*2f20*/  MOV R165, R77 ;  /* 0x0000004d00a57202 */ /* 0x000fe40000000f00 */
[----:B------:R-:W-:Y:S03]  /*2f30*/  MOV R164, R158 ;  /* 0x0000009e00a47202 */ /* 0x000fe60000000f00 */
[----:B------:R-:W-:Y:S02]  /*2f40*/  MOV R158, R78 ;  /* 0x0000004e009e7202 */ /* 0x000fe40000000f00 */
[-C--:B------:R-:W-:Y:S07]  /*2f50*/  HMMA.16816.F32 R76, R152, R166.reuse, RZ ;  /* 0x000000a6984c723c */ /* 0x080fee00000018ff */
[----:B------:R-:W-:Y:S01]  /*2f60*/  MOV R154, R0 ;  /* 0x00000000009a7202 */ /* 0x000fe20000000f00 */
[----:B------:R-:W-:Y:S01]  /*2f70*/  HMMA.16816.F32 R80, R80, R166, RZ ;  /* 0x000000a65050723c */ /* 0x000fe200000018ff */
[----:B------:R1:W5:Y:S03]  /*2f80*/  LDL.LU R0, [R1] ;  /* 0x0000000001007983 */ /* 0x0003660000300800 */
[----:B------:R-:W-:Y:S02]  /*2f90*/  MOV R155, R211 ;  /* 0x000000d3009b7202 */ /* 0x000fe40000000f00 */
[----:B------:R-:W1:Y:S01]  /*2fa0*/  S2R R211, SR_CTAID.X ;  /* 0x0000000000d37919 */ /* 0x000e620000002500 */
[----:B------:R-:W-:Y:S01]  /*2fb0*/  MOV R166, R240 ;  /* 0x000000f000a67202 */ /* 0x000fe20000000f00 */
[-C--:B------:R-:W-:Y:S01]  /*2fc0*/  HMMA.16816.F32 R68, R172, R176.reuse, R68 ;  /* 0x000000b0ac44723c */ /* 0x080fe20000001844 */
[----:B------:R-:W1:Y:S04]  /*2fd0*/  MUFU.EX2 R240, R150 ;  /* 0x0000009600f07308 */ /* 0x000e680000000800 */
[----:B------:R-:W-:Y:S03]  /*2fe0*/  MOV R167, R154 ;  /* 0x0000009a00a77202 */ /* 0x000fe60000000f00 */
[C---:B------:R-:W-:Y:S03]  /*2ff0*/  HMMA.16816.F32 R4, R184.reuse, R176, R4 ;  /* 0x000000b0b804723c */ /* 0x040fe60000001804 */
[----:B------:R1:W1:Y:S04]  /*3000*/  MUFU.EX2 R177, R52 ;  /* 0x0000003400b17308 */ /* 0x0002680000000800 */
[----:B------:R-:W-:Y:S01]  /*3010*/  SHF.L.U32 R176, R202, 0x1, RZ ;  /* 0x00000001cab07819 */ /* 0x000fe200000006ff */
[-C--:B------:R-:W-:Y:S08]  /*3020*/  HMMA.16816.F32 R8, R184, R178.reuse, R8 ;  /* 0x000000b2b808723c */ /* 0x080ff00000001808 */
[C---:B------:R-:W-:Y:S01]  /*3030*/  HMMA.16816.F32 R16, R172.reuse, R178, R16 ;  /* 0x000000b2ac10723c */ /* 0x040fe20000001810 */
[----:B------:R-:W2:Y:S07]  /*3040*/  MUFU.EX2 R178, R149 ;  /* 0x0000009500b27308 */ /* 0x000eae0000000800 */
[-C--:B------:R-:W-:Y:S03]  /*3050*/  HMMA.16816.F32 R12, R172, R188.reuse, R12 ;  /* 0x000000bcac0c723c */ /* 0x080fe6000000180c */
[----:B------:R-:W-:Y:S01]  /*3060*/  MUFU.EX2 R179, R148 ;  /* 0x0000009400b37308 */ /* 0x000fe20000000800 */
[----:B-1----:R-:W-:Y:S02]  /*3070*/  IADD3 R52, R209, R176, RZ ;  /* 0x000000b0d1347210 */ /* 0x002fe40007ffe0ff */
[----:B------:R-:W-:Y:S02]  /*3080*/  IADD3 R209, R176, R209, R201 ;  /* 0x000000d1b0d17210 */ /* 0x000fe40007ffe0c9 */
[C---:B------:R-:W-:Y:S05]  /*3090*/  HMMA.16816.F32 R20, R184.reuse, R188, R20 ;  /* 0x000000bcb814723c */ /* 0x040fea0000001814 */
[----:B------:R-:W-:Y:S03]  /*30a0*/  MUFU.EX2 R189, R160 ;  /* 0x000000a000bd7308 */ /* 0x000fe60000000800 */
[-C--:B------:R-:W-:Y:S07]  /*30b0*/  HMMA.16816.F32 R24, R184, R190.reuse, R24 ;  /* 0x000000beb818723c */ /* 0x080fee0000001818 */
[----:B------:R1:W-:Y:S01]  /*30c0*/  MUFU.EX2 R188, R161 ;  /* 0x000000a100bc7308 */ /* 0x0003e20000000800 */
[C---:B------:R-:W-:Y:S07]  /*30d0*/  HMMA.16816.F32 R32, R172.reuse, R190, R32 ;  /* 0x000000beac20723c */ /* 0x040fee0000001820 */
[----:B------:R-:W-:Y:S01]  /*30e0*/  MOV R191, R155 ;  /* 0x0000009b00bf7202 */ /* 0x000fe20000000f00 */
[-C--:B------:R-:W-:Y:S01]  /*30f0*/  HMMA.16816.F32 R28, R172, R192.reuse, R28 ;  /* 0x000000c0ac1c723c */ /* 0x080fe2000000181c */
[----:B------:R2:W-:Y:S01]  /*3100*/  MUFU.EX2 R190, R65 ;  /* 0x0000004100be7308 */ /* 0x0005e20000000800 */
[----:B------:R-:W-:Y:S06]  /*3110*/  LDSM.16.M88.4 R152, [R3+0x4080] ;  /* 0x004080000398783b */ /* 0x000fec0000000200 */
[C---:B------:R-:W-:Y:S03]  /*3120*/  HMMA.16816.F32 R36, R184.reuse, R192, R36 ;  /* 0x000000c0b824723c */ /* 0x040fe60000001824 */
[----:B------:R3:W-:Y:S01]  /*3130*/  MUFU.EX2 R192, R53 ;  /* 0x0000003500c07308 */ /* 0x0007e20000000800 */
[----:B-1----:R-:W-:Y:S04]  /*3140*/  MOV R161, R157 ;  /* 0x0000009d00a17202 */ /* 0x002fe80000000f00 */
[-C--:B------:R-:W-:Y:S04]  /*3150*/  HMMA.16816.F32 R40, R184, R194.reuse, R40 ;  /* 0x000000c2b828723c */ /* 0x080fe80000001828 */
[----:B------:R-:W-:Y:S02]  /*3160*/  MOV R193, R151 ;  /* 0x0000009700c17202 */ /* 0x000fe40000000f00 */
[----:B------:R-:W1:Y:S02]  /*3170*/  LDSM.16.M88.4 R148, [R52+0x10080] ;  /* 0x010080003494783b */ /* 0x000e640000000200 */
[C---:B------:R-:W-:Y:S04]  /*3180*/  HMMA.16816.F32 R44, R172.reuse, R194, R44 ;  /* 0x000000c2ac2c723c */ /* 0x040fe8000000182c */
[----:B--2---:R-:W-:Y:S03]  /*3190*/  MOV R65, R156 ;  /* 0x0000009c00417202 */ /* 0x004fe60000000f00 */
[----:B------:R-:W-:Y:S01]  /*31a0*/  IMAD.MOV.U32 R195, RZ, RZ, R159 ;  /* 0x000000ffffc37224 */ /* 0x000fe200078e009f */
[-C--:B------:R-:W-:Y:S04]  /*31b0*/  HMMA.16816.F32 R48, R172, R196.reuse, R48 ;  /* 0x000000c4ac30723c */ /* 0x080fe80000001830 */
[----:B------:R-:W-:Y:S02]  /*31c0*/  MOV R194, R158 ;  /* 0x0000009e00c27202 */ /* 0x000fe40000000f00 */
[----:B------:R2:W4:Y:S01]  /*31d0*/  LDSM.16.M88.4 R156, [R52+0x12080] ;  /* 0x01208000349c783b */ /* 0x0005220000000200 */
[----:B---3--:R-:W-:Y:S01]  /*31e0*/  MOV R53, R161 ;  /* 0x000000a100357202 */ /* 0x008fe20000000f00 */
[C---:B------:R-:W-:Y:S07]  /*31f0*/  HMMA.16816.F32 R72, R184.reuse, R196, R72 ;  /* 0x000000c4b848723c */ /* 0x040fee0000001848 */
[----:B------:R-:W-:Y:S01]  /*3200*/  MOV R197, R163 ;  /* 0x000000a300c57202 */ /* 0x000fe20000000f00 */
[-C--:B------:R-:W-:Y:S01]  /*3210*/  HMMA.16816.F32 R76, R184, R198.reuse, R76 ;  /* 0x000000c6b84c723c */ /* 0x080fe2000000184c */
[----:B------:R-:W-:Y:S03]  /*3220*/  MUFU.EX2 R186, R170 ;  /* 0x000000aa00ba7308 */ /* 0x000fe60000000800 */
[----:B------:R-:W-:Y:S03]  /*3230*/  MOV R196, R166 ;  /* 0x000000a600c47202 */ /* 0x000fe60000000f00 */
[--C-:B------:R-:W-:Y:S01]  /*3240*/  FFMA.FTZ R184, R167, c[0x0][0x29c], -R228.reuse ;  /* 0x0000a700a7b87a23 */ /* 0x100fe200000108e4 */
[----:B------:R-:W-:Y:S04]  /*3250*/  HMMA.16816.F32 R80, R172, R198, R80 ;  /* 0x000000c6ac50723c */ /* 0x000fe80000001850 */
[--C-:B------:R-:W-:Y:S01]  /*3260*/  FFMA.FTZ R185, R53, c[0x0][0x29c], -R228.reuse ;  /* 0x0000a70035b97a23 */ /* 0x100fe200000108e4 */
[----:B--2---:R-:W-:Y:S01]  /*3270*/  MOV R52, R191 ;  /* 0x000000bf00347202 */ /* 0x004fe20000000f00 */
[----:B------:R-:W-:Y:S01]  /*3280*/  MUFU.EX2 R184, R184 ;  /* 0x000000b800b87308 */ /* 0x000fe20000000800 */
[--C-:B------:R-:W-:Y:S01]  /*3290*/  FFMA.FTZ R172, R164, c[0x0][0x29c], -R228.reuse ;  /* 0x0000a700a4ac7a23 */ /* 0x100fe200000108e4 */
[-C--:B-1----:R-:W-:Y:S05]  /*32a0*/  HMMA.16816.F32 R68, R148, R152.reuse, R68 ;  /* 0x000000989444723c */ /* 0x082fea0000001844 */
[--C-:B------:R-:W-:Y:S01]  /*32b0*/  FFMA.FTZ R173, R165, c[0x0][0x29c], -R228.reuse ;  /* 0x0000a700a5ad7a23 */ /* 0x100fe200000108e4 */
[----:B------:R-:W-:Y:S01]  /*32c0*/  FSEL R53, R54, -INF , P2 ;  /* 0xff80000036357808 */ /* 0x000fe20001000000 */
[----:B------:R-:W-:Y:S01]  /*32d0*/  LDSM.16.M88.4 R164, [R3+0x6080] ;  /* 0x0060800003a4783b */ /* 0x000fe20000000200 */
[----:B------:R1:W-:Y:S01]  /*32e0*/  MUFU.EX2 R191, R64 ;  /* 0x0000004000bf7308 */ /* 0x0003e20000000800 */
[----:B------:R-:W-:Y:S03]  /*32f0*/  MOV R199, R194 ;  /* 0x000000c200c77202 */ /* 0x000fe60000000f00 */
[--C-:B------:R-:W-:Y:S01]  /*3300*/  FFMA.FTZ R194, R169, c[0x0][0x29c], -R228.reuse ;  /* 0x0000a700a9c27a23 */ /* 0x100fe200000108e4 */
[----:B------:R-:W-:Y:S01]  /*3310*/  MOV R198, R195 ;  /* 0x000000c300c67202 */ /* 0x000fe20000000f00 */
[C---:B----4-:R-:W-:Y:S04]  /*3320*/  HMMA.16816.F32 R4, R156.reuse, R152, R4 ;  /* 0x000000989c04723c */ /* 0x050fe80000001804 */
[--C-:B------:R-:W-:Y:S01]  /*3330*/  FFMA.FTZ R195, R168, c[0x0][0x29c], -R228.reuse ;  /* 0x0000a700a8c37a23 */ /* 0x100fe200000108e4 */
[----:B------:R-:W-:Y:S01]  /*3340*/  MUFU.EX2 R172, R172 ;  /* 0x000000ac00ac7308 */ /* 0x000fe20000000800 */
[--C-:B------:R-:W-:Y:S01]  /*3350*/  FFMA.FTZ R174, R196, c[0x0][0x29c], -R228.reuse ;  /* 0x0000a700c4ae7a23 */ /* 0x100fe200000108e4 */
[----:B------:R-:W-:Y:S01]  /*3360*/  MOV R196, R65 ;  /* 0x0000004100c47202 */ /* 0x000fe20000000f00 */
[-C--:B------:R-:W-:Y:S04]  /*3370*/  HMMA.16816.F32 R8, R156, R154.reuse, R8 ;  /* 0x0000009a9c08723c */ /* 0x080fe80000001808 */
[----:B------:R-:W-:Y:S01]  /*3380*/  FSEL R65, R55, -INF , P1 ;  /* 0xff80000037417808 */ /* 0x000fe20000800000 */
[--C-:B------:R-:W-:Y:S01]  /*3390*/  FFMA.FTZ R175, R197, c[0x0][0x29c], -R228.reuse ;  /* 0x0000a700c5af7a23 */ /* 0x100fe200000108e4 */
[----:B------:R-:W-:Y:S01]  /*33a0*/  MOV R197, R52 ;  /* 0x0000003400c57202 */ /* 0x000fe20000000f00 */
[----:B------:R-:W2:Y:S01]  /*33b0*/  MUFU.EX2 R173, R173 ;  /* 0x000000ad00ad7308 */ /* 0x000ea20000000800 */
[C---:B------:R-:W-:Y:S01]  /*33c0*/  HMMA.16816.F32 R16, R148.reuse, R154, R16 ;  /* 0x0000009a9410723c */ /* 0x040fe20000001810 */
[----:B------:R-:W-:Y:S03]  /*33d0*/  LDSM.16.M88.4 R152, [R3+0x7080] ;  /* 0x007080000398783b */ /* 0x000fe60000000200 */
[----:B-1----:R-:W-:Y:S01]  /*33e0*/  MOV R64, R193 ;  /* 0x000000c100407202 */ /* 0x002fe20000000f00 */
[--C-:B------:R-:W-:Y:S04]  /*33f0*/  FFMA.FTZ R193, R162, c[0x0][0x29c], -R228.reuse ;  /* 0x0000a700a2c17a23 */ /* 0x100fe800000108e4 */
[----:B------:R-:W1:Y:S01]  /*3400*/  LDSM.16.M88.4 R160, [R3+0x5080] ;  /* 0x0050800003a0783b */ /* 0x000e620000000200 */
[----:B------:R-:W-:Y:S02]  /*3410*/  MUFU.EX2 R194, R194 ;  /* 0x000000c200c27308 */ /* 0x000fe40000000800 */
[--C-:B------:R-:W-:Y:S08]  /*3420*/  FFMA.FTZ R187, R64, c[0x0][0x29c], -R228.reuse ;  /* 0x0000a70040bb7a23 */ /* 0x100ff000000108e4 */
[----:B------:R-:W-:Y:S10]  /*3430*/  MUFU.EX2 R187, R187 ;  /* 0x000000bb00bb7308 */ /* 0x000ff40000000800 */
[----:B------:R-:W-:Y:S10]  /*3440*/  MUFU.EX2 R174, R174 ;  /* 0x000000ae00ae7308 */ /* 0x000ff40000000800 */
[----:B------:R-:W-:Y:S01]  /*3450*/  MUFU.EX2 R175, R175 ;  /* 0x000000af00af7308 */ /* 0x000fe20000000800 */
[-C--:B-1----:R-:W-:Y:S09]  /*3460*/  HMMA.16816.F32 R12, R148, R160.reuse, R12 ;  /* 0x000000a0940c723c */ /* 0x082ff2000000180c */
[----:B------:R-:W-:Y:S01]  /*3470*/  MUFU.EX2 R185, R185 ;  /* 0x000000b900b97308 */ /* 0x000fe20000000800 */
[C---:B------:R-:W-:Y:S09]  /*3480*/  HMMA.16816.F32 R20, R156.reuse, R160, R20 ;  /* 0x000000a09c14723c */ /* 0x040ff20000001814 */
[----:B------:R-:W1:Y:S01]  /*3490*/  MUFU.EX2 R193, R193 ;  /* 0x000000c100c17308 */ /* 0x000e620000000800 */
[-C--:B------:R-:W-:Y:S09]  /*34a0*/  HMMA.16816.F32 R24, R156, R162.reuse, R24 ;  /* 0x000000a29c18723c */ /* 0x080ff20000001818 */
[----:B------:R-:W-:Y:S01]  /*34b0*/  MUFU.EX2 R195, R195 ;  /* 0x000000c300c37308 */ /* 0x000fe20000000800 */
[C---:B------:R-:W-:Y:S01]  /*34c0*/  HMMA.16816.F32 R32, R148.reuse, R162, R32 ;  /* 0x000000a29420723c */ /* 0x040fe20000001820 */
[----:B------:R-:W-:Y:S07]  /*34d0*/  LDSM.16.M88.4 R160, [R209+0x10080] ;  /* 0x01008000d1a0783b */ /* 0x000fee0000000200 */
[-C--:B------:R-:W-:Y:S08]  /*34e0*/  HMMA.16816.F32 R28, R148, R164.reuse, R28 ;  /* 0x000000a4941c723c */ /* 0x080ff0000000181c */
[C---:B------:R-:W-:Y:S07]  /*34f0*/  HMMA.16816.F32 R36, R156.reuse, R164, R36 ;  /* 0x000000a49c24723c */ /* 0x040fee0000001824 */
[--C-:B------:R-:W-:Y:S01]  /*3500*/  FFMA.FTZ R164, R171, c[0x0][0x29c], -R228.reuse ;  /* 0x0000a700aba47a23 */ /* 0x100fe200000108e4 */
[-C--:B------:R-:W-:Y:S01]  /*3510*/  HMMA.16816.F32 R40, R156, R166.reuse, R40 ;  /* 0x000000a69c28723c */ /* 0x080fe20000001828 */
[----:B------:R-:W3:Y:S03]  /*3520*/  LDSM.16.M88.4 R168, [R2+0x4080] ;  /* 0x0040800002a8783b */ /* 0x000ee60000000200 */
[--C-:B------:R-:W-:Y:S01]  /*3530*/  FFMA.FTZ R165, R53, c[0x0][0x29c], -R228.reuse ;  /* 0x0000a70035a57a23 */ /* 0x100fe200000108e4 */
[----:B------:R-:W-:Y:S03]  /*3540*/  MUFU.EX2 R164, R164 ;  /* 0x000000a400a47308 */ /* 0x000fe60000000800 */
[C---:B------:R-:W-:Y:S01]  /*3550*/  HMMA.16816.F32 R44, R148.reuse, R166, R44 ;  /* 0x000000a6942c723c */ /* 0x040fe2000000182c */
[----:B------:R-:W4:Y:S06]  /*3560*/  LDSM.16.M88.4 R52, [R209+0x12080] ;  /* 0x01208000d134783b */ /* 0x000f2c0000000200 */
[--C-:B------:R-:W-:Y:S01]  /*3570*/  FFMA.FTZ R166, R65, c[0x0][0x29c], -R228.reuse ;  /* 0x0000a70041a67a23 */ /* 0x100fe200000108e4 */
[-C--:B------:R-:W-:Y:S01]  /*3580*/  HMMA.16816.F32 R48, R148, R152.reuse, R48 ;  /* 0x000000989430723c */ /* 0x080fe20000001830 */
[----:B------:R-:W-:Y:S03]  /*3590*/  MUFU.EX2 R165, R165 ;  /* 0x000000a500a57308 */ /* 0x000fe60000000800 */
[----:B------:R-:W-:Y:S04]  /*35a0*/  FSEL R65, R66, -INF , P6 ;  /* 0xff80000042417808 */ /* 0x000fe80003000000 */
[C---:B------:R-:W-:Y:S03]  /*35b0*/  HMMA.16816.F32 R72, R156.reuse, R152, R72 ;  /* 0x000000989c48723c */ /* 0x040fe60000001848 */
[----:B------:R-:W-:Y:S01]  /*35c0*/  MUFU.EX2 R166, R166 ;  /* 0x000000a600a67308 */ /* 0x000fe20000000800 */
[--C-:B------:R-:W-:Y:S03]  /*35d0*/  FFMA.FTZ R167, R65, c[0x0][0x29c], -R228.reuse ;  /* 0x0000a70041a77a23 */ /* 0x100fe600000108e4 */
[----:B------:R-:W-:Y:S01]  /*35e0*/  FSEL R153, R67, -INF , P0 ;  /* 0xff80000043997808 */ /* 0x000fe20000000000 */
[-C--:B------:R-:W-:Y:S01]  /*35f0*/  HMMA.16816.F32 R76, R156, R154.reuse, R76 ;  /* 0x0000009a9c4c723c */ /* 0x080fe2000000184c */
[----:B------:R-:W1:Y:S03]  /*3600*/  LDSM.16.M88.4 R64, [R2+0x5080] ;  /* 0x005080000240783b */ /* 0x000e660000000200 */
[----:B------:R-:W-:Y:S01]  /*3610*/  FFMA.FTZ R228, R153, c[0x0][0x29c], -R228 ;  /* 0x0000a70099e47a23 */ /* 0x000fe200000108e4 */
[----:B------:R-:W-:Y:S02]  /*3620*/  MUFU.EX2 R167, R167 ;  /* 0x000000a700a77308 */ /* 0x000fe40000000800 */
[--C-:B------:R-:W-:Y:S01]  /*3630*/  FFMA.FTZ R156, R242, c[0x0][0x29c], -R227.reuse ;  /* 0x0000a700f29c7a23 */ /* 0x100fe200000108e3 */
[----:B------:R-:W-:Y:S01]  /*3640*/  HMMA.16816.F32 R80, R148, R154, R80 ;  /* 0x0000009a9450723c */ /* 0x000fe20000001850 */
[----:B------:R-:W2:Y:S03]  /*3650*/  LDSM.16.M88.4 R148, [R2+0x6080] ;  /* 0x006080000294783b */ /* 0x000ea60000000200 */
[--C-:B------:R-:W-:Y:S02]  /*3660*/  FFMA.FTZ R157, R238, c[0x0][0x29c], -R227.reuse ;  /* 0x0000a700ee9d7a23 */ /* 0x100fe400000108e3 */
[--C-:B------:R-:W-:Y:S01]  /*3670*/  FFMA.FTZ R158, R198, c[0x0][0x29c], -R227.reuse ;  /* 0x0000a700c69e7a23 */ /* 0x100fe200000108e3 */
[----:B------:R-:W-:Y:S01]  /*3680*/  MUFU.EX2 R156, R156 ;  /* 0x0000009c009c7308 */ /* 0x000fe20000000800 */
[-C--:B---3--:R-:W-:Y:S01]  /*3690*/  HMMA.16816.F32 R68, R160, R168.reuse, R68 ;  /* 0x000000a8a044723c */ /* 0x088fe20000001844 */
[----:B------:R-:W3:Y:S04]  /*36a0*/  LDSM.16.M88.4 R152, [R2+0x7080] ;  /* 0x007080000298783b */ /* 0x000ee80000000200 */
[--C-:B------:R-:W-:Y:S01]  /*36b0*/  FFMA.FTZ R159, R246, c[0x0][0x29c], -R227.reuse ;  /* 0x0000a700f69f7a23 */ /* 0x100fe200000108e3 */
[----:B------:R-:W-:Y:S02]  /*36c0*/  FSEL R198, R61, -INF , P0 ;  /* 0xff8000003dc67808 */ /* 0x000fe40000000000 */
[C---:B----4-:R-:W-:Y:S01]  /*36d0*/  HMMA.16816.F32 R4, R52.reuse, R168, R4 ;  /* 0x000000a83404723c */ /* 0x050fe20000001804 */
[----:B------:R-:W-:Y:S06]  /*36e0*/  MUFU.EX2 R157, R157 ;  /* 0x0000009d009d7308 */ /* 0x000fec0000000800 */
[--C-:B------:R-:W-:Y:S01]  /*36f0*/  FFMA.FTZ R168, R199, c[0x0][0x29c], -R227.reuse ;  /* 0x0000a700c7a87a23 */ /* 0x100fe200000108e3 */
[-C--:B------:R-:W-:Y:S03]  /*3700*/  HMMA.16816.F32 R8, R52, R170.reuse, R8 ;  /* 0x000000aa3408723c */ /* 0x080fe60000001808 */
[----:B------:R-:W-:Y:S01]  /*3710*/  MUFU.EX2 R158, R158 ;  /* 0x0000009e009e7308 */ /* 0x000fe20000000800 */
[--C-:B------:R-:W-:Y:S04]  /*3720*/  FFMA.FTZ R169, R252, c[0x0][0x29c], -R227.reuse ;  /* 0x0000a700fca97a23 */ /* 0x100fe800000108e3 */
[C---:B------:R-:W-:Y:S05]  /*3730*/  HMMA.16816.F32 R16, R160.reuse, R170, R16 ;  /* 0x000000aaa010723c */ /* 0x040fea0000001810 */
[----:B------:R-:W-:Y:S02]  /*3740*/  MUFU.EX2 R159, R159 ;  /* 0x0000009f009f7308 */ /* 0x000fe40000000800 */
[----:B------:R-:W-:Y:S01]  /*3750*/  FSEL R170, R57, -INF , P1 ;  /* 0xff80000039aa7808 */ /* 0x000fe20000800000 */
[-C--:B-1----:R-:W-:Y:S04]  /*3760*/  HMMA.16816.F32 R12, R160, R64.reuse, R12 ;  /* 0x00000040a00c723c */ /* 0x082fe8000000180c */
[----:B------:R-:W-:Y:S01]  /*3770*/  FSEL R57, R58, -INF , P2 ;  /* 0xff8000003a397808 */ /* 0x000fe20001000000 */
[--C-:B------:R-:W-:Y:S02]  /*3780*/  FFMA.FTZ R58, R236, c[0x0][0x29c], -R227.reuse ;  /* 0x0000a700ec3a7a23 */ /* 0x100fe400000108e3 */
[----:B------:R-:W-:Y:S01]  /*3790*/  MUFU.EX2 R168, R168 ;  /* 0x000000a800a87308 */ /* 0x000fe20000000800 */
[C---:B------:R-:W-:Y:S04]  /*37a0*/  HMMA.16816.F32 R20, R52.reuse, R64, R20 ;  /* 0x000000403414723c */ /* 0x040fe80000001814 */
[--C-:B------:R-:W-:Y:S02]  /*37b0*/  FFMA.FTZ R57, R57, c[0x0][0x29c], -R226.reuse ;  /* 0x0000a70039397a23 */ /* 0x100fe400000108e2 */
[--C-:B------:R-:W-:Y:S02]  /*37c0*/  FFMA.FTZ R170, R170, c[0x0][0x29c], -R227.reuse ;  /* 0x0000a700aaaa7a23 */ /* 0x100fe400000108e3 */
[-C--:B------:R-:W-:Y:S01]  /*37d0*/  HMMA.16816.F32 R24, R52, R66.reuse, R24 ;  /* 0x000000423418723c */ /* 0x080fe20000001818 */
[----:B------:R-:W-:Y:S03]  /*37e0*/  MUFU.EX2 R169, R169 ;  /* 0x000000a900a97308 */ /* 0x000fe60000000800 */
[--C-:B------:R-:W-:Y:S01]  /*37f0*/  FFMA.FTZ R64, R196, c[0x0][0x29c], -R227.reuse ;  /* 0x0000a700c4407a23 */ /* 0x100fe200000108e3 */
[----:B------:R-:W-:Y:S01]  /*3800*/  FSEL R196, R56, -INF , P2 ;  /* 0xff80000038c47808 */ /* 0x000fe20001000000 */
[----:B------:R-:W-:Y:S01]  /*3810*/  IMAD.SHL.U32 R56, R213, 0x2, RZ ;  /* 0x00000002d5387824 */ /* 0x000fe200078e00ff */
[----:B------:R-:W-:Y:S01]  /*3820*/  R2P PR, R214, 0x6 ;  /* 0x00000006d6007804 */ /* 0x000fe20000000000 */
[C---:B------:R-:W-:Y:S01]  /*3830*/  HMMA.16816.F32 R32, R160.reuse, R66, R32 ;  /* 0x00000042a020723c */ /* 0x040fe20000001820 */
[----:B------:R-:W-:Y:S02]  /*3840*/  PLOP3.LUT P0, PT, PT, PT, UP0, 0x80, 0x0 ;  /* 0x000000000000781c */ /* 0x000fe40003f0f008 */
[----:B------:R-:W-:Y:S01]  /*3850*/  MUFU.EX2 R58, R58 ;  /* 0x0000003a003a7308 */ /* 0x000fe20000000800 */
[--C-:B------:R-:W-:Y:S02]  /*3860*/  FFMA.FTZ R65, R250, c[0x0][0x29c], -R227.reuse ;  /* 0x0000a700fa417a23 */ /* 0x100fe400000108e3 */
[--C-:B------:R-:W-:Y:S02]  /*3870*/  FFMA.FTZ R61, R196, c[0x0][0x29c], -R227.reuse ;  /* 0x0000a700c43d7a23 */ /* 0x100fe400000108e3 */
[-C--:B--2---:R-:W-:Y:S04]  /*3880*/  HMMA.16816.F32 R28, R160, R148.reuse, R28 ;  /* 0x00000094a01c723c */ /* 0x084fe8000000181c */
[--C-:B------:R-:W-:Y:S01]  /*3890*/  FFMA.FTZ R66, R197, c[0x0][0x29c], -R227.reuse ;  /* 0x0000a700c5427a23 */ /* 0x100fe200000108e3 */
[----:B------:R-:W-:Y:S01]  /*38a0*/  MUFU.EX2 R65, R65 ;  /* 0x0000004100417308 */ /* 0x000fe20000000800 */
[--C-:B------:R-:W-:Y:S02]  /*38b0*/  FFMA.FTZ R67, R244, c[0x0][0x29c], -R227.reuse ;  /* 0x0000a700f4437a23 */ /* 0x100fe400000108e3 */
[C---:B------:R-:W-:Y:S01]  /*38c0*/  HMMA.16816.F32 R36, R52.reuse, R148, R36 ;  /* 0x000000943424723c */ /* 0x040fe20000001824 */
[----:B------:R-:W1:Y:S06]  /*38d0*/  LDS R148, [R225+0x18480] ;  /* 0x01848000e1947984 */ /* 0x000e6c0000000800 */
[--C-:B------:R-:W-:Y:S01]  /*38e0*/  FFMA.FTZ R149, R248, c[0x0][0x29c], -R227.reuse ;  /* 0x0000a700f8957a23 */ /* 0x100fe200000108e3 */
[-C--:B------:R-:W-:Y:S01]  /*38f0*/  HMMA.16816.F32 R40, R52, R150.reuse, R40 ;  /* 0x000000963428723c */ /* 0x080fe20000001828 */
[----:B------:R-:W-:Y:S07]  /*3900*/  MUFU.EX2 R66, R66 ;  /* 0x0000004200427308 */ /* 0x000fee0000000800 */
[C---:B------:R-:W-:Y:S03]  /*3910*/  HMMA.16816.F32 R44, R160.reuse, R150, R44 ;  /* 0x00000096a02c723c */ /* 0x040fe6000000182c */
[----:B------:R-:W-:Y:S04]  /*3920*/  MUFU.EX2 R149, R149 ;  /* 0x0000009500957308 */ /* 0x000fe80000000800 */
[----:B------:R-:W-:Y:S01]  /*3930*/  FSEL R151, R62, -INF , P6 ;  /* 0xff8000003e977808 */ /* 0x000fe20003000000 */
[-C--:B---3--:R-:W-:Y:S04]  /*3940*/  HMMA.16816.F32 R48, R160, R152.reuse, R48 ;  /* 0x00000098a030723c */ /* 0x088fe80000001830 */
[----:B------:R-:W-:Y:S01]  /*3950*/  IADD3 R62, R56, 0x18880, RZ ;  /* 0x00018880383e7810 */ /* 0x000fe20007ffe0ff */
[----:B------:R-:W-:Y:S01]  /*3960*/  MUFU.EX2 R67, R67 ;  /* 0x0000004300437308 */ /* 0x000fe20000000800 */
[----:B------:R-:W-:Y:S01]  /*3970*/  FSEL R150, R60, -INF , P6 ;  /* 0xff8000003c967808 */ /* 0x000fe20003000000 */
[--C-:B------:R-:W-:Y:S01]  /*3980*/  FFMA.FTZ R151, R151, c[0x0][0x29c], -R226.reuse ;  /* 0x0000a70097977a23 */ /* 0x100fe200000108e2 */
[C---:B------:R-:W-:Y:S04]  /*3990*/  HMMA.16816.F32 R72, R52.reuse, R152, R72 ;  /* 0x000000983448723c */ /* 0x040fe80000001848 */
[----:B------:R-:W-:Y:S01]  /*39a0*/  IADD3 R60, R56, 0x188a0, RZ ;  /* 0x000188a0383c7810 */ /* 0x000fe20007ffe0ff */
[----:B------:R-:W-:Y:S01]  /*39b0*/  FFMA.FTZ R226, R63, c[0x0][0x29c], -R226 ;  /* 0x0000a7003fe27a23 */ /* 0x000fe200000108e2 */
[----:B------:R-:W-:Y:S01]  /*39c0*/  @P1 IADD3 R60, R62, -0x20, RZ ;  /* 0xffffffe03e3c1810 */ /* 0x000fe20007ffe0ff */
[----:B------:R-:W-:Y:S01]  /*39d0*/  MUFU.EX2 R64, R64 ;  /* 0x0000004000407308 */ /* 0x000fe20000000800 */
[-C--:B------:R-:W-:Y:S01]  /*39e0*/  HMMA.16816.F32 R76, R52, R154.reuse, R76 ;  /* 0x0000009a344c723c */ /* 0x080fe2000000184c */
[----:B------:R-:W2:Y:S03]  /*39f0*/  LDS R52, [R225+0x184a0] ;  /* 0x0184a000e1347984 */ /* 0x000ea60000000800 */
[--C-:B-1----:R-:W-:Y:S02]  /*3a00*/  FADD.FTZ R33, R33, -R148.reuse ;  /* 0x8000009421217221 */ /* 0x102fe40000010000 */
[--C-:B------:R-:W-:Y:S01]  /*3a10*/  FADD.FTZ R28, R28, -R148.reuse ;  /* 0x800000941c1c7221 */ /* 0x100fe20000010000 */
[----:B------:R-:W-:Y:S01]  /*3a20*/  F2FP.PACK_AB R53, R233, R180 ;  /* 0x000000b4e935723e */ /* 0x000fe200000000ff */
[--C-:B------:R-:W-:Y:S01]  /*3a30*/  FADD.FTZ R54, R17, -R148.reuse ;  /* 0x8000009411367221 */ /* 0x100fe20000010000 */
[----:B------:R-:W-:Y:S01]  /*3a40*/  HMMA.16816.F32 R80, R160, R154, R80 ;  /* 0x0000009aa050723c */ /* 0x000fe20000001850 */
[----:B------:R-:W-:Y:S03]  /*3a50*/  MUFU.EX2 R228, R228 ;  /* 0x000000e400e47308 */ /* 0x000fe60000000800 */
[--C-:B------:R-:W-:Y:S02]  /*3a60*/  FADD.FTZ R55, R16, -R148.reuse ;  /* 0x8000009410377221 */ /* 0x100fe40000010000 */
[--C-:B------:R-:W-:Y:S01]  /*3a70*/  FADD.FTZ R16, R13, -R148.reuse ;  /* 0x800000940d107221 */ /* 0x100fe20000010000 */
[----:B------:R-:W-:Y:S01]  /*3a80*/  F2FP.PACK_AB R13, R241, R182 ;  /* 0x000000b6f10d723e */ /* 0x000fe200000000ff */
[--C-:B------:R-:W-:Y:S03]  /*3a90*/  FADD.FTZ R17, R12, -R148.reuse ;  /* 0x800000940c117221 */ /* 0x100fe60000010000 */
[----:B------:R-:W-:Y:S01]  /*3aa0*/  MUFU.EX2 R57, R57 ;  /* 0x0000003900397308 */ /* 0x000fe20000000800 */
[----:B------:R-:W-:Y:S01]  /*3ab0*/  FMUL.FTZ R17, R230, R17 ;  /* 0x00000011e6117220 */ /* 0x000fe20000410000 */
[C---:B------:R-:W-:Y:S01]  /*3ac0*/  F2FP.PACK_AB R230, R249.reuse, R230 ;  /* 0x000000e6f9e6723e */ /* 0x040fe200000000ff */
[----:B------:R-:W-:Y:S02]  /*3ad0*/  FMUL.FTZ R16, R249, R16 ;  /* 0x00000010f9107220 */ /* 0x000fe40000410000 */
[----:B------:R-:W-:Y:S02]  /*3ae0*/  FMUL.FTZ R241, R241, R54 ;  /* 0x00000036f1f17220 */ /* 0x000fe40000410000 */
[----:B------:R-:W-:Y:S01]  /*3af0*/  FMUL.FTZ R12, R182, R55 ;  /* 0x00000037b60c7220 */ /* 0x000fe20000410000 */
[----:B------:R-:W-:Y:S01]  /*3b00*/  F2FP.PACK_AB R16, R16, R17 ;  /* 0x000000111010723e */ /* 0x000fe200000000ff */
[--C-:B------:R-:W-:Y:S01]  /*3b10*/  FADD.FTZ R17, R32, -R148.reuse ;  /* 0x8000009420117221 */ /* 0x100fe20000010000 */
[----:B------:R-:W-:Y:S01]  /*3b20*/  MUFU.EX2 R61, R61 ;  /* 0x0000003d003d7308 */ /* 0x000fe20000000800 */
[----:B------:R-:W-:Y:S01]  /*3b30*/  FADD.FTZ R29, R29, -R148 ;  /* 0x800000941d1d7221 */ /* 0x000fe20000010000 */
[----:B------:R-:W-:Y:S01]  /*3b40*/  F2FP.PACK_AB R241, R241, R12 ;  /* 0x0000000cf1f1723e */ /* 0x000fe200000000ff */
[----:B------:R-:W-:Y:S01]  /*3b50*/  FMUL.FTZ R17, R232, R17 ;  /* 0x00000011e8117220 */ /* 0x000fe20000410000 */
[C---:B------:R-:W-:Y:S01]  /*3b60*/  F2FP.PACK_AB R232, R240.reuse, R232 ;  /* 0x000000e8f0e8723e */ /* 0x040fe200000000ff */
[----:B------:R-:W-:Y:S02]  /*3b70*/  FMUL.FTZ R240, R240, R33 ;  /* 0x00000021f0f07220 */ /* 0x000fe40000410000 */
[----:B------:R-:W-:Y:S01]  /*3b80*/  FMUL.FTZ R28, R177, R28 ;  /* 0x0000001cb11c7220 */ /* 0x000fe20000410000 */
[C---:B------:R-:W-:Y:S01]  /*3b90*/  F2FP.PACK_AB R177, R178.reuse, R177 ;  /* 0x000000b1b2b1723e */ /* 0x040fe200000000ff */
[----:B------:R-:W-:Y:S01]  /*3ba0*/  FMUL.FTZ R29, R178, R29 ;  /* 0x0000001db21d7220 */ /* 0x000fe20000410000 */
[----:B------:R-:W-:Y:S01]  /*3bb0*/  MUFU.EX2 R12, R183 ;  /* 0x000000b7000c7308 */ /* 0x000fe20000000800 */
[--C-:B--2---:R-:W-:Y:S01]  /*3bc0*/  FADD.FTZ R33, R18, -R52.reuse ;  /* 0x8000003412217221 */ /* 0x104fe20000010000 */
[----:B------:R-:W-:Y:S01]  /*3bd0*/  F2FP.PACK_AB R17, R240, R17 ;  /* 0x00000011f011723e */ /* 0x000fe200000000ff */
[----:B------:R-:W1:Y:S01]  /*3be0*/  LDS R18, [R225+0x18580] ;  /* 0x01858000e1127984 */ /* 0x000e620000000800 */
[----:B------:R-:W-:Y:S01]  /*3bf0*/  F2FP.PACK_AB R29, R29, R28 ;  /* 0x0000001c1d1d723e */ /* 0x000fe200000000ff */
[--C-:B------:R-:W-:Y:S02]  /*3c00*/  FADD.FTZ R70, R70, -R52.reuse ;  /* 0x8000003446467221 */ /* 0x100fe40000010000 */
[----:B------:R-:W2:Y:S01]  /*3c10*/  LDS R225, [R225+0x185a0] ;  /* 0x0185a000e1e17984 */ /* 0x000ea20000000800 */
[----:B------:R-:W-:Y:S01]  /*3c20*/  FADD.FTZ R32, R19, -R52 ;  /* 0x8000003413207221 */ /* 0x000fe20000010000 */
[----:B------:R-:W-:Y:S01]  /*3c30*/  F2FP.PACK_AB R19, R173, R172 ;  /* 0x000000acad13723e */ /* 0x000fe200000000ff */
[----:B------:R-:W3:Y:S01]  /*3c40*/  MUFU.EX2 R28, R231 ;  /* 0x000000e7001c7308 */ /* 0x000ee20000000800 */
[----:B------:R-:W-:Y:S01]  /*3c50*/  STS [R56+0x18880], R53 ;  /* 0x0188803538007388 */ /* 0x000fe20000000800 */
[--C-:B------:R-:W-:Y:S02]  /*3c60*/  FADD.FTZ R48, R48, -R148.reuse ;  /* 0x8000009430307221 */ /* 0x100fe40000010000 */
[----:B------:R-:W-:Y:S02]  /*3c70*/  FADD.FTZ R49, R49, -R148 ;  /* 0x8000009431317221 */ /* 0x000fe40000010000 */
[----:B------:R-:W-:Y:S01]  /*3c80*/  FMUL.FTZ R70, R193, R70 ;  /* 0x00000046c1467220 */ /* 0x000fe20000410000 */
[----:B------:R-:W-:Y:S01]  /*3c90*/  F2FP.PACK_AB R193, R184, R193 ;  /* 0x000000c1b8c1723e */ /* 0x000fe200000000ff */
[--C-:B------:R-:W-:Y:S02]  /*3ca0*/  FADD.FTZ R30, R30, -R52.reuse ;  /* 0x800000341e1e7221 */ /* 0x100fe40000010000 */
[--C-:B------:R-:W-:Y:S01]  /*3cb0*/  FADD.FTZ R31, R31, -R52.reuse ;  /* 0x800000341f1f7221 */ /* 0x100fe20000010000 */
[----:B------:R-:W-:Y:S01]  /*3cc0*/  MUFU.EX2 R151, R151 ;  /* 0x0000009700977308 */ /* 0x000fe20000000800 */
[----:B------:R-:W-:Y:S01]  /*3cd0*/  STS [R56+0x18c80], R193 ;  /* 0x018c80c138007388 */ /* 0x000fe20000000800 */
[----:B------:R-:W-:Y:S01]  /*3ce0*/  FMUL.FTZ R48, R189, R48 ;  /* 0x00000030bd307220 */ /* 0x000fe20000410000 */
[C---:B------:R-:W-:Y:S01]  /*3cf0*/  F2FP.PACK_AB R189, R190.reuse, R189 ;  /* 0x000000bdbebd723e */ /* 0x040fe200000000ff */
[----:B------:R-:W-:Y:S01]  /*3d00*/  FMUL.FTZ R49, R190, R49 ;  /* 0x00000031be317220 */ /* 0x000fe20000410000 */
[----:B------:R4:W-:Y:S01]  /*3d10*/  STS [R60], R13 ;  /* 0x0000000d3c007388 */ /* 0x0009e20000000800 */
[----:B------:R-:W-:Y:S01]  /*3d20*/  FMUL.FTZ R33, R172, R33 ;  /* 0x00000021ac217220 */ /* 0x000fe20000410000 */
[----:B------:R-:W-:Y:S01]  /*3d30*/  MOV R172, 0x40 ;  /* 0x0000004000ac7802 */ /* 0x000fe20000000f00 */
[----:B------:R-:W-:Y:S01]  /*3d40*/  FMUL.FTZ R32, R173, R32 ;  /* 0x00000020ad207220 */ /* 0x000fe20000410000 */
[----:B------:R-:W-:Y:S01]  /*3d50*/  STS [R60+0x400], R19 ;  /* 0x000400133c007388 */ /* 0x000fe20000000800 */
[--C-:B------:R-:W-:Y:S01]  /*3d60*/  FADD.FTZ R50, R50, -R52.reuse ;  /* 0x8000003432327221 */ /* 0x100fe20000010000 */
[----:B------:R-:W-:Y:S01]  /*3d70*/  F2FP.PACK_AB R48, R49, R48 ;  /* 0x000000303130723e */ /* 0x000fe200000000ff */
[--C-:B------:R-:W-:Y:S01]  /*3d80*/  FADD.FTZ R51, R51, -R52.reuse ;  /* 0x8000003433337221 */ /* 0x100fe20000010000 */
[----:B------:R-:W-:Y:S01]  /*3d90*/  F2FP.PACK_AB R33, R32, R33 ;  /* 0x000000212021723e */ /* 0x000fe200000000ff */
[----:B------:R-:W-:Y:S01]  /*3da0*/  FMUL.FTZ R30, R187, R30 ;  /* 0x0000001ebb1e7220 */ /* 0x000fe20000410000 */
[----:B------:R-:W-:Y:S01]  /*3db0*/  MUFU.EX2 R32, R237 ;  /* 0x000000ed00207308 */ /* 0x000fe20000000800 */
[----:B------:R-:W-:Y:S01]  /*3dc0*/  FMUL.FTZ R31, R194, R31 ;  /* 0x0000001fc21f7220 */ /* 0x000fe20000410000 */
[----:B---3--:R-:W-:Y:S01]  /*3dd0*/  F2FP.PACK_AB R63, R28, R229 ;  /* 0x000000e51c3f723e */ /* 0x008fe200000000ff */
[--C-:B------:R-:W-:Y:S01]  /*3de0*/  FADD.FTZ R49, R14, -R52.reuse ;  /* 0x800000340e317221 */ /* 0x100fe20000010000 */
[----:B------:R-:W-:Y:S01]  /*3df0*/  SEL R55, R172, 0xffffffc0, !P2 ;  /* 0xffffffc0ac377807 */ /* 0x000fe20005000000 */
[----:B------:R-:W-:Y:S01]  /*3e00*/  FADD.FTZ R14, R15, -R52 ;  /* 0x800000340f0e7221 */ /* 0x000fe20000010000 */
[----:B------:R-:W-:Y:S01]  /*3e10*/  F2FP.PACK_AB R31, R31, R30 ;  /* 0x0000001e1f1f723e */ /* 0x000fe200000000ff */
[--C-:B-1----:R-:W-:Y:S01]  /*3e20*/  FADD.FTZ R15, R4, -R18.reuse ;  /* 0x80000012040f7221 */ /* 0x102fe20000010000 */
[----:B------:R-:W-:Y:S01]  /*3e30*/  F2FP.PACK_AB R187, R194, R187 ;  /* 0x000000bbc2bb723e */ /* 0x000fe200000000ff */
[----:B------:R-:W-:Y:S01]  /*3e40*/  FADD.FTZ R4, R5, -R18 ;  /* 0x8000001205047221 */ /* 0x000fe20000010000 */
[----:B------:R-:W-:Y:S01]  /*3e50*/  F2FP.PACK_AB R5, R157, R156 ;  /* 0x0000009c9d05723e */ /* 0x000fe200000000ff */
[--C-:B------:R-:W-:Y:S01]  /*3e60*/  FADD.FTZ R34, R34, -R52.reuse ;  /* 0x8000003422227221 */ /* 0x100fe20000010000 */
[----:B------:R-:W1:Y:S01]  /*3e70*/  MUFU.EX2 R30, R243 ;  /* 0x000000f3001e7308 */ /* 0x000e620000000800 */
[----:B------:R-:W-:Y:S02]  /*3e80*/  FADD.FTZ R35, R35, -R52 ;  /* 0x8000003423237221 */ /* 0x000fe40000010000 */
[----:B------:R1:W-:Y:S01]  /*3e90*/  STS [R56+0x1a880], R5 ;  /* 0x01a8800538007388 */ /* 0x0003e20000000800 */
[----:B------:R-:W-:Y:S01]  /*3ea0*/  FMUL.FTZ R50, R165, R50 ;  /* 0x00000032a5327220 */ /* 0x000fe20000410000 */
[----:B----4-:R-:W-:Y:S01]  /*3eb0*/  F2FP.PACK_AB R13, R234, R251 ;  /* 0x000000fbea0d723e */ /* 0x010fe200000000ff */
[C---:B------:R-:W-:Y:S01]  /*3ec0*/  FMUL.FTZ R51, R166.reuse, R51 ;  /* 0x00000033a6337220 */ /* 0x040fe20000410000 */
[----:B------:R-:W-:Y:S01]  /*3ed0*/  F2FP.PACK_AB R165, R166, R165 ;  /* 0x000000a5a6a5723e */ /* 0x000fe200000000ff */
[----:B------:R-:W-:Y:S01]  /*3ee0*/  FMUL.FTZ R49, R174, R49 ;  /* 0x00000031ae317220 */ /* 0x000fe20000410000 */
[C---:B------:R-:W-:Y:S01]  /*3ef0*/  F2FP.PACK_AB R174, R175.reuse, R174 ;  /* 0x000000aeafae723e */ /* 0x040fe200000000ff */
[----:B------:R-:W-:Y:S01]  /*3f00*/  FMUL.FTZ R14, R175, R14 ;  /* 0x0000000eaf0e7220 */ /* 0x000fe20000410000 */
[----:B------:R-:W-:Y:S01]  /*3f10*/  F2FP.PACK_AB R50, R51, R50 ;  /* 0x000000323332723e */ /* 0x000fe200000000ff */
[----:B------:R-:W-:Y:S01]  /*3f20*/  FMUL.FTZ R34, R185, R34 ;  /* 0x00000022b9227220 */ /* 0x000fe20000410000 */
[----:B------:R-:W-:Y:S01]  /*3f30*/  F2FP.PACK_AB R51, R181, R12 ;  /* 0x0000000cb533723e */ /* 0x000fe200000000ff */
[----:B------:R-:W-:Y:S01]  /*3f40*/  FMUL.FTZ R35, R186, R35 ;  /* 0x00000023ba237220 */ /* 0x000fe20000410000 */
[----:B------:R-:W-:Y:S01]  /*3f50*/  F2FP.PACK_AB R14, R14, R49 ;  /* 0x000000310e0e723e */ /* 0x000fe200000000ff */
[--C-:B------:R-:W-:Y:S01]  /*3f60*/  FADD.FTZ R44, R44, -R148.reuse ;  /* 0x800000942c2c7221 */ /* 0x100fe20000010000 */
[----:B------:R-:W-:Y:S01]  /*3f70*/  F2FP.PACK_AB R185, R186, R185 ;  /* 0x000000b9bab9723e */ /* 0x000fe200000000ff */
[----:B------:R-:W-:Y:S01]  /*3f80*/  STS [R56+0x1ac80], R51 ;  /* 0x01ac803338007388 */ /* 0x000fe20000000800 */
[----:B------:R-:W-:Y:S01]  /*3f90*/  FADD.FTZ R45, R45, -R148 ;  /* 0x800000942d2d7221 */ /* 0x000fe20000010000 */
[----:B------:R-:W-:Y:S01]  /*3fa0*/  F2FP.PACK_AB R34, R35, R34 ;  /* 0x000000222322723e */ /* 0x000fe200000000ff */
[--C-:B------:R-:W-:Y:S01]  /*3fb0*/  FADD.FTZ R49, R20, -R18.reuse ;  /* 0x8000001214317221 */ /* 0x100fe20000010000 */
[----:B------:R-:W-:Y:S01]  /*3fc0*/  STS [R60+0x2400], R63 ;  /* 0x0024003f3c007388 */ /* 0x000fe20000000800 */
[--C-:B------:R-:W-:Y:S01]  /*3fd0*/  FADD.FTZ R20, R21, -R18.reuse ;  /* 0x8000001215147221 */ /* 0x100fe20000010000 */
[----:B------:R-:W-:Y:S01]  /*3fe0*/  MUFU.EX2 R170, R170 ;  /* 0x000000aa00aa7308 */ /* 0x000fe20000000800 */
[----:B------:R-:W-:Y:S01]  /*3ff0*/  FMUL.FTZ R44, R179, R44 ;  /* 0x0000002cb32c7220 */ /* 0x000fe20000410000 */
[C---:B------:R-:W-:Y:S01]  /*4000*/  F2FP.PACK_AB R179, R188.reuse, R179 ;  /* 0x000000b3bcb3723e */ /* 0x040fe200000000ff */
[----:B------:R-:W-:Y:S01]  /*4010*/  FMUL.FTZ R45, R188, R45 ;  /* 0x0000002dbc2d7220 */ /* 0x000fe20000410000 */
[----:B-1----:R-:W-:Y:S01]  /*4020*/  F2FP.PACK_AB R5, R30, R239 ;  /* 0x000000ef1e05723e */ /* 0x002fe200000000ff */
[----:B------:R-:W-:Y:S02]  /*4030*/  FMUL.FTZ R15, R156, R15 ;  /* 0x0000000f9c0f7220 */ /* 0x000fe40000410000 */
[----:B------:R-:W-:Y:S01]  /*4040*/  FMUL.FTZ R4, R157, R4 ;  /* 0x000000049d047220 */ /* 0x000fe20000410000 */
[----:B------:R-:W-:Y:S01]  /*4050*/  F2FP.PACK_AB R45, R45, R44 ;  /* 0x0000002c2d2d723e */ /* 0x000fe200000000ff */
[--C-:B------:R-:W-:Y:S01]  /*4060*/  FADD.FTZ R35, R8, -R18.reuse ;  /* 0x8000001208237221 */ /* 0x100fe20000010000 */
[----:B------:R-:W1:Y:S01]  /*4070*/  MUFU.EX2 R44, R247 ;  /* 0x000000f7002c7308 */ /* 0x000e620000000800 */
[--C-:B------:R-:W-:Y:S01]  /*4080*/  FADD.FTZ R8, R9, -R18.reuse ;  /* 0x8000001209087221 */ /* 0x100fe20000010000 */
[----:B------:R-:W-:Y:S01]  /*4090*/  F2FP.PACK_AB R9, R159, R158 ;  /* 0x0000009e9f09723e */ /* 0x000fe200000000ff */
[----:B------:R-:W-:Y:S01]  /*40a0*/  FMUL.FTZ R49, R168, R49 ;  /* 0x00000031a8317220 */ /* 0x000fe20000410000 */
[----:B------:R-:W-:Y:S01]  /*40b0*/  F2FP.PACK_AB R15, R4, R15 ;  /* 0x0000000f040f723e */ /* 0x000fe200000000ff */
[C---:B------:R-:W-:Y:S01]  /*40c0*/  FMUL.FTZ R20, R169.reuse, R20 ;  /* 0x00000014a9147220 */ /* 0x040fe20000410000 */
[----:B------:R-:W-:Y:S01]  /*40d0*/  F2FP.PACK_AB R168, R169, R168 ;  /* 0x000000a8a9a8723e */ /* 0x000fe200000000ff */
[----:B------:R1:W-:Y:S01]  /*40e0*/  STS [R60+0x2000], R9 ;  /* 0x002000093c007388 */ /* 0x0003e20000000800 */
[--C-:B------:R-:W-:Y:S02]  /*40f0*/  FADD.FTZ R41, R41, -R18.reuse ;  /* 0x8000001229297221 */ /* 0x100fe40000010000 */
[--C-:B------:R-:W-:Y:S01]  /*4100*/  FADD.FTZ R40, R40, -R18.reuse ;  /* 0x8000001228287221 */ /* 0x100fe20000010000 */
[----:B------:R-:W-:Y:S01]  /*4110*/  F2FP.PACK_AB R20, R20, R49 ;  /* 0x000000311414723e */ /* 0x000fe200000000ff */
[----:B------:R-:W-:Y:S01]  /*4120*/  FMUL.FTZ R35, R158, R35 ;  /* 0x000000239e237220 */ /* 0x000fe20000410000 */
[----:B------:R-:W-:Y:S01]  /*4130*/  IADD3 R49, R56, R55, RZ ;  /* 0x0000003738317210 */ /* 0x000fe20007ffe0ff */
[----:B------:R-:W-:Y:S01]  /*4140*/  FMUL.FTZ R8, R159, R8 ;  /* 0x000000089f087220 */ /* 0x000fe20000410000 */
[----:B------:R-:W-:Y:S01]  /*4150*/  MUFU.EX2 R226, R226 ;  /* 0x000000e200e27308 */ /* 0x000fe20000000800 */
[----:B------:R-:W-:Y:S02]  /*4160*/  FMUL.FTZ R41, R58, R41 ;  /* 0x000000293a297220 */ /* 0x000fe40000410000 */
[----:B------:R-:W-:Y:S01]  /*4170*/  STS [R49+0x18880], R230 ;  /* 0x018880e631007388 */ /* 0x000fe20000000800 */
[--C-:B------:R-:W-:Y:S01]  /*4180*/  FADD.FTZ R4, R37, -R18.reuse ;  /* 0x8000001225047221 */ /* 0x100fe20000010000 */
[----:B------:R-:W-:Y:S01]  /*4190*/  F2FP.PACK_AB R35, R8, R35 ;  /* 0x000000230823723e */ /* 0x000fe200000000ff */
[----:B------:R-:W-:Y:S01]  /*41a0*/  FMUL.FTZ R40, R149, R40 ;  /* 0x0000002895287220 */ /* 0x000fe20000410000 */
[----:B------:R-:W-:Y:S01]  /*41b0*/  STS [R49+0x18c80], R174 ;  /* 0x018c80ae31007388 */ /* 0x000fe20000000800 */
[--C-:B------:R-:W-:Y:S01]  /*41c0*/  FADD.FTZ R21, R24, -R18.reuse ;  /* 0x8000001218157221 */ /* 0x100fe20000010000 */
[----:B------:R-:W-:Y:S01]  /*41d0*/  F2FP.PACK_AB R149, R58, R149 ;  /* 0x000000953a95723e */ /* 0x000fe200000000ff */
[--C-:B------:R-:W-:Y:S01]  /*41e0*/  FADD.FTZ R24, R25, -R18.reuse ;  /* 0x8000001219187221 */ /* 0x100fe20000010000 */
[----:B------:R-:W-:Y:S01]  /*41f0*/  F2FP.PACK_AB R41, R41, R40 ;  /* 0x000000282929723e */ /* 0x000fe200000000ff */
[----:B------:R-:W-:Y:S01]  /*4200*/  FADD.FTZ R25, R36, -R18 ;  /* 0x8000001224197221 */ /* 0x000fe20000010000 */
[----:B------:R-:W-:Y:S01]  /*4210*/  IADD3 R40, R55, R60, RZ ;  /* 0x0000003c37287210 */ /* 0x000fe20007ffe0ff */
[----:B------:R-:W-:Y:S02]  /*4220*/  FMUL.FTZ R24, R65, R24 ;  /* 0x0000001841187220 */ /* 0x000fe40000410000 */
[----:B------:R-:W-:Y:S01]  /*4230*/  FMUL.FTZ R8, R66, R25 ;  /* 0x0000001942087220 */ /* 0x000fe20000410000 */
[C---:B------:R-:W-:Y:S01]  /*4240*/  F2FP.PACK_AB R25, R67.reuse, R66 ;  /* 0x000000424319723e */ /* 0x040fe200000000ff */
[----:B------:R-:W-:Y:S01]  /*4250*/  STS [R40], R232 ;  /* 0x000000e828007388 */ /* 0x000fe20000000800 */
[----:B------:R-:W-:Y:S01]  /*4260*/  FMUL.FTZ R67, R67, R4 ;  /* 0x0000000443437220 */ /* 0x000fe20000410000 */
[----:B-1----:R-:W-:Y:S01]  /*4270*/  F2FP.PACK_AB R9, R44, R245 ;  /* 0x000000f52c09723e */ /* 0x002fe200000000ff */
[----:B------:R-:W1:Y:S01]  /*4280*/  MUFU.EX2 R4, R59 ;  /* 0x0000003b00047308 */ /* 0x000e620000000800 */
[----:B------:R-:W-:Y:S01]  /*4290*/  STS [R40+0x400], R185 ;  /* 0x000400b928007388 */ /* 0x000fe20000000800 */
[----:B------:R-:W-:Y:S01]  /*42a0*/  FMUL.FTZ R21, R64, R21 ;  /* 0x0000001540157220 */ /* 0x000fe20000410000 */
[----:B------:R-:W-:Y:S01]  /*42b0*/  F2FP.PACK_AB R67, R67, R8 ;  /* 0x000000084343723e */ /* 0x000fe200000000ff */
[--C-:B------:R-:W-:Y:S01]  /*42c0*/  FADD.FTZ R46, R46, -R52.reuse ;  /* 0x800000342e2e7221 */ /* 0x100fe20000010000 */
[----:B------:R-:W-:Y:S01]  /*42d0*/  STS [R49+0x1a880], R168 ;  /* 0x01a880a831007388 */ /* 0x000fe20000000800 */
[----:B------:R-:W-:Y:S01]  /*42e0*/  F2FP.PACK_AB R8, R32, R235 ;  /* 0x000000eb2008723e */ /* 0x000fe200000000ff */
[--C-:B------:R-:W-:Y:S01]  /*42f0*/  FADD.FTZ R82, R82, -R52.reuse ;  /* 0x8000003452527221 */ /* 0x100fe20000010000 */
[----:B------:R-:W-:Y:S01]  /*4300*/  F2FP.PACK_AB R64, R65, R64 ;  /* 0x000000404140723e */ /* 0x000fe200000000ff */
[----:B------:R-:W-:Y:S01]  /*4310*/  FMUL.FTZ R46, R195, R46 ;  /* 0x0000002ec32e7220 */ /* 0x000fe20000410000 */
[----:B------:R-:W-:Y:S01]  /*4320*/  F2FP.PACK_AB R21, R24, R21 ;  /* 0x000000151815723e */ /* 0x000fe200000000ff */
[----:B------:R1:W-:Y:S01]  /*4330*/  STS [R49+0x1ac80], R8 ;  /* 0x01ac800831007388 */ /* 0x0003e20000000800 */
[--C-:B------:R-:W-:Y:S01]  /*4340*/  FFMA.FTZ R150, R150, c[0x0][0x29c], -R227.reuse ;  /* 0x0000a70096967a23 */ /* 0x100fe200000108e3 */
[----:B------:R-:W-:Y:S01]  /*4350*/  F2FP.PACK_AB R195, R164, R195 ;  /* 0x000000c3a4c3723e */ /* 0x000fe200000000ff */
[----:B------:R-:W-:Y:S01]  /*4360*/  FFMA.FTZ R227, R198, c[0x0][0x29c], -R227 ;  /* 0x0000a700c6e37a23 */ /* 0x000fe200000108e3 */
[----:B------:R-:W-:Y:S01]  /*4370*/  STS [R40+0x2000], R64 ;  /* 0x0020004028007388 */ /* 0x000fe20000000800 */
[--C-:B------:R-:W-:Y:S02]  /*4380*/  FADD.FTZ R71, R71, -R52.reuse ;  /* 0x8000003447477221 */ /* 0x100fe40000010000 */
[--C-:B------:R-:W-:Y:S01]  /*4390*/  FADD.FTZ R47, R47, -R52.reuse ;  /* 0x800000342f2f7221 */ /* 0x100fe20000010000 */
[----:B------:R3:W-:Y:S01]  /*43a0*/  STS [R40+0x2400], R5 ;  /* 0x0024000528007388 */ /* 0x0007e20000000800 */
[----:B------:R-:W4:Y:S01]  /*43b0*/  MUFU.EX2 R150, R150 ;  /* 0x0000009600967308 */ /* 0x000f220000000800 */
[----:B------:R-:W-:Y:S02]  /*43c0*/  FADD.FTZ R83, R83, -R52 ;  /* 0x8000003453537221 */ /* 0x000fe40000010000 */
[----:B------:R-:W-:Y:S01]  /*43d0*/  STS [R56+0x1c880], R177 ;  /* 0x01c880b138007388 */ /* 0x000fe20000000800 */
[----:B------:R-:W-:Y:S02]  /*43e0*/  FADD.FTZ R37, R76, -R18 ;  /* 0x800000124c257221 */ /* 0x000fe40000010000 */
[--C-:B--2---:R-:W-:Y:S01]  /*43f0*/  FADD.FTZ R10, R10, -R225.reuse ;  /* 0x800000e10a0a7221 */ /* 0x104fe20000010000 */
[----:B------:R-:W-:Y:S01]  /*4400*/  STS [R56+0x1cc80], R187 ;  /* 0x01cc80bb38007388 */ /* 0x000fe20000000800 */
[--C-:B------:R-:W-:Y:S02]  /*4410*/  FADD.FTZ R11, R11, -R225.reuse ;  /* 0x800000e10b0b7221 */ /* 0x100fe40000010000 */
[----:B------:R-:W2:Y:S01]  /*4420*/  MUFU.EX2 R227, R227 ;  /* 0x000000e300e37308 */ /* 0x000ea20000000800 */
[----:B------:R-:W-:Y:S01]  /*4430*/  STS [R60+0x4000], R179 ;  /* 0x004000b33c007388 */ /* 0x000fe20000000800 */
[----:B------:R-:W-:Y:S02]  /*4440*/  FMUL.FTZ R10, R229, R10 ;  /* 0x0000000ae50a7220 */ /* 0x000fe40000410000 */
[----:B------:R-:W-:Y:S01]  /*4450*/  FMUL.FTZ R11, R28, R11 ;  /* 0x0000000b1c0b7220 */ /* 0x000fe20000410000 */
[----:B------:R-:W-:Y:S01]  /*4460*/  STS [R60+0x4400], R195 ;  /* 0x004400c33c007388 */ /* 0x000fe20000000800 */
[----:B------:R-:W-:Y:S01]  /*4470*/  FADD.FTZ R80, R80, -R148 ;  /* 0x8000009450507221 */ /* 0x000fe20000010000 */
[----:B-1----:R-:W-:Y:S01]  /*4480*/  F2FP.PACK_AB R8, R4, R57 ;  /* 0x000000390408723e */ /* 0x002fe200000000ff */
[----:B------:R-:W-:Y:S01]  /*4490*/  FMUL.FTZ R82, R167, R82 ;  /* 0x00000052a7527220 */ /* 0x000fe20000410000 */
[----:B------:R-:W-:Y:S01]  /*44a0*/  STS [R56+0x1e880], R25 ;  /* 0x01e8801938007388 */ /* 0x000fe20000000800 */
[----:B------:R-:W-:Y:S01]  /*44b0*/  F2FP.PACK_AB R167, R228, R167 ;  /* 0x000000a7e4a7723e */ /* 0x000fe200000000ff */
[----:B------:R-:W-:Y:S01]  /*44c0*/  FMUL.FTZ R80, R191, R80 ;  /* 0x00000050bf507220 */ /* 0x000fe20000410000 */
[----:B------:R-:W-:Y:S01]  /*44d0*/  F2FP.PACK_AB R191, R192, R191 ;  /* 0x000000bfc0bf723e */ /* 0x000fe200000000ff */
[----:B------:R-:W-:Y:S01]  /*44e0*/  STS [R56+0x1ec80], R9 ;  /* 0x01ec800938007388 */ /* 0x000fe20000000800 */
[----:B------:R-:W-:Y:S01]  /*44f0*/  FADD.FTZ R72, R72, -R18 ;  /* 0x8000001248487221 */ /* 0x000fe20000010000 */
[----:B------:R-:W-:Y:S01]  /*4500*/  F2FP.PACK_AB R11, R11, R10 ;  /* 0x0000000a0b0b723e */ /* 0x000fe200000000ff */
[----:B----4-:R-:W-:Y:S01]  /*4510*/  FMUL.FTZ R37, R150, R37 ;  /* 0x0000002596257220 */ /* 0x010fe20000410000 */
[----:B------:R-:W-:Y:S01]  /*4520*/  STS [R60+0x6000], R149 ;  /* 0x006000953c007388 */ /* 0x000fe20000000800 */
[----:B------:R-:W-:Y:S01]  /*4530*/  FMUL.FTZ R72, R61, R72 ;  /* 0x000000483d487220 */ /* 0x000fe20000410000 */
[----:B------:R-:W-:Y:S01]  /*4540*/  F2FP.PACK_AB R61, R170, R61 ;  /* 0x0000003daa3d723e */ /* 0x000fe200000000ff */
[--C-:B---3--:R-:W-:Y:S01]  /*4550*/  FADD.FTZ R5, R6, -R225.reuse ;  /* 0x800000e106057221 */ /* 0x108fe20000010000 */
[----:B------:R-:W-:Y:S01]  /*4560*/  STS [R60+0x6400], R13 ;  /* 0x0064000d3c007388 */ /* 0x000fe20000000800 */
[--C-:B------:R-:W-:Y:S01]  /*4570*/  FADD.FTZ R6, R7, -R225.reuse ;  /* 0x800000e107067221 */ /* 0x100fe20000010000 */
[----:B------:R-:W-:Y:S01]  /*4580*/  F2FP.PACK_AB R7, R226, R151 ;  /* 0x00000097e207723e */ /* 0x000fe200000000ff */
[--C-:B------:R-:W-:Y:S01]  /*4590*/  FADD.FTZ R62, R69, -R148.reuse ;  /* 0x80000094453e7221 */ /* 0x100fe20000010000 */
[----:B------:R-:W-:Y:S01]  /*45a0*/  STS [R49+0x1c880], R189 ;  /* 0x01c880bd31007388 */ /* 0x000fe20000000800 */
[----:B--2---:R-:W-:Y:S01]  /*45b0*/  F2FP.PACK_AB R150, R227, R150 ;  /* 0x00000096e396723e */ /* 0x004fe200000000ff */
[--C-:B------:R-:W-:Y:S02]  /*45c0*/  FADD.FTZ R153, R68, -R148.reuse ;  /* 0x8000009444997221 */ /* 0x100fe40000010000 */
[----:B------:R-:W-:Y:S01]  /*45d0*/  STS [R49+0x1cc80], R165 ;  /* 0x01cc80a531007388 */ /* 0x000fe20000000800 */
[----:B------:R-:W-:Y:S02]  /*45e0*/  FMUL.FTZ R62, R233, R62 ;  /* 0x0000003ee93e7220 */ /* 0x000fe40000410000 */
[----:B------:R-:W-:Y:S01]  /*45f0*/  FMUL.FTZ R153, R180, R153 ;  /* 0x00000099b4997220 */ /* 0x000fe20000410000 */
[----:B------:R-:W-:Y:S01]  /*4600*/  STS [R40+0x4000], R191 ;  /* 0x004000bf28007388 */ /* 0x000fe20000000800 */
[----:B------:R-:W-:Y:S02]  /*4610*/  FMUL.FTZ R71, R184, R71 ;  /* 0x00000047b8477220 */ /* 0x000fe40000410000 */
[----:B------:R-:W-:Y:S01]  /*4620*/  FMUL.FTZ R5, R12, R5 ;  /* 0x000000050c057220 */ /* 0x000fe20000410000 */
[----:B------:R-:W-:Y:S01]  /*4630*/  STS [R40+0x4400], R167 ;  /* 0x004400a728007388 */ /* 0x000fe20000000800 */
[----:B------:R-:W-:Y:S01]  /*4640*/  F2FP.PACK_AB R153, R62, R153 ;  /* 0x000000993e99723e */ /* 0x000fe200000000ff */
[----:B------:R-:W-:Y:S01]  /*4650*/  FMUL.FTZ R6, R181, R6 ;  /* 0x00000006b5067220 */ /* 0x000fe20000410000 */
[----:B------:R-:W-:Y:S01]  /*4660*/  F2FP.PACK_AB R71, R71, R70 ;  /* 0x000000464747723e */ /* 0x000fe200000000ff */
[----:B------:R-:W-:Y:S01]  /*4670*/  STS [R49+0x1e880], R61 ;  /* 0x01e8803d31007388 */ /* 0x000fe20000000800 */
[--C-:B------:R-:W-:Y:S02]  /*4680*/  FADD.FTZ R23, R23, -R225.reuse ;  /* 0x800000e117177221 */ /* 0x100fe40000010000 */
[----:B------:R-:W-:Y:S01]  /*4690*/  F2FP.PACK_AB R5, R6, R5 ;  /* 0x000000050605723e */ /* 0x000fe200000000ff */
[----:B------:R-:W-:Y:S01]  /*46a0*/  STS [R49+0x1ec80], R8 ;  /* 0x01ec800831007388 */ /* 0x000fe20000000800 */
[--C-:B------:R-:W-:Y:S02]  /*46b0*/  FADD.FTZ R22, R22, -R225.reuse ;  /* 0x800000e116167221 */ /* 0x100fe40000010000 */
[----:B------:R-:W-:Y:S01]  /*46c0*/  FMUL.FTZ R23, R32, R23 ;  /* 0x0000001720177220 */ /* 0x000fe20000410000 */
[----:B------:R-:W-:Y:S01]  /*46d0*/  STS [R40+0x6000], R150 ;  /* 0x0060009628007388 */ /* 0x000fe20000000800 */
[----:B------:R-:W-:Y:S02]  /*46e0*/  FMUL.FTZ R22, R235, R22 ;  /* 0x00000016eb167220 */ /* 0x000fe40000410000 */
[--C-:B------:R-:W-:Y:S01]  /*46f0*/  FADD.FTZ R26, R26, -R225.reuse ;  /* 0x800000e11a1a7221 */ /* 0x100fe20000010000 */
[----:B------:R-:W-:Y:S01]  /*4700*/  STS [R40+0x6400], R7 ;  /* 0x0064000728007388 */ /* 0x000fe20000000800 */
[--C-:B------:R-:W-:Y:S01]  /*4710*/  FADD.FTZ R27, R27, -R225.reuse ;  /* 0x800000e11b1b7221 */ /* 0x100fe20000010000 */
[----:B------:R-:W-:Y:S01]  /*4720*/  F2FP.PACK_AB R22, R23, R22 ;  /* 0x000000161716723e */ /* 0x000fe200000000ff */
[----:B------:R-:W-:Y:S01]  /*4730*/  FMUL.FTZ R26, R239, R26 ;  /* 0x0000001aef1a7220 */ /* 0x000fe20000410000 */
[----:B------:R-:W-:Y:S01]  /*4740*/  BAR.SYNC.DEFER_BLOCKING 0x0 ;  /* 0x0000000000007b1d */ /* 0x000fe20000010000 */
[----:B------:R-:W-:Y:S02]  /*4750*/  FMUL.FTZ R27, R30, R27 ;  /* 0x0000001b1e1b7220 */ /* 0x000fe40000410000 */
[----:B------:R-:W-:Y:S02]  /*4760*/  FMUL.FTZ R47, R164, R47 ;  /* 0x0000002fa42f7220 */ /* 0x000fe40000410000 */
[--C-:B------:R-:W-:Y:S01]  /*4770*/  FADD.FTZ R38, R38, -R225.reuse ;  /* 0x800000e126267221 */ /* 0x100fe20000010000 */
[----:B------:R-:W-:Y:S01]  /*4780*/  F2FP.PACK_AB R27, R27, R26 ;  /* 0x0000001a1b1b723e */ /* 0x000fe200000000ff */
[--C-:B------:R-:W-:Y:S01]  /*4790*/  FADD.FTZ R39, R39, -R225.reuse ;  /* 0x800000e127277221 */ /* 0x100fe20000010000 */
[----:B------:R-:W-:Y:S01]  /*47a0*/  F2FP.PACK_AB R47, R47, R46 ;  /* 0x0000002e2f2f723e */ /* 0x000fe200000000ff */
[----:B------:R-:W-:Y:S02]  /*47b0*/  FMUL.FTZ R38, R245, R38 ;  /* 0x00000026f5267220 */ /* 0x000fe40000410000 */
[----:B------:R-:W-:Y:S02]  /*47c0*/  FMUL.FTZ R39, R44, R39 ;  /* 0x000000272c277220 */ /* 0x000fe40000410000 */
[--C-:B------:R-:W-:Y:S02]  /*47d0*/  FADD.FTZ R42, R42, -R225.reuse ;  /* 0x800000e12a2a7221 */ /* 0x100fe40000010000 */
[--C-:B------:R-:W-:Y:S01]  /*47e0*/  FADD.FTZ R43, R43, -R225.reuse ;  /* 0x800000e12b2b7221 */ /* 0x100fe20000010000 */
[----:B------:R-:W-:Y:S01]  /*47f0*/  F2FP.PACK_AB R39, R39, R38 ;  /* 0x000000262727723e */ /* 0x000fe200000000ff */
[----:B------:R-:W-:Y:S02]  /*4800*/  FMUL.FTZ R42, R251, R42 ;  /* 0x0000002afb2a7220 */ /* 0x000fe40000410000 */
[----:B------:R-:W-:Y:S02]  /*4810*/  FMUL.FTZ R43, R234, R43 ;  /* 0x0000002bea2b7220 */ /* 0x000fe40000410000 */
[----:B------:R-:W-:Y:S02]  /*4820*/  FADD.FTZ R81, R81, -R148 ;  /* 0x8000009451517221 */ /* 0x000fe40000010000 */
[----:B------:R-:W-:Y:S01]  /*4830*/  FMUL.FTZ R83, R228, R83 ;  /* 0x00000053e4537220 */ /* 0x000fe20000410000 */
[----:B------:R-:W-:Y:S01]  /*4840*/  STS [R56+0x20880], R153 ;  /* 0x0208809938007388 */ /* 0x000fe20000000800 */
[----:B------:R-:W-:Y:S01]  /*4850*/  F2FP.PACK_AB R43, R43, R42 ;  /* 0x0000002a2b2b723e */ /* 0x000fe200000000ff */
[----:B------:R-:W-:Y:S02]  /*4860*/  FMUL.FTZ R81, R192, R81 ;  /* 0x00000051c0517220 */ /* 0x000fe40000410000 */
[----:B------:R-:W-:Y:S01]  /*4870*/  STS [R56+0x20c80], R71 ;  /* 0x020c804738007388 */ /* 0x000fe20000000800 */
[--C-:B------:R-:W-:Y:S01]  /*4880*/  FADD.FTZ R74, R74, -R225.reuse ;  /* 0x800000e14a4a7221 */ /* 0x100fe20000010000 */
[----:B------:R-:W-:Y:S01]  /*4890*/  F2FP.PACK_AB R82, R83, R82 ;  /* 0x000000525352723e */ /* 0x000fe200000000ff */
[--C-:B------:R-:W-:Y:S01]  /*48a0*/  FADD.FTZ R73, R73, -R18.reuse ;  /* 0x8000001249497221 */ /* 0x100fe20000010000 */
[----:B------:R-:W-:Y:S01]  /*48b0*/  STS [R60+0x8000], R241 ;  /* 0x008000f13c007388 */ /* 0x000fe20000000800 */
[--C-:B------:R-:W-:Y:S01]  /*48c0*/  FADD.FTZ R75, R75, -R225.reuse ;  /* 0x800000e14b4b7221 */ /* 0x100fe20000010000 */
[----:B------:R-:W-:Y:S01]  /*48d0*/  F2FP.PACK_AB R80, R81, R80 ;  /* 0x000000505150723e */ /* 0x000fe200000000ff */
[----:B------:R-:W-:Y:S01]  /*48e0*/  FMUL.FTZ R74, R57, R74 ;  /* 0x0000004a394a7220 */ /* 0x000fe20000410000 */
[----:B------:R-:W-:Y:S01]  /*48f0*/  STS [R60+0x8400], R33 ;  /* 0x008400213c007388 */ /* 0x000fe20000000800 */
[----:B------:R-:W-:Y:S02]  /*4900*/  FADD.FTZ R18, R77, -R18 ;  /* 0x800000124d127221 */ /* 0x000fe40000010000 */
[----:B------:R-:W-:Y:S01]  /*4910*/  FMUL.FTZ R75, R4, R75 ;  /* 0x0000004b044b7220 */ /* 0x000fe20000410000 */
[----:B------:R-:W-:Y:S01]  /*4920*/  STS [R56+0x22880], R15 ;  /* 0x0228800f38007388 */ /* 0x000fe20000000800 */
[----:B------:R-:W-:Y:S01]  /*4930*/  FMUL.FTZ R73, R170, R73 ;  /* 0x00000049aa497220 */ /* 0x000fe20000410000 */
[----:B------:R-:W-:Y:S01]  /*4940*/  MOV R4, UR4 ;  /* 0x0000000400047c02 */ /* 0x000fe20008000f00 */
[--C-:B------:R-:W-:Y:S01]  /*4950*/  FADD.FTZ R78, R78, -R225.reuse ;  /* 0x800000e14e4e7221 */ /* 0x100fe20000010000 */
[----:B------:R-:W-:Y:S01]  /*4960*/  STS [R56+0x22c80], R5 ;  /* 0x022c800538007388 */ /* 0x000fe20000000800 */
[----:B------:R-:W-:Y:S01]  /*4970*/  FADD.FTZ R79, R79, -R225 ;  /* 0x800000e14f4f7221 */ /* 0x000fe20000010000 */
[----:B------:R-:W-:Y:S01]  /*4980*/  F2FP.PACK_AB R72, R73, R72 ;  /* 0x000000484948723e */ /* 0x000fe200000000ff */
[----:B------:R-:W-:Y:S01]  /*4990*/  FMUL.FTZ R18, R227, R18 ;  /* 0x00000012e3127220 */ /* 0x000fe20000410000 */
[----:B------:R-:W-:Y:S01]  /*49a0*/  STS [R60+0xa000], R35 ;  /* 0x00a000233c007388 */ /* 0x000fe20000000800 */
[----:B------:R-:W-:Y:S01]  /*49b0*/  FMUL.FTZ R78, R151, R78 ;  /* 0x0000004e974e7220 */ /* 0x000fe20000410000 */
[----:B------:R-:W-:Y:S01]  /*49c0*/  F2FP.PACK_AB R74, R75, R74 ;  /* 0x0000004a4b4a723e */ /* 0x000fe200000000ff */
[----:B------:R-:W-:Y:S01]  /*49d0*/  FMUL.FTZ R79, R226, R79 ;  /* 0x0000004fe24f7220 */ /* 0x000fe20000410000 */
[----:B------:R-:W-:Y:S01]  /*49e0*/  STS [R60+0xa400], R11 ;  /* 0x00a4000b3c007388 */ /* 0x000fe20000000800 */
[----:B------:R-:W-:Y:S02]  /*49f0*/  F2FP.PACK_AB R37, R18, R37 ;  /* 0x000000251225723e */ /* 0x000fe400000000ff */
[----:B------:R-:W-:Y:S01]  /*4a00*/  LEA R4, R4, R207, 0xd ;  /* 0x000000cf04047211 */ /* 0x000fe200078e68ff */
[----:B------:R-:W-:Y:S01]  /*4a10*/  STS [R49+0x20880], R16 ;  /* 0x0208801031007388 */ /* 0x000fe20000000800 */
[----:B------:R-:W-:Y:S02]  /*4a20*/  F2FP.PACK_AB R79, R79, R78 ;  /* 0x0000004e4f4f723e */ /* 0x000fe400000000ff */
[----:B------:R-:W-:Y:S01]  /*4a30*/  SHF.L.U32 R76, R4, 0x1, RZ ;  /* 0x00000001044c7819 */ /* 0x000fe200000006ff */
[----:B------:R-:W-:Y:S03]  /*4a40*/  STS [R49+0x20c80], R14 ;  /* 0x020c800e31007388 */ /* 0x000fe60000000800 */
        /* <DEDUP_REMOVED lines=23> */
[----:B------:R-:W-:Y:S08]  /*4bc0*/  LDSM.16.MT88.4 R4, [R204+0x18880] ;  /* 0x01888000cc04783b */ /* 0x000ff00000004200 */
[----:B------:R-:W2:Y:S08]  /*4bd0*/  LDSM.16.MT88.4 R8, [R76+0x10080] ;  /* 0x010080004c08783b */ /* 0x000eb00000004200 */
[----:B------:R-:W3:Y:S01]  /*4be0*/  LDSM.16.MT88.4 R12, [R204+0x1c880] ;  /* 0x01c88000cc0c783b */ /* 0x000ee20000004200 */
[C---:B-1----:R-:W-:Y:S07]  /*4bf0*/  SHF.L.U32 R79, R206.reuse, 0x1, RZ ;  /* 0x00000001ce4f7819 */ /* 0x042fee00000006ff */
[----:B------:R-:W1:Y:S08]  /*4c00*/  LDSM.16.MT88.4 R16, [R36+0x10080] ;  /* 0x010080002410783b */ /* 0x000e700000004200 */
[----:B------:R-:W-:Y:S08]  /*4c10*/  LDSM.16.MT88.4 R20, [R204+0x19080] ;  /* 0x01908000cc14783b */ /* 0x000ff00000004200 */
[----:B------:R-:W4:Y:S01]  /*4c20*/  LDSM.16.MT88.4 R24, [R76+0x10880] ;  /* 0x010880004c18783b */ /* 0x000f220000004200 */
[-C--:B--2---:R-:W-:Y:S07]  /*4c30*/  HMMA.16816.F32 R84, R4, R8.reuse, R84 ;  /* 0x000000080454723c */ /* 0x084fee0000001854 */
[----:B------:R-:W2:Y:S01]  /*4c40*/  LDSM.16.MT88.4 R28, [R204+0x1d080] ;  /* 0x01d08000cc1c783b */ /* 0x000ea20000004200 */
[C---:B---3--:R-:W-:Y:S07]  /*4c50*/  HMMA.16816.F32 R88, R12.reuse, R8, R88 ;  /* 0x000000080c58723c */ /* 0x048fee0000001858 */
[----:B------:R-:W3:Y:S01]  /*4c60*/  LDSM.16.MT88.4 R32, [R36+0x10880] ;  /* 0x010880002420783b */ /* 0x000ee20000004200 */
        /* <DEDUP_REMOVED lines=9> */
[-C--:B----4-:R-:W-:Y:S01]  /*4d00*/  HMMA.16816.F32 R84, R20, R24.reuse, R84 ;  /* 0x000000181454723c */ /* 0x090fe20000001854 */
[----:B------:R-:W4:Y:S07]  /*4d10*/  LDSM.16.MT88.4 R16, [R36+0x11080] ;  /* 0x011080002410783b */ /* 0x000f2e0000004200 */
[C---:B--2---:R-:W-:Y:S08]  /*4d20*/  HMMA.16816.F32 R88, R28.reuse, R24, R88 ;  /* 0x000000181c58723c */ /* 0x044ff00000001858 */
        /* <DEDUP_REMOVED lines=8> */
[----:B------:R-:W2:Y:S07]  /*4db0*/  LDSM.16.MT88.4 R20, [R204+0x1a080] ;  /* 0x01a08000cc14783b */ /* 0x000eae0000004200 */
[-C--:B-1----:R-:W-:Y:S01]  /*4dc0*/  HMMA.16816.F32 R84, R4, R8.reuse, R84 ;  /* 0x000000080454723c */ /* 0x082fe20000001854 */
[----:B------:R-:W1:Y:S07]  /*4dd0*/  LDSM.16.MT88.4 R32, [R36+0x11880] ;  /* 0x011880002420783b */ /* 0x000e6e0000004200 */
        /* <DEDUP_REMOVED lines=10> */
[-C--:B--2---:R-:W-:Y:S01]  /*4e80*/  HMMA.16816.F32 R84, R20, R24.reuse, R84 ;  /* 0x000000181454723c */ /* 0x084fe20000001854 */
[----:B------:R-:W2:Y:S07]  /*4e90*/  LDSM.16.MT88.4 R16, [R36+0x12080] ;  /* 0x012080002410783b */ /* 0x000eae0000004200 */
[C---:B------:R-:W-:Y:S08]  /*4ea0*/  HMMA.16816.F32 R88, R28.reuse, R24, R88 ;  /* 0x000000181c58723c */ /* 0x040ff00000001858 */
        /* <DEDUP_REMOVED lines=10> */
[----:B------:R-:W3:Y:S07]  /*4f50*/  LDSM.16.MT88.4 R32, [R36+0x12880] ;  /* 0x012880002420783b */ /* 0x000eee0000004200 */
        /* <DEDUP_REMOVED lines=22> */
[-C--:B--2---:R-:W-:Y:S01]  /*50c0*/  HMMA.16816.F32 R84, R4, R8.reuse, R84 ;  /* 0x000000080454723c */ /* 0x084fe20000001854 */
[----:B------:R-:W2:Y:S07]  /*50d0*/  LDSM.16.MT88.4 R32, [R36+0x13880] ;  /* 0x013880002420783b */ /* 0x000eae0000004200 */
[C---:B------:R-:W-:Y:S01]  /*50e0*/  HMMA.16816.F32 R88, R12.reuse, R8, R88 ;  /* 0x000000080c58723c */ /* 0x040fe20000001858 */
[----:B------:R-:W-:Y:S06]  /*50f0*/  BAR.SYNC.DEFER_BLOCKING 0x0 ;  /* 0x0000000000007b1d */ /* 0x000fec0000010000 */
[----:B------:R-:W-:Y:S01]  /*5100*/  IADD3 R8, R203, R176, RZ ;  /* 0x000000b0cb087210 */ /* 0x000fe20007ffe0ff */
[-C--:B------:R-:W-:Y:S08]  /*5110*/  HMMA.16816.F32 R92, R12, R10.reuse, R92 ;  /* 0x0000000a0c5c723c */ /* 0x080ff0000000185c */
[C---:B------:R-:W-:Y:S07]  /*5120*/  HMMA.16816.F32 R96, R4.reuse, R10, R96 ;  /* 0x0000000a0460723c */ /* 0x040fee0000001860 */
[----:B------:R-:W-:Y:S01]  /*5130*/  SHF.L.U32 R10, R206, 0x1, RZ ;  /* 0x00000001ce0a7819 */ /* 0x000fe200000006ff */
[-C--:B-1----:R-:W-:Y:S01]  /*5140*/  HMMA.16816.F32 R100, R4, R16.reuse, R100 ;  /* 0x000000100464723c */ /* 0x082fe20000001864 */
[----:B------:R1:W4:Y:S03]  /*5150*/  LDSM.16.MT88.4 R48, [R8+0x80] ;  /* 0x000080000830783b */ /* 0x0003260000004200 */
[----:B------:R-:W-:Y:S04]  /*5160*/  IADD3 R77, R201, R10, RZ ;  /* 0x0000000ac94d7210 */ /* 0x000fe80007ffe0ff */
[C---:B------:R-:W-:Y:S01]  /*5170*/  HMMA.16816.F32 R104, R12.reuse, R16, R104 ;  /* 0x000000100c68723c */ /* 0x040fe20000001868 */
[----:B------:R1:W1:Y:S07]  /*5180*/  LDSM.16.MT88.4 R64, [R8+0x880] ;  /* 0x000880000840783b */ /* 0x00026e0000004200 */
[-C--:B------:R-:W-:Y:S01]  /*5190*/  HMMA.16816.F32 R108, R12, R18.reuse, R108 ;  /* 0x000000120c6c723c */ /* 0x080fe2000000186c */
[----:B------:R1:W1:Y:S07]  /*51a0*/  LDSM.16.M88.4 R36, [R79+0x20880] ;  /* 0x020880004f24783b */ /* 0x00026e0000000200 */
[----:B------:R-:W-:Y:S01]  /*51b0*/  HMMA.16816.F32 R112, R4, R18, R112 ;  /* 0x000000120470723c */ /* 0x000fe20000001870 */
[----:B------:R1:W1:Y:S07]  /*51c0*/  LDSM.16.M88.4 R44, [R79+0x22880] ;  /* 0x022880004f2c783b */ /* 0x00026e0000000200 */
[-C--:B---3--:R-:W-:Y:S01]  /*51d0*/  HMMA.16816.F32 R84, R20, R24.reuse, R84 ;  /* 0x000000181454723c */ /* 0x088fe20000001854 */
[----:B------:R3:W1:Y:S07]  /*51e0*/  LDSM.16.MT88.4 R40, [R203+0x80] ;  /* 0x00008000cb28783b */ /* 0x00066e0000004200 */
[C---:B------:R-:W-:Y:S01]  /*51f0*/  HMMA.16816.F32 R88, R28.reuse, R24, R88 ;  /* 0x000000181c58723c */ /* 0x040fe20000001858 */
[----:B------:R3:W1:Y:S07]  /*5200*/  LDSM.16.M88.4 R52, [R77+0x20880] ;  /* 0x020880004d34783b */ /* 0x00066e0000000200 */
[-C--:B------:R-:W-:Y:S01]  /*5210*/  HMMA.16816.F32 R92, R28, R26.reuse, R92 ;  /* 0x0000001a1c5c723c */ /* 0x080fe2000000185c */
[----:B------:R3:W1:Y:S07]  /*5220*/  LDSM.16.M88.4 R60, [R77+0x22880] ;  /* 0x022880004d3c783b */ /* 0x00066e0000000200 */
[C---:B------:R-:W-:Y:S01]  /*5230*/  HMMA.16816.F32 R96, R20.reuse, R26, R96 ;  /* 0x0000001a1460723c */ /* 0x040fe20000001860 */
[----:B------:R3:W1:Y:S07]  /*5240*/  LDSM.16.MT88.4 R56, [R203+0x880] ;  /* 0x00088000cb38783b */ /* 0x00066e0000004200 */
[-C--:B--2---:R-:W-:Y:S08]  /*5250*/  HMMA.16816.F32 R100, R20, R32.reuse, R100 ;  /* 0x000000201464723c */ /* 0x084ff00000001864 */
[C---:B------:R-:W-:Y:S08]  /*5260*/  HMMA.16816.F32 R104, R28.reuse, R32, R104 ;  /* 0x000000201c68723c */ /* 0x040ff00000001868 */
[-C--:B------:R-:W-:Y:S08]  /*5270*/  HMMA.16816.F32 R108, R28, R34.reuse, R108 ;  /* 0x000000221c6c723c */ /* 0x080ff0000000186c */
[----:B------:R-:W-:Y:S01]  /*5280*/  HMMA.16816.F32 R112, R20, R34, R112 ;  /* 0x000000221470723c */ /* 0x000fe20000001870 */
[----:B------:R-:W-:-:S07]  /*5290*/  @P0 BRA `(.L_x_898) ;  /* 0x000003b000000947 */ /* 0x000fce0003800000 */
[----:B---34-:R-:W2:Y:S01]  /*52a0*/  S2R R5, SR_CTAID.Y ;  /* 0x0000000000057919 */ /* 0x018ea20000002600 */
[----:B------:R-:W-:Y:S01]  /*52b0*/  ULDC.64 UR6, c[0x0][0x208] ;  /* 0x0000820000067ab9 */ /* 0x000fe20000000a00 */
[----:B------:R-:W-:Y:S01]  /*52c0*/  IMAD R13, R218, c[0x0][0x208], RZ ;  /* 0x00008200da0d7a24 */ /* 0x000fe200078e02ff */
[----:B------:R-:W-:Y:S02]  /*52d0*/  USHF.L.U32 UR30, UR28, 0x7, URZ ;  /* 0x000000071c1e7899 */ /* 0x000fe4000800063f */
[----:B------:R-:W-:Y:S02]  /*52e0*/  UIMAD.WIDE.U32 UR32, UR28, UR6, URZ ;  /* 0x000000061c2072a5 */ /* 0x000fe4000f8e003f */
[----:B------:R-:W-:Y:S04]  /*52f0*/  USHF.R.S32.HI UR29, URZ, 0x1f, UR28 ;  /* 0x0000001f3f1d7899 */ /* 0x000fe8000801141c */
[----:B------:R-:W-:Y:S01]  /*5300*/  IMAD.U32 R12, RZ, RZ, UR32 ;  /* 0x00000020ff0c7e24 */ /* 0x000fe2000f8e00ff */
[----:B------:R-:W-:Y:S04]  /*5310*/  UIMAD UR29, UR29, UR6, URZ ;  /* 0x000000061d1d72a4 */ /* 0x000fe8000f8e023f */
[----:B------:R-:W-:Y:S04]  /*5320*/  UIMAD UR29, UR28, UR7, UR29 ;  /* 0x000000071c1d72a4 */ /* 0x000fe8000f8e021d */
[----:B------:R-:W-:Y:S01]  /*5330*/  UIADD3 UR29, UR33, UR29, URZ ;  /* 0x0000001d211d7290 */ /* 0x000fe2000fffe03f */
[----:B--2---:R-:W-:Y:S01]  /*5340*/  SHF.R.S32.HI R4, RZ, 0x1f, R5 ;  /* 0x0000001fff047819 */ /* 0x004fe20000011405 */
[----:B------:R-:W-:Y:S04]  /*5350*/  IMAD.WIDE.U32 R14, R5, c[0x0][0x210], R222 ;  /* 0x00008400050e7a25 */ /* 0x000fe800078e00de */
[----:B------:R-:W-:Y:S01]  /*5360*/  IMAD R7, R4, c[0x0][0x210], RZ ;  /* 0x0000840004077a24 */ /* 0x000fe200078e02ff */
[----:B------:R-:W-:Y:S01]  /*5370*/  IADD3 R13, P6, P2, R13, UR8, R14 ;  /* 0x000000080d0d7c10 */ /* 0x000fe2000fade00e */
[C---:B------:R-:W-:Y:S04]  /*5380*/  IMAD.WIDE.U32 R10, R5.reuse, c[0x0][0x288], R220 ;  /* 0x0000a200050a7a25 */ /* 0x040fe800078e00dc */
[----:B------:R-:W-:Y:S01]  /*5390*/  IMAD R7, R5, c[0x0][0x214], R7 ;  /* 0x0000850005077a24 */ /* 0x000fe200078e0207 */
[----:B------:R-:W-:Y:S01]  /*53a0*/  IADD3 R9, P0, R10, UR9, RZ ;  /* 0x000000090a097c10 */ /* 0x000fe2000ff1e0ff */
[----:B------:R-:W-:Y:S02]  /*53b0*/  IMAD R4, R4, c[0x0][0x288], RZ ;  /* 0x0000a20004047a24 */ /* 0x000fe400078e02ff */
[----:B------:R-:W-:Y:S02]  /*53c0*/  IMAD.IADD R7, R15, 0x1, R7 ;  /* 0x000000010f077824 */ /* 0x000fe400078e0207 */
[----:B------:R-:W-:Y:S01]  /*53d0*/  IMAD R4, R5, c[0x0][0x28c], R4 ;  /* 0x0000a30005047a24 */ /* 0x000fe200078e0204 */
[----:B------:R-:W-:Y:S02]  /*53e0*/  LEA R5, P1, R13, c[0x0][0x1f0], 0x1 ;  /* 0x00007c000d057a11 */ /* 0x000fe400078208ff */
[----:B------:R-:W-:Y:S01]  /*53f0*/  IADD3.X R6, R210, UR15, R7, P6, P2 ;  /* 0x0000000fd2067c10 */ /* 0x000fe2000b7e4407 */
[----:B------:R-:W-:Y:S01]  /*5400*/  IMAD.U32 R7, RZ, RZ, UR30 ;  /* 0x0000001eff077e24 */ /* 0x000fe2000f8e00ff */
[----:B------:R-:W-:Y:S02]  /*5410*/  IADD3.X R4, R11, UR17, R4, P0, !PT ;  /* 0x000000110b047c10 */ /* 0x000fe400087fe404 */
[C---:B------:R-:W-:Y:S02]  /*5420*/  LEA R10, P0, R9.reuse, c[0x0][0x280], 0x2 ;  /* 0x0000a000090a7a11 */ /* 0x040fe400078010ff */
[----:B-1----:R-:W-:Y:S02]  /*5430*/  IADD3 R8, -R218, c[0x0][0x168], -R7 ;  /* 0x00005a00da087a10 */ /* 0x002fe40007ffe907 */
[----:B------:R-:W-:Y:S01]  /*5440*/  LEA.HI.X R11, R9, c[0x0][0x284], R4, 0x2, P0 ;  /* 0x0000a100090b7a11 */ /* 0x000fe200000f1404 */
[----:B------:R-:W-:Y:S01]  /*5450*/  IMAD.U32 R4, RZ, RZ, UR24 ;  /* 0x00000018ff047e24 */ /* 0x000fe2000f8e00ff */
[----:B------:R-:W-:Y:S02]  /*5460*/  ISETP.GE.AND P0, PT, R222, c[0x0][0x1fc], PT ;  /* 0x00007f00de007a0c */ /* 0x000fe40003f06270 */
[----:B------:R-:W-:Y:S01]  /*5470*/  LEA R14, P6, R12, R5, 0x8 ;  /* 0x000000050c0e7211 */ /* 0x000fe200078c40ff */
[----:B------:R-:W-:Y:S01]  /*5480*/  IMAD.U32 R5, RZ, RZ, UR29 ;  /* 0x0000001dff057e24 */ /* 0x000fe2000f8e00ff */
[----:B------:R-:W-:Y:S02]  /*5490*/  ISETP.LT.OR P2, PT, R8, 0x1, P0 ;  /* 0x000000010800780c */ /* 0x000fe40000741670 */
[----:B------:R-:W-:Y:S01]  /*54a0*/  LEA.HI.X R6, R13, c[0x0][0x1f4], R6, 0x1, P1 ;  /* 0x00007d000d067a11 */ /* 0x000fe200008f0c06 */
[----:B------:R-:W-:Y:S01]  /*54b0*/  IMAD.U32 R13, RZ, RZ, UR33 ;  /* 0x00000021ff0d7e24 */ /* 0x000fe2000f8e00ff */
[----:B------:R-:W-:Y:S02]  /*54c0*/  IADD3 R9, R212, 0x10080, RZ ;  /* 0x00010080d4097810 */ /* 0x000fe40007ffe0ff */
[C---:B------:R-:W-:Y:S02]  /*54d0*/  LEA R10, P1, R7.reuse, R10, 0x2 ;  /* 0x0000000a070a7211 */ /* 0x040fe400078210ff */
[----:B------:R-:W-:Y:S01]  /*54e0*/  LEA.HI.X R15, R12, R6, R5, 0x8, P6 ;  /* 0x000000060c0f7211 */ /* 0x000fe200030f4405 */
[----:B------:R-:W-:Y:S01]  /*54f0*/  IMAD R9, R4, 0x4000, R9 ;  /* 0x0000400004097824 */ /* 0x000fe200078e0209 */
[----:B------:R-:W-:Y:S01]  /*5500*/  ISETP.LT.OR P6, PT, R8, 0x21, P0 ;  /* 0x000000210800780c */ /* 0x000fe200007c1670 */
[----:B------:R-:W-:Y:S01]  /*5510*/  IMAD.U32 R5, RZ, RZ, UR24 ;  /* 0x00000018ff057e24 */ /* 0x000fe2000f8e00ff */
[----:B------:R-:W-:Y:S02]  /*5520*/  LEA.HI.X.SX32 R11, R7, R11, 0x2, P1 ;  /* 0x0000000b070b7211 */ /* 0x000fe400008f16ff */
[----:B------:R-:W-:Y:S01]  /*5530*/  @!PT LDS RZ, [RZ] ;  /* 0x00000000fffff984 */ /* 0x000fe20000000800 */
[----:B------:R-:W-:Y:S01]  /*5540*/  @!PT LDS RZ, [RZ] ;  /* 0x00000000fffff984 */ /* 0x000fe20000000800 */
[----:B------:R-:W-:Y:S01]  /*5550*/  @!PT LDS RZ, [RZ] ;  /* 0x00000000fffff984 */ /* 0x000fe20000000800 */
[----:B------:R1:W-:Y:S01]  /*5560*/  LDGSTS.E.BYPASS.LTC128B.128 [R9], [R14.64], !P2 ;  /* 0x000000000e097fae */ /* 0x0003e2000d101d5a */
[----:B------:R-:W-:Y:S01]  /*5570*/  IADD3 R16, P1, R14, UR21, RZ ;  /* 0x000000150e107c10 */ /* 0x000fe2000ff3e0ff */
[----:B------:R-:W-:Y:S01]  /*5580*/  @!P4 IMAD R5, R5, 0x80, R220 ;  /* 0x000000800505c824 */ /* 0x000fe200078e02dc */
[----:B------:R-:W-:Y:S02]  /*5590*/  ISETP.LT.OR P2, PT, R8, 0x41, P0 ;  /* 0x000000410800780c */ /* 0x000fe40000741670 */
[----:B------:R-:W-:Y:S01]  /*55a0*/  IADD3.X R17, R15, UR20, RZ, P1, !PT ;  /* 0x000000140f117c10 */ /* 0x000fe20008ffe4ff */
[----:B------:R-:W-:Y:S01]  /*55b0*/  @!P4 IMAD.SHL.U32 R7, R5, 0x4, RZ ;  /* 0x000000040507c824 */ /* 0x000fe200078e00ff */
[----:B------:R-:W-:Y:S02]  /*55c0*/  IADD3 R12, P1, R16, UR21, RZ ;  /* 0x00000015100c7c10 */ /* 0x000fe4000ff3e0ff */
[----:B------:R-:W-:Y:S01]  /*55d0*/  ISETP.LT.OR P0, PT, R8, 0x61, P0 ;  /* 0x000000610800780c */ /* 0x000fe20000701670 */
[----:B------:R1:W-:Y:S01]  /*55e0*/  LDGSTS.E.BYPASS.LTC128B.128 [R9+0x1000], [R16.64], !P6 ;  /* 0x0100000010097fae */ /* 0x0003e2000f101d5a */
[----:B------:R-:W-:Y:S02]  /*55f0*/  IADD3.X R13, R17, UR20, RZ, P1, !PT ;  /* 0x00000014110d7c10 */ /* 0x000fe40008ffe4ff */
[----:B------:R-:W-:Y:S04]  /*5600*/  IADD3 R18, P1, R12, UR21, RZ ;  /* 0x000000150c127c10 */ /* 0x000fe8000ff3e0ff */
[----:B------:R1:W-:Y:S01]  /*5610*/  LDGSTS.E.BYPASS.LTC128B.128 [R9+0x2000], [R12.64], !P2 ;  /* 0x020000000c097fae */ /* 0x0003e2000d101d5a */
[----:B------:R-:W-:Y:S06]  /*5620*/  IADD3.X R19, R13, UR20, RZ, P1, !PT ;  /* 0x000000140d137c10 */ /* 0x000fec0008ffe4ff */
[----:B------:R1:W-:Y:S07]  /*5630*/  LDGSTS.E.BYPASS.LTC128B.128 [R9+0x3000], [R18.64], !P0 ;  /* 0x0300000012097fae */ /* 0x0003ee000c101d5a */
[----:B------:R1:W-:Y:S02]  /*5640*/  @!P4 LDGSTS.E.BYPASS.LTC128B.128 [R7+0x18480], [R10.64] ;  /* 0x184800000a07cfae */ /* 0x0003e4000b901d5a */
.L_x_898:
[-C--:B-1-34-:R-:W-:Y:S01]  /*5650*/  HMMA.16816.F32 R4, R36, R40.reuse, RZ ;  /* 0x000000282404723c */ /* 0x09afe200000018ff */
[----:B------:R-:W-:Y:S01]  /*5660*/  LDSM.16.MT88.4 R68, [R203+0x1080] ;  /* 0x00108000cb44783b */ /* 0x000fe20000004200 */
[----:B------:R-:W-:Y:S02]  /*5670*/  ULDC.64 UR6, c[0x0][0x240] ;  /* 0x0000900000067ab9 */ /* 0x000fe40000000a00 */
[----:B------:R-:W-:Y:S01]  /*5680*/  IADD3 R176, R176, R77, RZ ;  /* 0x0000004db0b07210 */ /* 0x000fe20007ffe0ff */
[----:B------:R-:W-:Y:S01]  /*5690*/  USHF.L.U32 UR28, UR13, 0xd, URZ ;  /* 0x0000000d0d1c7899 */ /* 0x000fe2000800063f */
[----:B------:R-:W0:Y:S01]  /*56a0*/  LDGDEPBAR ;  /* 0x00000000000079af */ /* 0x000e220000000000 */
[----:B------:R-:W-:Y:S01]  /*56b0*/  SEL R172, R172, 0xffffffc0, !P3 ;  /* 0xffffffc0acac7807 */ /* 0x000fe20005800000 */
[C---:B------:R-:W-:Y:S01]  /*56c0*/  HMMA.16816.F32 R8, R44.reuse, R40, RZ ;  /* 0x000000282c08723c */ /* 0x040fe200000018ff */
[----:B------:R-:W-:Y:S02]  /*56d0*/  UIMAD UR6, UR5, UR6, URZ ;  /* 0x00000006050672a4 */ /* 0x000fe4000f8e023f */
[----:B------:R-:W-:Y:S01]  /*56e0*/  UIADD3 UR13, UR13, 0x1, URZ ;  /* 0x000000010d0d7890 */ /* 0x000fe2000fffe03f */
[C---:B------:R-:W-:Y:S01]  /*56f0*/  IMAD.IADD R80, R172.reuse, 0x1, R79 ;  /* 0x00000001ac507824 */ /* 0x040fe200078e024f */
[----:B------:R-:W-:Y:S01]  /*5700*/  UIMAD UR6, UR23, UR7, UR6 ;  /* 0x00000007170672a4 */ /* 0x000fe2000f8e0206 */
[----:B------:R-:W-:Y:S01]  /*5710*/  IMAD.IADD R78, R203, 0x1, R172 ;  /* 0x00000001cb4e7824 */ /* 0x000fe200078e02ac */
[----:B------:R-:W-:Y:S01]  /*5720*/  USHF.R.S32.HI UR7, URZ, 0x1f, UR28 ;  /* 0x0000001f3f077899 */ /* 0x000fe2000801141c */
[-C--:B------:R-:W-:Y:S01]  /*5730*/  HMMA.16816.F32 R12, R44, R42.reuse, RZ ;  /* 0x0000002a2c0c723c */ /* 0x080fe200000018ff */
[----:B------:R-:W-:Y:S01]  /*5740*/  LDSM.16.M88.4 R72, [R80+0x22880] ;  /* 0x022880005048783b */ /* 0x000fe20000000200 */
[----:B------:R-:W-:Y:S02]  /*5750*/  UISETP.GE.AND UP0, UPT, UR13, UR22, UPT ;  /* 0x000000160d00728c */ /* 0x000fe4000bf06270 */
[----:B------:R-:W-:Y:S02]  /*5760*/  UISETP.GE.AND UP3, UPT, UR4, 0x1, UPT ;  /* 0x000000010400788c */ /* 0x000fe4000bf66270 */
[----:B------:R-:W-:Y:S02]  /*5770*/  UISETP.GE.AND UP2, UPT, UR25, 0x1, UPT ;  /* 0x000000011900788c */ /* 0x000fe4000bf46270 */
[C---:B------:R-:W-:Y:S01]  /*5780*/  HMMA.16816.F32 R16, R36.reuse, R42, RZ ;  /* 0x0000002a2410723c */ /* 0x040fe200000018ff */
[----:B------:R-:W1:Y:S01]  /*5790*/  LDSM.16.M88.4 R40, [R80+0x20880] ;  /* 0x020880005028783b */ /* 0x000e620000000200 */
[----:B------:R-:W-:Y:S06]  /*57a0*/  UISETP.GE.AND UP1, UPT, UR24, 0x1, UPT ;  /* 0x000000011800788c */ /* 0x000fec000bf26270 */
[-C--:B------:R-:W-:Y:S08]  /*57b0*/  HMMA.16816.F32 R20, R36, R48.reuse, RZ ;  /* 0x000000302414723c */ /* 0x080ff000000018ff */
[C---:B------:R-:W-:Y:S08]  /*57c0*/  HMMA.16816.F32 R24, R44.reuse, R48, RZ ;  /* 0x000000302c18723c */ /* 0x040ff000000018ff */
[-C--:B------:R-:W-:Y:S01]  /*57d0*/  HMMA.16816.F32 R28, R44, R50.reuse, RZ ;  /* 0x000000322c1c723c */ /* 0x080fe200000018ff */
[----:B------:R-:W-:Y:S07]  /*57e0*/  LDSM.16.M88.4 R44, [R176+0x20880] ;  /* 0x02088000b02c783b */ /* 0x000fee0000000200 */
[----:B------:R-:W-:Y:S01]  /*57f0*/  HMMA.16816.F32 R32, R36, R50, RZ ;  /* 0x000000322420723c */ /* 0x000fe200000018ff */
[----:B------:R-:W2:Y:S05]  /*5800*/  LDSM.16.MT88.4 R36, [R78+0x1080] ;  /* 0x001080004e24783b */ /* 0x000eaa0000004200 */
[----:B------:R-:W3:Y:S02]  /*5810*/  LDSM.16.MT88.4 R48, [R203+0x1880] ;  /* 0x00188000cb30783b */ /* 0x000ee40000004200 */
[-C--:B------:R-:W-:Y:S08]  /*5820*/  HMMA.16816.F32 R4, R52, R56.reuse, R4 ;  /* 0x000000383404723c */ /* 0x080ff00000001804 */
[C---:B------:R-:W-:Y:S08]  /*5830*/  HMMA.16816.F32 R8, R60.reuse, R56, R8 ;  /* 0x000000383c08723c */ /* 0x040ff00000001808 */
[-C--:B------:R-:W-:Y:S08]  /*5840*/  HMMA.16816.F32 R12, R60, R58.reuse, R12 ;  /* 0x0000003a3c0c723c */ /* 0x080ff0000000180c */
[C---:B------:R-:W-:Y:S01]  /*5850*/  HMMA.16816.F32 R16, R52.reuse, R58, R16 ;  /* 0x0000003a3410723c */ /* 0x040fe20000001810 */
[----:B------:R-:W4:Y:S07]  /*5860*/  LDSM.16.M88.4 R56, [R176+0x22880] ;  /* 0x02288000b038783b */ /* 0x000f2e0000000200 */
[-C--:B------:R-:W-:Y:S08]  /*5870*/  HMMA.16816.F32 R20, R52, R64.reuse, R20 ;  /* 0x000000403414723c */ /* 0x080ff00000001814 */
[C---:B------:R-:W-:Y:S08]  /*5880*/  HMMA.16816.F32 R24, R60.reuse, R64, R24 ;  /* 0x000000403c18723c */ /* 0x040ff00000001818 */
[-C--:B------:R-:W-:Y:S01]  /*5890*/  HMMA.16816.F32 R28, R60, R66.reuse, R28 ;  /* 0x000000423c1c723c */ /* 0x080fe2000000181c */
[----:B------:R-:W-:Y:S07]  /*58a0*/  LDSM.16.M88.4 R60, [R79+0x24880] ;  /* 0x024880004f3c783b */ /* 0x000fee0000000200 */
[----:B------:R-:W-:Y:S01]  /*58b0*/  HMMA.16816.F32 R32, R52, R66, R32 ;  /* 0x000000423420723c */ /* 0x000fe20000001820 */
[----:B------:R-:W3:Y:S05]  /*58c0*/  LDSM.16.MT88.4 R52, [R78+0x1880] ;  /* 0x001880004e34783b */ /* 0x000eea0000004200 */
[----:B------:R-:W3:Y:S02]  /*58d0*/  LDSM.16.MT88.4 R64, [R203+0x2080] ;  /* 0x00208000cb40783b */ /* 0x000ee40000004200 */
[-C--:B-1----:R-:W-:Y:S08]  /*58e0*/  HMMA.16816.F32 R4, R40, R68.reuse, R4 ;  /* 0x000000442804723c */ /* 0x082ff00000001804 */
[C---:B------:R-:W-:Y:S08]  /*58f0*/  HMMA.16816.F32 R8, R72.reuse, R68, R8 ;  /* 0x000000444808723c */ /* 0x040ff00000001808 */
[-C--:B------:R-:W-:Y:S08]  /*5900*/  HMMA.16816.F32 R12, R72, R70.reuse, R12 ;  /* 0x00000046480c723c */ /* 0x080ff0000000180c */
[C---:B------:R-:W-:Y:S01]  /*5910*/  HMMA.16816.F32 R16, R40.reuse, R70, R16 ;  /* 0x000000462810723c */ /* 0x040fe20000001810 */
[----:B------:R-:W1:Y:S07]  /*5920*/  LDSM.16.M88.4 R68, [R79+0x26880] ;  /* 0x026880004f44783b */ /* 0x000e6e0000000200 */
[-C--:B--2---:R-:W-:Y:S08]  /*5930*/  HMMA.16816.F32 R20, R40, R36.reuse, R20 ;  /* 0x000000242814723c */ /* 0x084ff00000001814 */
[C---:B------:R-:W-:Y:S08]  /*5940*/  HMMA.16816.F32 R24, R72.reuse, R36, R24 ;  /* 0x000000244818723c */ /* 0x040ff00000001818 */
[-C--:B------:R-:W-:Y:S01]  /*5950*/  HMMA.16816.F32 R28, R72, R38.reuse, R28 ;  /* 0x00000026481c723c */ /* 0x080fe2000000181c */
[----:B------:R-:W-:Y:S07]  /*5960*/  LDSM.16.M88.4 R72, [R77+0x26880] ;  /* 0x026880004d48783b */ /* 0x000fee0000000200 */
[----:B------:R-:W-:Y:S01]  /*5970*/  HMMA.16816.F32 R32, R40, R38, R32 ;  /* 0x000000262820723c */ /* 0x000fe20000001820 */
[----:B------:R-:W2:Y:S05]  /*5980*/  LDSM.16.MT88.4 R36, [R78+0x2080] ;  /* 0x002080004e24783b */ /* 0x000eaa0000004200 */
[----:B------:R-:W-:Y:S02]  /*5990*/  LDSM.16.M88.4 R40, [R77+0x24880] ;  /* 0x024880004d28783b */ /* 0x000fe40000000200 */
[-C--:B---3--:R-:W-:Y:S08]  /*59a0*/  HMMA.16816.F32 R4, R44, R48.reuse, R4 ;  /* 0x000000302c04723c */ /* 0x088ff00000001804 */
[C---:B----4-:R-:W-:Y:S08]  /*59b0*/  HMMA.16816.F32 R8, R56.reuse, R48, R8 ;  /* 0x000000303808723c */ /* 0x050ff00000001808 */
[-C--:B------:R-:W-:Y:S08]  /*59c0*/  HMMA.16816.F32 R12, R56, R50.reuse, R12 ;  /* 0x00000032380c723c */ /* 0x080ff0000000180c */
[C---:B------:R-:W-:Y:S01]  /*59d0*/  HMMA.16816.F32 R16, R44.reuse, R50, R16 ;  /* 0x000000322c10723c */ /* 0x040fe20000001810 */
[----:B------:R-:W3:Y:S07]  /*59e0*/  LDSM.16.MT88.4 R48, [R203+0x2880] ;  /* 0x00288000cb30783b */ /* 0x000eee0000004200 */
[-C--:B------:R-:W-:Y:S08]  /*59f0*/  HMMA.16816.F32 R20, R44, R52.reuse, R20 ;  /* 0x000000342c14723c */ /* 0x080ff00000001814 */
[C---:B------:R-:W-:Y:S08]  /*5a00*/  HMMA.16816.F32 R24, R56.reuse, R52, R24 ;  /* 0x000000343818723c */ /* 0x040ff00000001818 */
[-C--:B------:R-:W-:Y:S01]  /*5a10*/  HMMA.16816.F32 R28, R56, R54.reuse, R28 ;  /* 0x00000036381c723c */ /* 0x080fe2000000181c */
[----:B------:R-:W-:Y:S07]  /*5a20*/  LDSM.16.MT88.4 R56, [R78+0x3080] ;  /* 0x003080004e38783b */ /* 0x000fee0000004200 */
[----:B------:R-:W-:Y:S01]  /*5a30*/  HMMA.16816.F32 R32, R44, R54, R32 ;  /* 0x000000362c20723c */ /* 0x000fe20000001820 */
[----:B------:R-:W4:Y:S05]  /*5a40*/  LDSM.16.MT88.4 R44, [R78+0x2880] ;  /* 0x002880004e2c783b */ /* 0x000f2a0000004200 */
[----:B------:R-:W-:Y:S02]  /*5a50*/  LDSM.16.MT88.4 R52, [R203+0x3080] ;  /* 0x00308000cb34783b */ /* 0x000fe40000004200 */
[-C--:B------:R-:W-:Y:S08]  /*5a60*/  HMMA.16816.F32 R4, R60, R64.reuse, R4 ;  /* 0x000000403c04723c */ /* 0x080ff00000001804 */
[C---:B-1----:R-:W-:Y:S08]  /*5a70*/  HMMA.16816.F32 R8, R68.reuse, R64, R8 ;  /* 0x000000404408723c */ /* 0x042ff00000001808 */
[-C--:B------:R-:W-:Y:S08]  /*5a80*/  HMMA.16816.F32 R12, R68, R66.reuse, R12 ;  /* 0x00000042440c723c */ /* 0x080ff0000000180c */
[C---:B------:R-:W-:Y:S01]  /*5a90*/  HMMA.16816.F32 R16, R60.reuse, R66, R16 ;  /* 0x000000423c10723c */ /* 0x040fe20000001810 */
[----:B------:R-:W-:Y:S07]  /*5aa0*/  LDSM.16.MT88.4 R64, [R203+0x3880] ;  /* 0x00388000cb40783b */ /* 0x000fee0000004200 */
[-C--:B--2---:R-:W-:Y:S08]  /*5ab0*/  HMMA.16816.F32 R20, R60, R36.reuse, R20 ;  /* 0x000000243c14723c */ /* 0x084ff00000001814 */
[C---:B------:R-:W-:Y:S08]  /*5ac0*/  HMMA.16816.F32 R24, R68.reuse, R36, R24 ;  /* 0x000000244418723c */ /* 0x040ff00000001818 */
[-C--:B------:R-:W-:Y:S01]  /*5ad0*/  HMMA.16816.F32 R28, R68, R38.reuse, R28 ;  /* 0x00000026441c723c */ /* 0x080fe2000000181c */
[----:B------:R-:W1:Y:S06]  /*5ae0*/  S2R R69, SR_CTAID.Y ;  /* 0x0000000000457919 */ /* 0x000e6c0000002600 */
[----:B------:R-:W-:Y:S01]  /*5af0*/  IADD3 R68, R201, R80, RZ ;  /* 0x00000050c9447210 */ /* 0x000fe20007ffe0ff */
[----:B------:R-:W-:Y:S01]  /*5b00*/  HMMA.16816.F32 R32, R60, R38, R32 ;  /* 0x000000263c20723c */ /* 0x000fe20000001820 */
[----:B------:R-:W2:Y:S06]  /*5b10*/  LDSM.16.M88.4 R36, [R80+0x24880] ;  /* 0x024880005024783b */ /* 0x000eac0000000200 */
[----:B------:R-:W-:Y:S01]  /*5b20*/  IMAD.IADD R60, R172, 0x1, R77 ;  /* 0x00000001ac3c7824 */ /* 0x000fe200078e024d */
[-C--:B---3--:R-:W-:Y:S05]  /*5b30*/  HMMA.16816.F32 R4, R40, R48.reuse, R4 ;  /* 0x000000302804723c */ /* 0x088fea0000001804 */
[----:B------:R-:W-:Y:S03]  /*5b40*/  LDSM.16.M88.4 R60, [R60+0x24880] ;  /* 0x024880003c3c783b */ /* 0x000fe60000000200 */
[C---:B------:R-:W-:Y:S08]  /*5b50*/  HMMA.16816.F32 R8, R72.reuse, R48, R8 ;  /* 0x000000304808723c */ /* 0x040ff00000001808 */
[-C--:B------:R-:W-:Y:S08]  /*5b60*/  HMMA.16816.F32 R12, R72, R50.reuse, R12 ;  /* 0x00000032480c723c */ /* 0x080ff0000000180c */
[C---:B------:R-:W-:Y:S01]  /*5b70*/  HMMA.16816.F32 R16, R40.reuse, R50, R16 ;  /* 0x000000322810723c */ /* 0x040fe20000001810 */
[----:B------:R-:W3:Y:S07]  /*5b80*/  LDSM.16.M88.4 R48, [R80+0x26880] ;  /* 0x026880005030783b */ /* 0x000eee0000000200 */
[-C--:B----4-:R-:W-:Y:S08]  /*5b90*/  HMMA.16816.F32 R20, R40, R44.reuse, R20 ;  /* 0x0000002c2814723c */ /* 0x090ff00000001814 */
[C---:B------:R-:W-:Y:S08]  /*5ba0*/  HMMA.16816.F32 R24, R72.reuse, R44, R24 ;  /* 0x0000002c4818723c */ /* 0x040ff00000001818 */
[-C--:B------:R-:W-:Y:S08]  /*5bb0*/  HMMA.16816.F32 R28, R72, R46.reuse, R28 ;  /* 0x0000002e481c723c */ /* 0x080ff0000000181c */
[----:B------:R-:W-:Y:S01]  /*5bc0*/  HMMA.16816.F32 R32, R40, R46, R32 ;  /* 0x0000002e2820723c */ /* 0x000fe20000001820 */
[----:B------:R-:W4:Y:S05]  /*5bd0*/  LDSM.16.M88.4 R40, [R68+0x26880] ;  /* 0x026880004428783b */ /* 0x000f2a0000000200 */
[----:B------:R-:W4:Y:S02]  /*5be0*/  LDSM.16.MT88.4 R44, [R78+0x3880] ;  /* 0x003880004e2c783b */ /* 0x000f240000004200 */
[-C--:B--2---:R-:W-:Y:S08]  /*5bf0*/  HMMA.16816.F32 R4, R36, R52.reuse, R4 ;  /* 0x000000342404723c */ /* 0x084ff00000001804 */
[C---:B---3--:R-:W-:Y:S07]  /*5c00*/  HMMA.16816.F32 R8, R48.reuse, R52, R8 ;  /* 0x000000343008723c */ /* 0x048fee0000001808 */
[C---:B-1----:R-:W-:Y:S01]  /*5c10*/  IMAD.WIDE.U32 R52, R69.reuse, c[0x0][0x238], R216 ;  /* 0x00008e0045347a25 */ /* 0x042fe200078e00d8 */
[-C--:B------:R-:W-:Y:S08]  /*5c20*/  HMMA.16816.F32 R12, R48, R54.reuse, R12 ;  /* 0x00000036300c723c */ /* 0x080ff0000000180c */
[C---:B------:R-:W-:Y:S08]  /*5c30*/  HMMA.16816.F32 R16, R36.reuse, R54, R16 ;  /* 0x000000362410723c */ /* 0x040ff00000001810 */
[-C--:B------:R-:W-:Y:S08]  /*5c40*/  HMMA.16816.F32 R20, R36, R56.reuse, R20 ;  /* 0x000000382414723c */ /* 0x080ff00000001814 */
[C---:B------:R-:W-:Y:S08]  /*5c50*/  HMMA.16816.F32 R24, R48.reuse, R56, R24 ;  /* 0x000000383018723c */ /* 0x040ff00000001818 */
[-C--:B------:R-:W-:Y:S07]  /*5c60*/  HMMA.16816.F32 R28, R48, R58.reuse, R28 ;  /* 0x0000003a301c723c */ /* 0x080fee000000181c */
[----:B------:R-:W-:Y:S01]  /*5c70*/  SHF.R.S32.HI R48, RZ, 0x1f, R69 ;  /* 0x0000001fff307819 */ /* 0x000fe20000011445 */
[----:B------:R-:W-:Y:S01]  /*5c80*/  HMMA.16816.F32 R32, R36, R58, R32 ;  /* 0x0000003a2420723c */ /* 0x000fe20000001820 */
[----:B------:R-:W-:Y:S03]  /*5c90*/  LDSM.16.MT88.4 R36, [R204+0x25080] ;  /* 0x02508000cc24783b */ /* 0x000fe60000004200 */
[----:B------:R-:W-:Y:S01]  /*5ca0*/  IMAD R50, R48, c[0x0][0x238], RZ ;  /* 0x00008e0030327a24 */ /* 0x000fe200078e02ff */
[----:B------:R-:W-:Y:S03]  /*5cb0*/  MOV R49, UR23 ;  /* 0x0000001700317c02 */ /* 0x000fe60008000f00 */
[-C--:B------:R-:W-:Y:S05]  /*5cc0*/  HMMA.16816.F32 R4, R60, R64.reuse, R4 ;  /* 0x000000403c04723c */ /* 0x080fea0000001804 */
[----:B------:R-:W-:Y:S03]  /*5cd0*/  IMAD R50, R69, c[0x0][0x23c], R50 ;  /* 0x00008f0045327a24 */ /* 0x000fe600078e0232 */
[C---:B----4-:R-:W-:Y:S04]  /*5ce0*/  HMMA.16816.F32 R8, R40.reuse, R64, R8 ;  /* 0x000000402808723c */ /* 0x050fe80000001808 */
[----:B------:R-:W-:Y:S01]  /*5cf0*/  IMAD.IADD R51, R53, 0x1, R50 ;  /* 0x0000000135337824 */ /* 0x000fe200078e0232 */
[----:B------:R-:W-:Y:S01]  /*5d00*/  MOV R53, UR6 ;  /* 0x0000000600357c02 */ /* 0x000fe20008000f00 */
[----:B------:R-:W-:Y:S01]  /*5d10*/  IMAD.MOV.U32 R50, RZ, RZ, R52 ;  /* 0x000000ffff327224 */ /* 0x000fe200078e0034 */
[----:B------:R-:W-:Y:S01]  /*5d20*/  UIADD3 UR6, UR24, 0x1, URZ ;  /* 0x0000000118067890 */ /* 0x000fe2000fffe03f */
[-C--:B------:R-:W-:Y:S03]  /*5d30*/  HMMA.16816.F32 R12, R40, R66.reuse, R12 ;  /* 0x00000042280c723c */ /* 0x080fe6000000180c */
[----:B------:R-:W-:Y:S01]  /*5d40*/  USEL UR24, UR6, URZ, !UP1 ;  /* 0x0000003f06187287 */ /* 0x000fe2000c800000 */
[----:B------:R-:W-:Y:S04]  /*5d50*/  IMAD.WIDE.U32 R50, R49, c[0x0][0x240], R50 ;  /* 0x0000900031327a25 */ /* 0x000fe800078e0032 */
[C---:B------:R-:W-:Y:S04]  /*5d60*/  HMMA.16816.F32 R16, R60.reuse, R66, R16 ;  /* 0x000000423c10723c */ /* 0x040fe80000001810 */
[----:B------:R-:W-:Y:S01]  /*5d70*/  IADD3 R49, P0, R50, UR28, RZ ;  /* 0x0000001c32317c10 */ /* 0x000fe2000ff1e0ff */
[----:B------:R-:W-:Y:S03]  /*5d80*/  UIADD3 UR28, UR4, 0x1, URZ ;  /* 0x00000001041c7890 */ /* 0x000fe6000fffe03f */
[-C--:B------:R-:W-:Y:S04]  /*5d90*/  HMMA.16816.F32 R20, R60, R44.reuse, R20 ;  /* 0x0000002c3c14723c */ /* 0x080fe80000001814 */
[----:B------:R-:W-:Y:S01]  /*5da0*/  IADD3.X R52, R51, UR7, R53, P0, !PT ;  /* 0x0000000733347c10 */ /* 0x000fe200087fe435 */
[----:B------:R-:W-:Y:S01]  /*5db0*/  UIADD3 UR7, UR25, 0x1, URZ ;  /* 0x0000000119077890 */ /* 0x000fe2000fffe03f */
[C---:B------:R-:W-:Y:S02]  /*5dc0*/  LEA R50, P0, R49.reuse, c[0x0][0x220], 0x2 ;  /* 0x0000880031327a11 */ /* 0x040fe400078010ff */
[C---:B------:R-:W-:Y:S01]  /*5dd0*/  HMMA.16816.F32 R24, R40.reuse, R44, R24 ;  /* 0x0000002c2818723c */ /* 0x040fe20000001818 */
[----:B------:R-:W-:Y:S03]  /*5de0*/  USEL UR25, UR7, URZ, !UP2 ;  /* 0x0000003f07197287 */ /* 0x000fe6000d000000 */
[----:B------:R-:W-:Y:S02]  /*5df0*/  LEA.HI.X R51, R49, c[0x0][0x224], R52, 0x2, P0 ;  /* 0x0000890031337a11 */ /* 0x000fe400000f1434 */
[----:B------:R-:W-:Y:S02]  /*5e00*/  PLOP3.LUT P0, PT, PT, PT, UP0, 0x80, 0x0 ;  /* 0x000000000000781c */ /* 0x000fe40003f0f008 */
[-C--:B------:R-:W-:Y:S01]  /*5e10*/  HMMA.16816.F32 R28, R40, R46.reuse, R28 ;  /* 0x0000002e281c723c */ /* 0x080fe2000000181c */
[----:B------:R-:W-:Y:S05]  /*5e20*/  RED.E.ADD.F32.FTZ.RN.STRONG.GPU [R50.64], R4 ;  /* 0x000000043200798e */ /* 0x000fea000c10e79a */
[----:B------:R-:W-:Y:S02]  /*5e30*/  RED.E.ADD.F32.FTZ.RN.STRONG.GPU [R50.64+0x400], R5 ;  /* 0x000400053200798e */ /* 0x000fe4000c10e79a */
[----:B------:R-:W-:Y:S03]  /*5e40*/  HMMA.16816.F32 R32, R60, R46, R32 ;  /* 0x0000002e3c20723c */ /* 0x000fe60000001820 */
[----:B------:R-:W-:Y:S05]  /*5e50*/  RED.E.ADD.F32.FTZ.RN.STRONG.GPU [R50.64+0x800], R6 ;  /* 0x000800063200798e */ /* 0x000fea000c10e79a */
[----:B------:R-:W-:Y:S05]  /*5e60*/  RED.E.ADD.F32.FTZ.RN.STRONG.GPU [R50.64+0xc00], R7 ;  /* 0x000c00073200798e */ /* 0x000fea000c10e79a */
[----:B------:R-:W-:Y:S05]  /*5e70*/  RED.E.ADD.F32.FTZ.RN.STRONG.GPU [R50.64+0x1000], R8 ;  /* 0x001000083200798e */ /* 0x000fea000c10e79a */
[----:B------:R1:W-:Y:S05]  /*5e80*/  RED.E.ADD.F32.FTZ.RN.STRONG.GPU [R50.64+0x1400], R9 ;  /* 0x001400093200798e */ /* 0x0003ea000c10e79a */
[----:B------:R-:W-:Y:S05]  /*5e90*/  RED.E.ADD.F32.FTZ.RN.STRONG.GPU [R50.64+0x1800], R10 ;  /* 0x0018000a3200798e */ /* 0x000fea000c10e79a */
[----:B------:R-:W-:Y:S05]  /*5ea0*/  RED.E.ADD.F32.FTZ.RN.STRONG.GPU [R50.64+0x1c00], R11 ;  /* 0x001c000b3200798e */ /* 0x000fea000c10e79a */
[----:B------:R-:W-:Y:S05]  /*5eb0*/  RED.E.ADD.F32.FTZ.RN.STRONG.GPU [R50.64+0x2000], R16 ;  /* 0x002000103200798e */ /* 0x000fea000c10e79a */
[----:B------:R-:W-:Y:S05]  /*5ec0*/  RED.E.ADD.F32.FTZ.RN.STRONG.GPU [R50.64+0x2400], R17 ;  /* 0x002400113200798e */ /* 0x000fea000c10e79a */
[----:B------:R-:W-:Y:S01]  /*5ed0*/  RED.E.ADD.F32.FTZ.RN.STRONG.GPU [R50.64+0x2800], R18 ;  /* 0x002800123200798e */ /* 0x000fe2000c10e79a */
[----:B-1----:R-:W-:Y:S01]  /*5ee0*/  IMAD.U32 R9, RZ, RZ, UR4 ;  /* 0x00000004ff097e24 */ /* 0x002fe2000f8e00ff */
[----:B------:R-:W-:Y:S03]  /*5ef0*/  USEL UR4, UR28, URZ, !UP3 ;  /* 0x0000003f1c047287 */ /* 0x000fe6000d800000 */
[----:B------:R-:W-:Y:S05]  /*5f00*/  RED.E.ADD.F32.FTZ.RN.STRONG.GPU [R50.64+0x2c00], R19 ;  /* 0x002c00133200798e */ /* 0x000fea000c10e79a */
[----:B------:R1:W-:Y:S05]  /*5f10*/  RED.E.ADD.F32.FTZ.RN.STRONG.GPU [R50.64+0x3000], R12 ;  /* 0x0030000c3200798e */ /* 0x0003ea000c10e79a */
[----:B------:R-:W-:Y:S05]  /*5f20*/  RED.E.ADD.F32.FTZ.RN.STRONG.GPU [R50.64+0x3400], R13 ;  /* 0x0034000d3200798e */ /* 0x000fea000c10e79a */
[----:B------:R-:W-:Y:S05]  /*5f30*/  RED.E.ADD.F32.FTZ.RN.STRONG.GPU [R50.64+0x3800], R14 ;  /* 0x0038000e3200798e */ /* 0x000fea000c10e79a */
[----:B------:R-:W-:Y:S05]  /*5f40*/  RED.E.ADD.F32.FTZ.RN.STRONG.GPU [R50.64+0x3c00], R15 ;  /* 0x003c000f3200798e */ /* 0x000fea000c10e79a */
[----:B------:R-:W-:Y:S05]  /*5f50*/  LDSM.16.MT88.4 R16, [R204+0x24880] ;  /* 0x02488000cc10783b */ /* 0x000fea0000004200 */
[----:B------:R-:W-:Y:S01]  /*5f60*/  RED.E.ADD.F32.FTZ.RN.STRONG.GPU [R50.64+0x4000], R20 ;  /* 0x004000143200798e */ /* 0x000fe2000c10e79a */
[----:B-1---5:R-:W-:Y:S04]  /*5f70*/  LEA R12, R9, R0, 0xd ;  /* 0x00000000090c7211 */ /* 0x022fe800078e68ff */
[----:B------:R-:W-:Y:S01]  /*5f80*/  LDSM.16.MT88.4 R8, [R204+0x20880] ;  /* 0x02088000cc08783b */ /* 0x000fe20000004200 */
[----:B------:R-:W-:Y:S04]  /*5f90*/  IMAD.SHL.U32 R40, R12, 0x2, RZ ;  /* 0x000000020c287824 */ /* 0x000fe800078e00ff */
[----:B------:R-:W1:Y:S05]  /*5fa0*/  LDSM.16.MT88.4 R12, [R76+0x8080] ;  /* 0x008080004c0c783b */ /* 0x000e6a0000004200 */
[----:B------:R-:W-:Y:S05]  /*5fb0*/  RED.E.ADD.F32.FTZ.RN.STRONG.GPU [R50.64+0x4400], R21 ;  /* 0x004400153200798e */ /* 0x000fea000c10e79a */
[----:B------:R-:W-:Y:S05]  /*5fc0*/  RED.E.ADD.F32.FTZ.RN.STRONG.GPU [R50.64+0x4800], R22 ;  /* 0x004800163200798e */ /* 0x000fea000c10e79a */
[----:B------:R-:W-:Y:S05]  /*5fd0*/  RED.E.ADD.F32.FTZ.RN.STRONG.GPU [R50.64+0x4c00], R23 ;  /* 0x004c00173200798e */ /* 0x000fea000c10e79a */
[----:B------:R-:W-:Y:S05]  /*5fe0*/  RED.E.ADD.F32.FTZ.RN.STRONG.GPU [R50.64+0x5000], R24 ;  /* 0x005000183200798e */ /* 0x000fea000c10e79a */
[----:B------:R-:W2:Y:S05]  /*5ff0*/  LDSM.16.MT88.4 R20, [R40+0x8080] ;  /* 0x008080002814783b */ /* 0x000eaa0000004200 */
[----:B------:R-:W-:Y:S05]  /*6000*/  RED.E.ADD.F32.FTZ.RN.STRONG.GPU [R50.64+0x5400], R25 ;  /* 0x005400193200798e */ /* 0x000fea000c10e79a */
[----:B------:R-:W-:Y:S01]  /*6010*/  RED.E.ADD.F32.FTZ.RN.STRONG.GPU [R50.64+0x5800], R26 ;  /* 0x0058001a3200798e */ /* 0x000fe2000c10e79a */
[-C--:B-1----:R-:W-:Y:S04]  /*6020*/  HMMA.16816.F32 R116, R8, R12.reuse, R116 ;  /* 0x0000000c0874723c */ /* 0x082fe80000001874 */
[----:B------:R-:W-:Y:S05]  /*6030*/  RED.E.ADD.F32.FTZ.RN.STRONG.GPU [R50.64+0x5c00], R27 ;  /* 0x005c001b3200798e */ /* 0x000fea000c10e79a */
[----:B------:R-:W-:Y:S01]  /*6040*/  LDSM.16.MT88.4 R24, [R204+0x21080] ;  /* 0x02108000cc18783b */ /* 0x000fe20000004200 */
[C---:B------:R-:W-:Y:S04]  /*6050*/  HMMA.16816.F32 R120, R16.reuse, R12, R120 ;  /* 0x0000000c1078723c */ /* 0x040fe80000001878 */
[----:B------:R-:W-:Y:S04]  /*6060*/  RED.E.ADD.F32.FTZ.RN.STRONG.GPU [R50.64+0x6000], R32 ;  /* 0x006000203200798e */ /* 0x000fe8000c10e79a */
[-C--:B------:R-:W-:Y:S01]  /*6070*/  HMMA.16816.F32 R124, R16, R14.reuse, R124 ;  /* 0x0000000e107c723c */ /* 0x080fe2000000187c */
[----:B------:R-:W-:Y:S05]  /*6080*/  RED.E.ADD.F32.FTZ.RN.STRONG.GPU [R50.64+0x6400], R33 ;  /* 0x006400213200798e */ /* 0x000fea000c10e79a */
[----:B------:R-:W-:Y:S02]  /*6090*/  RED.E.ADD.F32.FTZ.RN.STRONG.GPU [R50.64+0x6800], R34 ;  /* 0x006800223200798e */ /* 0x000fe4000c10e79a */
[C---:B------:R-:W-:Y:S03]  /*60a0*/  HMMA.16816.F32 R128, R8.reuse, R14, R128 ;  /* 0x0000000e0880723c */ /* 0x040fe60000001880 */
[----:B------:R-:W-:Y:S05]  /*60b0*/  RED.E.ADD.F32.FTZ.RN.STRONG.GPU [R50.64+0x6c00], R35 ;  /* 0x006c00233200798e */ /* 0x000fea000c10e79a */
[-C--:B--2---:R-:W-:Y:S01]  /*60c0*/  HMMA.16816.F32 R132, R8, R20.reuse, R132 ;  /* 0x000000140884723c */ /* 0x084fe20000001884 */
[----:B------:R-:W1:Y:S05]  /*60d0*/  LDSM.16.MT88.4 R32, [R76+0x8880] ;  /* 0x008880004c20783b */ /* 0x000e6a0000004200 */
[----:B------:R-:W-:Y:S02]  /*60e0*/  LDSM.16.MT88.4 R12, [R76+0x9080] ;  /* 0x009080004c0c783b */ /* 0x000fe40000004200 */
[C---:B------:R-:W-:Y:S03]  /*60f0*/  HMMA.16816.F32 R136, R16.reuse, R20, R136 ;  /* 0x000000141088723c */ /* 0x040fe60000001888 */
[----:B------:R-:W-:Y:S05]  /*6100*/  RED.E.ADD.F32.FTZ.RN.STRONG.GPU [R50.64+0x7000], R28 ;  /* 0x0070001c3200798e */ /* 0x000fea000c10e79a */
[-C--:B------:R-:W-:Y:S01]  /*6110*/  HMMA.16816.F32 R140, R16, R22.reuse, R140 ;  /* 0x00000016108c723c */ /* 0x080fe2000000188c */
[----:B------:R-:W-:Y:S05]  /*6120*/  RED.E.ADD.F32.FTZ.RN.STRONG.GPU [R50.64+0x7400], R29 ;  /* 0x0074001d3200798e */ /* 0x000fea000c10e79a */
[----:B------:R-:W-:Y:S02]  /*6130*/  RED.E.ADD.F32.FTZ.RN.STRONG.GPU [R50.64+0x7800], R30 ;  /* 0x0078001e3200798e */ /* 0x000fe4000c10e79a */
[----:B------:R-:W-:Y:S03]  /*6140*/  HMMA.16816.F32 R144, R8, R22, R144 ;  /* 0x000000160890723c */ /* 0x000fe60000001890 */
[----:B------:R-:W-:Y:S05]  /*6150*/  RED.E.ADD.F32.FTZ.RN.STRONG.GPU [R50.64+0x7c00], R31 ;  /* 0x007c001f3200798e */ /* 0x000fea000c10e79a */
[----:B------:R-:W2:Y:S05]  /*6160*/  LDSM.16.MT88.4 R28, [R40+0x8880] ;  /* 0x00888000281c783b */ /* 0x000eaa0000004200 */
[----:B------:R-:W3:Y:S01]  /*6170*/  LDSM.16.MT88.4 R8, [R204+0x21880] ;  /* 0x02188000cc08783b */ /* 0x000ee20000004200 */
[-C--:B-1----:R-:W-:Y:S04]  /*6180*/  HMMA.16816.F32 R116, R24, R32.reuse, R116 ;  /* 0x000000201874723c */ /* 0x082fe80000001874 */
[----:B------:R-:W1:Y:S05]  /*6190*/  LDSM.16.MT88.4 R16, [R204+0x25880] ;  /* 0x02588000cc10783b */ /* 0x000e6a0000004200 */
[----:B------:R-:W4:Y:S01]  /*61a0*/  LDSM.16.MT88.4 R20, [R40+0x9080] ;  /* 0x009080002814783b */ /* 0x000f220000004200 */
        /* <DEDUP_REMOVED lines=9> */
[----:B------:R-:W-:Y:S05]  /*6240*/  LDSM.16.MT88.4 R24, [R204+0x22080] ;  /* 0x02208000cc18783b */ /* 0x000fea0000004200 */
[----:B------:R-:W2:Y:S02]  /*6250*/  LDSM.16.MT88.4 R28, [R76+0x9880] ;  /* 0x009880004c1c783b */ /* 0x000ea40000004200 */
[-C--:B---3--:R-:W-:Y:S08]  /*6260*/  HMMA.16816.F32 R116, R8, R12.reuse, R116 ;  /* 0x0000000c0874723c */ /* 0x088ff00000001874 */
[C---:B-1----:R-:W-:Y:S08]  /*6270*/  HMMA.16816.F32 R120, R16.reuse, R12, R120 ;  /* 0x0000000c1078723c */ /* 0x042ff00000001878 */
        /* <DEDUP_REMOVED lines=8> */
[----:B------:R-:W1:Y:S05]  /*6300*/  LDSM.16.MT88.4 R8, [R204+0x22880] ;  /* 0x02288000cc08783b */ /* 0x000e6a0000004200 */
[----:B------:R-:W3:Y:S02]  /*6310*/  LDSM.16.MT88.4 R20, [R40+0xa080] ;  /* 0x00a080002814783b */ /* 0x000ee40000004200 */
[-C--:B--2---:R-:W-:Y:S08]  /*6320*/  HMMA.16816.F32 R116, R24, R28.reuse, R116 ;  /* 0x0000001c1874723c */ /* 0x084ff00000001874 */
[C---:B------:R-:W-:Y:S08]  /*6330*/  HMMA.16816.F32 R120, R32.reuse, R28, R120 ;  /* 0x0000001c2078723c */ /* 0x040ff00000001878 */
[-C--:B------:R-:W-:Y:S08]  /*6340*/  HMMA.16816.F32 R124, R32, R30.reuse, R124 ;  /* 0x0000001e207c723c */ /* 0x080ff0000000187c */
[C---:B------:R-:W-:Y:S01]  /*6350*/  HMMA.16816.F32 R128, R24.reuse, R30, R128 ;  /* 0x0000001e1880723c */ /* 0x040fe20000001880 */
[----:B------:R-:W-:Y:S07]  /*6360*/  LDSM.16.MT88.4 R28, [R76+0xa880] ;  /* 0x00a880004c1c783b */ /* 0x000fee0000004200 */
[-C--:B------:R-:W-:Y:S08]  /*6370*/  HMMA.16816.F32 R132, R24, R36.reuse, R132 ;  /* 0x000000241884723c */ /* 0x080ff00000001884 */
[C---:B------:R-:W-:Y:S08]  /*6380*/  HMMA.16816.F32 R136, R32.reuse, R36, R136 ;  /* 0x000000242088723c */ /* 0x040ff00000001888 */
[-C--:B------:R-:W-:Y:S01]  /*6390*/  HMMA.16816.F32 R140, R32, R38.reuse, R140 ;  /* 0x00000026208c723c */ /* 0x080fe2000000188c */
[----:B------:R-:W-:Y:S07]  /*63a0*/  LDSM.16.MT88.4 R32, [R204+0x27080] ;  /* 0x02708000cc20783b */ /* 0x000fee0000004200 */
[----:B------:R-:W-:Y:S01]  /*63b0*/  HMMA.16816.F32 R144, R24, R38, R144 ;  /* 0x000000261890723c */ /* 0x000fe20000001890 */
[----:B------:R-:W2:Y:S05]  /*63c0*/  LDSM.16.MT88.4 R24, [R204+0x23080] ;  /* 0x02308000cc18783b */ /* 0x000eaa0000004200 */
[----:B------:R-:W4:Y:S02]  /*63d0*/  LDSM.16.MT88.4 R36, [R40+0xa880] ;  /* 0x00a880002824783b */ /* 0x000f240000004200 */
[-C--:B-1----:R-:W-:Y:S08]  /*63e0*/  HMMA.16816.F32 R116, R8, R12.reuse, R116 ;  /* 0x0000000c0874723c */ /* 0x082ff00000001874 */
        /* <DEDUP_REMOVED lines=26> */
[C---:B------:R-:W-:Y:S08]  /*6590*/  HMMA.16816.F32 R128, R8.reuse, R14, R128 ;  /* 0x0000000e0880723c */ /* 0x040ff00000001880 */
[-C--:B---3--:R-:W-:Y:S08]  /*65a0*/  HMMA.16816.F32 R132, R8, R20.reuse, R132 ;  /* 0x000000140884723c */ /* 0x088ff00000001884 */
[C---:B------:R-:W-:Y:S08]  /*65b0*/  HMMA.16816.F32 R136, R16.reuse, R20, R136 ;  /* 0x000000141088723c */ /* 0x040ff00000001888 */
[-C--:B------:R-:W-:Y:S08]  /*65c0*/  HMMA.16816.F32 R140, R16, R22.reuse, R140 ;  /* 0x00000016108c723c */ /* 0x080ff0000000188c */
[----:B------:R-:W-:Y:S08]  /*65d0*/  HMMA.16816.F32 R144, R8, R22, R144 ;  /* 0x000000160890723c */ /* 0x000ff00000001890 */
[-C--:B--2---:R-:W-:Y:S08]  /*65e0*/  HMMA.16816.F32 R116, R24, R28.reuse, R116 ;  /* 0x0000001c1874723c */ /* 0x084ff00000001874 */
[C---:B------:R-:W-:Y:S08]  /*65f0*/  HMMA.16816.F32 R120, R32.reuse, R28, R120 ;  /* 0x0000001c2078723c */ /* 0x040ff00000001878 */
[-C--:B------:R-:W-:Y:S08]  /*6600*/  HMMA.16816.F32 R124, R32, R30.reuse, R124 ;  /* 0x0000001e207c723c */ /* 0x080ff0000000187c */
[C---:B------:R-:W-:Y:S08]  /*6610*/  HMMA.16816.F32 R128, R24.reuse, R30, R128 ;  /* 0x0000001e1880723c */ /* 0x040ff00000001880 */
[-C--:B----4-:R-:W-:Y:S08]  /*6620*/  HMMA.16816.F32 R132, R24, R36.reuse, R132 ;  /* 0x000000241884723c */ /* 0x090ff00000001884 */
[C---:B------:R-:W-:Y:S08]  /*6630*/  HMMA.16816.F32 R136, R32.reuse, R36, R136 ;  /* 0x000000242088723c */ /* 0x040ff00000001888 */
[-C--:B------:R-:W-:Y:S08]  /*6640*/  HMMA.16816.F32 R140, R32, R38.reuse, R140 ;  /* 0x00000026208c723c */ /* 0x080ff0000000188c */
[----:B------:R-:W-:Y:S01]  /*6650*/  HMMA.16816.F32 R144, R24, R38, R144 ;  /* 0x000000261890723c */ /* 0x000fe20000001890 */
[----:B------:R-:W-:-:S07]  /*6660*/  @!P0 BRA `(.L_x_899) ;  /* 0xffffb4a000008947 */ /* 0x000fce000383ffff */
.L_x_896:
[----:B------:R-:W-:Y:S01]  /*6670*/  BAR.SYNC.DEFER_BLOCKING 0x1, 0x100 ;  /* 0x0044000000007b1d */ /* 0x000fe20000010000 */
[----:B------:R-:W-:Y:S01]  /*6680*/  R2P PR, R214, 0x6 ;  /* 0x00000006d6007804 */ /* 0x000fe20000000000 */
[----:B------:R-:W-:Y:S01]  /*6690*/  IMAD.MOV.U32 R0, RZ, RZ, 0x20 ;  /* 0x00000020ff007424 */ /* 0x000fe200078e00ff */
[----:B------:R-:W-:Y:S01]  /*66a0*/  F2FP.PACK_AB R84, R85, R84 ;  /* 0x000000545554723e */ /* 0x000fe200000000ff */
[----:B------:R-:W-:Y:S01]  /*66b0*/  IMAD.MOV.U32 R7, RZ, RZ, 0x8 ;  /* 0x00000008ff077424 */ /* 0x000fe200078e00ff */
[----:B------:R-:W-:Y:S01]  /*66c0*/  F2FP.PACK_AB R86, R87, R86 ;  /* 0x000000565756723e */ /* 0x000fe200000000ff */
[----:B------:R-:W-:Y:S01]  /*66d0*/  IMAD.MOV.U32 R2, RZ, RZ, 0x10 ;  /* 0x00000010ff027424 */ /* 0x000fe200078e00ff */
[----:B------:R-:W-:Y:S01]  /*66e0*/  SEL R0, R0, 0xffffffe0, !P1 ;  /* 0xffffffe000007807 */ /* 0x000fe20004800000 */
[----:B------:R-:W-:Y:S01]  /*66f0*/  IMAD.SHL.U32 R213, R213, 0x2, RZ ;  /* 0x00000002d5d57824 */ /* 0x000fe200078e00ff */
[----:B------:R-:W-:Y:S01]  /*6700*/  SEL R7, R7, 0xfffffff8, !P1 ;  /* 0xfffffff807077807 */ /* 0x000fe20004800000 */
[----:B------:R-:W-:Y:S01]  /*6710*/  FMUL.FTZ R116, R116, c[0x0][0x298] ;  /* 0x0000a60074747a20 */ /* 0x000fe20000410000 */
[----:B------:R-:W-:Y:S01]  /*6720*/  SEL R2, R2, 0xfffffff0, !P2 ;  /* 0xfffffff002027807 */ /* 0x000fe20005000000 */
[----:B------:R-:W-:Y:S01]  /*6730*/  IMAD.IADD R5, R213, 0x1, R0 ;  /* 0x00000001d5057824 */ /* 0x000fe200078e0200 */
[----:B------:R-:W-:Y:S01]  /*6740*/  F2FP.PACK_AB R96, R97, R96 ;  /* 0x000000606160723e */ /* 0x000fe200000000ff */
[----:B------:R-:W-:Y:S01]  /*6750*/  FMUL.FTZ R117, R117, c[0x0][0x298] ;  /* 0x0000a60075757a20 */ /* 0x000fe20000410000 */
[----:B------:R-:W-:Y:S01]  /*6760*/  IADD3 R3, R213, 0x420, RZ ;  /* 0x00000420d5037810 */ /* 0x000fe20007ffe0ff */
[----:B------:R-:W-:Y:S01]  /*6770*/  IMAD.IADD R2, R7, 0x1, R2 ;  /* 0x0000000107027824 */ /* 0x000fe200078e0202 */
[----:B------:R-:W-:Y:S01]  /*6780*/  F2FP.PACK_AB R98, R99, R98 ;  /* 0x000000626362723e */ /* 0x000fe200000000ff */
[----:B------:R-:W-:Y:S01]  /*6790*/  FMUL.FTZ R118, R118, c[0x0][0x298] ;  /* 0x0000a60076767a20 */ /* 0x000fe20000410000 */
[----:B------:R-:W-:Y:S01]  /*67a0*/  @P1 IADD3 R3, R213, 0x3e0, RZ ;  /* 0x000003e0d5031810 */ /* 0x000fe20007ffe0ff */
[----:B-1----:R-:W-:Y:S01]  /*67b0*/  IMAD R19, R2, 0x4, R213 ;  /* 0x0000000402137824 */ /* 0x002fe200078e02d5 */
[----:B------:R-:W-:Y:S01]  /*67c0*/  F2FP.PACK_AB R88, R89, R88 ;  /* 0x000000585958723e */ /* 0x000fe200000000ff */
[----:B------:R-:W-:Y:S01]  /*67d0*/  FMUL.FTZ R119, R119, c[0x0][0x298] ;  /* 0x0000a60077777a20 */ /* 0x000fe20000410000 */
[----:B------:R-:W-:Y:S01]  /*67e0*/  F2FP.PACK_AB R90, R91, R90 ;  /* 0x0000005a5b5a723e */ /* 0x000fe200000000ff */
[----:B------:R-:W-:Y:S01]  /*67f0*/  STS [R213+0x4080], R84 ;  /* 0x00408054d5007388 */ /* 0x000fe20000000800 */
[C---:B------:R-:W-:Y:S01]  /*6800*/  IADD3 R11, R213.reuse, 0x2020, RZ ;  /* 0x00002020d50b7810 */ /* 0x040fe20007ffe0ff */
[----:B------:R-:W-:Y:S01]  /*6810*/  FMUL.FTZ R128, R128, c[0x0][0x298] ;  /* 0x0000a60080807a20 */ /* 0x000fe20000410000 */
[----:B------:R-:W-:Y:S01]  /*6820*/  IADD3 R13, R213, 0x440, RZ ;  /* 0x00000440d50d7810 */ /* 0x000fe20007ffe0ff */
[----:B------:R-:W-:Y:S01]  /*6830*/  STS [R213+0x4480], R86 ;  /* 0x00448056d5007388 */ /* 0x000fe20000000800 */
[----:B------:R-:W-:Y:S01]  /*6840*/  F2FP.PACK_AB R92, R93, R92 ;  /* 0x0000005c5d5c723e */ /* 0x000fe200000000ff */
[----:B------:R-:W-:Y:S01]  /*6850*/  FMUL.FTZ R129, R129, c[0x0][0x298] ;  /* 0x0000a60081817a20 */ /* 0x000fe20000410000 */
[C---:B------:R-:W-:Y:S01]  /*6860*/  IADD3 R9, R213.reuse, 0x2420, RZ ;  /* 0x00002420d5097810 */ /* 0x040fe20007ffe0ff */
[----:B------:R-:W-:Y:S01]  /*6870*/  STS [R5+0x4080], R96 ;  /* 0x0040806005007388 */ /* 0x000fe20000000800 */
[C---:B------:R-:W-:Y:S01]  /*6880*/  @P1 IADD3 R11, R213.reuse, 0x1fe0, RZ ;  /* 0x00001fe0d50b1810 */ /* 0x040fe20007ffe0ff */
[----:B------:R-:W-:Y:S01]  /*6890*/  FMUL.FTZ R130, R130, c[0x0][0x298] ;  /* 0x0000a60082827a20 */ /* 0x000fe20000410000 */
[----:B------:R-:W-:Y:S01]  /*68a0*/  @P2 IADD3 R13, R213, 0x3c0, RZ ;  /* 0x000003c0d50d2810 */ /* 0x000fe20007ffe0ff */
[----:B------:R-:W-:Y:S01]  /*68b0*/  STS [R3+0x4080], R98 ;  /* 0x0040806203007388 */ /* 0x000fe20000000800 */
[----:B------:R-:W-:Y:S01]  /*68c0*/  F2FP.PACK_AB R94, R95, R94 ;  /* 0x0000005e5f5e723e */ /* 0x000fe200000000ff */
[----:B------:R-:W-:Y:S01]  /*68d0*/  FMUL.FTZ R131, R131, c[0x0][0x298] ;  /* 0x0000a60083837a20 */ /* 0x000fe20000410000 */
[C---:B------:R-:W-:Y:S01]  /*68e0*/  IADD3 R7, R213.reuse, 0x40, RZ ;  /* 0x00000040d5077810 */ /* 0x040fe20007ffe0ff */
[----:B------:R-:W-:Y:S01]  /*68f0*/  STS [R213+0x6080], R88 ;  /* 0x00608058d5007388 */ /* 0x000fe20000000800 */
[----:B------:R-:W-:Y:S01]  /*6900*/  @P1 IADD3 R9, R213, 0x23e0, RZ ;  /* 0x000023e0d5091810 */ /* 0x000fe20007ffe0ff */
[----:B------:R-:W-:Y:S01]  /*6910*/  IMAD.IADD R21, R0, 0x1, R13 ;  /* 0x0000000100157824 */ /* 0x000fe200078e020d */
[----:B------:R-:W-:Y:S01]  /*6920*/  F2FP.PACK_AB R100, R101, R100 ;  /* 0x000000646564723e */ /* 0x000fe200000000ff */
[----:B------:R-:W-:Y:S01]  /*6930*/  STS [R213+0x6480], R90 ;  /* 0x0064805ad5007388 */ /* 0x000fe20000000800 */
[----:B------:R-:W-:Y:S01]  /*6940*/  @P2 IADD3 R7, R213, -0x40, RZ ;  /* 0xffffffc0d5072810 */ /* 0x000fe20007ffe0ff */
[----:B------:R-:W-:Y:S01]  /*6950*/  FMUL.FTZ R120, R120, c[0x0][0x298] ;  /* 0x0000a60078787a20 */ /* 0x000fe20000410000 */
[----:B------:R-:W-:Y:S01]  /*6960*/  F2FP.PACK_AB R102, R103, R102 ;  /* 0x000000666766723e */ /* 0x000fe200000000ff */
[----:B------:R-:W-:Y:S01]  /*6970*/  STS [R11+0x4080], R92 ;  /* 0x0040805c0b007388 */ /* 0x000fe20000000800 */
[----:B------:R-:W-:Y:S01]  /*6980*/  F2FP.PACK_AB R112, R113, R112 ;  /* 0x000000707170723e */ /* 0x000fe200000000ff */
[----:B------:R-:W-:Y:S01]  /*6990*/  FMUL.FTZ R121, R121, c[0x0][0x298] ;  /* 0x0000a60079797a20 */ /* 0x000fe20000410000 */
[----:B------:R-:W-:Y:S01]  /*69a0*/  F2FP.PACK_AB R114, R115, R114 ;  /* 0x000000727372723e */ /* 0x000fe200000000ff */
[----:B------:R-:W-:Y:S01]  /*69b0*/  STS [R9+0x4080], R94 ;  /* 0x0040805e09007388 */ /* 0x000fe20000000800 */
[----:B------:R-:W-:Y:S01]  /*69c0*/  IADD3 R17, R213, 0x2040, RZ ;  /* 0x00002040d5117810 */ /* 0x000fe20007ffe0ff */
[----:B------:R-:W-:Y:S01]  /*69d0*/  FMUL.FTZ R122, R122, c[0x0][0x298] ;  /* 0x0000a6007a7a7a20 */ /* 0x000fe20000410000 */
[----:B------:R-:W-:Y:S01]  /*69e0*/  F2FP.PACK_AB R104, R105, R104 ;  /* 0x000000686968723e */ /* 0x000fe200000000ff */
[----:B------:R-:W-:Y:S01]  /*69f0*/  STS [R7+0x4080], R100 ;  /* 0x0040806407007388 */ /* 0x000fe20000000800 */
[----:B------:R-:W-:Y:S01]  /*6a00*/  IADD3 R15, R213, 0x2440, RZ ;  /* 0x00002440d50f7810 */ /* 0x000fe20007ffe0ff */
[----:B------:R-:W-:Y:S01]  /*6a10*/  FMUL.FTZ R123, R123, c[0x0][0x298] ;  /* 0x0000a6007b7b7a20 */ /* 0x000fe20000410000 */
[----:B------:R-:W-:Y:S01]  /*6a20*/  @P2 IADD3 R17, R213, 0x1fc0, RZ ;  /* 0x00001fc0d5112810 */ /* 0x000fe20007ffe0ff */
[----:B------:R-:W-:Y:S01]  /*6a30*/  STS [R13+0x4080], R102 ;  /* 0x004080660d007388 */ /* 0x000fe20000000800 */
[----:B------:R-:W-:Y:S01]  /*6a40*/  F2FP.PACK_AB R106, R107, R106 ;  /* 0x0000006a6b6a723e */ /* 0x000fe200000000ff */
[----:B------:R-:W-:Y:S01]  /*6a50*/  FMUL.FTZ R124, R124, c[0x0][0x298] ;  /* 0x0000a6007c7c7a20 */ /* 0x000fe20000410000 */
[----:B------:R-:W-:Y:S01]  /*6a60*/  @P2 IADD3 R15, R213, 0x23c0, RZ ;  /* 0x000023c0d50f2810 */ /* 0x000fe20007ffe0ff */
[----:B------:R-:W-:Y:S01]  /*6a70*/  FMUL.FTZ R125, R125, c[0x0][0x298] ;  /* 0x0000a6007d7d7a20 */ /* 0x000fe20000410000 */
[----:B------:R-:W-:Y:S01]  /*6a80*/  F2FP.PACK_AB R108, R109, R108 ;  /* 0x0000006c6d6c723e */ /* 0x000fe200000000ff */
[----:B------:R-:W-:Y:S01]  /*6a90*/  STS [R19+0x4080], R112 ;  /* 0x0040807013007388 */ /* 0x000fe20000000800 */
[----:B------:R-:W-:Y:S01]  /*6aa0*/  F2FP.PACK_AB R110, R111, R110 ;  /* 0x0000006e6f6e723e */ /* 0x000fe200000000ff */
        /* <DEDUP_REMOVED lines=38> */
[----:B------:R-:W-:Y:S01]  /*6d10*/  F2FP.PACK_AB R146, R147, R146 ;  /* 0x000000929392723e */ /* 0x000fe200000000ff */
[----:B------:R-:W1:Y:S01]  /*6d20*/  S2UR UR6, SR_CTAID.X ;  /* 0x00000000000679c3 */ /* 0x000e620000002500 */
[----:B------:R-:W-:Y:S01]  /*6d30*/  F2FP.PACK_AB R136, R137, R136 ;  /* 0x000000888988723e */ /* 0x000fe200000000ff */
[----:B------:R-:W-:Y:S01]  /*6d40*/  STS [R213+0x2080], R120 ;  /* 0x00208078d5007388 */ /* 0x000fe20000000800 */
[----:B------:R-:W-:Y:S01]  /*6d50*/  F2FP.PACK_AB R138, R139, R138 ;  /* 0x0000008a8b8a723e */ /* 0x000fe200000000ff */
[----:B------:R-:W-:Y:S01]  /*6d60*/  UMOV UR5, 0xffffff80 ;  /* 0xffffff8000057882 */ /* 0x000fe20000000000 */
[----:B------:R-:W-:Y:S01]  /*6d70*/  F2FP.PACK_AB R140, R141, R140 ;  /* 0x0000008c8d8c723e */ /* 0x000fe200000000ff */
[----:B------:R-:W-:Y:S01]  /*6d80*/  STS [R213+0x2480], R122 ;  /* 0x0024807ad5007388 */ /* 0x000fe20000000800 */
[----:B------:R-:W-:Y:S01]  /*6d90*/  F2FP.PACK_AB R142, R143, R142 ;  /* 0x0000008e8f8e723e */ /* 0x000fe200000000ff */
[----:B------:R-:W-:Y:S01]  /*6da0*/  ULDC UR4, c[0x0][0x2f0] ;  /* 0x0000bc0000047ab9 */ /* 0x000fe20000000800 */
[----:B------:R-:W-:Y:S01]  /*6db0*/  IMAD R2, R48, c[0x0][0x338], RZ ;  /* 0x0000ce0030027a24 */ /* 0x000fe200078e02ff */
[----:B------:R-:W-:Y:S01]  /*6dc0*/  STS [R11+0x80], R124 ;  /* 0x0000807c0b007388 */ /* 0x000fe20000000800 */
[----:B------:R-:W-:Y:S01]  /*6dd0*/  IMAD.MOV.U32 R12, RZ, RZ, R222 ;  /* 0x000000ffff0c7224 */ /* 0x000fe200078e00de */
[----:B------:R-:W-:Y:S01]  /*6de0*/  BSSY B0, `(.L_x_900) ;  /* 0x0000032000007945 */ /* 0x000fe20003800000 */
[----:B------:R-:W-:Y:S01]  /*6df0*/  IMAD R2, R69, c[0x0][0x33c], R2 ;  /* 0x0000cf0045027a24 */ /* 0x000fe200078e0202 */
[----:B------:R-:W-:Y:S04]  /*6e00*/  STS [R9+0x80], R126 ;  /* 0x0000807e09007388 */ /* 0x000fe80000000800 */
[----:B------:R-:W-:Y:S04]  /*6e10*/  STS [R7+0x80], R132 ;  /* 0x0000808407007388 */ /* 0x000fe80000000800 */
[----:B------:R2:W-:Y:S01]  /*6e20*/  STS [R13+0x80], R134 ;  /* 0x000080860d007388 */ /* 0x0005e20000000800 */
[----:B-1----:R-:W-:-:S03]  /*6e30*/  UIMAD UR4, UR6, UR5, UR4 ;  /* 0x00000005060472a4 */ /* 0x002fc6000f8e0204 */
[----:B------:R-:W-:Y:S01]  /*6e40*/  STS [R19+0x80], R144 ;  /* 0x0000809013007388 */ /* 0x000fe20000000800 */
[----:B------:R-:W-:Y:S02]  /*6e50*/  USHF.R.S32.HI UR6, URZ, 0x1f, UR23 ;  /* 0x0000001f3f067899 */ /* 0x000fe40008011417 */
[----:B------:R-:W-:Y:S01]  /*6e60*/  UISETP.LT.AND UP0, UPT, UR4, 0x80, UPT ;  /* 0x000000800400788c */ /* 0x000fe2000bf01270 */
[----:B------:R-:W-:Y:S03]  /*6e70*/  STS [R21+0x80], R146 ;  /* 0x0000809215007388 */ /* 0x000fe60000000800 */
[----:B------:R-:W-:Y:S01]  /*6e80*/  USEL UR7, UR4, 0x80, UP0 ;  /* 0x0000008004077887 */ /* 0x000fe20008000000 */
[----:B------:R-:W-:Y:S02]  /*6e90*/  STS [R17+0x80], R136 ;  /* 0x0000808811007388 */ /* 0x000fe40000000800 */
[----:B------:R-:W-:-:S02]  /*6ea0*/  ULDC.64 UR4, c[0x0][0x340] ;  /* 0x0000d00000047ab9 */ /* 0x000fc40000000a00 */
[----:B------:R1:W-:Y:S01]  /*6eb0*/  STS [R15+0x80], R138 ;  /* 0x0000808a0f007388 */ /* 0x0003e20000000800 */
[----:B------:R-:W-:Y:S01]  /*6ec0*/  ISETP.GE.AND P4, PT, R218, UR7, PT ;  /* 0x00000007da007c0c */ /* 0x000fe2000bf86270 */
[----:B------:R-:W-:Y:S02]  /*6ed0*/  UIMAD UR4, UR6, UR4, URZ ;  /* 0x00000004060472a4 */ /* 0x000fe4000f8e023f */
[----:B------:R3:W-:Y:S01]  /*6ee0*/  STS [R19+0x2080], R140 ;  /* 0x0020808c13007388 */ /* 0x0007e20000000800 */
[----:B------:R-:W-:Y:S01]  /*6ef0*/  ISETP.GE.OR P0, PT, R222, c[0x0][0x324], P4 ;  /* 0x0000c900de007a0c */ /* 0x000fe20002706670 */
[----:B------:R-:W-:Y:S02]  /*6f00*/  UIMAD UR4, UR23, UR5, UR4 ;  /* 0x00000005170472a4 */ /* 0x000fe4000f8e0204 */
[----:B------:R4:W-:Y:S01]  /*6f10*/  STS [R21+0x2080], R142 ;  /* 0x0020808e15007388 */ /* 0x0009e20000000800 */
[----:B--2---:R-:W-:-:S03]  /*6f20*/  IMAD.MOV.U32 R13, RZ, RZ, R223 ;  /* 0x000000ffff0d7224 */ /* 0x004fc600078e00df */
[----:B------:R-:W-:Y:S06]  /*6f30*/  BAR.SYNC.DEFER_BLOCKING 0x1, 0x100 ;  /* 0x0044000000007b1d */ /* 0x000fec0000010000 */
[----:B------:R-:W2:Y:S01]  /*6f40*/  S2R R0, SR_TID.X ;  /* 0x0000000000007919 */ /* 0x000ea20000002100 */
[----:B-1----:R-:W-:-:S04]  /*6f50*/  IMAD.WIDE.U32 R14, R69, c[0x0][0x338], R12 ;  /* 0x0000ce00450e7a25 */ /* 0x002fc800078e000c */
[----:B------:R-:W-:Y:S01]  /*6f60*/  IMAD.IADD R15, R15, 0x1, R2 ;  /* 0x000000010f0f7824 */ /* 0x000fe200078e0202 */
[----:B------:R4:W1:Y:S04]  /*6f70*/  LDS.128 R40, [R212+0x5080] ;  /* 0x00508000d4287984 */ /* 0x0008680000000c00 */
[----:B------:R4:W1:Y:S01]  /*6f80*/  LDS.128 R36, [R212+0x6080] ;  /* 0x00608000d4247984 */ /* 0x0008620000000c00 */
[----:B--2---:R-:W-:-:S03]  /*6f90*/  SHF.R.S32.HI R3, RZ, 0x1f, R0 ;  /* 0x0000001fff037819 */ /* 0x004fc60000011400 */
[----:B------:R4:W2:Y:S01]  /*6fa0*/  LDS.128 R32, [R212+0x7080] ;  /* 0x00708000d4207984 */ /* 0x0008a20000000c00 */
[----:B------:R-:W-:Y:S01]  /*6fb0*/  LEA.HI R3, R3, R0, RZ, 0x3 ;  /* 0x0000000003037211 */ /* 0x000fe200078f18ff */
[----:B------:R-:W-:Y:S02]  /*6fc0*/  IMAD.U32 R0, RZ, RZ, UR23 ;  /* 0x00000017ff007e24 */ /* 0x000fe4000f8e00ff */
[----:B------:R4:W1:Y:S01]  /*6fd0*/  LDS.128 R28, [R212+0x80] ;  /* 0x00008000d41c7984 */ /* 0x0008620000000c00 */
[----:B------:R-:W-:Y:S01]  /*6fe0*/  SHF.R.S32.HI R16, RZ, 0x3, R3 ;  /* 0x00000003ff107819 */ /* 0x000fe20000011403 */
[----:B------:R-:W-:Y:S02]  /*6ff0*/  IMAD.WIDE.U32 R14, R0, c[0x0][0x340], R14 ;  /* 0x0000d000000e7a25 */ /* 0x000fe400078e000e */
[----:B------:R4:W1:Y:S01]  /*7000*/  LDS.128 R24, [R212+0x1080] ;  /* 0x00108000d4187984 */ /* 0x0008620000000c00 */
[----:B------:R-:W-:-:S03]  /*7010*/  SHF.R.S32.HI R17, RZ, 0x1f, R16 ;  /* 0x0000001fff117819 */ /* 0x000fc60000011410 */
[----:B------:R4:W1:Y:S01]  /*7020*/  LDS.128 R8, [R212+0x2080] ;  /* 0x00208000d4087984 */ /* 0x0008620000000c00 */
[----:B---3--:R-:W-:Y:S01]  /*7030*/  IADD3 R19, R15, UR4, RZ ;  /* 0x000000040f137c10 */ /* 0x008fe2000fffe0ff */
[----:B------:R-:W-:Y:S02]  /*7040*/  IMAD.WIDE R16, R211, 0x80, R16 ;  /* 0x00000080d3107825 */ /* 0x000fe400078e0210 */
[----:B------:R4:W3:Y:S01]  /*7050*/  LDS.128 R4, [R212+0x3080] ;  /* 0x00308000d4047984 */ /* 0x0008e20000000c00 */
[----:B------:R-:W-:Y:S05]  /*7060*/  @P0 BRA `(.L_x_901) ;  /* 0x0000009000000947 */ /* 0x000fea0003800000 */
[----:B----4-:R-:W4:Y:S01]  /*7070*/  LDS.128 R212, [R212+0x4080] ;  /* 0x00408000d4d47984 */ /* 0x010f220000000c00 */
[----:B------:R-:W-:Y:S01]  /*7080*/  MOV R18, R14 ;  /* 0x0000000e00127202 */ /* 0x000fe20000000f00 */
[----:B------:R-:W-:-:S04]  /*7090*/  IMAD R0, R17, c[0x0][0x330], RZ ;  /* 0x0000cc0011007a24 */ /* 0x000fc800078e02ff */
[----:B------:R-:W-:-:S04]  /*70a0*/  IMAD.WIDE.U32 R2, R16, c[0x0][0x330], R18 ;  /* 0x0000cc0010027a25 */ /* 0x000fc800078e0012 */
[----:B------:R-:W-:Y:S01]  /*70b0*/  IMAD R0, R16, c[0x0][0x334], R0 ;  /* 0x0000cd0010007a24 */ /* 0x000fe200078e0200 */
[----:B------:R-:W-:-:S04]  /*70c0*/  LEA R20, P0, R2, c[0x0][0x318], 0x1 ;  /* 0x0000c60002147a11 */ /* 0x000fc800078008ff */
[----:B------:R-:W-:-:S04]  /*70d0*/  IADD3 R0, R3, R0, RZ ;  /* 0x0000000003007210 */ /* 0x000fc80007ffe0ff */
[----:B------:R-:W-:-:S05]  /*70e0*/  LEA.HI.X R21, R2, c[0x0][0x31c], R0, 0x1, P0 ;  /* 0x0000c70002157a11 */ /* 0x000fca00000f0c00 */
[----:B----4-:R4:W-:Y:S02]  /*70f0*/  STG.E.128 [R20.64], R212 ;  /* 0x000000d414007986 */ /* 0x0109e4000c101d1a */
.L_x_901:
[----:B------:R-:W-:Y:S05]  /*7100*/  BSYNC B0 ;  /* 0x0000000000007941 */ /* 0x000fea0003800000 */
.L_x_900:
[----:B------:R-:W-:Y:S01]  /*7110*/  IADD3 R0, R218, 0x20, RZ ;  /* 0x00000020da007810 */ /* 0x000fe20007ffe0ff */
[----:B------:R-:W-:Y:S03]  /*7120*/  BSSY B0, `(.L_x_902) ;  /* 0x000000f000007945 */ /* 0x000fe60003800000 */
[----:B------:R-:W-:-:S04]  /*7130*/  ISETP.GE.AND P3, PT, R0, UR7, PT ;  /* 0x0000000700007c0c */ /* 0x000fc8000bf66270 */
[----:B------:R-:W-:-:S13]  /*7140*/  ISETP.GE.OR P0, PT, R222, c[0x0][0x324], P3 ;  /* 0x0000c900de007a0c */ /* 0x000fda0001f06670 */
[----:B------:R-:W-:Y:S05]  /*7150*/  @P0 BRA `(.L_x_903) ;  /* 0x000000b000000947 */ /* 0x000fea0003800000 */
[----:B------:R-:W-:Y:S01]  /*7160*/  IADD3 R3, P0, R16, 0x20, RZ ;  /* 0x0000002010037810 */ /* 0x000fe20007f1e0ff */
[----:B----4-:R-:W-:Y:S01]  /*7170*/  IMAD.MOV.U32 R20, RZ, RZ, R14 ;  /* 0x000000ffff147224 */ /* 0x010fe200078e000e */
        /* <DEDUP_REMOVED lines=8> */
[----:B-1----:R1:W-:Y:S02]  /*7200*/  STG.E.128 [R2.64], R40 ;  /* 0x0000002802007986 */ /* 0x0023e4000c101d1a */
.L_x_903:
[----:B------:R-:W-:Y:S05]  /*7210*/  BSYNC B0 ;  /* 0x0000000000007941 */ /* 0x000fea0003800000 */
.L_x_902:
[----:B------:R-:W-:Y:S01]  /*7220*/  IADD3 R0, R218, 0x40, RZ ;  /* 0x00000040da007810 */ /* 0x000fe20007ffe0ff */
[----:B------:R-:W-:Y:S03]  /*7230*/  BSSY B0, `(.L_x_904) ;  /* 0x000000f000007945 */ /* 0x000fe60003800000 */
[----:B------:R-:W-:-:S04]  /*7240*/  ISETP.GE.AND P2, PT, R0, UR7, PT ;  /* 0x0000000700007c0c */ /* 0x000fc8000bf46270 */
[----:B------:R-:W-:-:S13]  /*7250*/  ISETP.GE.OR P0, PT, R222, c[0x0][0x324], P2 ;  /* 0x0000c900de007a0c */ /* 0x000fda0001706670 */
[----:B------:R-:W-:Y:S05]  /*7260*/  @P0 BRA `(.L_x_905) ;  /* 0x000000b000000947 */ /* 0x000fea0003800000 */
[----:B-1----:R-:W-:Y:S01]  /*7270*/  IADD3 R3, P0, R16, 0x40, RZ ;  /* 0x0000004010037810 */ /* 0x002fe20007f1e0ff */
        /* <DEDUP_REMOVED lines=10> */
.L_x_905:
[----:B------:R-:W-:Y:S05]  /*7320*/  BSYNC B0 ;  /* 0x0000000000007941 */ /* 0x000fea0003800000 */
.L_x_904:
[----:B------:R-:W-:Y:S01]  /*7330*/  IADD3 R218, R218, 0x60, RZ ;  /* 0x00000060dada7810 */ /* 0x000fe20007ffe0ff */
[----:B------:R-:W-:Y:S03]  /*7340*/  BSSY B0, `(.L_x_906) ;  /* 0x000000e000007945 */ /* 0x000fe60003800000 */
[----:B------:R-:W-:-:S04]  /*7350*/  ISETP.GE.AND P1, PT, R218, UR7, PT ;  /* 0x00000007da007c0c */ /* 0x000fc8000bf26270 */
[----:B------:R-:W-:-:S13]  /*7360*/  ISETP.GE.OR P0, PT, R222, c[0x0][0x324], P1 ;  /* 0x0000c900de007a0c */ /* 0x000fda0000f06670 */
[----:B------:R-:W-:Y:S05]  /*7370*/  @P0 BRA `(.L_x_907) ;  /* 0x000000a000000947 */ /* 0x000fea0003800000 */
[----:B-1----:R-:W-:Y:S02]  /*7380*/  IADD3 R3, P0, R16, 0x60, RZ ;  /* 0x0000006010037810 */ /* 0x002fe40007f1e0ff */
        /* <DEDUP_REMOVED lines=8> */
[----:B--2---:R1:W-:Y:S02]  /*7410*/  STG.E.128 [R2.64], R32 ;  /* 0x0000002002007986 */ /* 0x0043e4000c101d1a */
.L_x_907:
[----:B------:R-:W-:Y:S05]  /*7420*/  BSYNC B0 ;  /* 0x0000000000007941 */ /* 0x000fea0003800000 */
.L_x_906:
[----:B------:R-:W-:Y:S01]  /*7430*/  IMAD R48, R48, c[0x0][0x308], RZ ;  /* 0x0000c20030307a24 */ /* 0x000fe200078e02ff */
[----:B------:R-:W-:Y:S01]  /*7440*/  ULDC.64 UR4, c[0x0][0x310] ;  /* 0x0000c40000047ab9 */ /* 0x000fe20000000a00 */
[C---:B------:R-:W-:Y:S01]  /*7450*/  IMAD.WIDE.U32 R12, R69.reuse, c[0x0][0x308], R12 ;  /* 0x0000c200450c7a25 */ /* 0x040fe200078e000c */
[----:B------:R-:W-:Y:S01]  /*7460*/  ISETP.GE.OR P4, PT, R222, c[0x0][0x2f4], P4 ;  /* 0x0000bd00de007a0c */ /* 0x000fe20002786670 */
[----:B------:R-:W-:Y:S01]  /*7470*/  UIMAD UR4, UR6, UR4, URZ ;  /* 0x00000004060472a4 */ /* 0x000fe2000f8e023f */
[----:B------:R-:W-:Y:S01]  /*7480*/  MOV R0, UR23 ;  /* 0x0000001700007c02 */ /* 0x000fe20008000f00 */
[----:B------:R-:W-:Y:S01]  /*7490*/  IMAD R48, R69, c[0x0][0x30c], R48 ;  /* 0x0000c30045307a24 */ /* 0x000fe200078e0230 */
[----:B------:R-:W-:Y:S01]  /*74a0*/  BSSY B0, `(.L_x_908) ;  /* 0x000000e000007945 */ /* 0x000fe20003800000 */
[----:B------:R-:W-:-:S03]  /*74b0*/  UIMAD UR4, UR23, UR5, UR4 ;  /* 0x00000005170472a4 */ /* 0x000fc6000f8e0204 */
[----:B------:R-:W-:-:S05]  /*74c0*/  IADD3 R13, R13, R48, RZ ;  /* 0x000000300d0d7210 */ /* 0x000fca0007ffe0ff */
[----:B------:R-:W-:-:S05]  /*74d0*/  IMAD.WIDE.U32 R14, R0, c[0x0][0x310], R12 ;  /* 0x0000c400000e7a25 */ /* 0x000fca00078e000c */
[----:B------:R-:W-:Y:S01]  /*74e0*/  IADD3 R13, R15, UR4, RZ ;  /* 0x000000040f0d7c10 */ /* 0x000fe2000fffe0ff */
[----:B------:R-:W-:Y:S05]  /*74f0*/  @P4 BRA `(.L_x_909) ;  /* 0x0000008000004947 */ /* 0x000fea0003800000 */
[----:B------:R-:W-:Y:S01]  /*7500*/  MOV R12, R14 ;  /* 0x0000000e000c7202 */ /* 0x000fe20000000f00 */
[----:B-1----:R-:W-:-:S04]  /*7510*/  IMAD R3, R17, c[0x0][0x300], RZ ;  /* 0x0000c00011037a24 */ /* 0x002fc800078e02ff */
[----:B------:R-:W-:-:S04]  /*7520*/  IMAD.WIDE.U32 R18, R16, c[0x0][0x300], R12 ;  /* 0x0000c00010127a25 */ /* 0x000fc800078e000c */
[----:B------:R-:W-:Y:S01]  /*7530*/  IMAD R0, R16, c[0x0][0x304], R3 ;  /* 0x0000c10010007a24 */ /* 0x000fe200078e0203 */
[----:B------:R-:W-:-:S04]  /*7540*/  LEA R2, P0, R18, c[0x0][0x2e8], 0x1 ;  /* 0x0000ba0012027a11 */ /* 0x000fc800078008ff */
[----:B------:R-:W-:-:S04]  /*7550*/  IADD3 R0, R19, R0, RZ ;  /* 0x0000000013007210 */ /* 0x000fc80007ffe0ff */
[----:B------:R-:W-:-:S05]  /*7560*/  LEA.HI.X R3, R18, c[0x0][0x2ec], R0, 0x1, P0 ;  /* 0x0000bb0012037a11 */ /* 0x000fca00000f0c00 */
[----:B------:R1:W-:Y:S02]  /*7570*/  STG.E.128 [R2.64], R28 ;  /* 0x0000001c02007986 */ /* 0x0003e4000c101d1a */
.L_x_909:
[----:B------:R-:W-:Y:S05]  /*7580*/  BSYNC B0 ;  /* 0x0000000000007941 */ /* 0x000fea0003800000 */
.L_x_908:
        /* <DEDUP_REMOVED lines=14> */
.L_x_911:
[----:B------:R-:W-:Y:S05]  /*7670*/  BSYNC B0 ;  /* 0x0000000000007941 */ /* 0x000fea0003800000 */
.L_x_910:
        /* <DEDUP_REMOVED lines=14> */
.L_x_913:
[----:B------:R-:W-:Y:S05]  /*7760*/  BSYNC B0 ;  /* 0x0000000000007941 */ /* 0x000fea0003800000 */
.L_x_912:
        /* <DEDUP_REMOVED lines=12> */
[----:B---3--:R-:W-:Y:S01]  /*7830*/  STG.E.128 [R2.64], R4 ;  /* 0x0000000402007986 */ /* 0x008fe2000c101d1a */
[----:B------:R-:W-:Y:S05]  /*7840*/  EXIT ;  /* 0x000000000000794d */ /* 0x000fea0003800000 */
.L_x_914:
        /* <DEDUP_REMOVED lines=11> */
.L_x_1825:


//--------------------- .text._ZN7cutlass13device_kernelIN5flash19enable_sm80_to_sm89INS1_16FlashAttnBwdSm80INS1_25CollectiveMainloopBwdSm80ILi2ELi2EN4cute5tupleIJNS5_1CILi128EEES8_NS7_ILi64EEEEEENS_6half_tEfNS_4arch4Sm80ELb0ELb0ELb0ELb0ELb1ELb0ELb0ELb0ELi2ELi4ELi4ELi4ELb0EEENS1_21CollectiveEpilogueBwdISA_SB_SD_Li256ELb0ELb0ELi2EEENS1_19SingleTileSchedulerILb0ELb0ELb0ELi128EEEEEEEEEvNT_6ParamsE --------------------------
	.section	.text._ZN7cutlass13device_kernelIN5flash19enable_sm80_to_sm89INS1_16FlashAttnBwdSm80INS1_25CollectiveMainloopBwdSm80ILi2ELi2EN4cute5tupleIJNS5_1CILi128EEES8_NS7_ILi64EEEEEENS_6half_tEfNS_4arch4Sm80ELb0ELb0ELb0ELb0ELb1ELb0ELb0ELb0ELi2ELi4ELi4ELi4ELb0EEENS1_21CollectiveEpilogueBwdISA_SB_SD_Li256ELb0ELb0ELi2EEENS1_19SingleTileSchedulerILb0ELb0ELb0ELi128EEEEEEEEEvNT_6ParamsE,"ax",@progbits
	.sectioninfo	@"SHI_REGISTERS=255"
	.align	128
.text._ZN7cutlass13device_kernelIN5flash19enable_sm80_to_sm89INS1_16FlashAttnBwdSm80INS1_25CollectiveMainloopBwdSm80ILi2ELi2EN4cute5tupleIJNS5_1CILi128EEES8_NS7_ILi64EEEEEENS_6half_tEfNS_4arch4Sm80ELb0ELb0ELb0ELb0ELb1ELb0ELb0ELb0ELi2ELi4ELi4ELi4ELb0EEENS1_21CollectiveEpilogueBwdISA_SB_SD_Li256ELb0ELb0ELi2EEENS1_19SingleTileSchedulerILb0ELb0ELb0ELi128EEEEEEEEEvNT_6ParamsE:
        .type           _ZN7cutlass13device_kernelIN5flash19enable_sm80_to_sm89INS1_16FlashAttnBwdSm80INS1_25CollectiveMainloopBwdSm80ILi2ELi2EN4cute5tupleIJNS5_1CILi128EEES8_NS7_ILi64EEEEEENS_6half_tEfNS_4arch4Sm80ELb0ELb0ELb0ELb0ELb1ELb0ELb0ELb0ELi2ELi4ELi4ELi4ELb0EEENS1_21CollectiveEpilogueBwdISA_SB_SD_Li256ELb0ELb0ELi2EEENS1_19SingleTileSchedulerILb0ELb0ELb0ELi128EEEEEEEEEvNT_6ParamsE,@function
        .size           _ZN7cutlass13device_kernelIN5flash19enable_sm80_to_sm89INS1_16FlashAttnBwdSm80INS1_25CollectiveMainloopBwdSm80ILi2ELi2EN4cute5tupleIJNS5_1CILi128EEES8_NS7_ILi64EEEEEENS_6half_tEfNS_4arch4Sm80ELb0ELb0ELb0ELb0ELb1ELb0ELb0ELb0ELi2ELi4ELi4ELi4ELb0EEENS1_21CollectiveEpilogueBwdISA_SB_SD_Li256ELb0ELb0ELi2EEENS1_19SingleTileSchedulerILb0ELb0ELb0ELi128EEEEEEEEEvNT_6ParamsE,(.L_x_1826 - _ZN7cutlass13device_kernelIN5flash19enable_sm80_to_sm89INS1_16FlashAttnBwdSm80INS1_25CollectiveMainloopBwdSm80ILi2ELi2EN4cute5tupleIJNS5_1CILi128EEES8_NS7_ILi64EEEEEENS_6half_tEfNS_4arch4Sm80ELb0ELb0ELb0ELb0ELb1ELb0ELb0ELb0ELi2ELi4ELi4ELi4ELb0EEENS1_21CollectiveEpilogueBwdISA_SB_SD_Li256ELb0ELb0ELi2EEENS1_19SingleTileSchedulerILb0ELb0ELb0ELi128EEEEEEEEEvNT_6ParamsE)
        .other          _ZN7cutlass13device_kernelIN5flash19enable_sm80_to_sm89INS1_16FlashAttnBwdSm80INS1_25CollectiveMainloopBwdSm80ILi2ELi2EN4cute5tupleIJNS5_1CILi128EEES8_NS7_ILi64EEEEEENS_6half_tEfNS_4arch4Sm80ELb0ELb0ELb0ELb0ELb1ELb0ELb0ELb0ELi2ELi4ELi4ELi4ELb0EEENS1_21CollectiveEpilogueBwdISA_SB_SD_Li256ELb0ELb0ELi2EEENS1_19SingleTileSchedulerILb0ELb0ELb0ELi128EEEEEEEEEvNT_6ParamsE,@"STO_CUDA_ENTRY STV_DEFAULT"
_ZN7cutlass13device_kernelIN5flash19enable_sm80_to_sm89INS1_16FlashAttnBwdSm80INS1_25CollectiveMainloopBwdSm80ILi2ELi2EN4cute5tupleIJNS5_1CILi128EEES8_NS7_ILi64EEEEEENS_6half_tEfNS_4arch4Sm80ELb0ELb0ELb0ELb0ELb1ELb0ELb0ELb0ELi2ELi4ELi4ELi4ELb0EEENS1_21CollectiveEpilogueBwdISA_SB_SD_Li256ELb0ELb0ELi2EEENS1_19SingleTileSchedulerILb0ELb0ELb0ELi128EEEEEEEEEvNT_6ParamsE:
        /* <DEDUP_REMOVED lines=304> */
.L_x_916:
[----:B------:R-:W-:Y:S05]  /*1300*/  BSYNC B0 ;  /* 0x0000000000007941 */ /* 0x000fea0003800000 */
.L_x_915:
        /* <DEDUP_REMOVED lines=36> */
.L_x_917:
        /* <DEDUP_REMOVED lines=92> */
.L_x_921:
        /* <DEDUP_REMOVED lines=179> */
.L_x_919:
        /* <DEDUP_REMOVED lines=769> */
.L_x_920:
        /* <DEDUP_REMOVED lines=258> */
.L_x_918:
        /* <DEDUP_REMOVED lines=169> */
.L_x_923:
[----:B------:R-:W-:Y:S05]  /*7100*/  BSYNC B0 ;  /* 0x0000000000007941 */ /* 0x000fea0003800000 */
.L_x_922:
        /* <DEDUP_REMOVED lines=16> */
.L_x_925:
[----:B------:R-:W-:Y:S05]  /*7210*/  BSYNC B0 ;  /* 0x0000000000007941 */ /* 0x000fea0003800000 */
.L_x_924:
        /* <DEDUP_REMOVED lines=16> */
.L_x_927:
[----:B------:R-:W-:Y:S05]  /*7320*/  BSYNC B0 ;  /* 0x0000000000007941 */ /* 0x000fea0003800000 */
.L_x_926:
        /* <DEDUP_REMOVED lines=15> */
.L_x_929:
[----:B------:R-:W-:Y:S05]  /*7420*/  BSYNC B0 ;  /* 0x0000000000007941 */ /* 0x000fea0003800000 */
.L_x_928:
        /* <DEDUP_REMOVED lines=21> */
.L_x_931:
[----:B------:R-:W-:Y:S05]  /*7580*/  BSYNC B0 ;  /* 0x0000000000007941 */ /* 0x000fea0003800000 */
.L_x_930:
        /* <DEDUP_REMOVED lines=14> */
.L_x_933:
[----:B------:R-:W-:Y:S05]  /*7670*/  BSYNC B0 ;  /* 0x0000000000007941 */ /* 0x000fea0003800000 */
.L_x_932:
        /* <DEDUP_REMOVED lines=14> */
.L_x_935:
[----:B------:R-:W-:Y:S05]  /*7760*/  BSYNC B0 ;  /* 0x0000000000007941 */ /* 0x000fea0003800000 */
.L_x_934:
        /* <DEDUP_REMOVED lines=14> */
.L_x_936:
        /* <DEDUP_REMOVED lines=11> */
.L_x_1826:


//--------------------- .text._ZN7cutlass13device_kernelIN5flash19enable_sm80_to_sm89INS1_16FlashAttnBwdSm80INS1_25CollectiveMainloopBwdSm80ILi2ELi2EN4cute5tupleIJNS5_1CILi128EEES8_NS7_ILi64EEEEEENS_6half_tEfNS_4arch4Sm80ELb0ELb0ELb0ELb0ELb0ELb0ELb0ELb0ELi2ELi4ELi4ELi4ELb0EEENS1_24CollectiveEpilogueBwdGQAISA_fSD_Li256ELb0ELb0EEENS1_19SingleTileSchedulerILb0ELb0ELb0ELi128EEEEEEEEEvNT_6ParamsE --------------------------
	.section	.text._ZN7cutlass13device_kernelIN5flash19enable_sm80_to_sm89INS1_16FlashAttnBwdSm80INS1_25CollectiveMainloopBwdSm80ILi2ELi2EN4cute5tupleIJNS5_1CILi128EEES8_NS7_ILi64EEEEEENS_6half_tEfNS_4arch4Sm80ELb0ELb0ELb0ELb0ELb0ELb0ELb0ELb0ELi2ELi4ELi4ELi4ELb0EEENS1_24CollectiveEpilogueBwdGQAISA_fSD_Li256ELb0ELb0EEENS1_19SingleTileSchedulerILb0ELb0ELb0ELi128EEEEEEEEEvNT_6ParamsE,"ax",@progbits
	.sectioninfo	@"SHI_REGISTERS=255"
	.align	128
.text._ZN7cutlass13device_kernelIN5flash19enable_sm80_to_sm89INS1_16FlashAttnBwdSm80INS1_25CollectiveMainloopBwdSm80ILi2ELi2EN4cute5tupleIJNS5_1CILi128EEES8_NS7_ILi64EEEEEENS_6half_tEfNS_4arch4Sm80ELb0ELb0ELb0ELb0ELb0ELb0ELb0ELb0ELi2ELi4ELi4ELi4ELb0EEENS1_24CollectiveEpilogueBwdGQAISA_fSD_Li256ELb0ELb0EEENS1_19SingleTileSchedulerILb0ELb0ELb0ELi128EEEEEEEEEvNT_6ParamsE:
        .type           _ZN7cutlass13device_kernelIN5flash19enable_sm80_to_sm89INS1_16FlashAttnBwdSm80INS1_25CollectiveMainloopBwdSm80ILi2ELi2EN4cute5tupleIJNS5_1CILi128EEES8_NS7_ILi64EEEEEENS_6half_tEfNS_4arch4Sm80ELb0ELb0ELb0ELb0ELb0ELb0ELb0ELb0ELi2ELi4ELi4ELi4ELb0EEENS1_24CollectiveEpilogueBwdGQAISA_fSD_Li256ELb0ELb0EEENS1_19SingleTileSchedulerILb0ELb0ELb0ELi128EEEEEEEEEvNT_6ParamsE,@function
        .size           _ZN7cutlass13device_kernelIN5flash19enable_sm80_to_sm89INS1_16FlashAttnBwdSm80INS1_25CollectiveMainloopBwdSm80ILi2ELi2EN4cute5tupleIJNS5_1CILi128EEES8_NS7_ILi64EEEEEENS_6half_tEfNS_4arch4Sm80ELb0ELb0ELb0ELb0ELb0ELb0ELb0ELb0ELi2ELi4ELi4ELi4ELb0EEENS1_24CollectiveEpilogueBwdGQAISA_fSD_Li256ELb0ELb0EEENS1_19SingleTileSchedulerILb0ELb0ELb0ELi128EEEEEEEEEvNT_6ParamsE,(.L_x_1827 - _ZN7cutlass13device_kernelIN5flash19enable_sm80_to_sm89INS1_16FlashAttnBwdSm80INS1_25CollectiveMainloopBwdSm80ILi2ELi2EN4cute5tupleIJNS5_1CILi128EEES8_NS7_ILi64EEEEEENS_6half_tEfNS_4arch4Sm80ELb0ELb0ELb0ELb0ELb0ELb0ELb0ELb0ELi2ELi4ELi4ELi4ELb0EEENS1_24CollectiveEpilogueBwdGQAISA_fSD_Li256ELb0ELb0EEENS1_19SingleTileSchedulerILb0ELb0ELb0ELi128EEEEEEEEEvNT_6ParamsE)
        .other          _ZN7cutlass13device_kernelIN5flash19enable_sm80_to_sm89INS1_16FlashAttnBwdSm80INS1_25CollectiveMainloopBwdSm80ILi2ELi2EN4cute5tupleIJNS5_1CILi128EEES8_NS7_ILi64EEEEEENS_6half_tEfNS_4arch4Sm80ELb0ELb0ELb0ELb0ELb0ELb0ELb0ELb0ELi2ELi4ELi4ELi4ELb0EEENS1_24CollectiveEpilogueBwdGQAISA_fSD_Li256ELb0ELb0EEENS1_19SingleTileSchedulerILb0ELb0ELb0ELi128EEEEEEEEEvNT_6ParamsE,@"STO_CUDA_ENTRY STV_DEFAULT"
_ZN7cutlass13device_kernelIN5flash19enable_sm80_to_sm89INS1_16FlashAttnBwdSm80INS1_25CollectiveMainloopBwdSm80ILi2ELi2EN4cute5tupleIJNS5_1CILi128EEES8_NS7_ILi64EEEEEENS_6half_tEfNS_4arch4Sm80ELb0ELb0ELb0ELb0ELb0ELb0ELb0ELb0ELi2ELi4ELi4ELi4ELb0EEENS1_24CollectiveEpilogueBwdGQAISA_fSD_Li256ELb0ELb0EEENS1_19SingleTileSchedulerILb0ELb0ELb0ELi128EEEEEEEEEvNT_6ParamsE:
        /* <DEDUP_REMOVED lines=8> */
[----:B------:R-:W-:Y:S01]  /*0080*/  USHF.R.S32.HI UR8, URZ, 0x1f, UR23 ;  /* 0x0000001f3f087899 */ /* 0x000fe20008011417 */
[----:B------:R-:W3:Y:S01]  /*0090*/  S2R R14, SR_CTAID.X ;  /* 0x00000000000e7919 */ /* 0x000ee20000002500 */
[----:B------:R-:W-:Y:S01]  /*00a0*/  IMAD.MOV.U32 R238, RZ, RZ, -0x80 ;  /* 0xffffff80ffee7424 */ /* 0x000fe200078e00ff */
[----:B------:R-:W-:Y:S01]  /*00b0*/  ULDC.64 UR14, c[0x0][0x188] ;  /* 0x00006200000e7ab9 */ /* 0x000fe20000000a00 */
[----:B------:R-:W-:Y:S01]  /*00c0*/  ISETP.NE.AND P0, PT, R0, 0x1, PT ;  /* 0x000000010000780c */ /* 0x000fe20003f05270 */
[----:B------:R-:W-:Y:S01]  /*00d0*/  IMAD.MOV.U32 R27, RZ, RZ, R3 ;  /* 0x000000ffff1b7224 */ /* 0x000fe200078e0003 */
[----:B------:R-:W-:Y:S02]  /*00e0*/  UIMAD.WIDE.U32 UR10, UR23, UR14, URZ ;  /* 0x0000000e170a72a5 */ /* 0x000fe4000f8e003f */
[----:B------:R-:W-:-:S02]  /*00f0*/  UIMAD UR14, UR8, UR14, URZ ;  /* 0x0000000e080e72a4 */ /* 0x000fc4000f8e023f */
[----:B------:R-:W-:Y:S02]  /*0100*/  UMOV UR21, 0x6 ;  /* 0x0000000600157882 */ /* 0x000fe40000000000 */
[----:B------:R-:W-:Y:S02]  /*0110*/  UIMAD UR15, UR23, UR15, UR14 ;  /* 0x0000000f170f72a4 */ /* 0x000fe4000f8e020e */
[----:B------:R-:W-:Y:S02]  /*0120*/  ULDC.64 UR24, c[0x0][0x118] ;  /* 0x0000460000187ab9 */ /* 0x000fe40000000a00 */
[----:B------:R-:W-:Y:S02]  /*0130*/  UIADD3 UR15, UR11, UR15, URZ ;  /* 0x0000000f0b0f7290 */ /* 0x000fe4000fffe03f */
[----:B------:R-:W-:Y:S02]  /*0140*/  ULDC UR14, c[0x0][0x168] ;  /* 0x00005a00000e7ab9 */ /* 0x000fe40000000800 */
[----:B------:R-:W-:Y:S01]  /*0150*/  UISETP.GE.AND UP0, UPT, UR14, 0x81, UPT ;  /* 0x000000810e00788c */ /* 0x000fe2000bf06270 */
[--C-:B-1----:R-:W-:Y:S01]  /*0160*/  IMAD.MOV.U32 R26, RZ, RZ, R2.reuse ;  /* 0x000000ffff1a7224 */ /* 0x102fe200078e0002 */
[----:B------:R1:W-:Y:S01]  /*0170*/  STL [R1+0x20], R2 ;  /* 0x0000200201007387 */ /* 0x0003e20000100800 */
[----:B------:R-:W-:-:S02]  /*0180*/  IMAD.MOV.U32 R26, RZ, RZ, R2 ;  /* 0x000000ffff1a7224 */ /* 0x000fc400078e0002 */
[----:B--2---:R-:W-:Y:S01]  /*0190*/  IMAD.U32 R68, RZ, RZ, UR4 ;  /* 0x00000004ff447e24 */ /* 0x004fe2000f8e00ff */
[----:B------:R-:W-:Y:S01]  /*01a0*/  ULDC.64 UR4, c[0x0][0x278] ;  /* 0x00009e0000047ab9 */ /* 0x000fe20000000a00 */
[----:B---3--:R-:W-:Y:S01]  /*01b0*/  IMAD R238, R14, R238, c[0x0][0x198] ;  /* 0x000066000eee7624 */ /* 0x008fe200078e02ee */
[----:B------:R-:W-:Y:S01]  /*01c0*/  SHF.R.S32.HI R22, RZ, 0x1f, R26 ;  /* 0x0000001fff167819 */ /* 0x000fe2000001141a */
[----:B------:R-:W-:Y:S01]  /*01d0*/  @P0 IMAD.HI.U32 R0, R68, c[0x0][0x24c], RZ ;  /* 0x0000930044000a27 */ /* 0x000fe200078e00ff */
[----:B------:R-:W-:Y:S01]  /*01e0*/  UIMAD.WIDE.U32 UR6, UR23, UR4, URZ ;  /* 0x00000004170672a5 */ /* 0x000fe2000f8e003f */
[--C-:B------:R-:W-:Y:S01]  /*01f0*/  SHF.R.S32.HI R38, RZ, 0x1f, R68.reuse ;  /* 0x0000001fff267819 */ /* 0x100fe20000011444 */
[----:B------:R-:W-:Y:S01]  /*0200*/  UIMAD UR4, UR8, UR4, URZ ;  /* 0x00000004080472a4 */ /* 0x000fe2000f8e023f */
[----:B------:R-:W-:Y:S01]  /*0210*/  IMAD.SHL.U32 R18, R26, 0x4, RZ ;  /* 0x000000041a127824 */ /* 0x000fe200078e00ff */
[----:B------:R-:W-:Y:S01]  /*0220*/  LEA.HI R24, R22, R26, RZ, 0x5 ;  /* 0x0000001a16187211 */ /* 0x000fe200078f28ff */
[----:B------:R-:W-:Y:S01]  /*0230*/  IMAD.MOV.U32 R5, RZ, RZ, R68 ;  /* 0x000000ffff057224 */ /* 0x000fe200078e0044 */
[----:B------:R-:W-:Y:S01]  /*0240*/  @P0 SHF.R.U32.HI R5, RZ, c[0x0][0x250], R0 ;  /* 0x00009400ff050a19 */ /* 0x000fe20000011600 */
[----:B------:R-:W-:Y:S01]  /*0250*/  UIMAD UR4, UR23, UR5, UR4 ;  /* 0x00000005170472a4 */ /* 0x000fe2000f8e0204 */
[----:B------:R-:W-:-:S02]  /*0260*/  SHF.R.S32.HI R19, RZ, 0x1f, R18 ;  /* 0x0000001fff137819 */ /* 0x000fc40000011412 */
[CC--:B------:R-:W-:Y:S01]  /*0270*/  LEA.HI R17, R22.reuse, R26.reuse, RZ, 0x4 ;  /* 0x0000001a16117211 */ /* 0x0c0fe200078f20ff */
[----:B------:R-:W-:Y:S02]  /*0280*/  UIADD3 UR17, UR7, UR4, URZ ;  /* 0x0000000407117290 */ /* 0x000fe4000fffe03f */
[----:B------:R2:W-:Y:S01]  /*0290*/  STL.64 [R1+0x10], R18 ;  /* 0x0000101201007387 */ /* 0x0005e20000100a00 */
[----:B------:R-:W-:Y:S01]  /*02a0*/  ULDC.64 UR4, c[0x0][0x1b8] ;  /* 0x00006e0000047ab9 */ /* 0x000fe20000000a00 */
[----:B-1----:R-:W-:-:S04]  /*02b0*/  LEA.HI R2, R22, R26, RZ, 0x3 ;  /* 0x0000001a16027211 */ /* 0x002fc800078f18ff */
[----:B------:R-:W-:Y:S02]  /*02c0*/  SHF.R.S32.HI R28, RZ, 0x3, R2 ;  /* 0x00000003ff1c7819 */ /* 0x000fe40000011402 */
[----:B------:R-:W-:Y:S01]  /*02d0*/  LOP3.LUT R4, R2, 0xfffffff8, RZ, 0xc0, !PT ;  /* 0xfffffff802047812 */ /* 0x000fe200078ec0ff */
[----:B------:R-:W-:Y:S01]  /*02e0*/  IMAD.WIDE.U32 R2, R68, c[0x0][0x270], R18 ;  /* 0x00009c0044027a25 */ /* 0x000fe200078e0012 */
[----:B------:R-:W-:-:S03]  /*02f0*/  SHF.R.S32.HI R29, RZ, 0x1f, R28 ;  /* 0x0000001fff1d7819 */ /* 0x000fc6000001141c */
[----:B------:R-:W-:Y:S02]  /*0300*/  IMAD.IADD R0, R238, 0x1, -R28 ;  /* 0x00000001ee007824 */ /* 0x000fe400078e0a1c */
[----:B------:R-:W-:Y:S01]  /*0310*/  IMAD.SHL.U32 R6, R28, 0x40, RZ ;  /* 0x000000401c067824 */ /* 0x000fe200078e00ff */
[----:B------:R-:W-:Y:S01]  /*0320*/  STL.64 [R1+0x8], R28 ;  /* 0x0000081c01007387 */ /* 0x000fe20000100a00 */
[----:B------:R-:W-:Y:S01]  /*0330*/  IMAD.IADD R25, R26, 0x1, -R4 ;  /* 0x000000011a197824 */ /* 0x000fe200078e0a04 */
[----:B------:R-:W-:Y:S01]  /*0340*/  ISETP.GE.AND P6, PT, R0, 0x1, PT ;  /* 0x000000010000780c */ /* 0x000fe20003fc6270 */
[----:B------:R-:W-:Y:S01]  /*0350*/  IMAD.WIDE.U32 R10, R28, c[0x0][0x178], RZ ;  /* 0x00005e001c0a7a25 */ /* 0x000fe200078e00ff */
[C---:B------:R-:W-:Y:S02]  /*0360*/  ISETP.GE.AND P5, PT, R0.reuse, 0x21, PT ;  /* 0x000000210000780c */ /* 0x040fe40003fa6270 */
[C---:B------:R-:W-:Y:S01]  /*0370*/  ISETP.GE.AND P4, PT, R0.reuse, 0x41, PT ;  /* 0x000000410000780c */ /* 0x040fe20003f86270 */
[----:B------:R-:W-:Y:S01]  /*0380*/  IMAD.SHL.U32 R30, R25, 0x8, RZ ;  /* 0x00000008191e7824 */ /* 0x000fe200078e00ff */
[----:B------:R-:W-:Y:S01]  /*0390*/  ISETP.GE.AND P3, PT, R0, 0x61, PT ;  /* 0x000000610000780c */ /* 0x000fe20003f66270 */
[----:B------:R-:W-:Y:S01]  /*03a0*/  IMAD R0, R38, c[0x0][0x270], RZ ;  /* 0x00009c0026007a24 */ /* 0x000fe200078e02ff */
[----:B------:R-:W-:Y:S01]  /*03b0*/  IADD3 R4, P0, R2, UR6, RZ ;  /* 0x0000000602047c10 */ /* 0x000fe2000ff1e0ff */
[----:B------:R-:W-:Y:S01]  /*03c0*/  ULDC.64 UR6, c[0x0][0x1e8] ;  /* 0x00007a0000067ab9 */ /* 0x000fe20000000a00 */
[----:B------:R-:W-:Y:S01]  /*03d0*/  LOP3.LUT R2, R6, 0x1c0, RZ, 0xc0, !PT ;  /* 0x000001c006027812 */ /* 0x000fe200078ec0ff */
[----:B------:R-:W-:Y:S01]  /*03e0*/  IMAD R0, R68, c[0x0][0x274], R0 ;  /* 0x00009d0044007a24 */ /* 0x000fe200078e0200 */
[----:B------:R-:W-:Y:S01]  /*03f0*/  SHF.R.S32.HI R31, RZ, 0x1f, R30 ;  /* 0x0000001fff1f7819 */ /* 0x000fe2000001141e */
[----:B------:R-:W-:Y:S01]  /*0400*/  UIMAD UR9, UR8, UR6, URZ ;  /* 0x00000006080972a4 */ /* 0x000fe2000f8e023f */
[----:B------:R-:W-:Y:S01]  /*0410*/  IMAD.WIDE R14, R14, 0x80, R28 ;  /* 0x000000800e0e7825 */ /* 0x000fe200078e021c */
[----:B------:R-:W-:Y:S01]  /*0420*/  UIMAD UR6, UR8, UR4, URZ ;  /* 0x00000004080672a4 */ /* 0x000fe2000f8e023f */
[----:B------:R-:W-:Y:S01]  /*0430*/  IADD3.X R6, R3, UR17, R0, P0, !PT ;  /* 0x0000001103067c10 */ /* 0x000fe200087fe400 */
[----:B------:R-:W-:Y:S01]  /*0440*/  UIMAD UR4, UR23, UR7, UR9 ;  /* 0x00000007170472a4 */ /* 0x000fe2000f8e0209 */
[--C-:B------:R-:W-:Y:S01]  /*0450*/  LOP3.LUT R3, R2, 0x38, R30.reuse, 0xf8, !PT ;  /* 0x0000003802037812 */ /* 0x100fe200078ef81e */
[----:B------:R-:W-:Y:S01]  /*0460*/  IMAD.WIDE.U32 R8, R68, c[0x0][0x180], R30 ;  /* 0x0000600044087a25 */ /* 0x000fe200078e001e */
[----:B------:R-:W-:Y:S01]  /*0470*/  LEA.HI R0, R22, R26, RZ, 0x6 ;  /* 0x0000001a16007211 */ /* 0x000fe200078f30ff */
[----:B------:R-:W-:Y:S01]  /*0480*/  UIMAD UR7, UR23, UR5, UR6 ;  /* 0x00000005170772a4 */ /* 0x000fe2000f8e0206 */
[----:B------:R-:W-:Y:S01]  /*0490*/  SHF.R.U32.HI R2, RZ, 0x3, R2 ;  /* 0x00000003ff027819 */ /* 0x000fe20000011602 */
[----:B------:R-:W-:Y:S01]  /*04a0*/  STL.64 [R1+0x18], R30 ;  /* 0x0000181e01007387 */ /* 0x000fe20000100a00 */
[----:B------:R-:W-:-:S02]  /*04b0*/  LEA R20, P0, R4, c[0x0][0x258], 0x2 ;  /* 0x0000960004147a11 */ /* 0x000fc400078010ff */
[----:B------:R-:W-:Y:S01]  /*04c0*/  LOP3.LUT R3, R3, R2, RZ, 0x3c, !PT ;  /* 0x0000000203037212 */ /* 0x000fe200078e3cff */
[----:B------:R-:W-:Y:S01]  /*04d0*/  IMAD.SHL.U32 R2, R0, 0x8, RZ ;  /* 0x0000000800027824 */ /* 0x000fe200078e00ff */
[----:B------:R-:W-:Y:S02]  /*04e0*/  SHF.R.S32.HI R0, RZ, 0x1f, R5 ;  /* 0x0000001fff007819 */ /* 0x000fe40000011405 */
[----:B------:R-:W-:Y:S01]  /*04f0*/  LEA.HI.X R21, R4, c[0x0][0x25c], R6, 0x2, P0 ;  /* 0x0000970004157a11 */ /* 0x000fe200000f1406 */
[----:B------:R-:W-:Y:S01]  /*0500*/  IMAD.WIDE.U32 R6, R5, c[0x0][0x1b0], R30 ;  /* 0x00006c0005067a25 */ /* 0x000fe200078e001e */
[----:B------:R-:W-:Y:S02]  /*0510*/  LOP3.LUT R16, R3, 0xfffffe00, R2, 0xf8, !PT ;  /* 0xfffffe0003107812 */ /* 0x000fe400078ef802 */
[C---:B------:R-:W-:Y:S01]  /*0520*/  ISETP.GE.OR P2, PT, R30.reuse, c[0x0][0x1cc], !P6 ;  /* 0x000073001e007a0c */ /* 0x040fe20007746670 */
[----:B------:R-:W-:Y:S01]  /*0530*/  IMAD R3, R29, c[0x0][0x178], RZ ;  /* 0x00005e001d037a24 */ /* 0x000fe200078e02ff */
[----:B------:R-:W-:Y:S01]  /*0540*/  ISETP.GE.OR P6, PT, R30, c[0x0][0x19c], !P6 ;  /* 0x000067001e007a0c */ /* 0x000fe200077c6670 */
[----:B------:R-:W-:-:S02]  /*0550*/  IMAD R2, R0, c[0x0][0x1e0], RZ ;  /* 0x0000780000027a24 */ /* 0x000fc400078e02ff */
[----:B------:R-:W-:Y:S02]  /*0560*/  IMAD R0, R0, c[0x0][0x1b0], RZ ;  /* 0x00006c0000007a24 */ /* 0x000fe400078e02ff */
[----:B------:R-:W-:Y:S02]  /*0570*/  IMAD R12, R28, c[0x0][0x17c], R3 ;  /* 0x00005f001c0c7a24 */ /* 0x000fe400078e0203 */
[C---:B------:R-:W-:Y:S02]  /*0580*/  IMAD R4, R5.reuse, c[0x0][0x1e4], R2 ;  /* 0x0000790005047a24 */ /* 0x040fe400078e0202 */
[----:B------:R-:W-:-:S04]  /*0590*/  IMAD.WIDE.U32 R2, R5, c[0x0][0x1e0], R30 ;  /* 0x0000780005027a25 */ /* 0x000fc800078e001e */
[----:B------:R-:W-:Y:S02]  /*05a0*/  IMAD R0, R5, c[0x0][0x1b4], R0 ;  /* 0x00006d0005007a24 */ /* 0x000fe400078e0200 */
[----:B------:R-:W-:Y:S02]  /*05b0*/  IMAD.IADD R5, R3, 0x1, R4 ;  /* 0x0000000103057824 */ /* 0x000fe400078e0204 */
[----:B------:R-:W-:Y:S02]  /*05c0*/  IMAD.MOV.U32 R4, RZ, RZ, R2 ;  /* 0x000000ffff047224 */ /* 0x000fe400078e0002 */
[----:B------:R-:W-:Y:S02]  /*05d0*/  IMAD.IADD R3, R7, 0x1, R0 ;  /* 0x0000000107037824 */ /* 0x000fe400078e0200 */
[----:B------:R-:W-:Y:S02]  /*05e0*/  IMAD.MOV.U32 R2, RZ, RZ, R6 ;  /* 0x000000ffff027224 */ /* 0x000fe400078e0006 */
[----:B------:R-:W-:-:S02]  /*05f0*/  IMAD.U32 R6, RZ, RZ, UR23 ;  /* 0x00000017ff067e24 */ /* 0x000fc4000f8e00ff */
[----:B------:R-:W-:Y:S02]  /*0600*/  IMAD.U32 R7, RZ, RZ, UR23 ;  /* 0x00000017ff077e24 */ /* 0x000fe4000f8e00ff */
[----:B------:R-:W-:Y:S02]  /*0610*/  IMAD R0, R38, c[0x0][0x180], RZ ;  /* 0x0000600026007a24 */ /* 0x000fe400078e02ff */
[----:B------:R-:W-:-:S04]  /*0620*/  IMAD.WIDE.U32 R4, R6, c[0x0][0x1e8], R4 ;  /* 0x00007a0006047a25 */ /* 0x000fc800078e0004 */
[----:B------:R-:W-:Y:S01]  /*0630*/  IMAD R0, R68, c[0x0][0x184], R0 ;  /* 0x0000610044007a24 */ /* 0x000fe200078e0200 */
[----:B------:R-:W-:Y:S01]  /*0640*/  IADD3 R5, R5, UR4, RZ ;  /* 0x0000000405057c10 */ /* 0x000fe2000fffe0ff */
[----:B------:R-:W-:Y:S01]  /*0650*/  IMAD.WIDE.U32 R2, R7, c[0x0][0x1b8], R2 ;  /* 0x00006e0007027a25 */ /* 0x000fe200078e0002 */
[----:B------:R-:W-:Y:S02]  /*0660*/  ULDC.64 UR4, c[0x0][0x1d8] ;  /* 0x0000760000047ab9 */ /* 0x000fe40000000a00 */
[----:B------:R-:W-:Y:S01]  /*0670*/  USHF.L.U64.HI UR6, UR4, UR21, UR5 ;  /* 0x0000001504067299 */ /* 0x000fe20008010205 */
[----:B------:R-:W-:Y:S01]  /*0680*/  IMAD.IADD R13, R11, 0x1, R12 ;  /* 0x000000010b0d7824 */ /* 0x000fe200078e020c */
[----:B------:R-:W-:Y:S01]  /*0690*/  IADD3 R11, P1, P0, R10, UR10, R8 ;  /* 0x0000000a0a0b7c10 */ /* 0x000fe2000f83e008 */
[----:B------:R-:W-:Y:S01]  /*06a0*/  IMAD.IADD R8, R9, 0x1, R0 ;  /* 0x0000000109087824 */ /* 0x000fe200078e0200 */
[----:B------:R-:W-:Y:S01]  /*06b0*/  IADD3 R3, R3, UR7, RZ ;  /* 0x0000000703037c10 */ /* 0x000fe2000fffe0ff */
[C---:B------:R-:W-:Y:S01]  /*06c0*/  IMAD R6, R15.reuse, c[0x0][0x1d8], RZ ;  /* 0x000076000f067a24 */ /* 0x040fe200078e02ff */
[----:B------:R-:W-:Y:S01]  /*06d0*/  USHF.L.U32 UR7, UR4, 0x6, URZ ;  /* 0x0000000604077899 */ /* 0x000fe2000800063f */
[----:B------:R-:W-:Y:S01]  /*06e0*/  IMAD R0, R15, c[0x0][0x1a8], RZ ;  /* 0x00006a000f007a24 */ /* 0x000fe200078e02ff */
[----:B------:R-:W-:Y:S01]  /*06f0*/  IADD3.X R8, R13, UR15, R8, P1, P0 ;  /* 0x0000000f0d087c10 */ /* 0x000fe20008fe0408 */
[C---:B------:R-:W-:Y:S01]  /*0700*/  IMAD R9, R14.reuse, c[0x0][0x1dc], R6 ;  /* 0x000077000e097a24 */ /* 0x040fe200078e0206 */
[----:B------:R-:W-:Y:S01]  /*0710*/  LEA R12, P0, R11, c[0x0][0x160], 0x1 ;  /* 0x000058000b0c7a11 */ /* 0x000fe200078008ff */
[C---:B------:R-:W-:Y:S01]  /*0720*/  IMAD R10, R14.reuse, c[0x0][0x1ac], R0 ;  /* 0x00006b000e0a7a24 */ /* 0x040fe200078e0200 */
[----:B------:R1:W-:Y:S01]  /*0730*/  STL [R1+0x2c], R13 ;  /* 0x00002c0d01007387 */ /* 0x0003e20000100800 */
[C---:B------:R-:W-:Y:S01]  /*0740*/  IMAD.WIDE.U32 R6, R14.reuse, c[0x0][0x1d8], R4 ;  /* 0x000076000e067a25 */ /* 0x040fe200078e0004 */
[----:B------:R-:W-:Y:S01]  /*0750*/  ULDC.64 UR4, c[0x0][0x290] ;  /* 0x0000a40000047ab9 */ /* 0x000fe20000000a00 */
[----:B------:R-:W-:Y:S01]  /*0760*/  SHF.R.S32.HI R15, RZ, 0x5, R24 ;  /* 0x00000005ff0f7819 */ /* 0x000fe20000011418 */
[----:B------:R-:W-:Y:S01]  /*0770*/  UIMAD UR9, UR8, UR4, URZ ;  /* 0x00000004080972a4 */ /* 0x000fe2000f8e023f */
[----:B------:R-:W-:Y:S01]  /*0780*/  IMAD.WIDE.U32 R2, R14, c[0x0][0x1a8], R2 ;  /* 0x00006a000e027a25 */ /* 0x000fe200078e0002 */
[----:B------:R-:W-:Y:S01]  /*0790*/  LEA R4, P1, R6, c[0x0][0x1c0], 0x1 ;  /* 0x0000700006047a11 */ /* 0x000fe200078208ff */
[----:B------:R-:W-:-:S02]  /*07a0*/  UIMAD.WIDE.U32 UR10, UR23, UR4, URZ ;  /* 0x00000004170a72a5 */ /* 0x000fc4000f8e003f */
[----:B------:R-:W-:Y:S01]  /*07b0*/  IMAD.IADD R0, R7, 0x1, R9 ;  /* 0x0000000107007824 */ /* 0x000fe200078e0209 */
[----:B------:R-:W-:Y:S01]  /*07c0*/  UIMAD UR5, UR23, UR5, UR9 ;  /* 0x00000005170572a4 */ /* 0x000fe2000f8e0209 */
[----:B------:R-:W-:Y:S02]  /*07d0*/  IMAD.IADD R3, R3, 0x1, R10 ;  /* 0x0000000103037824 */ /* 0x000fe400078e020a */
[----:B------:R-:W-:Y:S01]  /*07e0*/  IMAD.SHL.U32 R10, R16, 0x2, RZ ;  /* 0x00000002100a7824 */ /* 0x000fe200078e00ff */
[----:B------:R-:W-:Y:S01]  /*07f0*/  LEA.HI.X R5, R6, c[0x0][0x1c4], R0, 0x1, P1 ;  /* 0x0000710006057a11 */ /* 0x000fe200008f0c00 */
[----:B------:R-:W-:Y:S01]  /*0800*/  IMAD R0, R38, c[0x0][0x288], RZ ;  /* 0x0000a20026007a24 */ /* 0x000fe200078e02ff */
[----:B------:R-:W-:Y:S01]  /*0810*/  UIADD3 UR18, UR11, UR5, URZ ;  /* 0x000000050b127290 */ /* 0x000fe2000fffe03f */
[----:B------:R-:W-:Y:S01]  /*0820*/  IMAD.WIDE.U32 R6, R68, c[0x0][0x288], R18 ;  /* 0x0000a20044067a25 */ /* 0x000fe200078e0012 */
[----:B------:R-:W-:Y:S01]  /*0830*/  ISETP.GE.OR P1, PT, R30, c[0x0][0x1cc], !P5 ;  /* 0x000073001e007a0c */ /* 0x000fe20006f26670 */
[----:B------:R-:W-:Y:S01]  /*0840*/  ULDC.64 UR4, c[0x0][0x218] ;  /* 0x0000860000047ab9 */ /* 0x000fe20000000a00 */
[----:B------:R3:W-:Y:S01]  /*0850*/  LDGSTS.E.BYPASS.LTC128B.128 [R10+0x4080], [R4.64], !P2 ;  /* 0x04080000040a7fae */ /* 0x0007e2000d101d58 */
[----:B------:R-:W-:Y:S01]  /*0860*/  IMAD R0, R68, c[0x0][0x28c], R0 ;  /* 0x0000a30044007a24 */ /* 0x000fe200078e0200 */
[----:B------:R-:W-:Y:S01]  /*0870*/  UIMAD UR8, UR8, UR4, URZ ;  /* 0x00000004080872a4 */ /* 0x000fe2000f8e023f */
[----:B------:R-:W-:Y:S01]  /*0880*/  IMAD R14, R38, c[0x0][0x210], RZ ;  /* 0x00008400260e7a24 */ /* 0x000fe200078e02ff */
[----:B--2---:R-:W-:-:S02]  /*0890*/  SHF.R.S32.HI R18, RZ, 0x1f, R24 ;  /* 0x0000001fff127819 */ /* 0x004fc40000011418 */
[----:B-1----:R-:W-:Y:S01]  /*08a0*/  LEA.HI.X R13, R11, c[0x0][0x164], R8, 0x1, P0 ;  /* 0x000059000b0d7a11 */ /* 0x002fe200000f0c08 */
[----:B------:R-:W-:Y:S01]  /*08b0*/  UIMAD UR5, UR23, UR5, UR8 ;  /* 0x00000005170572a4 */ /* 0x000fe2000f8e0208 */
[----:B------:R-:W-:Y:S01]  /*08c0*/  LEA R8, P0, R2, c[0x0][0x190], 0x1 ;  /* 0x0000640002087a11 */ /* 0x000fe200078008ff */
[----:B------:R-:W-:Y:S01]  /*08d0*/  IMAD R14, R68, c[0x0][0x214], R14 ;  /* 0x00008500440e7a24 */ /* 0x000fe200078e020e */
[----:B------:R-:W-:Y:S02]  /*08e0*/  ISETP.GE.OR P5, PT, R30, c[0x0][0x19c], !P5 ;  /* 0x000067001e007a0c */ /* 0x000fe40006fa6670 */
[----:B------:R-:W-:Y:S02]  /*08f0*/  LEA.HI.X R9, R2, c[0x0][0x194], R3, 0x1, P0 ;  /* 0x0000650002097a11 */ /* 0x000fe400000f0c03 */
[----:B------:R-:W-:Y:S02]  /*0900*/  IADD3 R2, P0, R4, UR7, RZ ;  /* 0x0000000704027c10 */ /* 0x000fe4000ff1e0ff */
[----:B------:R-:W-:-:S02]  /*0910*/  SHF.R.S32.HI R11, RZ, 0x4, R17 ;  /* 0x00000004ff0b7819 */ /* 0x000fc40000011411 */
[----:B------:R-:W-:Y:S02]  /*0920*/  IADD3.X R3, R5, UR6, RZ, P0, !PT ;  /* 0x0000000605037c10 */ /* 0x000fe400087fe4ff */
[----:B------:R-:W-:Y:S01]  /*0930*/  IADD3 R19, P0, R6, UR10, RZ ;  /* 0x0000000a06137c10 */ /* 0x000fe2000ff1e0ff */
[----:B------:R-:W-:Y:S01]  /*0940*/  UIMAD.WIDE.U32 UR10, UR23, UR4, URZ ;  /* 0x00000004170a72a5 */ /* 0x000fe2000f8e003f */
[----:B------:R-:W-:Y:S01]  /*0950*/  LEA.HI R16, R17, R11, RZ, 0x1 ;  /* 0x0000000b11107211 */ /* 0x000fe200078f08ff */
[----:B------:R1:W-:Y:S01]  /*0960*/  LDGSTS.E.BYPASS.LTC128B.128 [R10+0x5080], [R2.64], !P1 ;  /* 0x05080000020a7fae */ /* 0x0003e2000c901d58 */
[----:B------:R-:W-:Y:S01]  /*0970*/  IADD3.X R23, R7, UR18, R0, P0, !PT ;  /* 0x0000001207177c10 */ /* 0x000fe200087fe400 */
[----:B------:R-:W-:Y:S01]  /*0980*/  IMAD R0, R29, c[0x0][0x208], RZ ;  /* 0x000082001d007a24 */ /* 0x000fe200078e02ff */
[----:B------:R-:W-:Y:S01]  /*0990*/  UIADD3 UR16, UR11, UR5, URZ ;  /* 0x000000050b107290 */ /* 0x000fe2000fffe03f */
[----:B------:R-:W-:Y:S01]  /*09a0*/  IMAD.WIDE.U32 R6, R28, c[0x0][0x208], RZ ;  /* 0x000082001c067a25 */ /* 0x000fe200078e00ff */
[----:B------:R-:W-:Y:S01]  /*09b0*/  LOP3.LUT R16, R16, 0xfffffffe, RZ, 0xc0, !PT ;  /* 0xfffffffe10107812 */ /* 0x000fe200078ec0ff */
[----:B------:R-:W-:-:S02]  /*09c0*/  ULDC.64 UR4, c[0x0][0x1a8] ;  /* 0x00006a0000047ab9 */ /* 0x000fc40000000a00 */
[----:B------:R-:W-:Y:S02]  /*09d0*/  IMAD R0, R28, c[0x0][0x20c], R0 ;  /* 0x000083001c007a24 */ /* 0x000fe400078e0200 */
[----:B---3--:R-:W-:-:S04]  /*09e0*/  IMAD.WIDE.U32 R4, R68, c[0x0][0x210], R30 ;  /* 0x0000840044047a25 */ /* 0x008fc800078e001e */
[----:B------:R-:W-:Y:S01]  /*09f0*/  IMAD.IADD R32, R7, 0x1, R0 ;  /* 0x0000000107207824 */ /* 0x000fe200078e0200 */
[----:B------:R-:W-:Y:S01]  /*0a00*/  IADD3 R0, P2, P1, R6, UR10, R4 ;  /* 0x0000000a06007c10 */ /* 0x000fe2000f95e004 */
[----:B------:R-:W-:Y:S01]  /*0a10*/  IMAD.IADD R5, R5, 0x1, R14 ;  /* 0x0000000105057824 */ /* 0x000fe200078e020e */
[----:B------:R-:W-:Y:S01]  /*0a20*/  LEA.HI R4, R18, R15, RZ, 0x2 ;  /* 0x0000000f12047211 */ /* 0x000fe200078f10ff */
[----:B------:R-:W-:Y:S01]  /*0a30*/  IMAD.IADD R16, R11, 0x1, -R16 ;  /* 0x000000010b107824 */ /* 0x000fe200078e0a10 */
[----:B------:R2:W-:Y:S02]  /*0a40*/  STL [R1], R32 ;  /* 0x0000002001007387 */ /* 0x0005e40000100800 */
[----:B------:R-:W-:Y:S02]  /*0a50*/  IADD3.X R5, R32, UR16, R5, P2, P1 ;  /* 0x0000001020057c10 */ /* 0x000fe400097e2405 */
[----:B------:R-:W-:Y:S02]  /*0a60*/  ISETP.GE.OR P1, PT, R30, c[0x0][0x1cc], !P4 ;  /* 0x000073001e007a0c */ /* 0x000fe40006726670 */
[----:B------:R-:W-:-:S02]  /*0a70*/  LOP3.LUT R4, R4, 0xfffffffc, RZ, 0xc0, !PT ;  /* 0xfffffffc04047812 */ /* 0x000fc400078ec0ff */
[----:B-1----:R-:W-:Y:S02]  /*0a80*/  IADD3 R2, P0, R2, UR7, RZ ;  /* 0x0000000702027c10 */ /* 0x002fe4000ff1e0ff */
[----:B------:R-:W-:Y:S01]  /*0a90*/  ISETP.GE.OR P2, PT, R30, c[0x0][0x1cc], !P3 ;  /* 0x000073001e007a0c */ /* 0x000fe20005f46670 */
[----:B------:R-:W-:Y:S01]  /*0aa0*/  IMAD.IADD R18, R15, 0x1, -R4 ;  /* 0x000000010f127824 */ /* 0x000fe200078e0a04 */
[----:B------:R-:W-:Y:S02]  /*0ab0*/  IADD3.X R3, R3, UR6, RZ, P0, !PT ;  /* 0x0000000603037c10 */ /* 0x000fe400087fe4ff */
[----:B------:R-:W-:Y:S01]  /*0ac0*/  IADD3 R6, P0, R2, UR7, RZ ;  /* 0x0000000702067c10 */ /* 0x000fe2000ff1e0ff */
[----:B------:R-:W-:Y:S01]  /*0ad0*/  USHF.L.U32 UR7, UR4, 0x6, URZ ;  /* 0x0000000604077899 */ /* 0x000fe2000800063f */
[----:B------:R-:W-:Y:S01]  /*0ae0*/  ISETP.GE.OR P4, PT, R30, c[0x0][0x19c], !P4 ;  /* 0x000067001e007a0c */ /* 0x000fe20006786670 */
[----:B------:R1:W-:Y:S01]  /*0af0*/  LDGSTS.E.BYPASS.LTC128B.128 [R10+0x6080], [R2.64], !P1 ;  /* 0x06080000020a7fae */ /* 0x0003e2000c901d58 */
[----:B------:R-:W-:Y:S01]  /*0b00*/  IADD3.X R7, R3, UR6, RZ, P0, !PT ;  /* 0x0000000603077c10 */ /* 0x000fe200087fe4ff */
[----:B------:R-:W-:Y:S01]  /*0b10*/  USHF.L.U64.HI UR6, UR4, UR21, UR5 ;  /* 0x0000001504067299 */ /* 0x000fe20008010205 */
[----:B------:R-:W-:-:S02]  /*0b20*/  LEA R14, P0, R0, c[0x0][0x1f0], 0x1 ;  /* 0x00007c00000e7a11 */ /* 0x000fc400078008ff */
[----:B------:R-:W-:Y:S01]  /*0b30*/  ISETP.GE.OR P3, PT, R30, c[0x0][0x19c], !P3 ;  /* 0x000067001e007a0c */ /* 0x000fe20005f66670 */
[----:B------:R3:W-:Y:S01]  /*0b40*/  LDGSTS.E.BYPASS.LTC128B.128 [R10+0x7080], [R6.64], !P2 ;  /* 0x07080000060a7fae */ /* 0x0007e2000d101d58 */
[----:B------:R-:W-:Y:S01]  /*0b50*/  LEA.HI.X R15, R0, c[0x0][0x1f4], R5, 0x1, P0 ;  /* 0x00007d00000f7a11 */ /* 0x000fe200000f0c05 */
[----:B------:R-:W-:Y:S01]  /*0b60*/  ULDC.64 UR4, c[0x0][0x178] ;  /* 0x00005e0000047ab9 */ /* 0x000fe20000000a00 */
[----:B------:R-:W-:Y:S01]  /*0b70*/  IADD3 R4, P0, R8, UR7, RZ ;  /* 0x0000000708047c10 */ /* 0x000fe2000ff1e0ff */
[----:B------:R4:W-:Y:S01]  /*0b80*/  LDGSTS.E.BYPASS.LTC128B.128 [R10+0x80], [R8.64], !P6 ;  /* 0x00080000080a7fae */ /* 0x0009e2000f101d58 */
[----:B------:R-:W-:Y:S01]  /*0b90*/  ISETP.GE.AND P6, PT, R30, c[0x0][0x16c], PT ;  /* 0x00005b001e007a0c */ /* 0x000fe20003fc6270 */
[----:B------:R-:W-:Y:S01]  /*0ba0*/  USHF.L.U32 UR20, UR4, 0x6, URZ ;  /* 0x0000000604147899 */ /* 0x000fe2000800063f */
[----:B------:R-:W-:Y:S01]  /*0bb0*/  IADD3.X R5, R9, UR6, RZ, P0, !PT ;  /* 0x0000000609057c10 */ /* 0x000fe200087fe4ff */
[----:B------:R-:W-:Y:S01]  /*0bc0*/  USHF.L.U64.HI UR19, UR4, UR21, UR5 ;  /* 0x0000001504137299 */ /* 0x000fe20008010205 */
[----:B------:R-:W-:-:S02]  /*0bd0*/  LOP3.LUT R0, R17, 0xfffffff0, RZ, 0xc0, !PT ;  /* 0xfffffff011007812 */ /* 0x000fc400078ec0ff */
[----:B------:R-:W-:Y:S01]  /*0be0*/  ULDC.64 UR4, c[0x0][0x208] ;  /* 0x0000820000047ab9 */ /* 0x000fe20000000a00 */
[----:B------:R5:W-:Y:S01]  /*0bf0*/  LDGSTS.E.BYPASS.LTC128B.128 [R10+0x1080], [R4.64], !P5 ;  /* 0x01080000040a7fae */ /* 0x000be2000e901d58 */
[----:B------:R-:W-:Y:S01]  /*0c00*/  ISETP.GE.AND P5, PT, R30, c[0x0][0x1fc], PT ;  /* 0x00007f001e007a0c */ /* 0x000fe20003fa6270 */
[----:B------:R-:W-:Y:S02]  /*0c10*/  USHF.L.U32 UR22, UR4, 0x6, URZ ;  /* 0x0000000604167899 */ /* 0x000fe4000800063f */
[----:B------:R-:W-:Y:S01]  /*0c20*/  USHF.L.U64.HI UR21, UR4, UR21, UR5 ;  /* 0x0000001504157299 */ /* 0x000fe20008010205 */
[----:B-1----:R-:W-:-:S04]  /*0c30*/  IADD3 R2, P0, R4, UR7, RZ ;  /* 0x0000000704027c10 */ /* 0x002fc8000ff1e0ff */
[----:B------:R-:W-:-:S05]  /*0c40*/  IADD3.X R3, R5, UR6, RZ, P0, !PT ;  /* 0x0000000605037c10 */ /* 0x000fca00087fe4ff */
[----:B------:R1:W-:Y:S01]  /*0c50*/  LDGSTS.E.BYPASS.LTC128B.128 [R10+0x2080], [R2.64], !P4 ;  /* 0x02080000020a7fae */ /* 0x0003e2000e101d58 */
[----:B----4-:R-:W-:Y:S02]  /*0c60*/  IADD3 R8, -R28, c[0x0][0x168], RZ ;  /* 0x00005a001c087a10 */ /* 0x010fe40007ffe1ff */
[----:B------:R-:W-:Y:S02]  /*0c70*/  ISETP.GT.AND P4, PT, R26, 0x1f, PT ;  /* 0x0000001f1a00780c */ /* 0x000fe40003f84270 */
[----:B------:R-:W-:Y:S02]  /*0c80*/  ISETP.LT.OR P2, PT, R8, 0x41, P6 ;  /* 0x000000410800780c */ /* 0x000fe40003741670 */
[----:B-----5:R-:W-:-:S04]  /*0c90*/  IADD3 R4, P0, R2, UR7, RZ ;  /* 0x0000000702047c10 */ /* 0x020fc8000ff1e0ff */
[----:B------:R-:W-:Y:S02]  /*0ca0*/  IADD3.X R5, R3, UR6, RZ, P0, !PT ;  /* 0x0000000603057c10 */ /* 0x000fe400087fe4ff */
[----:B------:R-:W-:-:S03]  /*0cb0*/  ISETP.LT.OR P0, PT, R8, 0x1, P6 ;  /* 0x000000010800780c */ /* 0x000fc60003701670 */
[----:B------:R4:W-:Y:S01]  /*0cc0*/  LDGSTS.E.BYPASS.LTC128B.128 [R10+0x3080], [R4.64], !P3 ;  /* 0x03080000040a7fae */ /* 0x0009e2000d901d58 */
[----:B------:R-:W-:-:S03]  /*0cd0*/  ISETP.LT.OR P3, PT, R8, 0x21, P6 ;  /* 0x000000210800780c */ /* 0x000fc60003761670 */
[----:B------:R-:W0:Y:S06]  /*0ce0*/  LDGDEPBAR ;  /* 0x00000000000079af */ /* 0x000e2c0000000000 */
[----:B------:R5:W-:Y:S01]  /*0cf0*/  LDGSTS.E.BYPASS.LTC128B.128 [R10+0x8080], [R12.64], !P0 ;  /* 0x080800000c0a7fae */ /* 0x000be2000c101d58 */
[----:B------:R-:W-:Y:S02]  /*0d00*/  ISETP.LT.OR P0, PT, R8, 0x61, P6 ;  /* 0x000000610800780c */ /* 0x000fe40003701670 */
[----:B----4-:R-:W-:-:S04]  /*0d10*/  IADD3 R4, P1, R12, UR20, RZ ;  /* 0x000000140c047c10 */ /* 0x010fc8000ff3e0ff */
[----:B------:R-:W-:Y:S02]  /*0d20*/  IADD3.X R5, R13, UR19, RZ, P1, !PT ;  /* 0x000000130d057c10 */ /* 0x000fe40008ffe4ff */
[----:B-1----:R-:W-:-:S03]  /*0d30*/  IADD3 R2, P1, R4, UR20, RZ ;  /* 0x0000001404027c10 */ /* 0x002fc6000ff3e0ff */
[----:B------:R1:W-:Y:S01]  /*0d40*/  LDGSTS.E.BYPASS.LTC128B.128 [R10+0x9080], [R4.64], !P3 ;  /* 0x09080000040a7fae */ /* 0x0003e2000d901d58 */
[----:B------:R-:W-:Y:S02]  /*0d50*/  IADD3.X R3, R5, UR19, RZ, P1, !PT ;  /* 0x0000001305037c10 */ /* 0x000fe40008ffe4ff */
[----:B---3--:R-:W-:Y:S02]  /*0d60*/  IADD3 R6, P1, R2, UR20, RZ ;  /* 0x0000001402067c10 */ /* 0x008fe4000ff3e0ff */
[C---:B------:R-:W-:Y:S01]  /*0d70*/  ISETP.LT.OR P3, PT, R8.reuse, 0x41, P5 ;  /* 0x000000410800780c */ /* 0x040fe20002f61670 */
[----:B------:R3:W-:Y:S01]  /*0d80*/  LDGSTS.E.BYPASS.LTC128B.128 [R10+0xa080], [R2.64], !P2 ;  /* 0x0a080000020a7fae */ /* 0x0007e2000d101d58 */
[----:B------:R-:W-:Y:S02]  /*0d90*/  IADD3.X R7, R3, UR19, RZ, P1, !PT ;  /* 0x0000001303077c10 */ /* 0x000fe40008ffe4ff */
[C---:B------:R-:W-:Y:S02]  /*0da0*/  ISETP.LT.OR P2, PT, R8.reuse, 0x1, P5 ;  /* 0x000000010800780c */ /* 0x040fe40002f41670 */
[----:B------:R-:W-:Y:S01]  /*0db0*/  ISETP.LT.OR P1, PT, R8, 0x21, P5 ;  /* 0x000000210800780c */ /* 0x000fe20002f21670 */
[----:B------:R4:W-:Y:S01]  /*0dc0*/  LDGSTS.E.BYPASS.LTC128B.128 [R10+0xb080], [R6.64], !P0 ;  /* 0x0b080000060a7fae */ /* 0x0009e2000c101d58 */
[----:B-1----:R-:W-:-:S04]  /*0dd0*/  IADD3 R4, P0, R14, UR22, RZ ;  /* 0x000000160e047c10 */ /* 0x002fc8000ff1e0ff */
[----:B------:R-:W-:Y:S01]  /*0de0*/  IADD3.X R5, R15, UR21, RZ, P0, !PT ;  /* 0x000000150f057c10 */ /* 0x000fe200087fe4ff */
[----:B---3--:R-:W-:-:S05]  /*0df0*/  @!P4 IMAD.SHL.U32 R2, R26, 0x10, RZ ;  /* 0x000000101a02c824 */ /* 0x008fca00078e00ff */
[----:B------:R1:W-:Y:S01]  /*0e00*/  @!P4 LDGSTS.E.BYPASS.LTC128B.128 [R2+0x18080], [R20.64] ;  /* 0x180800001402cfae */ /* 0x0003e2000b901d58 */
[----:B----4-:R-:W-:-:S03]  /*0e10*/  IMAD.IADD R6, R26, 0x1, -R0 ;  /* 0x000000011a067824 */ /* 0x010fc600078e0a00 */
[----:B------:R-:W0:Y:S02]  /*0e20*/  LDGDEPBAR ;  /* 0x00000000000079af */ /* 0x000e240000000000 */
[----:B------:R-:W-:Y:S02]  /*0e30*/  SHF.R.S32.HI R0, RZ, 0x1f, R6 ;  /* 0x0000001fff007819 */ /* 0x000fe40000011406 */
[----:B------:R2:W-:Y:S01]  /*0e40*/  LDGSTS.E.BYPASS.LTC128B.128 [R10+0x10080], [R14.64], !P2 ;  /* 0x100800000e0a7fae */ /* 0x0005e2000d101d58 */
[----:B------:R-:W-:Y:S02]  /*0e50*/  ISETP.LT.OR P2, PT, R8, 0x61, P5 ;  /* 0x000000610800780c */ /* 0x000fe40002f41670 */
[----:B------:R-:W-:Y:S01]  /*0e60*/  LEA.HI R7, R0, R6, RZ, 0x3 ;  /* 0x0000000600077211 */ /* 0x000fe200078f18ff */
[----:B------:R3:W-:Y:S01]  /*0e70*/  LDGSTS.E.BYPASS.LTC128B.128 [R10+0x11080], [R4.64], !P1 ;  /* 0x11080000040a7fae */ /* 0x0007e2000c901d58 */
[----:B-----5:R-:W-:Y:S02]  /*0e80*/  LEA R12, P1, R19, c[0x0][0x280], 0x2 ;  /* 0x0000a000130c7a11 */ /* 0x020fe400078210ff */
[----:B------:R-:W-:-:S02]  /*0e90*/  LOP3.LUT R0, R7, 0xfffffff8, RZ, 0xc0, !PT ;  /* 0xfffffff807007812 */ /* 0x000fc400078ec0ff */
[----:B------:R-:W-:-:S03]  /*0ea0*/  LEA.HI.X R13, R19, c[0x0][0x284], R23, 0x2, P1 ;  /* 0x0000a100130d7a11 */ /* 0x000fc600008f1417 */
[----:B------:R-:W-:Y:S01]  /*0eb0*/  IMAD.IADD R11, R6, 0x1, -R0 ;  /* 0x00000001060b7824 */ /* 0x000fe200078e0a00 */
[----:B------:R-:W-:-:S04]  /*0ec0*/  LEA.HI R0, R22, R26, RZ, 0x7 ;  /* 0x0000001a16007211 */ /* 0x000fc800078f38ff */
[----:B------:R-:W-:Y:S02]  /*0ed0*/  SHF.R.S32.HI R225, RZ, 0x7, R0 ;  /* 0x00000007ffe17819 */ /* 0x000fe40000011400 */
[----:B-1----:R-:W-:-:S03]  /*0ee0*/  IADD3 R2, P0, R4, UR22, RZ ;  /* 0x0000001604027c10 */ /* 0x002fc6000ff1e0ff */
[----:B------:R-:W-:Y:S01]  /*0ef0*/  IMAD.SHL.U32 R0, R225, 0x8, RZ ;  /* 0x00000008e1007824 */ /* 0x000fe200078e00ff */
[----:B------:R-:W-:-:S04]  /*0f00*/  IADD3.X R3, R5, UR21, RZ, P0, !PT ;  /* 0x0000001505037c10 */ /* 0x000fc800087fe4ff */
[----:B------:R-:W-:Y:S01]  /*0f10*/  LOP3.LUT R17, R0, 0x8, RZ, 0xc0, !PT ;  /* 0x0000000800117812 */ /* 0x000fe200078ec0ff */
[----:B------:R1:W-:Y:S01]  /*0f20*/  LDGSTS.E.BYPASS.LTC128B.128 [R10+0x12080], [R2.64], !P3 ;  /* 0x12080000020a7fae */ /* 0x0003e2000d901d58 */
[----:B------:R-:W-:Y:S01]  /*0f30*/  IMAD.SHL.U32 R0, R16, 0x10, RZ ;  /* 0x0000001010007824 */ /* 0x000fe200078e00ff */
[----:B---3--:R-:W-:-:S04]  /*0f40*/  IADD3 R4, P0, R2, UR22, RZ ;  /* 0x0000001602047c10 */ /* 0x008fc8000ff1e0ff */
[----:B------:R-:W-:Y:S02]  /*0f50*/  LOP3.LUT R0, R17, 0x10, R0, 0xf8, !PT ;  /* 0x0000001011007812 */ /* 0x000fe400078ef800 */
[----:B------:R-:W-:Y:S02]  /*0f60*/  IADD3.X R5, R3, UR21, RZ, P0, !PT ;  /* 0x0000001503057c10 */ /* 0x000fe400087fe4ff */
[----:B------:R-:W-:-:S03]  /*0f70*/  PLOP3.LUT P0, PT, PT, PT, UP0, 0x80, 0x0 ;  /* 0x000000000000781c */ /* 0x000fc60003f0f008 */
[----:B------:R3:W-:Y:S01]  /*0f80*/  LDGSTS.E.BYPASS.LTC128B.128 [R10+0x13080], [R4.64], !P2 ;  /* 0x13080000040a7fae */ /* 0x0007e2000d101d58 */
[----:B-1----:R-:W-:-:S05]  /*0f90*/  @!P4 IMAD.SHL.U32 R2, R26, 0x10, RZ ;  /* 0x000000101a02c824 */ /* 0x002fca00078e00ff */
[----:B------:R1:W-:Y:S04]  /*0fa0*/  @!P4 LDGSTS.E.BYPASS.LTC128B.128 [R2+0x18480], [R12.64] ;  /* 0x184800000c02cfae */ /* 0x0003e8000b901d58 */
[----:B------:R-:W0:Y:S01]  /*0fb0*/  LDGDEPBAR ;  /* 0x00000000000079af */ /* 0x000e220000000000 */
[----:B---3--:R-:W-:-:S03]  /*0fc0*/  IMAD.SHL.U32 R4, R16, 0x8, RZ ;  /* 0x0000000810047824 */ /* 0x008fc600078e00ff */
[----:B------:R-:W0:Y:S01]  /*0fd0*/  LDGDEPBAR ;  /* 0x00000000000079af */ /* 0x000e220000000000 */
[----:B------:R-:W-:Y:S02]  /*0fe0*/  IMAD.SHL.U32 R5, R7, 0x40, RZ ;  /* 0x0000004007057824 */ /* 0x000fe400078e00ff */
[----:B-1----:R-:W-:-:S05]  /*0ff0*/  IMAD.SHL.U32 R2, R11, 0x40, RZ ;  /* 0x000000400b027824 */ /* 0x002fca00078e00ff */
[----:B------:R-:W-:-:S04]  /*1000*/  LOP3.LUT R2, R2, 0x1c0, RZ, 0xc0, !PT ;  /* 0x000001c002027812 */ /* 0x000fc800078ec0ff */
[----:B------:R-:W-:Y:S02]  /*1010*/  SHF.R.U32.HI R3, RZ, 0x3, R2 ;  /* 0x00000003ff037819 */ /* 0x000fe40000011602 */
[----:B------:R-:W-:Y:S02]  /*1020*/  LOP3.LUT R4, R2, 0x8, R4, 0xf8, !PT ;  /* 0x0000000802047812 */ /* 0x000fe400078ef804 */
[----:B------:R-:W-:Y:S02]  /*1030*/  LOP3.LUT R2, R3, R0, R2, 0x1e, !PT ;  /* 0x0000000003027212 */ /* 0x000fe400078e1e02 */
[----:B------:R-:W-:Y:S01]  /*1040*/  LOP3.LUT R3, R4, R3, RZ, 0x3c, !PT ;  /* 0x0000000304037212 */ /* 0x000fe200078e3cff */
[----:B------:R-:W-:Y:S01]  /*1050*/  IMAD.SHL.U32 R4, R18, 0x400, RZ ;  /* 0x0000040012047824 */ /* 0x000fe200078e00ff */
[----:B------:R-:W-:-:S04]  /*1060*/  LOP3.LUT R0, R5, 0xfffffe00, RZ, 0xc0, !PT ;  /* 0xfffffe0005007812 */ /* 0x000fc800078ec0ff */
[-C--:B------:R-:W-:Y:S02]  /*1070*/  IADD3 R230, R3, R0.reuse, R4 ;  /* 0x0000000003e67210 */ /* 0x080fe40007ffe004 */
[----:B------:R-:W-:Y:S02]  /*1080*/  LOP3.LUT R231, R2, R0, RZ, 0xfc, !PT ;  /* 0x0000000002e77212 */ /* 0x000fe400078efcff */
[C---:B------:R-:W-:Y:S02]  /*1090*/  IADD3 R0, R10.reuse, 0x10080, RZ ;  /* 0x000100800a007810 */ /* 0x040fe40007ffe0ff */
[----:B------:R-:W-:-:S03]  /*10a0*/  IADD3 R2, R10, 0x8080, RZ ;  /* 0x000080800a027810 */ /* 0x000fc60007ffe0ff */
[----:B------:R2:W-:Y:S04]  /*10b0*/  STL [R1+0x30], R0 ;  /* 0x0000300001007387 */ /* 0x0005e80000100800 */
[----:B------:R2:W-:Y:S01]  /*10c0*/  STL [R1+0x34], R2 ;  /* 0x0000340201007387 */ /* 0x0005e20000100800 */
[----:B------:R-:W-:Y:S05]  /*10d0*/  @!P0 BRA `(.L_x_937) ;  /* 0x0000021000008947 */ /* 0x000fea0003800000 */
[----:B------:R-:W-:Y:S01]  /*10e0*/  USHF.L.U32 UR8, UR4, 0x5, URZ ;  /* 0x0000000504087899 */ /* 0x000fe2000800063f */
[----:B--2---:R-:W-:Y:S01]  /*10f0*/  IMAD.MOV.U32 R0, RZ, RZ, 0x80 ;  /* 0x00000080ff007424 */ /* 0x004fe200078e00ff */
[----:B------:R-:W-:Y:S01]  /*1100*/  ULDC UR5, c[0x0][0x20c] ;  /* 0x0000830000057ab9 */ /* 0x000fe20000000800 */
[----:B------:R-:W-:Y:S01]  /*1110*/  BSSY B0, `(.L_x_937) ;  /* 0x000001d000007945 */ /* 0x000fe20003800000 */
[----:B------:R-:W-:Y:S02]  /*1120*/  UMOV UR6, 0x5 ;  /* 0x0000000500067882 */ /* 0x000fe40000000000 */
[----:B------:R-:W-:Y:S01]  /*1130*/  USHF.L.U32 UR7, UR8, 0x1, URZ ;  /* 0x0000000108077899 */ /* 0x000fe2000800063f */
[----:B------:R-:W-:Y:S01]  /*1140*/  IADD3 R0, -R28, c[0x0][0x168], -R0 ;  /* 0x00005a001c007a10 */ /* 0x000fe20007ffe900 */
[----:B------:R-:W-:-:S03]  /*1150*/  USHF.L.U64.HI UR5, UR4, UR6, UR5 ;  /* 0x0000000604057299 */ /* 0x000fc60008010205 */
[C---:B------:R-:W-:Y:S01]  /*1160*/  ISETP.LT.OR P1, PT, R0.reuse, 0x1, P5 ;  /* 0x000000010000780c */ /* 0x040fe20002f21670 */
[----:B------:R-:W-:Y:S01]  /*1170*/  USHF.L.U64.HI UR5, UR8, 0x1, UR5 ;  /* 0x0000000108057899 */ /* 0x000fe20008010205 */
[----:B------:R-:W-:Y:S01]  /*1180*/  IMAD.U32 R2, RZ, RZ, UR7 ;  /* 0x00000007ff027e24 */ /* 0x000fe2000f8e00ff */
[----:B------:R-:W-:-:S04]  /*1190*/  ISETP.LT.OR P3, PT, R0, 0x21, P5 ;  /* 0x000000210000780c */ /* 0x000fc80002f61670 */
        /* <DEDUP_REMOVED lines=9> */
[----:B------:R-:W-:-:S03]  /*1230*/  ISETP.LT.OR P1, PT, R0, 0x61, P5 ;  /* 0x000000610000780c */ /* 0x000fc60002f21670 */
[----:B------:R2:W-:Y:S01]  /*1240*/  LDGSTS.E.BYPASS.LTC128B.128 [R10+0x15080], [R6.64], !P3 ;  /* 0x15080000060a7fae */ /* 0x0005e2000d901d58 */
[----:B-1----:R-:W-:-:S04]  /*1250*/  IADD3 R2, P0, R6, UR22, RZ ;  /* 0x0000001606027c10 */ /* 0x002fc8000ff1e0ff */
[----:B------:R-:W-:Y:S02]  /*1260*/  IADD3.X R3, R7, UR21, RZ, P0, !PT ;  /* 0x0000001507037c10 */ /* 0x000fe400087fe4ff */
[----:B------:R-:W-:-:S03]  /*1270*/  IADD3 R8, P0, R2, UR22, RZ ;  /* 0x0000001602087c10 */ /* 0x000fc6000ff1e0ff */
[----:B------:R2:W-:Y:S01]  /*1280*/  LDGSTS.E.BYPASS.LTC128B.128 [R10+0x16080], [R2.64], !P2 ;  /* 0x16080000020a7fae */ /* 0x0005e2000d101d58 */
[----:B------:R-:W-:-:S05]  /*1290*/  IADD3.X R9, R3, UR21, RZ, P0, !PT ;  /* 0x0000001503097c10 */ /* 0x000fca00087fe4ff */
[----:B------:R2:W-:Y:S01]  /*12a0*/  LDGSTS.E.BYPASS.LTC128B.128 [R10+0x17080], [R8.64], !P1 ;  /* 0x17080000080a7fae */ /* 0x0005e2000c901d58 */
[----:B------:R-:W-:Y:S05]  /*12b0*/  @P4 BRA `(.L_x_938) ;  /* 0x0000002000004947 */ /* 0x000fea0003800000 */
[----:B------:R-:W-:-:S05]  /*12c0*/  SHF.L.U32 R0, R26, 0x4, RZ ;  /* 0x000000041a007819 */ /* 0x000fca00000006ff */
[----:B------:R1:W-:Y:S02]  /*12d0*/  LDGSTS.E.BYPASS.LTC128B.128 [R0+0x18680], [R12.64+0x200] ;  /* 0x186802000c007fae */ /* 0x0003e4000b901d58 */
.L_x_938:
[----:B------:R-:W-:Y:S05]  /*12e0*/  BSYNC B0 ;  /* 0x0000000000007941 */ /* 0x000fea0003800000 */
.L_x_937:
[----:B------:R-:W-:Y:S01]  /*12f0*/  UISETP.GE.AND UP0, UPT, UR14, 0x1, UPT ;  /* 0x000000010e00788c */ /* 0x000fe2000bf06270 */
[----:B------:R-:W0:Y:S01]  /*1300*/  LDGDEPBAR ;  /* 0x00000000000079af */ /* 0x000e220000000000 */
[----:B------:R-:W-:Y:S01]  /*1310*/  CS2R R190, SRZ ;  /* 0x0000000000be7805 */ /* 0x000fe2000001ff00 */
[----:B------:R-:W-:Y:S01]  /*1320*/  CS2R R188, SRZ ;  /* 0x0000000000bc7805 */ /* 0x000fe2000001ff00 */
[----:B------:R-:W-:Y:S01]  /*1330*/  CS2R R194, SRZ ;  /* 0x0000000000c27805 */ /* 0x000fe2000001ff00 */
[----:B------:R-:W-:Y:S01]  /*1340*/  CS2R R192, SRZ ;  /* 0x0000000000c07805 */ /* 0x000fe2000001ff00 */
[----:B------:R-:W-:Y:S01]  /*1350*/  PLOP3.LUT P0, PT, PT, PT, UP0, 0x80, 0x0 ;  /* 0x000000000000781c */ /* 0x000fe20003f0f008 */
        /* <DEDUP_REMOVED lines=29> */
[----:B--2---:R-:W-:Y:S01]  /*1530*/  IMAD.SHL.U32 R2, R25, 0x40, RZ ;  /* 0x0000004019027824 */ /* 0x004fe200078e00ff */
[----:B-1----:R-:W-:Y:S01]  /*1540*/  LEA.HI R0, R22, R26, RZ, 0x2 ;  /* 0x0000001a16007211 */ /* 0x002fe200078f10ff */
[----:B------:R-:W-:Y:S01]  /*1550*/  IMAD.SHL.U32 R10, R18, 0x10, RZ ;  /* 0x00000010120a7824 */ /* 0x000fe200078e00ff */
[----:B------:R-:W-:Y:S01]  /*1560*/  LEA.HI R6, R225, R225, RZ, 0x1 ;  /* 0x000000e1e1067211 */ /* 0x000fe200078f08ff */
[----:B------:R-:W-:Y:S01]  /*1570*/  IMAD.SHL.U32 R5, R28, 0x8, RZ ;  /* 0x000000081c057824 */ /* 0x000fe200078e00ff */
[----:B------:R-:W-:Y:S01]  /*1580*/  LOP3.LUT R9, R2, 0x1c0, RZ, 0xc0, !PT ;  /* 0x000001c002097812 */ /* 0x000fe200078ec0ff */
[----:B------:R-:W-:Y:S01]  /*1590*/  IMAD.MOV.U32 R241, RZ, RZ, 0x40 ;  /* 0x00000040fff17424 */ /* 0x000fe200078e00ff */
[----:B------:R-:W-:Y:S01]  /*15a0*/  LOP3.LUT R3, R0, 0x3ffffffc, RZ, 0xc0, !PT ;  /* 0x3ffffffc00037812 */ /* 0x000fe200078ec0ff */
[----:B------:R-:W-:Y:S01]  /*15b0*/  IMAD.MOV.U32 R229, RZ, RZ, 0x20 ;  /* 0x00000020ffe57424 */ /* 0x000fe200078e00ff */
[----:B------:R-:W-:Y:S01]  /*15c0*/  LOP3.LUT R2, R5, 0x8, RZ, 0xc0, !PT ;  /* 0x0000000805027812 */ /* 0x000fe200078ec0ff */
[----:B------:R-:W-:Y:S01]  /*15d0*/  UIADD3 UR7, UR14, 0x7f, URZ ;  /* 0x0000007f0e077890 */ /* 0x000fe2000fffe03f */
[----:B------:R-:W-:Y:S01]  /*15e0*/  SHF.R.U32.HI R8, RZ, 0x3, R9 ;  /* 0x00000003ff087819 */ /* 0x000fe20000011609 */
[----:B------:R-:W-:Y:S01]  /*15f0*/  IMAD.IADD R5, R26, 0x1, -R3 ;  /* 0x000000011a057824 */ /* 0x000fe200078e0a03 */
[----:B------:R-:W-:Y:S01]  /*1600*/  LOP3.LUT R7, R9, 0x30, R10, 0xf8, !PT ;  /* 0x0000003009077812 */ /* 0x000fe200078ef80a */
[----:B------:R-:W-:Y:S01]  /*1610*/  USHF.R.S32.HI UR6, URZ, 0x1f, UR7 ;  /* 0x0000001f3f067899 */ /* 0x000fe20008011407 */
[C---:B------:R-:W-:Y:S01]  /*1620*/  LOP3.LUT R9, R8.reuse, R2, R9, 0x1e, !PT ;  /* 0x0000000208097212 */ /* 0x040fe200078e1e09 */
[----:B------:R-:W-:Y:S01]  /*1630*/  IMAD.SHL.U32 R224, R231, 0x2, RZ ;  /* 0x00000002e7e07824 */ /* 0x000fe200078e00ff */
[----:B------:R-:W-:Y:S01]  /*1640*/  LOP3.LUT R7, R8, R7, R2, 0x1e, !PT ;  /* 0x0000000708077212 */ /* 0x000fe200078e1e02 */
[----:B------:R-:W-:Y:S01]  /*1650*/  IMAD R8, R5, 0x2, R4 ;  /* 0x0000000205087824 */ /* 0x000fe200078e0204 */
[----:B------:R-:W-:Y:S01]  /*1660*/  LOP3.LUT R3, R6, 0xfffffffe, RZ, 0xc0, !PT ;  /* 0xfffffffe06037812 */ /* 0x000fe200078ec0ff */
[----:B------:R-:W-:Y:S01]  /*1670*/  ULEA.HI UR6, UR6, UR7, URZ, 0x7 ;  /* 0x0000000706067291 */ /* 0x000fe2000f8f383f */
[----:B------:R-:W-:Y:S01]  /*1680*/  LOP3.LUT R5, R24, 0xffffffe0, RZ, 0xc0, !PT ;  /* 0xffffffe018057812 */ /* 0x000fe200078ec0ff */
[----:B------:R-:W-:Y:S01]  /*1690*/  CS2R R190, SRZ ;  /* 0x0000000000be7805 */ /* 0x000fe2000001ff00 */
[--C-:B------:R-:W-:Y:S01]  /*16a0*/  SHF.R.S32.HI R4, RZ, 0x2, R0.reuse ;  /* 0x00000002ff047819 */ /* 0x100fe20000011400 */
[----:B------:R-:W-:Y:S01]  /*16b0*/  IMAD.IADD R2, R225, 0x1, -R3 ;  /* 0x00000001e1027824 */ /* 0x000fe200078e0a03 */
[----:B------:R-:W-:Y:S01]  /*16c0*/  SHF.R.S32.HI R0, RZ, 0x1f, R0 ;  /* 0x0000001fff007819 */ /* 0x000fe20000011400 */
[----:B------:R-:W-:Y:S01]  /*16d0*/  IMAD.IADD R6, R26, 0x1, -R5 ;  /* 0x000000011a067824 */ /* 0x000fe200078e0a05 */
[----:B------:R-:W-:Y:S01]  /*16e0*/  SHF.R.S32.HI R27, RZ, 0x1f, R26 ;  /* 0x0000001fff1b7819 */ /* 0x000fe2000001141a */
[----:B------:R-:W-:Y:S01]  /*16f0*/  IMAD R238, R2, -0x8, R238 ;  /* 0xfffffff802ee7824 */ /* 0x000fe200078e02ee */
[----:B------:R-:W-:Y:S01]  /*1700*/  LEA.HI R0, R0, R4, RZ, 0x3 ;  /* 0x0000000400007211 */ /* 0x000fe200078f18ff */
[C---:B------:R-:W-:Y:S01]  /*1710*/  IMAD R225, R16.reuse, 0x2, R225 ;  /* 0x0000000210e17824 */ /* 0x040fe200078e02e1 */
[----:B------:R-:W-:Y:S01]  /*1720*/  SHF.R.S32.HI R5, RZ, 0x1f, R6 ;  /* 0x0000001fff057819 */ /* 0x000fe20000011406 */
[----:B------:R-:W-:Y:S01]  /*1730*/  IMAD R3, R16, 0x200, R7 ;  /* 0x0000020010037824 */ /* 0x000fe200078e0207 */
[----:B------:R-:W-:Y:S01]  /*1740*/  LOP3.LUT R2, R0, 0xfffffff8, RZ, 0xc0, !PT ;  /* 0xfffffff800027812 */ /* 0x000fe200078ec0ff */
[----:B------:R-:W-:Y:S01]  /*1750*/  IMAD.U32 R225, R225, 0x200, R9 ;  /* 0x00000200e1e17824 */ /* 0x000fe200078e0009 */
[----:B------:R-:W-:Y:S01]  /*1760*/  LEA.HI R0, R5, R6, RZ, 0x2 ;  /* 0x0000000605007211 */ /* 0x000fe200078f10ff */
[----:B------:R-:W-:Y:S01]  /*1770*/  CS2R R188, SRZ ;  /* 0x0000000000bc7805 */ /* 0x000fe2000001ff00 */
[----:B------:R-:W-:Y:S01]  /*1780*/  LOP3.LUT P2, RZ, R25, 0x2, RZ, 0xc0, !PT ;  /* 0x0000000219ff7812 */ /* 0x000fe2000784c0ff */
[----:B------:R-:W-:Y:S01]  /*1790*/  IMAD.IADD R4, R4, 0x1, -R2 ;  /* 0x0000000104047824 */ /* 0x000fe200078e0a02 */
[C---:B------:R-:W-:Y:S01]  /*17a0*/  LOP3.LUT R2, R0.reuse, 0xfffffffc, RZ, 0xc0, !PT ;  /* 0xfffffffc00027812 */ /* 0x040fe200078ec0ff */
[----:B------:R-:W-:Y:S01]  /*17b0*/  IMAD.SHL.U32 R225, R225, 0x2, RZ ;  /* 0x00000002e1e17824 */ /* 0x000fe200078e00ff */
[----:B------:R-:W-:Y:S01]  /*17c0*/  LEA.HI.SX32 R5, R0, R10, 0x1e ;  /* 0x0000000a00057211 */ /* 0x000fe200078ff2ff */
[----:B------:R-:W-:Y:S01]  /*17d0*/  IMAD.SHL.U32 R0, R4, 0x40, RZ ;  /* 0x0000004004007824 */ /* 0x000fe200078e00ff */
[----:B------:R-:W-:Y:S01]  /*17e0*/  LOP3.LUT P1, RZ, R25, 0x4, RZ, 0xc0, !PT ;  /* 0x0000000419ff7812 */ /* 0x000fe2000782c0ff */
[----:B------:R-:W-:Y:S01]  /*17f0*/  IMAD.IADD R6, R6, 0x1, -R2 ;  /* 0x0000000106067824 */ /* 0x000fe200078e0a02 */
[C---:B------:R-:W-:Y:S01]  /*1800*/  LOP3.LUT P3, RZ, R11.reuse, 0x4, RZ, 0xc0, !PT ;  /* 0x000000040bff7812 */ /* 0x040fe2000786c0ff */
[----:B------:R1:W-:Y:S01]  /*1810*/  STL [R1+0x28], R5 ;  /* 0x0000280501007387 */ /* 0x0003e20000100800 */
[----:B------:R-:W-:Y:S01]  /*1820*/  LOP3.LUT R0, R0, 0x1c0, RZ, 0xc0, !PT ;  /* 0x000001c000007812 */ /* 0x000fe200078ec0ff */
[----:B------:R-:W-:Y:S01]  /*1830*/  IMAD R238, R6, -0x2, R238 ;  /* 0xfffffffe06ee7824 */ /* 0x000fe200078e02ee */
[----:B------:R-:W-:Y:S01]  /*1840*/  LOP3.LUT P0, RZ, R11, 0x2, RZ, 0xc0, !PT ;  /* 0x000000020bff7812 */ /* 0x000fe2000780c0ff */
[----:B------:R1:W-:Y:S01]  /*1850*/  STL [R1+0x24], R27 ;  /* 0x0000241b01007387 */ /* 0x0003e20000100800 */
[----:B------:R-:W-:Y:S01]  /*1860*/  SHF.R.U32.HI R2, RZ, 0x3, R0 ;  /* 0x00000003ff027819 */ /* 0x000fe20000011600 */
[----:B------:R-:W-:Y:S01]  /*1870*/  CS2R R194, SRZ ;  /* 0x0000000000c27805 */ /* 0x000fe2000001ff00 */
[----:B------:R-:W-:Y:S01]  /*1880*/  SEL R226, R241, 0xffffffc0, !P1 ;  /* 0xffffffc0f1e27807 */ /* 0x000fe20004800000 */
[----:B------:R-:W-:Y:S01]  /*1890*/  CS2R R192, SRZ ;  /* 0x0000000000c07805 */ /* 0x000fe2000001ff00 */
[----:B------:R-:W-:Y:S01]  /*18a0*/  LOP3.LUT R0, R2, R0, R17, 0x1e, !PT ;  /* 0x0000000002007212 */ /* 0x000fe200078e1e11 */
[----:B------:R-:W-:Y:S01]  /*18b0*/  CS2R R186, SRZ ;  /* 0x0000000000ba7805 */ /* 0x000fe2000001ff00 */
[----:B------:R-:W-:Y:S01]  /*18c0*/  SEL R227, R229, 0xffffffe0, !P2 ;  /* 0xffffffe0e5e37807 */ /* 0x000fe20005000000 */
[----:B------:R-:W-:Y:S01]  /*18d0*/  IMAD.IADD R226, R225, 0x1, R226 ;  /* 0x00000001e1e27824 */ /* 0x000fe200078e02e2 */
[----:B------:R-:W-:Y:S01]  /*18e0*/  R2P PR, R4, 0x6 ;  /* 0x0000000604007804 */ /* 0x000fe20000000000 */
[----:B------:R-:W-:Y:S01]  /*18f0*/  IMAD.IADD R0, R8, 0x1, R0 ;  /* 0x0000000108007824 */ /* 0x000fe200078e0200 */
[----:B------:R-:W-:Y:S01]  /*1900*/  SEL R116, R241, 0xffffffc0, !P3 ;  /* 0xffffffc0f1747807 */ /* 0x000fe20005800000 */
[----:B------:R-:W-:Y:S01]  /*1910*/  IMAD.IADD R228, R225, 0x1, R227 ;  /* 0x00000001e1e47824 */ /* 0x000fe200078e02e3 */
[----:B------:R-:W-:Y:S01]  /*1920*/  SEL R232, R229, 0xffffffe0, !P3 ;  /* 0xffffffe0e5e87807 */ /* 0x000fe20005800000 */
[----:B------:R-:W-:Y:S01]  /*1930*/  CS2R R184, SRZ ;  /* 0x0000000000b87805 */ /* 0x000fe2000001ff00 */
[----:B------:R-:W-:Y:S01]  /*1940*/  LEA R239, R0, 0x18880, 0x1 ;  /* 0x0001888000ef7811 */ /* 0x000fe200078e08ff */
[----:B------:R-:W-:Y:S01]  /*1950*/  CS2R R182, SRZ ;  /* 0x0000000000b67805 */ /* 0x000fe2000001ff00 */
[----:B------:R-:W-:Y:S01]  /*1960*/  SEL R241, R241, 0xffffffc0, !P2 ;  /* 0xffffffc0f1f17807 */ /* 0x000fe20005000000 */
[----:B------:R-:W-:Y:S01]  /*1970*/  CS2R R180, SRZ ;  /* 0x0000000000b47805 */ /* 0x000fe2000001ff00 */
[C---:B------:R-:W-:Y:S01]  /*1980*/  IADD3 R240, R239.reuse, 0x20, RZ ;  /* 0x00000020eff07810 */ /* 0x040fe20007ffe0ff */
[----:B------:R-:W-:Y:S01]  /*1990*/  CS2R R174, SRZ ;  /* 0x0000000000ae7805 */ /* 0x000fe2000001ff00 */
[----:B------:R-:W-:Y:S01]  /*19a0*/  CS2R R172, SRZ ;  /* 0x0000000000ac7805 */ /* 0x000fe2000001ff00 */
[C---:B------:R-:W-:Y:S01]  /*19b0*/  @P1 IADD3 R240, R239.reuse, -0x20, RZ ;  /* 0xffffffe0eff01810 */ /* 0x040fe20007ffe0ff */
        /* <DEDUP_REMOVED lines=25> */
[----:B------:R-:W-:Y:S01]  /*1b50*/  ULDC UR12, c[0x0][0x188] ;  /* 0x00006200000c7ab9 */ /* 0x000fe20000000800 */
[----:B------:R-:W-:Y:S01]  /*1b60*/  IMAD.IADD R227, R227, 0x1, R226 ;  /* 0x00000001e3e37824 */ /* 0x000fe200078e02e2 */
[----:B------:R-:W-:Y:S01]  /*1b70*/  ULDC UR11, c[0x0][0x278] ;  /* 0x00009e00000b7ab9 */ /* 0x000fe20000000800 */
[----:B------:R-:W-:Y:S01]  /*1b80*/  IMAD.IADD R241, R241, 0x1, R240 ;  /* 0x00000001f1f17824 */ /* 0x000fe200078e02f0 */
[----:B------:R-:W-:Y:S01]  /*1b90*/  ULDC UR10, c[0x0][0x290] ;  /* 0x0000a400000a7ab9 */ /* 0x000fe20000000800 */
[----:B------:R-:W-:Y:S01]  /*1ba0*/  IMAD.IADD R233, R231, 0x1, R232 ;  /* 0x00000001e7e97824 */ /* 0x000fe200078e02e8 */
[----:B------:R-:W-:-:S02]  /*1bb0*/  ULDC UR9, c[0x0][0x218] ;  /* 0x0000860000097ab9 */ /* 0x000fc40000000800 */
[----:B------:R-:W-:Y:S02]  /*1bc0*/  UMOV UR5, URZ ;  /* 0x0000003f00057c82 */ /* 0x000fe40008000000 */
[----:B------:R-:W-:Y:S02]  /*1bd0*/  UMOV UR28, 0x1 ;  /* 0x00000001001c7882 */ /* 0x000fe40000000000 */
[----:B------:R-:W-:Y:S02]  /*1be0*/  UMOV UR27, URZ ;  /* 0x0000003f001b7c82 */ /* 0x000fe40008000000 */
[----:B------:R-:W-:Y:S02]  /*1bf0*/  UMOV UR4, URZ ;  /* 0x0000003f00047c82 */ /* 0x000fe40008000000 */
[----:B------:R-:W-:Y:S02]  /*1c00*/  USHF.R.S32.HI UR8, URZ, 0x1f, UR23 ;  /* 0x0000001f3f087899 */ /* 0x000fe40008011417 */
[----:B------:R-:W-:-:S02]  /*1c10*/  UIMAD UR12, UR23, UR12, URZ ;  /* 0x0000000c170c72a4 */ /* 0x000fc4000f8e023f */
[----:B------:R-:W-:Y:S02]  /*1c20*/  UIMAD UR11, UR23, UR11, URZ ;  /* 0x0000000b170b72a4 */ /* 0x000fe4000f8e023f */
[----:B------:R-:W-:Y:S02]  /*1c30*/  UIMAD UR10, UR23, UR10, URZ ;  /* 0x0000000a170a72a4 */ /* 0x000fe4000f8e023f */
[----:B------:R-:W-:Y:S02]  /*1c40*/  UIMAD UR9, UR23, UR9, URZ ;  /* 0x00000009170972a4 */ /* 0x000fe4000f8e023f */
[----:B------:R-:W-:Y:S02]  /*1c50*/  USHF.R.S32.HI UR26, URZ, 0x7, UR6 ;  /* 0x000000073f1a7899 */ /* 0x000fe40008011406 */
[----:B-1----:R-:W-:Y:S02]  /*1c60*/  ULDC UR13, c[0x0][0x168] ;  /* 0x00005a00000d7ab9 */ /* 0x002fe40000000800 */
.L_x_942:
[----:B------:R-:W-:Y:S04]  /*1c70*/  DEPBAR.LE SB0, 0x1 ;  /* 0x000080400000791a */ /* 0x000fe80000000000 */
[----:B------:R-:W-:Y:S01]  /*1c80*/  BAR.SYNC.DEFER_BLOCKING 0x0 ;  /* 0x0000000000007b1d */ /* 0x000fe20000010000 */
[----:B------:R-:W-:Y:S01]  /*1c90*/  IMAD.U32 R0, RZ, RZ, UR4 ;  /* 0x00000004ff007e24 */ /* 0x000fe2000f8e00ff */
[----:B------:R-:W-:Y:S01]  /*1ca0*/  UIADD3 UR30, UR5, 0x1, URZ ;  /* 0x00000001051e7890 */ /* 0x000fe2000fffe03f */
[----:B------:R-:W-:Y:S03]  /*1cb0*/  IMAD.U32 R2, RZ, RZ, UR4 ;  /* 0x00000004ff027e24 */ /* 0x000fe6000f8e00ff */
[----:B------:R-:W-:Y:S01]  /*1cc0*/  LEA R0, R0, R230, 0xd ;  /* 0x000000e600007211 */ /* 0x000fe200078e68ff */
[----:B------:R-:W-:Y:S04]  /*1cd0*/  UISETP.GE.AND UP0, UPT, UR30, UR26, UPT ;  /* 0x0000001a1e00728c */ /* 0x000fe8000bf06270 */
[----:B------:R-:W-:Y:S02]  /*1ce0*/  IMAD.SHL.U32 R0, R0, 0x2, RZ ;  /* 0x0000000200007824 */ /* 0x000fe400078e00ff */
[----:B------:R-:W-:Y:S02]  /*1cf0*/  PLOP3.LUT P0, PT, PT, PT, UP0, 0x80, 0x0 ;  /* 0x000000000000781c */ /* 0x000fe40003f0f008 */
        /* <DEDUP_REMOVED lines=8> */
[----:B------:R-:W3:Y:S05]  /*1d80*/  LDSM.16.M88.4 R68, [R225+0x3080] ;  /* 0x00308000e144783b */ /* 0x000eea0000000200 */
[----:B------:R-:W-:Y:S05]  /*1d90*/  LDSM.16.M88.4 R76, [R228+0x80] ;  /* 0x00008000e44c783b */ /* 0x000fea0000000200 */
[----:B------:R-:W3:Y:S05]  /*1da0*/  LDSM.16.M88.4 R72, [R208+0x8080] ;  /* 0x00808000d048783b */ /* 0x000eea0000000200 */
[----:B------:R-:W4:Y:S01]  /*1db0*/  LDSM.16.M88.4 R80, [R208+0xa080] ;  /* 0x00a08000d050783b */ /* 0x000f220000000200 */
[-C--:B-1----:R-:W-:Y:S04]  /*1dc0*/  HMMA.16816.F32 R4, R64, R16.reuse, RZ ;  /* 0x000000104004723c */ /* 0x082fe800000018ff */
[----:B------:R-:W1:Y:S05]  /*1dd0*/  LDSM.16.M88.4 R84, [R228+0x1080] ;  /* 0x00108000e454783b */ /* 0x000e6a0000000200 */
[----:B------:R-:W5:Y:S01]  /*1de0*/  LDL R120, [R1+0x28] ;  /* 0x0000280001787983 */ /* 0x000f620000100800 */
[C---:B--2---:R-:W-:Y:S04]  /*1df0*/  HMMA.16816.F32 R8, R60.reuse, R16, RZ ;  /* 0x000000103c08723c */ /* 0x044fe800000018ff */
[----:B------:R-:W-:Y:S04]  /*1e00*/  LDSM.16.M88.4 R88, [R228+0x3080] ;  /* 0x00308000e458783b */ /* 0x000fe80000000200 */
[-C--:B------:R-:W-:Y:S01]  /*1e10*/  HMMA.16816.F32 R12, R60, R18.reuse, RZ ;  /* 0x000000123c0c723c */ /* 0x080fe200000018ff */
[----:B------:R-:W-:Y:S05]  /*1e20*/  LDSM.16.M88.4 R96, [R226+0x80] ;  /* 0x00008000e260783b */ /* 0x000fea0000000200 */
[----:B------:R-:W-:Y:S02]  /*1e30*/  LDSM.16.M88.4 R92, [R100+0x8080] ;  /* 0x00808000645c783b */ /* 0x000fe40000000200 */
[C---:B------:R-:W-:Y:S03]  /*1e40*/  HMMA.16816.F32 R16, R64.reuse, R18, RZ ;  /* 0x000000124010723c */ /* 0x040fe600000018ff */
[----:B------:R-:W-:Y:S05]  /*1e50*/  LDSM.16.M88.4 R100, [R100+0xa080] ;  /* 0x00a080006464783b */ /* 0x000fea0000000200 */
[-C--:B---3--:R-:W-:Y:S01]  /*1e60*/  HMMA.16816.F32 R20, R64, R32.reuse, RZ ;  /* 0x000000204014723c */ /* 0x088fe200000018ff */
[----:B------:R-:W-:Y:S05]  /*1e70*/  LDSM.16.M88.4 R104, [R226+0x2080] ;  /* 0x00208000e268783b */ /* 0x000fea0000000200 */
[----:B------:R-:W-:Y:S02]  /*1e80*/  LDSM.16.M88.4 R108, [R226+0x3080] ;  /* 0x00308000e26c783b */ /* 0x000fe40000000200 */
[C---:B------:R-:W-:Y:S03]  /*1e90*/  HMMA.16816.F32 R24, R60.reuse, R32, RZ ;  /* 0x000000203c18723c */ /* 0x040fe600000018ff */
[----:B------:R-:W-:Y:S05]  /*1ea0*/  LDSM.16.M88.4 R112, [R227+0x80] ;  /* 0x00008000e370783b */ /* 0x000fea0000000200 */
[-C--:B------:R-:W-:Y:S08]  /*1eb0*/  HMMA.16816.F32 R28, R60, R34.reuse, RZ ;  /* 0x000000223c1c723c */ /* 0x080ff000000018ff */
[C---:B------:R-:W-:Y:S08]  /*1ec0*/  HMMA.16816.F32 R32, R64.reuse, R34, RZ ;  /* 0x000000224020723c */ /* 0x040ff000000018ff */
[-C--:B----4-:R-:W-:Y:S08]  /*1ed0*/  HMMA.16816.F32 R36, R64, R48.reuse, RZ ;  /* 0x000000304024723c */ /* 0x090ff000000018ff */
[C---:B------:R-:W-:Y:S08]  /*1ee0*/  HMMA.16816.F32 R40, R60.reuse, R48, RZ ;  /* 0x000000303c28723c */ /* 0x040ff000000018ff */
[-C--:B------:R-:W-:Y:S08]  /*1ef0*/  HMMA.16816.F32 R44, R60, R50.reuse, RZ ;  /* 0x000000323c2c723c */ /* 0x080ff000000018ff */
[C---:B------:R-:W-:Y:S08]  /*1f00*/  HMMA.16816.F32 R48, R64.reuse, R50, RZ ;  /* 0x000000324030723c */ /* 0x040ff000000018ff */
[-C--:B------:R-:W-:Y:S08]  /*1f10*/  HMMA.16816.F32 R52, R64, R68.reuse, RZ ;  /* 0x000000444034723c */ /* 0x080ff000000018ff */
[C---:B------:R-:W-:Y:S08]  /*1f20*/  HMMA.16816.F32 R56, R60.reuse, R68, RZ ;  /* 0x000000443c38723c */ /* 0x040ff000000018ff */
[-C--:B------:R-:W-:Y:S08]  /*1f30*/  HMMA.16816.F32 R60, R60, R70.reuse, RZ ;  /* 0x000000463c3c723c */ /* 0x080ff000000018ff */
[----:B------:R-:W-:Y:S01]  /*1f40*/  HMMA.16816.F32 R64, R64, R70, RZ ;  /* 0x000000464040723c */ /* 0x000fe200000018ff */
[----:B------:R-:W2:Y:S07]  /*1f50*/  LDSM.16.M88.4 R68, [R228+0x2080] ;  /* 0x00208000e444783b */ /* 0x000eae0000000200 */
[-C--:B------:R-:W-:Y:S08]  /*1f60*/  HMMA.16816.F32 R4, R72, R76.reuse, R4 ;  /* 0x0000004c4804723c */ /* 0x080ff00000001804 */
[C---:B------:R-:W-:Y:S08]  /*1f70*/  HMMA.16816.F32 R8, R80.reuse, R76, R8 ;  /* 0x0000004c5008723c */ /* 0x040ff00000001808 */
[-C--:B------:R-:W-:Y:S08]  /*1f80*/  HMMA.16816.F32 R12, R80, R78.reuse, R12 ;  /* 0x0000004e500c723c */ /* 0x080ff0000000180c */
[C---:B------:R-:W-:Y:S01]  /*1f90*/  HMMA.16816.F32 R16, R72.reuse, R78, R16 ;  /* 0x0000004e4810723c */ /* 0x040fe20000001810 */
[----:B------:R-:W3:Y:S07]  /*1fa0*/  LDSM.16.M88.4 R76, [R226+0x1080] ;  /* 0x00108000e24c783b */ /* 0x000eee0000000200 */
[-C--:B-1----:R-:W-:Y:S08]  /*1fb0*/  HMMA.16816.F32 R20, R72, R84.reuse, R20 ;  /* 0x000000544814723c */ /* 0x082ff00000001814 */
[C---:B------:R-:W-:Y:S08]  /*1fc0*/  HMMA.16816.F32 R24, R80.reuse, R84, R24 ;  /* 0x000000545018723c */ /* 0x040ff00000001818 */
[-C--:B------:R-:W-:Y:S08]  /*1fd0*/  HMMA.16816.F32 R28, R80, R86.reuse, R28 ;  /* 0x00000056501c723c */ /* 0x080ff0000000181c */
[C---:B------:R-:W-:Y:S01]  /*1fe0*/  HMMA.16816.F32 R32, R72.reuse, R86, R32 ;  /* 0x000000564820723c */ /* 0x040fe20000001820 */
[----:B------:R-:W1:Y:S05]  /*1ff0*/  LDSM.16.M88.4 R84, [R116+0x8080] ;  /* 0x008080007454783b */ /* 0x000e6a0000000200 */
[----:B------:R-:W4:Y:S02]  /*2000*/  LDSM.16.M88.4 R116, [R116+0xa080] ;  /* 0x00a080007474783b */ /* 0x000f240000000200 */
        /* <DEDUP_REMOVED lines=9> */
[----:B------:R-:W1:Y:S07]  /*20a0*/  LDSM.16.M88.4 R72, [R227+0x2080] ;  /* 0x00208000e348783b */ /* 0x000e6e0000000200 */
[-C--:B------:R-:W-:Y:S08]  /*20b0*/  HMMA.16816.F32 R4, R92, R96.reuse, R4 ;  /* 0x000000605c04723c */ /* 0x080ff00000001804 */
[C---:B------:R-:W-:Y:S08]  /*20c0*/  HMMA.16816.F32 R8, R100.reuse, R96, R8 ;  /* 0x000000606408723c */ /* 0x040ff00000001808 */
[-C--:B------:R-:W-:Y:S08]  /*20d0*/  HMMA.16816.F32 R12, R100, R98.reuse, R12 ;  /* 0x00000062640c723c */ /* 0x080ff0000000180c */
[C---:B------:R-:W-:Y:S08]  /*20e0*/  HMMA.16816.F32 R16, R92.reuse, R98, R16 ;  /* 0x000000625c10723c */ /* 0x040ff00000001810 */
[-C--:B---3--:R-:W-:Y:S08]  /*20f0*/  HMMA.16816.F32 R20, R92, R76.reuse, R20 ;  /* 0x0000004c5c14723c */ /* 0x088ff00000001814 */
[C---:B------:R-:W-:Y:S08]  /*2100*/  HMMA.16816.F32 R24, R100.reuse, R76, R24 ;  /* 0x0000004c6418723c */ /* 0x040ff00000001818 */
[-C--:B------:R-:W-:Y:S04]  /*2110*/  HMMA.16816.F32 R28, R100, R78.reuse, R28 ;  /* 0x0000004e641c723c */ /* 0x080fe8000000181c */
[----:B-----5:R-:W-:Y:S04]  /*2120*/  LEA R2, R2, R120, 0x7 ;  /* 0x0000007802027211 */ /* 0x020fe800078e38ff */
[C---:B------:R-:W-:Y:S01]  /*2130*/  HMMA.16816.F32 R32, R92.reuse, R78, R32 ;  /* 0x0000004e5c20723c */ /* 0x040fe20000001820 */
[----:B------:R-:W3:Y:S03]  /*2140*/  LDSM.16.M88.4 R76, [R227+0x3080] ;  /* 0x00308000e34c783b */ /* 0x000ee60000000200 */
[----:B------:R-:W-:Y:S04]  /*2150*/  IMAD.SHL.U32 R237, R2, 0x4, RZ ;  /* 0x0000000402ed7824 */ /* 0x000fe800078e00ff */
[-C--:B------:R-:W-:Y:S01]  /*2160*/  HMMA.16816.F32 R36, R92, R104.reuse, R36 ;  /* 0x000000685c24723c */ /* 0x080fe20000001824 */
[----:B------:R1:W1:Y:S05]  /*2170*/  LDS R2, [R237+0x18080] ;  /* 0x01808000ed027984 */ /* 0x00026a0000000800 */
[----:B------:R1:W1:Y:S02]  /*2180*/  LDS R234, [R237+0x180a0] ;  /* 0x0180a000edea7984 */ /* 0x0002640000000800 */
[C---:B------:R-:W-:Y:S03]  /*2190*/  HMMA.16816.F32 R40, R100.reuse, R104, R40 ;  /* 0x000000686428723c */ /* 0x040fe60000001828 */
[----:B------:R1:W1:Y:S05]  /*21a0*/  LDS R235, [R237+0x18180] ;  /* 0x01818000edeb7984 */ /* 0x00026a0000000800 */
[-C--:B------:R-:W-:Y:S01]  /*21b0*/  HMMA.16816.F32 R44, R100, R106.reuse, R44 ;  /* 0x0000006a642c723c */ /* 0x080fe2000000182c */
[----:B------:R1:W1:Y:S01]  /*21c0*/  LDS R236, [R237+0x181a0] ;  /* 0x0181a000edec7984 */ /* 0x0002620000000800 */
[----:B------:R-:W-:Y:S04]  /*21d0*/  DEPBAR.LE SB0, 0x1 ;  /* 0x000080400000791a */ /* 0x000fe80000000000 */
[----:B------:R-:W-:Y:S02]  /*21e0*/  BAR.SYNC.DEFER_BLOCKING 0x0 ;  /* 0x0000000000007b1d */ /* 0x000fe40000010000 */
[C---:B------:R-:W-:Y:S08]  /*21f0*/  HMMA.16816.F32 R48, R92.reuse, R106, R48 ;  /* 0x0000006a5c30723c */ /* 0x040ff00000001830 */
[-C--:B------:R-:W-:Y:S08]  /*2200*/  HMMA.16816.F32 R52, R92, R108.reuse, R52 ;  /* 0x0000006c5c34723c */ /* 0x080ff00000001834 */
[C---:B------:R-:W-:Y:S08]  /*2210*/  HMMA.16816.F32 R56, R100.reuse, R108, R56 ;  /* 0x0000006c6438723c */ /* 0x040ff00000001838 */
[-C--:B------:R-:W-:Y:S08]  /*2220*/  HMMA.16816.F32 R60, R100, R110.reuse, R60 ;  /* 0x0000006e643c723c */ /* 0x080ff0000000183c */
[----:B------:R-:W-:Y:S08]  /*2230*/  HMMA.16816.F32 R64, R92, R110, R64 ;  /* 0x0000006e5c40723c */ /* 0x000ff00000001840 */
[-C--:B-1----:R-:W-:Y:S01]  /*2240*/  HMMA.16816.F32 R4, R84, R112.reuse, R4 ;  /* 0x000000705404723c */ /* 0x082fe20000001804 */
[----:B------:R1:W1:Y:S05]  /*2250*/  LDSM.16.M88.4 R200, [R208+0x10080] ;  /* 0x01008000d0c8783b */ /* 0x00026a0000000200 */
[----:B------:R-:W1:Y:S02]  /*2260*/  LDSM.16.M88.4 R208, [R208+0x12080] ;  /* 0x01208000d0d0783b */ /* 0x000e640000000200 */
[C---:B----4-:R-:W-:Y:S03]  /*2270*/  HMMA.16816.F32 R8, R116.reuse, R112, R8 ;  /* 0x000000707408723c */ /* 0x050fe60000001808 */
[----:B------:R4:W1:Y:S05]  /*2280*/  LDSM.16.M88.4 R128, [R0+0x10080] ;  /* 0x010080000080783b */ /* 0x00086a0000000200 */
[-C--:B------:R-:W-:Y:S01]  /*2290*/  HMMA.16816.F32 R12, R116, R114.reuse, R12 ;  /* 0x00000072740c723c */ /* 0x080fe2000000180c */
[----:B------:R4:W1:Y:S05]  /*22a0*/  LDSM.16.M88.4 R124, [R0+0x12080] ;  /* 0x01208000007c783b */ /* 0x00086a0000000200 */
[----:B------:R4:W1:Y:S02]  /*22b0*/  LDSM.16.M88.4 R80, [R225+0x4080] ;  /* 0x00408000e150783b */ /* 0x0008640000000200 */
[C---:B------:R-:W-:Y:S03]  /*22c0*/  HMMA.16816.F32 R16, R84.reuse, R114, R16 ;  /* 0x000000725410723c */ /* 0x040fe60000001810 */
[----:B------:R4:W1:Y:S05]  /*22d0*/  LDSM.16.M88.4 R96, [R225+0x5080] ;  /* 0x00508000e160783b */ /* 0x00086a0000000200 */
[-C--:B--2---:R-:W-:Y:S01]  /*22e0*/  HMMA.16816.F32 R20, R84, R68.reuse, R20 ;  /* 0x000000445414723c */ /* 0x084fe20000001814 */
[----:B------:R4:W2:Y:S05]  /*22f0*/  LDSM.16.M88.4 R112, [R225+0x6080] ;  /* 0x00608000e170783b */ /* 0x0008aa0000000200 */
        /* <DEDUP_REMOVED lines=8> */
[-C--:B------:R-:W-:Y:S08]  /*2380*/  HMMA.16816.F32 R36, R84, R72.reuse, R36 ;  /* 0x000000485424723c */ /* 0x080ff00000001824 */
[C---:B------:R-:W-:Y:S08]  /*2390*/  HMMA.16816.F32 R40, R116.reuse, R72, R40 ;  /* 0x000000487428723c */ /* 0x040ff00000001828 */
[-C--:B------:R-:W-:Y:S08]  /*23a0*/  HMMA.16816.F32 R44, R116, R74.reuse, R44 ;  /* 0x0000004a742c723c */ /* 0x080ff0000000182c */
[C---:B------:R-:W-:Y:S08]  /*23b0*/  HMMA.16816.F32 R48, R84.reuse, R74, R48 ;  /* 0x0000004a5430723c */ /* 0x040ff00000001830 */
[-C--:B---3--:R-:W-:Y:S08]  /*23c0*/  HMMA.16816.F32 R52, R84, R76.reuse, R52 ;  /* 0x0000004c5434723c */ /* 0x088ff00000001834 */
[C---:B------:R-:W-:Y:S08]  /*23d0*/  HMMA.16816.F32 R56, R116.reuse, R76, R56 ;  /* 0x0000004c7438723c */ /* 0x040ff00000001838 */
[-C--:B------:R-:W-:Y:S08]  /*23e0*/  HMMA.16816.F32 R60, R116, R78.reuse, R60 ;  /* 0x0000004e743c723c */ /* 0x080ff0000000183c */
[----:B------:R-:W-:Y:S01]  /*23f0*/  HMMA.16816.F32 R64, R84, R78, R64 ;  /* 0x0000004e5440723c */ /* 0x000fe20000001840 */
[----:B------:R-:W-:-:S07]  /*2400*/  @P0 BRA `(.L_x_940) ;  /* 0x0000042000000947 */ /* 0x000fce0003800000 */
[----:B-12-4-:R-:W-:Y:S01]  /*2410*/  IMAD.U32 R78, RZ, RZ, UR5 ;  /* 0x00000005ff4e7e24 */ /* 0x016fe2000f8e00ff */
[----:B------:R-:W2:Y:S01]  /*2420*/  LDL.64 R94, [R1+0x18] ;  /* 0x00001800015e7983 */ /* 0x000ea20000100a00 */
[----:B------:R-:W-:Y:S02]  /*2430*/  USHF.R.S32.HI UR29, URZ, 0x1f, UR30 ;  /* 0x0000001f3f1d7899 */ /* 0x000fe4000801141e */
[----:B------:R-:W-:Y:S01]  /*2440*/  ULDC.64 UR6, c[0x0][0x178] ;  /* 0x00005e0000067ab9 */ /* 0x000fe20000000a00 */
[----:B------:R-:W3:Y:S01]  /*2450*/  LDL.64 R92, [R1+0x8] ;  /* 0x00000800015c7983 */ /* 0x000ee20000100a00 */
[----:B------:R-:W-:Y:S01]  /*2460*/  @!P4 LEA R78, R78, 0x80, 0x7 ;  /* 0x000000804e4ec811 */ /* 0x000fe200078e38ff */
[----:B------:R-:W-:Y:S02]  /*2470*/  UIMAD.WIDE.U32 UR32, UR30, UR6, URZ ;  /* 0x000000061e2072a5 */ /* 0x000fe4000f8e003f */
[----:B------:R-:W4:Y:S01]  /*2480*/  LDL.64 R88, [R1+0x10] ;  /* 0x0000100001587983 */ /* 0x000f220000100a00 */
[----:B------:R-:W-:Y:S03]  /*2490*/  UIMAD UR29, UR29, UR6, URZ ;  /* 0x000000061d1d72a4 */ /* 0x000fe6000f8e023f */
[----:B------:R-:W-:Y:S01]  /*24a0*/  IMAD.U32 R74, RZ, RZ, UR32 ;  /* 0x00000020ff4a7e24 */ /* 0x000fe2000f8e00ff */
[----:B------:R-:W5:Y:S01]  /*24b0*/  LDL R91, [R1+0x2c] ;  /* 0x00002c00015b7983 */ /* 0x000f620000100800 */
[----:B------:R-:W-:Y:S02]  /*24c0*/  UIMAD UR29, UR30, UR7, UR29 ;  /* 0x000000071e1d72a4 */ /* 0x000fe4000f8e021d */
[----:B------:R-:W-:Y:S01]  /*24d0*/  UIMAD UR30, UR30, -0x80, UR13 ;  /* 0xffffff801e1e78a4 */ /* 0x000fe2000f8e020d */
[----:B------:R-:W5:Y:S01]  /*24e0*/  LDL R90, [R1+0x34] ;  /* 0x00003400015a7983 */ /* 0x000f620000100800 */
[----:B------:R-:W-:Y:S03]  /*24f0*/  UIADD3 UR29, UR33, UR29, URZ ;  /* 0x0000001d211d7290 */ /* 0x000fe6000fffe03f */
[----:B------:R-:W1:Y:S01]  /*2500*/  S2R R75, SR_CTAID.Y ;  /* 0x00000000004b7919 */ /* 0x000e620000002600 */
[----:B--2---:R-:W-:Y:S01]  /*2510*/  IMAD.MOV.U32 R68, RZ, RZ, R94 ;  /* 0x000000ffff447224 */ /* 0x004fe200078e005e */
[----:B-1----:R-:W-:Y:S01]  /*2520*/  SHF.R.S32.HI R72, RZ, 0x1f, R75 ;  /* 0x0000001fff487819 */ /* 0x002fe2000001144b */
[----:B------:R-:W-:Y:S02]  /*2530*/  IMAD.MOV.U32 R69, RZ, RZ, R95 ;  /* 0x000000ffff457224 */ /* 0x000fe400078e005f */
[----:B---3--:R-:W-:Y:S02]  /*2540*/  IMAD R70, R92, c[0x0][0x178], RZ ;  /* 0x00005e005c467a24 */ /* 0x008fe400078e02ff */
[----:B------:R-:W-:Y:S02]  /*2550*/  IMAD R71, R72, c[0x0][0x180], RZ ;  /* 0x0000600048477a24 */ /* 0x000fe400078e02ff */
[C---:B------:R-:W-:Y:S04]  /*2560*/  IMAD.WIDE.U32 R68, R75.reuse, c[0x0][0x180], R68 ;  /* 0x000060004b447a25 */ /* 0x040fe800078e0044 */
[----:B------:R-:W-:Y:S01]  /*2570*/  IMAD R71, R75, c[0x0][0x184], R71 ;  /* 0x000061004b477a24 */ /* 0x000fe200078e0247 */
[----:B------:R-:W-:Y:S01]  /*2580*/  IADD3 R70, P2, P1, R70, UR12, R68 ;  /* 0x0000000c46467c10 */ /* 0x000fe2000f95e044 */
[----:B----4-:R-:W-:Y:S02]  /*2590*/  @!P4 IMAD.MOV.U32 R68, RZ, RZ, R88 ;  /* 0x000000ffff44c224 */ /* 0x010fe400078e0058 */
[----:B------:R-:W-:Y:S02]  /*25a0*/  IMAD.IADD R73, R69, 0x1, R71 ;  /* 0x0000000145497824 */ /* 0x000fe400078e0247 */
[----:B------:R-:W-:Y:S02]  /*25b0*/  @!P4 IMAD.MOV.U32 R69, RZ, RZ, R89 ;  /* 0x000000ffff45c224 */ /* 0x000fe400078e0059 */
[----:B------:R-:W-:Y:S01]  /*25c0*/  @!P4 IMAD R71, R72, c[0x0][0x270], RZ ;  /* 0x00009c004847ca24 */ /* 0x000fe200078e02ff */
[----:B------:R-:W-:Y:S01]  /*25d0*/  LEA R72, P0, R70, c[0x0][0x160], 0x1 ;  /* 0x0000580046487a11 */ /* 0x000fe200078008ff */
[----:B------:R-:W-:Y:S01]  /*25e0*/  @!P4 IMAD.WIDE.U32 R68, R75, c[0x0][0x270], R68 ;  /* 0x00009c004b44ca25 */ /* 0x000fe200078e0044 */
[----:B-----5:R-:W-:Y:S02]  /*25f0*/  IADD3.X R73, R91, UR15, R73, P2, P1 ;  /* 0x0000000f5b497c10 */ /* 0x020fe400097e2449 */
[----:B------:R-:W-:Y:S01]  /*2600*/  LEA R72, P1, R74, R72, 0x8 ;  /* 0x000000484a487211 */ /* 0x000fe200078240ff */
[----:B------:R-:W-:Y:S01]  /*2610*/  @!P4 IMAD R71, R75, c[0x0][0x274], R71 ;  /* 0x00009d004b47ca24 */ /* 0x000fe200078e0247 */
[----:B------:R-:W-:Y:S02]  /*2620*/  IADD3 R75, -R92, UR30, RZ ;  /* 0x0000001e5c4b7c10 */ /* 0x000fe4000fffe1ff */
[----:B------:R-:W-:Y:S01]  /*2630*/  LEA.HI.X R74, R70, c[0x0][0x164], R73, 0x1, P0 ;  /* 0x00005900464a7a11 */ /* 0x000fe200000f0c49 */
[----:B------:R-:W-:Y:S01]  /*2640*/  IMAD.U32 R73, RZ, RZ, UR32 ;  /* 0x00000020ff497e24 */ /* 0x000fe2000f8e00ff */
[----:B------:R-:W-:Y:S01]  /*2650*/  ISETP.LT.OR P2, PT, R75, 0x1, P6 ;  /* 0x000000014b00780c */ /* 0x000fe20003741670 */
[----:B------:R-:W-:Y:S01]  /*2660*/  IMAD.U32 R70, RZ, RZ, UR29 ;  /* 0x0000001dff467e24 */ /* 0x000fe2000f8e00ff */
[----:B------:R-:W-:Y:S04]  /*2670*/  @!P4 IADD3 R68, P0, R68, UR11, RZ ;  /* 0x0000000b4444cc10 */ /* 0x000fe8000ff1e0ff */
[----:B------:R-:W-:Y:S01]  /*2680*/  LEA.HI.X R73, R73, R74, R70, 0x8, P1 ;  /* 0x0000004a49497211 */ /* 0x000fe200008f4446 */
[----:B------:R-:W-:Y:S01]  /*2690*/  IMAD.U32 R74, RZ, RZ, UR28 ;  /* 0x0000001cff4a7e24 */ /* 0x000fe2000f8e00ff */
[----:B------:R-:W-:Y:S02]  /*26a0*/  @!P4 IADD3.X R71, R69, UR17, R71, P0, !PT ;  /* 0x000000114547cc10 */ /* 0x000fe400087fe447 */
[----:B------:R-:W-:Y:S01]  /*26b0*/  @!P4 LEA R76, P0, R68, c[0x0][0x258], 0x2 ;  /* 0x00009600444cca11 */ /* 0x000fe200078010ff */
[----:B------:R-:W-:Y:S01]  /*26c0*/  IMAD R74, R74, 0x4000, R90 ;  /* 0x000040004a4a7824 */ /* 0x000fe200078e025a */
[----:B------:R-:W-:Y:S02]  /*26d0*/  IADD3 R70, P1, R72, UR20, RZ ;  /* 0x0000001448467c10 */ /* 0x000fe4000ff3e0ff */
[----:B------:R-:W-:Y:S02]  /*26e0*/  @!P4 LEA.HI.X R77, R68, c[0x0][0x25c], R71, 0x2, P0 ;  /* 0x00009700444dca11 */ /* 0x000fe400000f1447 */
[----:B------:R-:W-:Y:S01]  /*26f0*/  @!PT LDS RZ, [RZ] ;  /* 0x00000000fffff984 */ /* 0x000fe20000000800 */
[----:B------:R-:W-:Y:S01]  /*2700*/  @!PT LDS RZ, [RZ] ;  /* 0x00000000fffff984 */ /* 0x000fe20000000800 */
[----:B------:R-:W-:Y:S01]  /*2710*/  @!PT LDS RZ, [RZ] ;  /* 0x00000000fffff984 */ /* 0x000fe20000000800 */
[----:B------:R1:W-:Y:S01]  /*2720*/  LDGSTS.E.BYPASS.LTC128B.128 [R74], [R72.64], !P2 ;  /* 0x00000000484a7fae */ /* 0x0003e2000d101d58 */
[----:B------:R-:W-:Y:S02]  /*2730*/  ISETP.LT.OR P2, PT, R75, 0x21, P6 ;  /* 0x000000214b00780c */ /* 0x000fe40003741670 */
[----:B------:R-:W-:Y:S01]  /*2740*/  IADD3.X R71, R73, UR19, RZ, P1, !PT ;  /* 0x0000001349477c10 */ /* 0x000fe20008ffe4ff */
[----:B------:R-:W-:Y:S01]  /*2750*/  @!P4 IMAD.WIDE R76, R78, 0x4, R76 ;  /* 0x000000044e4cc825 */ /* 0x000fe200078e024c */
[----:B------:R-:W-:Y:S04]  /*2760*/  IADD3 R68, P0, R70, UR20, RZ ;  /* 0x0000001446447c10 */ /* 0x000fe8000ff1e0ff */
[----:B------:R-:W-:Y:S02]  /*2770*/  IADD3.X R69, R71, UR19, RZ, P0, !PT ;  /* 0x0000001347457c10 */ /* 0x000fe400087fe4ff */
[----:B------:R-:W-:Y:S03]  /*2780*/  ISETP.LT.OR P0, PT, R75, 0x41, P6 ;  /* 0x000000414b00780c */ /* 0x000fe60003701670 */
[----:B------:R2:W-:Y:S10]  /*2790*/  LDGSTS.E.BYPASS.LTC128B.128 [R74+0x1000], [R70.64], !P2 ;  /* 0x01000000464a7fae */ /* 0x0005f4000d101d58 */
[----:B------:R3:W-:Y:S01]  /*27a0*/  LDGSTS.E.BYPASS.LTC128B.128 [R74+0x2000], [R68.64], !P0 ;  /* 0x02000000444a7fae */ /* 0x0007e2000c101d58 */
[----:B-1----:R-:W-:Y:S04]  /*27b0*/  IADD3 R72, P1, R68, UR20, RZ ;  /* 0x0000001444487c10 */ /* 0x002fe8000ff3e0ff */
[----:B------:R-:W-:Y:S02]  /*27c0*/  IADD3.X R73, R69, UR19, RZ, P1, !PT ;  /* 0x0000001345497c10 */ /* 0x000fe40008ffe4ff */
[----:B------:R-:W-:Y:S01]  /*27d0*/  ISETP.LT.OR P1, PT, R75, 0x61, P6 ;  /* 0x000000614b00780c */ /* 0x000fe20003721670 */
[----:B------:R-:W-:Y:S04]  /*27e0*/  IMAD.U32 R75, RZ, RZ, UR28 ;  /* 0x0000001cff4b7e24 */ /* 0x000fe8000f8e00ff */
[----:B------:R-:W-:Y:S04]  /*27f0*/  @!P4 IMAD R75, R75, 0x80, R88 ;  /* 0x000000804b4bc824 */ /* 0x000fe800078e0258 */
[----:B--2---:R-:W-:Y:S04]  /*2800*/  @!P4 IMAD.SHL.U32 R70, R75, 0x4, RZ ;  /* 0x000000044b46c824 */ /* 0x004fe800078e00ff */
[----:B------:R3:W-:Y:S04]  /*2810*/  LDGSTS.E.BYPASS.LTC128B.128 [R74+0x3000], [R72.64], !P1 ;  /* 0x03000000484a7fae */ /* 0x0007e8000c901d58 */
[----:B------:R3:W-:Y:S02]  /*2820*/  @!P4 LDGSTS.E.BYPASS.LTC128B.128 [R70+0x18080], [R76.64] ;  /* 0x180800004c46cfae */ /* 0x0007e4000b901d58 */
.L_x_940:
[-C--:B-1234-:R-:W-:Y:S01]  /*2830*/  HMMA.16816.F32 R68, R128, R80.reuse, RZ ;  /* 0x000000508044723c */ /* 0x09efe200000018ff */
[----:B------:R-:W0:Y:S01]  /*2840*/  LDGDEPBAR ;  /* 0x00000000000079af */ /* 0x000e220000000000 */
[----:B------:R-:W-:Y:S01]  /*2850*/  UIADD3 UR29, UR5, 0x2, URZ ;  /* 0x00000002051d7890 */ /* 0x000fe2000fffe03f */
[C---:B------:R-:W-:Y:S02]  /*2860*/  ISETP.GT.AND P2, PT, R238.reuse, RZ, PT ;  /* 0x000000ffee00720c */ /* 0x040fe40003f44270 */
[----:B------:R-:W-:Y:S01]  /*2870*/  ISETP.GT.AND P0, PT, R238, 0x1, PT ;  /* 0x00000001ee00780c */ /* 0x000fe20003f04270 */
[----:B------:R-:W-:Y:S01]  /*2880*/  UISETP.GE.AND UP0, UPT, UR29, UR26, UPT ;  /* 0x0000001a1d00728c */ /* 0x000fe2000bf06270 */
[----:B------:R-:W-:Y:S01]  /*2890*/  FSEL R246, R8, -INF , P2 ;  /* 0xff80000008f67808 */ /* 0x000fe20001000000 */
[C---:B------:R-:W-:Y:S02]  /*28a0*/  HMMA.16816.F32 R72, R124.reuse, R80, RZ ;  /* 0x000000507c48723c */ /* 0x040fe400000018ff */
[----:B------:R-:W-:Y:S02]  /*28b0*/  ISETP.GT.AND P1, PT, R238, 0x10, PT ;  /* 0x00000010ee00780c */ /* 0x000fe40003f24270 */
[----:B------:R-:W-:Y:S02]  /*28c0*/  FSEL R245, R9, -INF , P0 ;  /* 0xff80000009f57808 */ /* 0x000fe40000000000 */
[----:B------:R-:W-:Y:S02]  /*28d0*/  FSEL R4, R4, -INF , P2 ;  /* 0xff80000004047808 */ /* 0x000fe40001000000 */
[-C--:B------:R-:W-:Y:S01]  /*28e0*/  HMMA.16816.F32 R76, R124, R82.reuse, RZ ;  /* 0x000000527c4c723c */ /* 0x080fe200000018ff */
[----:B------:R-:W-:Y:S03]  /*28f0*/  FSEL R5, R5, -INF , P0 ;  /* 0xff80000005057808 */ /* 0x000fe60000000000 */
[--C-:B------:R-:W-:Y:S02]  /*2900*/  FFMA.FTZ R4, R4, c[0x0][0x29c], -R2.reuse ;  /* 0x0000a70004047a23 */ /* 0x100fe40000010802 */
[--C-:B------:R-:W-:Y:S02]  /*2910*/  FFMA.FTZ R5, R5, c[0x0][0x29c], -R2.reuse ;  /* 0x0000a70005057a23 */ /* 0x100fe40000010802 */
[C---:B------:R-:W-:Y:S01]  /*2920*/  HMMA.16816.F32 R80, R128.reuse, R82, RZ ;  /* 0x000000528050723c */ /* 0x040fe200000018ff */
[----:B------:R1:W2:Y:S07]  /*2930*/  MUFU.EX2 R243, R4 ;  /* 0x0000000400f37308 */ /* 0x0002ae0000000800 */
[-C--:B------:R-:W-:Y:S03]  /*2940*/  HMMA.16816.F32 R84, R128, R96.reuse, RZ ;  /* 0x000000608054723c */ /* 0x080fe600000018ff */
[----:B------:R-:W3:Y:S05]  /*2950*/  MUFU.EX2 R244, R5 ;  /* 0x0000000500f47308 */ /* 0x000eea0000000800 */
[C---:B------:R-:W-:Y:S08]  /*2960*/  HMMA.16816.F32 R88, R124.reuse, R96, RZ ;  /* 0x000000607c58723c */ /* 0x040ff000000018ff */
[-C--:B------:R-:W-:Y:S01]  /*2970*/  HMMA.16816.F32 R92, R124, R98.reuse, RZ ;  /* 0x000000627c5c723c */ /* 0x080fe200000018ff */
[----:B-1----:R-:W-:Y:S03]  /*2980*/  FSEL R4, R16, -INF , P1 ;  /* 0xff80000010047808 */ /* 0x002fe60000800000 */
[----:B------:R-:W-:Y:S02]  /*2990*/  FSEL R16, R10, -INF , P2 ;  /* 0xff8000000a107808 */ /* 0x000fe40001000000 */
[--C-:B------:R-:W-:Y:S02]  /*29a0*/  FFMA.FTZ R4, R4, c[0x0][0x29c], -R2.reuse ;  /* 0x0000a70004047a23 */ /* 0x100fe40000010802 */
[C---:B------:R-:W-:Y:S02]  /*29b0*/  HMMA.16816.F32 R96, R128.reuse, R98, RZ ;  /* 0x000000628060723c */ /* 0x040fe400000018ff */
[----:B------:R1:W-:Y:S06]  /*29c0*/  MUFU.EX2 R5, R4 ;  /* 0x0000000400057308 */ /* 0x0003ec0000000800 */
[-C--:B------:R-:W-:Y:S08]  /*29d0*/  HMMA.16816.F32 R100, R128, R112.reuse, RZ ;  /* 0x000000708064723c */ /* 0x080ff000000018ff */
[C---:B------:R-:W-:Y:S08]  /*29e0*/  HMMA.16816.F32 R104, R124.reuse, R112, RZ ;  /* 0x000000707c68723c */ /* 0x040ff000000018ff */
[-C--:B------:R-:W-:Y:S08]  /*29f0*/  HMMA.16816.F32 R108, R124, R114.reuse, RZ ;  /* 0x000000727c6c723c */ /* 0x080ff000000018ff */
[C---:B------:R-:W-:Y:S08]  /*2a00*/  HMMA.16816.F32 R112, R128.reuse, R114, RZ ;  /* 0x000000728070723c */ /* 0x040ff000000018ff */
[-C--:B------:R-:W-:Y:S08]  /*2a10*/  HMMA.16816.F32 R116, R128, R196.reuse, RZ ;  /* 0x000000c48074723c */ /* 0x080ff000000018ff */
[C---:B------:R-:W-:Y:S07]  /*2a20*/  HMMA.16816.F32 R120, R124.reuse, R196, RZ ;  /* 0x000000c47c78723c */ /* 0x040fee00000018ff */
[----:B------:R-:W-:Y:S01]  /*2a30*/  SHF.L.U32 R196, R232, 0x1, RZ ;  /* 0x00000001e8c47819 */ /* 0x000fe200000006ff */
[-C--:B------:R-:W-:Y:S08]  /*2a40*/  HMMA.16816.F32 R124, R124, R198.reuse, RZ ;  /* 0x000000c67c7c723c */ /* 0x080ff000000018ff */
[----:B------:R-:W-:Y:S07]  /*2a50*/  HMMA.16816.F32 R128, R128, R198, RZ ;  /* 0x000000c68080723c */ /* 0x000fee00000018ff */
[----:B------:R-:W-:Y:S01]  /*2a60*/  FSEL R199, R7, -INF , P0 ;  /* 0xff80000007c77808 */ /* 0x000fe20000000000 */
[-C--:B------:R-:W-:Y:S05]  /*2a70*/  HMMA.16816.F32 R68, R200, R204.reuse, R68 ;  /* 0x000000ccc844723c */ /* 0x080fea0000001844 */
[----:B------:R-:W-:Y:S02]  /*2a80*/  FSEL R198, R18, -INF , P1 ;  /* 0xff80000012c67808 */ /* 0x000fe40000800000 */
[----:B--2---:R-:W-:Y:S01]  /*2a90*/  MOV R18, R243 ;  /* 0x000000f300127202 */ /* 0x004fe20000000f00 */
[C---:B------:R-:W-:Y:S07]  /*2aa0*/  HMMA.16816.F32 R72, R208.reuse, R204, R72 ;  /* 0x000000ccd048723c */ /* 0x040fee0000001848 */
[----:B------:R-:W-:Y:S01]  /*2ab0*/  FSEL R205, R11, -INF , P0 ;  /* 0xff8000000bcd7808 */ /* 0x000fe20000000000 */
[-C--:B------:R-:W-:Y:S01]  /*2ac0*/  HMMA.16816.F32 R76, R208, R206.reuse, R76 ;  /* 0x000000ced04c723c */ /* 0x080fe2000000184c */
[----:B------:R-:W-:Y:S02]  /*2ad0*/  LDSM.16.M88.4 R8, [R226+0x4080] ;  /* 0x00408000e208783b */ /* 0x000fe40000000200 */
[----:B------:R-:W-:Y:S02]  /*2ae0*/  ISETP.GT.AND P0, PT, R238, 0x11, PT ;  /* 0x00000011ee00780c */ /* 0x000fe40003f04270 */
[----:B------:R-:W-:Y:S02]  /*2af0*/  FSEL R204, R6, -INF , P2 ;  /* 0xff80000006cc7808 */ /* 0x000fe40001000000 */
[----:B-1----:R-:W-:Y:S01]  /*2b00*/  FSEL R4, R17, -INF , P0 ;  /* 0xff80000011047808 */ /* 0x002fe20000000000 */
[C---:B------:R-:W-:Y:S04]  /*2b10*/  HMMA.16816.F32 R80, R200.reuse, R206, R80 ;  /* 0x000000cec850723c */ /* 0x040fe80000001850 */
[--C-:B------:R-:W-:Y:S01]  /*2b20*/  FFMA.FTZ R4, R4, c[0x0][0x29c], -R2.reuse ;  /* 0x0000a70004047a23 */ /* 0x100fe20000010802 */
[----:B------:R-:W-:Y:S02]  /*2b30*/  ISETP.GT.AND P2, PT, R238, 0x20, PT ;  /* 0x00000020ee00780c */ /* 0x000fe40003f44270 */
[----:B------:R-:W-:Y:S01]  /*2b40*/  FSEL R207, R14, -INF , P1 ;  /* 0xff8000000ecf7808 */ /* 0x000fe20000800000 */
[-C--:B------:R-:W-:Y:S01]  /*2b50*/  HMMA.16816.F32 R84, R200, R212.reuse, R84 ;  /* 0x000000d4c854723c */ /* 0x080fe20000001854 */
[----:B------:R1:W-:Y:S03]  /*2b60*/  MUFU.EX2 R7, R4 ;  /* 0x0000000400077308 */ /* 0x0003e60000000800 */
[----:B------:R-:W-:Y:S02]  /*2b70*/  FSEL R197, R19, -INF , P0 ;  /* 0xff80000013c57808 */ /* 0x000fe40000000000 */
[----:B------:R-:W-:Y:S02]  /*2b80*/  FSEL R243, R13, -INF , P0 ;  /* 0xff8000000df37808 */ /* 0x000fe40000000000 */
[C---:B------:R-:W-:Y:S04]  /*2b90*/  HMMA.16816.F32 R88, R208.reuse, R212, R88 ;  /* 0x000000d4d058723c */ /* 0x040fe80000001858 */
[----:B------:R-:W-:Y:S03]  /*2ba0*/  FSEL R17, R26, -INF , P2 ;  /* 0xff8000001a117808 */ /* 0x000fe60001000000 */
[----:B------:R-:W-:Y:S01]  /*2bb0*/  FSEL R212, R24, -INF , P2 ;  /* 0xff80000018d47808 */ /* 0x000fe20001000000 */
[-C--:B------:R-:W-:Y:S08]  /*2bc0*/  HMMA.16816.F32 R92, R208, R214.reuse, R92 ;  /* 0x000000d6d05c723c */ /* 0x080ff0000000185c */
[C---:B------:R-:W-:Y:S04]  /*2bd0*/  HMMA.16816.F32 R96, R200.reuse, R214, R96 ;  /* 0x000000d6c860723c */ /* 0x040fe80000001860 */
[----:B-1----:R-:W-:Y:S02]  /*2be0*/  FSEL R4, R20, -INF , P2 ;  /* 0xff80000014047808 */ /* 0x002fe40001000000 */
[----:B---3--:R-:W-:Y:S02]  /*2bf0*/  MOV R20, R244 ;  /* 0x000000f400147202 */ /* 0x008fe40000000f00 */
[-C--:B------:R-:W-:Y:S04]  /*2c00*/  HMMA.16816.F32 R100, R200, R216.reuse, R100 ;  /* 0x000000d8c864723c */ /* 0x080fe80000001864 */
[--C-:B------:R-:W-:Y:S01]  /*2c10*/  FFMA.FTZ R4, R4, c[0x0][0x29c], -R2.reuse ;  /* 0x0000a70004047a23 */ /* 0x100fe20000010802 */
[----:B------:R-:W-:Y:S02]  /*2c20*/  FSEL R244, R12, -INF , P1 ;  /* 0xff8000000cf47808 */ /* 0x000fe40000800000 */
[----:B------:R-:W-:Y:S01]  /*2c30*/  ISETP.GT.AND P1, PT, R238, 0x21, PT ;  /* 0x00000021ee00780c */ /* 0x000fe20003f24270 */
[C---:B------:R-:W-:Y:S01]  /*2c40*/  HMMA.16816.F32 R104, R208.reuse, R216, R104 ;  /* 0x000000d8d068723c */ /* 0x040fe20000001868 */
[----:B------:R1:W2:Y:S03]  /*2c50*/  MUFU.EX2 R206, R4 ;  /* 0x0000000400ce7308 */ /* 0x0002a60000000800 */
[----:B------:R-:W-:Y:S02]  /*2c60*/  FSEL R26, R23, -INF , P1 ;  /* 0xff800000171a7808 */ /* 0x000fe40000800000 */
[----:B------:R-:W-:Y:S02]  /*2c70*/  FSEL R213, R25, -INF , P1 ;  /* 0xff80000019d57808 */ /* 0x000fe40000800000 */
[-C--:B------:R-:W-:Y:S04]  /*2c80*/  HMMA.16816.F32 R108, R208, R218.reuse, R108 ;  /* 0x000000dad06c723c */ /* 0x080fe8000000186c */
[----:B------:R-:W-:Y:S02]  /*2c90*/  FSEL R27, R27, -INF , P1 ;  /* 0xff8000001b1b7808 */ /* 0x000fe40000800000 */
[----:B------:R-:W-:Y:S02]  /*2ca0*/  IADD3 R12, R0, R196, RZ ;  /* 0x000000c4000c7210 */ /* 0x000fe40007ffe0ff */
[C---:B------:R-:W-:Y:S04]  /*2cb0*/  HMMA.16816.F32 R112, R200.reuse, R218, R112 ;  /* 0x000000dac870723c */ /* 0x040fe80000001870 */
[----:B------:R-:W-:Y:S04]  /*2cc0*/  MOV R25, R205 ;  /* 0x000000cd00197202 */ /* 0x000fe80000000f00 */
[-C--:B------:R-:W-:Y:S04]  /*2cd0*/  HMMA.16816.F32 R116, R200, R220.reuse, R116 ;  /* 0x000000dcc874723c */ /* 0x080fe80000001874 */
[----:B-1----:R-:W-:Y:S02]  /*2ce0*/  FSEL R4, R21, -INF , P1 ;  /* 0xff80000015047808 */ /* 0x002fe40000800000 */
[----:B------:R-:W-:Y:S02]  /*2cf0*/  FSEL R21, R15, -INF , P0 ;  /* 0xff8000000f157808 */ /* 0x000fe40000000000 */
[C---:B------:R-:W-:Y:S04]  /*2d00*/  HMMA.16816.F32 R120, R208.reuse, R220, R120 ;  /* 0x000000dcd078723c */ /* 0x040fe80000001878 */
[--C-:B------:R-:W-:Y:S01]  /*2d10*/  FFMA.FTZ R4, R4, c[0x0][0x29c], -R2.reuse ;  /* 0x0000a70004047a23 */ /* 0x100fe20000010802 */
[C---:B------:R-:W-:Y:S02]  /*2d20*/  ISETP.GT.AND P0, PT, R238.reuse, 0x30, PT ;  /* 0x00000030ee00780c */ /* 0x040fe40003f04270 */
[----:B------:R-:W-:Y:S01]  /*2d30*/  ISETP.GT.AND P1, PT, R238, 0x40, PT ;  /* 0x00000040ee00780c */ /* 0x000fe20003f24270 */
[-C--:B------:R-:W-:Y:S01]  /*2d40*/  HMMA.16816.F32 R124, R208, R222.reuse, R124 ;  /* 0x000000ded07c723c */ /* 0x080fe2000000187c */
[----:B------:R1:W3:Y:S03]  /*2d50*/  MUFU.EX2 R252, R4 ;  /* 0x0000000400fc7308 */ /* 0x0002e60000000800 */
[----:B------:R-:W-:Y:S02]  /*2d60*/  FSEL R34, R34, -INF , P0 ;  /* 0xff80000022227808 */ /* 0x000fe40000000000 */
[----:B------:R-:W-:Y:S02]  /*2d70*/  FSEL R250, R30, -INF , P0 ;  /* 0xff8000001efa7808 */ /* 0x000fe40000000000 */
[----:B------:R-:W-:Y:S04]  /*2d80*/  HMMA.16816.F32 R128, R200, R222, R128 ;  /* 0x000000dec880723c */ /* 0x000fe80000001880 */
[----:B------:R-:W-:Y:S02]  /*2d90*/  FSEL R38, R38, -INF , P1 ;  /* 0xff80000026267808 */ /* 0x000fe40000800000 */
[----:B------:R-:W-:Y:S02]  /*2da0*/  FSEL R40, R40, -INF , P1 ;  /* 0xff80000028287808 */ /* 0x000fe40000800000 */
[----:B------:R-:W-:Y:S04]  /*2db0*/  FSEL R218, R42, -INF , P1 ;  /* 0xff8000002ada7808 */ /* 0x000fe80000800000 */
[----:B------:R-:W-:Y:S02]  /*2dc0*/  MOV R211, R20 ;  /* 0x0000001400d37202 */ /* 0x000fe40000000f00 */
[----:B------:R-:W-:Y:S02]  /*2dd0*/  MOV R222, R207 ;  /* 0x000000cf00de7202 */ /* 0x000fe40000000f00 */
[----:B--2---:R-:W-:Y:S02]  /*2de0*/  MOV R219, R206 ;  /* 0x000000ce00db7202 */ /* 0x004fe40000000f00 */
[----:B-1----:R-:W-:Y:S02]  /*2df0*/  FSEL R4, R32, -INF , P0 ;  /* 0xff80000020047808 */ /* 0x002fe40000000000 */
[----:B------:R-:W-:Y:S02]  /*2e00*/  FSEL R32, R22, -INF , P2 ;  /* 0xff80000016207808 */ /* 0x000fe40001000000 */
[----:B------:R-:W-:Y:S01]  /*2e10*/  ISETP.GT.AND P2, PT, R238, 0x31, PT ;  /* 0x00000031ee00780c */ /* 0x000fe20003f44270 */
[----:B------:R-:W-:Y:S01]  /*2e20*/  FFMA.FTZ R4, R4, c[0x0][0x29c], -R2 ;  /* 0x0000a70004047a23 */ /* 0x000fe20000010802 */
[----:B------:R-:W-:Y:S01]  /*2e30*/  MOV R221, R7 ;  /* 0x0000000700dd7202 */ /* 0x000fe20000000f00 */
[----:B------:R-:W-:Y:S01]  /*2e40*/  FFMA.FTZ R24, R32, c[0x0][0x29c], -R234 ;  /* 0x0000a70020187a23 */ /* 0x000fe200000108ea */
[----:B------:R-:W-:Y:S01]  /*2e50*/  FSEL R35, R35, -INF , P2 ;  /* 0xff80000023237808 */ /* 0x000fe20001000000 */
[----:B------:R1:W-:Y:S01]  /*2e60*/  MUFU.EX2 R251, R4 ;  /* 0x0000000400fb7308 */ /* 0x0003e20000000800 */
[----:B------:R-:W-:Y:S02]  /*2e70*/  FSEL R248, R31, -INF , P2 ;  /* 0xff8000001ff87808 */ /* 0x000fe40001000000 */
[----:B------:R-:W-:Y:S02]  /*2e80*/  MOV R220, R5 ;  /* 0x0000000500dc7202 */ /* 0x000fe40000000f00 */
[----:B------:R-:W-:Y:S05]  /*2e90*/  MOV R223, R21 ;  /* 0x0000001500df7202 */ /* 0x000fea0000000f00 */
[----:B------:R2:W-:Y:S01]  /*2ea0*/  MUFU.EX2 R205, R24 ;  /* 0x0000001800cd7308 */ /* 0x0005e20000000800 */
[----:B-1----:R-:W-:Y:S05]  /*2eb0*/  FSEL R4, R33, -INF , P2 ;  /* 0xff80000021047808 */ /* 0x002fea0001000000 */
[--C-:B------:R-:W-:Y:S04]  /*2ec0*/  FFMA.FTZ R4, R4, c[0x0][0x29c], -R2.reuse ;  /* 0x0000a70004047a23 */ /* 0x100fe80000010802 */
[----:B------:R1:W-:Y:S01]  /*2ed0*/  MUFU.EX2 R249, R4 ;  /* 0x0000000400f97308 */ /* 0x0003e20000000800 */
[----:B--2---:R-:W-:Y:S02]  /*2ee0*/  IADD3 R24, R196, R0, R229 ;  /* 0x00000000c4187210 */ /* 0x004fe40007ffe0e5 */
[----:B-1----:R-:W-:Y:S02]  /*2ef0*/  FSEL R4, R36, -INF , P1 ;  /* 0xff80000024047808 */ /* 0x002fe40000800000 */
[----:B------:R-:W-:Y:S02]  /*2f00*/  FSEL R36, R28, -INF , P0 ;  /* 0xff8000001c247808 */ /* 0x000fe40000000000 */
[----:B------:R-:W-:Y:S01]  /*2f10*/  ISETP.GT.AND P0, PT, R238, 0x41, PT ;  /* 0x00000041ee00780c */ /* 0x000fe20003f04270 */
[----:B------:R-:W-:Y:S01]  /*2f20*/  FFMA.FTZ R4, R4, c[0x0][0x29c], -R2 ;  /* 0x0000a70004047a23 */ /* 0x000fe20000010802 */
[----:B------:R-:W-:Y:S02]  /*2f30*/  FSEL R28, R29, -INF , P2 ;  /* 0xff8000001d1c7808 */ /* 0x000fe40001000000 */
[----:B------:R-:W-:Y:S01]  /*2f40*/  FSEL R39, R39, -INF , P0 ;  /* 0xff80000027277808 */ /* 0x000fe20000000000 */
[----:B------:R1:W-:Y:S01]  /*2f50*/  MUFU.EX2 R247, R4 ;  /* 0x0000000400f77308 */ /* 0x0003e20000000800 */
[----:B------:R-:W-:Y:S02]  /*2f60*/  FSEL R41, R41, -INF , P0 ;  /* 0xff80000029297808 */ /* 0x000fe40000000000 */
[C---:B------:R-:W-:Y:S02]  /*2f70*/  ISETP.GT.AND P2, PT, R238.reuse, 0x50, PT ;  /* 0x00000050ee00780c */ /* 0x040fe40003f44270 */
[----:B------:R-:W-:Y:S02]  /*2f80*/  ISETP.GT.AND P1, PT, R238, 0x51, PT ;  /* 0x00000051ee00780c */ /* 0x000fe40003f24270 */
[----:B------:R-:W-:Y:S02]  /*2f90*/  FSEL R43, R43, -INF , P0 ;  /* 0xff8000002b2b7808 */ /* 0x000fe40000000000 */
[----:B------:R-:W-:Y:S02]  /*2fa0*/  FSEL R50, R50, -INF , P2 ;  /* 0xff80000032327808 */ /* 0x000fe40001000000 */
[----:B------:R-:W-:Y:S01]  /*2fb0*/  FSEL R42, R46, -INF , P2 ;  /* 0xff8000002e2a7808 */ /* 0x000fe20001000000 */
[----:B------:R-:W-:Y:S01]  /*2fc0*/  FFMA.FTZ R43, R43, c[0x0][0x29c], -R236 ;  /* 0x0000a7002b2b7a23 */ /* 0x000fe200000108ec */
[----:B------:R-:W-:Y:S02]  /*2fd0*/  FSEL R51, R51, -INF , P1 ;  /* 0xff80000033337808 */ /* 0x000fe40000800000 */
[----:B------:R-:W-:Y:S02]  /*2fe0*/  FSEL R48, R48, -INF , P2 ;  /* 0xff80000030307808 */ /* 0x000fe40001000000 */
[----:B------:R-:W-:Y:S01]  /*2ff0*/  FSEL R44, R44, -INF , P2 ;  /* 0xff8000002c2c7808 */ /* 0x000fe20001000000 */
[----:B------:R-:W-:Y:S01]  /*3000*/  FFMA.FTZ R0, R51, c[0x0][0x29c], -R234 ;  /* 0x0000a70033007a23 */ /* 0x000fe200000108ea */
[----:B------:R-:W-:Y:S01]  /*3010*/  ISETP.GT.AND P2, PT, R238, 0x61, PT ;  /* 0x00000061ee00780c */ /* 0x000fe20003f44270 */
[--C-:B------:R-:W-:Y:S01]  /*3020*/  FFMA.FTZ R48, R48, c[0x0][0x29c], -R2.reuse ;  /* 0x0000a70030307a23 */ /* 0x100fe20000010802 */
[----:B------:R-:W-:Y:S01]  /*3030*/  FSEL R45, R45, -INF , P1 ;  /* 0xff8000002d2d7808 */ /* 0x000fe20000800000 */
[----:B------:R2:W-:Y:S01]  /*3040*/  MUFU.EX2 R200, R0 ;  /* 0x0000000000c87308 */ /* 0x0005e20000000800 */
[----:B------:R-:W-:Y:S02]  /*3050*/  FSEL R49, R49, -INF , P1 ;  /* 0xff80000031317808 */ /* 0x000fe40000800000 */
[----:B-1----:R-:W-:Y:S02]  /*3060*/  FSEL R4, R37, -INF , P0 ;  /* 0xff80000025047808 */ /* 0x002fe40000000000 */
[----:B------:R-:W-:Y:S01]  /*3070*/  ISETP.GT.AND P0, PT, R238, 0x60, PT ;  /* 0x00000060ee00780c */ /* 0x000fe20003f04270 */
[--C-:B------:R-:W-:Y:S01]  /*3080*/  FFMA.FTZ R49, R49, c[0x0][0x29c], -R2.reuse ;  /* 0x0000a70031317a23 */ /* 0x100fe20000010802 */
[----:B------:R-:W-:Y:S01]  /*3090*/  FSEL R37, R47, -INF , P1 ;  /* 0xff8000002f257808 */ /* 0x000fe20000800000 */
[--C-:B------:R-:W-:Y:S01]  /*30a0*/  FFMA.FTZ R4, R4, c[0x0][0x29c], -R2.reuse ;  /* 0x0000a70004047a23 */ /* 0x100fe20000010802 */
[----:B------:R-:W-:Y:S01]  /*30b0*/  FSEL R54, R54, -INF , P0 ;  /* 0xff80000036367808 */ /* 0x000fe20000000000 */
[----:B------:R-:W-:Y:S01]  /*30c0*/  MUFU.EX2 R215, R49 ;  /* 0x0000003100d77308 */ /* 0x000fe20000000800 */
[----:B------:R-:W-:Y:S02]  /*30d0*/  FSEL R56, R56, -INF , P0 ;  /* 0xff80000038387808 */ /* 0x000fe40000000000 */
[----:B------:R-:W-:Y:S02]  /*30e0*/  FSEL R33, R58, -INF , P0 ;  /* 0xff8000003a217808 */ /* 0x000fe40000000000 */
[----:B------:R-:W-:Y:S02]  /*30f0*/  FSEL R52, R52, -INF , P0 ;  /* 0xff80000034347808 */ /* 0x000fe40000000000 */
[C---:B------:R-:W-:Y:S02]  /*3100*/  ISETP.GT.AND P0, PT, R238.reuse, 0x71, PT ;  /* 0x00000071ee00780c */ /* 0x040fe40003f04270 */
[----:B------:R-:W-:Y:S01]  /*3110*/  ISETP.GT.AND P1, PT, R238, 0x70, PT ;  /* 0x00000070ee00780c */ /* 0x000fe20003f24270 */
[----:B------:R-:W-:Y:S01]  /*3120*/  FFMA.FTZ R52, R52, c[0x0][0x29c], -R2 ;  /* 0x0000a70034347a23 */ /* 0x000fe20000010802 */
[----:B------:R-:W-:Y:S01]  /*3130*/  FSEL R53, R53, -INF , P2 ;  /* 0xff80000035357808 */ /* 0x000fe20001000000 */
[----:B------:R-:W-:Y:S01]  /*3140*/  MUFU.EX2 R216, R48 ;  /* 0x0000003000d87308 */ /* 0x000fe20000000800 */
[----:B------:R-:W-:Y:S01]  /*3150*/  FSEL R20, R64, -INF , P1 ;  /* 0xff80000040147808 */ /* 0x000fe20000800000 */
[----:B--2---:R-:W-:Y:S01]  /*3160*/  FFMA.FTZ R0, R54, c[0x0][0x29c], -R234 ;  /* 0x0000a70036007a23 */ /* 0x004fe200000108ea */
[----:B------:R-:W-:Y:S01]  /*3170*/  FSEL R65, R65, -INF , P0 ;  /* 0xff80000041417808 */ /* 0x000fe20000000000 */
[--C-:B------:R-:W-:Y:S01]  /*3180*/  FFMA.FTZ R53, R53, c[0x0][0x29c], -R2.reuse ;  /* 0x0000a70035357a23 */ /* 0x100fe20000010802 */
[----:B------:R-:W-:Y:S01]  /*3190*/  MOV R47, R17 ;  /* 0x00000011002f7202 */ /* 0x000fe20000000f00 */
[--C-:B------:R-:W-:Y:S01]  /*31a0*/  FFMA.FTZ R20, R20, c[0x0][0x29c], -R2.reuse ;  /* 0x0000a70014147a23 */ /* 0x100fe20000010802 */
[----:B------:R-:W-:Y:S01]  /*31b0*/  MOV R46, R27 ;  /* 0x0000001b002e7202 */ /* 0x000fe20000000f00 */
[----:B------:R-:W-:Y:S01]  /*31c0*/  FFMA.FTZ R2, R65, c[0x0][0x29c], -R2 ;  /* 0x0000a70041027a23 */ /* 0x000fe20000010802 */
[----:B------:R-:W-:Y:S01]  /*31d0*/  MOV R27, R16 ;  /* 0x00000010001b7202 */ /* 0x000fe20000000f00 */
[----:B------:R1:W-:Y:S01]  /*31e0*/  MUFU.EX2 R217, R4 ;  /* 0x0000000400d97308 */ /* 0x0003e20000000800 */
[----:B------:R-:W-:Y:S02]  /*31f0*/  FSEL R55, R55, -INF , P2 ;  /* 0xff80000037377808 */ /* 0x000fe40001000000 */
[----:B------:R-:W-:Y:S02]  /*3200*/  FSEL R67, R67, -INF , P0 ;  /* 0xff80000043437808 */ /* 0x000fe40000000000 */
[----:B------:R-:W-:Y:S01]  /*3210*/  FSEL R66, R66, -INF , P1 ;  /* 0xff80000042427808 */ /* 0x000fe20000800000 */
[--C-:B------:R-:W-:Y:S01]  /*3220*/  FFMA.FTZ R55, R55, c[0x0][0x29c], -R234.reuse ;  /* 0x0000a70037377a23 */ /* 0x100fe200000108ea */
[----:B------:R-:W-:Y:S02]  /*3230*/  FSEL R57, R57, -INF , P2 ;  /* 0xff80000039397808 */ /* 0x000fe40001000000 */
[----:B------:R-:W-:Y:S01]  /*3240*/  FSEL R61, R61, -INF , P0 ;  /* 0xff8000003d3d7808 */ /* 0x000fe20000000000 */
[----:B------:R2:W-:Y:S01]  /*3250*/  MUFU.EX2 R208, R2 ;  /* 0x0000000200d07308 */ /* 0x0005e20000000800 */
[----:B------:R-:W-:Y:S01]  /*3260*/  FFMA.FTZ R66, R66, c[0x0][0x29c], -R234 ;  /* 0x0000a70042427a23 */ /* 0x000fe200000108ea */
[----:B------:R-:W-:Y:S02]  /*3270*/  FSEL R63, R63, -INF , P0 ;  /* 0xff8000003f3f7808 */ /* 0x000fe40000000000 */
[----:B------:R-:W-:Y:S02]  /*3280*/  FSEL R59, R59, -INF , P2 ;  /* 0xff8000003b3b7808 */ /* 0x000fe40001000000 */
[----:B------:R-:W-:Y:S02]  /*3290*/  FSEL R62, R62, -INF , P1 ;  /* 0xff8000003e3e7808 */ /* 0x000fe40000800000 */
[----:B------:R-:W-:Y:S01]  /*32a0*/  FSEL R60, R60, -INF , P1 ;  /* 0xff8000003c3c7808 */ /* 0x000fe20000800000 */
[--C-:B------:R-:W-:Y:S01]  /*32b0*/  FFMA.FTZ R59, R59, c[0x0][0x29c], -R236.reuse ;  /* 0x0000a7003b3b7a23 */ /* 0x100fe200000108ec */
[----:B------:R4:W-:Y:S01]  /*32c0*/  MUFU.EX2 R214, R52 ;  /* 0x0000003400d67308 */ /* 0x0009e20000000800 */
[----:B------:R-:W-:Y:S01]  /*32d0*/  FFMA.FTZ R62, R62, c[0x0][0x29c], -R236 ;  /* 0x0000a7003e3e7a23 */ /* 0x000fe200000108ec */
[----:B------:R-:W-:Y:S01]  /*32e0*/  PLOP3.LUT P0, PT, PT, PT, UP0, 0x80, 0x0 ;  /* 0x000000000000781c */ /* 0x000fe20003f0f008 */
[--C-:B------:R-:W-:Y:S01]  /*32f0*/  FFMA.FTZ R60, R60, c[0x0][0x29c], -R235.reuse ;  /* 0x0000a7003c3c7a23 */ /* 0x100fe200000108eb */
[----:B-1----:R-:W1:Y:S06]  /*3300*/  LDSM.16.M88.4 R4, [R12+0x10080] ;  /* 0x010080000c04783b */ /* 0x002e6c0000000200 */
[----:B------:R5:W-:Y:S02]  /*3310*/  MUFU.EX2 R210, R20 ;  /* 0x0000001400d27308 */ /* 0x000be40000000800 */
[----:B------:R-:W3:Y:S01]  /*3320*/  LDSM.16.M88.4 R12, [R12+0x12080] ;  /* 0x012080000c0c783b */ /* 0x000ee20000000200 */
[--C-:B--2---:R-:W-:Y:S07]  /*3330*/  FFMA.FTZ R2, R199, c[0x0][0x29c], -R234.reuse ;  /* 0x0000a700c7027a23 */ /* 0x104fee00000108ea */
[----:B------:R2:W-:Y:S01]  /*3340*/  MUFU.EX2 R49, R2 ;  /* 0x0000000200317308 */ /* 0x0005e20000000800 */
[----:B----4-:R-:W-:Y:S02]  /*3350*/  MOV R52, R18 ;  /* 0x0000001200347202 */ /* 0x010fe40000000f00 */
[----:B------:R-:W4:Y:S07]  /*3360*/  LDSM.16.M88.4 R16, [R226+0x5080] ;  /* 0x00508000e210783b */ /* 0x000f2e0000000200 */
[----:B------:R-:W-:Y:S01]  /*3370*/  MUFU.EX2 R43, R43 ;  /* 0x0000002b002b7308 */ /* 0x000fe20000000800 */
[----:B-----5:R-:W5:Y:S09]  /*3380*/  LDSM.16.M88.4 R20, [R226+0x6080] ;  /* 0x00608000e214783b */ /* 0x020f720000000200 */
[----:B------:R4:W-:Y:S01]  /*3390*/  MUFU.EX2 R199, R0 ;  /* 0x0000000000c77308 */ /* 0x0009e20000000800 */
[-C--:B-1----:R-:W-:Y:S05]  /*33a0*/  HMMA.16816.F32 R68, R4, R8.reuse, R68 ;  /* 0x000000080444723c */ /* 0x082fea0000001844 */
[--C-:B--2---:R-:W-:Y:S04]  /*33b0*/  FFMA.FTZ R2, R204, c[0x0][0x29c], -R234.reuse ;  /* 0x0000a700cc027a23 */ /* 0x104fe800000108ea */
[----:B------:R-:W-:Y:S01]  /*33c0*/  MUFU.EX2 R29, R66 ;  /* 0x00000042001d7308 */ /* 0x000fe20000000800 */
[C---:B---3--:R-:W-:Y:S08]  /*33d0*/  HMMA.16816.F32 R72, R12.reuse, R8, R72 ;  /* 0x000000080c48723c */ /* 0x048ff00000001848 */
[-C--:B------:R-:W-:Y:S01]  /*33e0*/  HMMA.16816.F32 R76, R12, R10.reuse, R76 ;  /* 0x0000000a0c4c723c */ /* 0x080fe2000000184c */
[----:B------:R1:W-:Y:S03]  /*33f0*/  MUFU.EX2 R48, R2 ;  /* 0x0000000200307308 */ /* 0x0003e60000000800 */
[--C-:B----4-:R-:W-:Y:S04]  /*3400*/  FFMA.FTZ R0, R245, c[0x0][0x29c], -R235.reuse ;  /* 0x0000a700f5007a23 */ /* 0x110fe800000108eb */
[C---:B------:R-:W-:Y:S01]  /*3410*/  HMMA.16816.F32 R80, R4.reuse, R10, R80 ;  /* 0x0000000a0450723c */ /* 0x040fe20000001850 */
[----:B------:R-:W2:Y:S02]  /*3420*/  LDSM.16.M88.4 R8, [R226+0x7080] ;  /* 0x00708000e208783b */ /* 0x000ea40000000200 */
[----:B------:R-:W-:Y:S05]  /*3430*/  MUFU.EX2 R209, R53 ;  /* 0x0000003500d17308 */ /* 0x000fea0000000800 */
[-C--:B------:R-:W-:Y:S05]  /*3440*/  HMMA.16816.F32 R84, R4, R16.reuse, R84 ;  /* 0x000000100454723c */ /* 0x080fea0000001854 */
[----:B------:R-:W-:Y:S03]  /*3450*/  MUFU.EX2 R60, R60 ;  /* 0x0000003c003c7308 */ /* 0x000fe60000000800 */
[C---:B------:R-:W-:Y:S04]  /*3460*/  HMMA.16816.F32 R88, R12.reuse, R16, R88 ;  /* 0x000000100c58723c */ /* 0x040fe80000001858 */
[--C-:B-1----:R-:W-:Y:S03]  /*3470*/  FFMA.FTZ R2, R198, c[0x0][0x29c], -R234.reuse ;  /* 0x0000a700c6027a23 */ /* 0x102fe600000108ea */
[----:B------:R-:W-:Y:S01]  /*3480*/  MUFU.EX2 R198, R55 ;  /* 0x0000003700c67308 */ /* 0x000fe20000000800 */
[-C--:B------:R-:W-:Y:S08]  /*3490*/  HMMA.16816.F32 R92, R12, R18.reuse, R92 ;  /* 0x000000120c5c723c */ /* 0x080ff0000000185c */
[C---:B------:R-:W-:Y:S01]  /*34a0*/  HMMA.16816.F32 R96, R4.reuse, R18, R96 ;  /* 0x000000120460723c */ /* 0x040fe20000001860 */
[----:B------:R1:W-:Y:S01]  /*34b0*/  MUFU.EX2 R207, R2 ;  /* 0x0000000200cf7308 */ /* 0x0003e20000000800 */
[----:B------:R-:W-:Y:S06]  /*34c0*/  LDSM.16.M88.4 R16, [R24+0x10080] ;  /* 0x010080001810783b */ /* 0x000fec0000000200 */
[-C--:B-----5:R-:W-:Y:S08]  /*34d0*/  HMMA.16816.F32 R100, R4, R20.reuse, R100 ;  /* 0x000000140464723c */ /* 0x0a0ff00000001864 */
[C---:B------:R-:W-:Y:S08]  /*34e0*/  HMMA.16816.F32 R104, R12.reuse, R20, R104 ;  /* 0x000000140c68723c */ /* 0x040ff00000001868 */
[-C--:B------:R-:W-:Y:S04]  /*34f0*/  HMMA.16816.F32 R108, R12, R22.reuse, R108 ;  /* 0x000000160c6c723c */ /* 0x080fe8000000186c */
[--C-:B-1----:R-:W-:Y:S02]  /*3500*/  FFMA.FTZ R2, R197, c[0x0][0x29c], -R234.reuse ;  /* 0x0000a700c5027a23 */ /* 0x102fe400000108ea */
[----:B------:R1:W-:Y:S02]  /*3510*/  MUFU.EX2 R197, R0 ;  /* 0x0000000000c57308 */ /* 0x0003e40000000800 */
[C---:B------:R-:W-:Y:S01]  /*3520*/  HMMA.16816.F32 R112, R4.reuse, R22, R112 ;  /* 0x000000160470723c */ /* 0x040fe20000001870 */
[----:B------:R-:W3:Y:S07]  /*3530*/  LDSM.16.M88.4 R20, [R227+0x4080] ;  /* 0x00408000e314783b */ /* 0x000eee0000000200 */
[-C--:B--2---:R-:W-:Y:S01]  /*3540*/  HMMA.16816.F32 R116, R4, R8.reuse, R116 ;  /* 0x000000080474723c */ /* 0x084fe20000001874 */
[----:B------:R2:W-:Y:S07]  /*3550*/  MUFU.EX2 R206, R2 ;  /* 0x0000000200ce7308 */ /* 0x0005ee0000000800 */
[C---:B------:R-:W-:Y:S04]  /*3560*/  HMMA.16816.F32 R120, R12.reuse, R8, R120 ;  /* 0x000000080c78723c */ /* 0x040fe80000001878 */
[--C-:B-1----:R-:W-:Y:S04]  /*3570*/  FFMA.FTZ R0, R246, c[0x0][0x29c], -R235.reuse ;  /* 0x0000a700f6007a23 */ /* 0x102fe800000108eb */
[-C--:B------:R-:W-:Y:S01]  /*3580*/  HMMA.16816.F32 R124, R12, R10.reuse, R124 ;  /* 0x0000000a0c7c723c */ /* 0x080fe2000000187c */
[----:B------:R-:W-:Y:S07]  /*3590*/  LDSM.16.M88.4 R12, [R227+0x5080] ;  /* 0x00508000e30c783b */ /* 0x000fee0000000200 */
[----:B------:R-:W-:Y:S01]  /*35a0*/  HMMA.16816.F32 R128, R4, R10, R128 ;  /* 0x0000000a0480723c */ /* 0x000fe20000001880 */
[----:B------:R-:W-:Y:S03]  /*35b0*/  LDSM.16.M88.4 R4, [R227+0x6080] ;  /* 0x00608000e304783b */ /* 0x000fe60000000200 */
[--C-:B--2---:R-:W-:Y:S04]  /*35c0*/  FFMA.FTZ R2, R26, c[0x0][0x29c], -R234.reuse ;  /* 0x0000a7001a027a23 */ /* 0x104fe800000108ea */
[----:B------:R1:W-:Y:S01]  /*35d0*/  MUFU.EX2 R31, R2 ;  /* 0x00000002001f7308 */ /* 0x0003e20000000800 */
[-C--:B---3--:R-:W-:Y:S01]  /*35e0*/  HMMA.16816.F32 R68, R16, R20.reuse, R68 ;  /* 0x000000141044723c */ /* 0x088fe20000001844 */
[----:B------:R-:W-:Y:S04]  /*35f0*/  LDSM.16.M88.4 R8, [R227+0x7080] ;  /* 0x00708000e308783b */ /* 0x000fe80000000200 */
[--C-:B-1----:R-:W-:Y:S01]  /*3600*/  FFMA.FTZ R2, R34, c[0x0][0x29c], -R234.reuse ;  /* 0x0000a70022027a23 */ /* 0x102fe200000108ea */
[----:B------:R-:W-:Y:S03]  /*3610*/  MOV R34, R27 ;  /* 0x0000001b00227202 */ /* 0x000fe60000000f00 */
[----:B------:R1:W-:Y:S03]  /*3620*/  MUFU.EX2 R204, R2 ;  /* 0x0000000200cc7308 */ /* 0x0003e60000000800 */
[--C-:B-1----:R-:W-:Y:S07]  /*3630*/  FFMA.FTZ R2, R35, c[0x0][0x29c], -R234.reuse ;  /* 0x0000a70023027a23 */ /* 0x102fee00000108ea */
[----:B------:R1:W-:Y:S02]  /*3640*/  MUFU.EX2 R203, R2 ;  /* 0x0000000200cb7308 */ /* 0x0003e40000000800 */
[--C-:B-1----:R-:W-:Y:S01]  /*3650*/  FFMA.FTZ R2, R38, c[0x0][0x29c], -R234.reuse ;  /* 0x0000a70026027a23 */ /* 0x102fe200000108ea */
[----:B------:R-:W-:Y:S02]  /*3660*/  MOV R38, R25 ;  /* 0x0000001900267202 */ /* 0x000fe40000000f00 */
[----:B------:R-:W1:Y:S05]  /*3670*/  LDSM.16.M88.4 R24, [R24+0x12080] ;  /* 0x012080001818783b */ /* 0x000e6a0000000200 */
[----:B------:R2:W-:Y:S02]  /*3680*/  MUFU.EX2 R202, R2 ;  /* 0x0000000200ca7308 */ /* 0x0005e40000000800 */
[--C-:B--2---:R-:W-:Y:S01]  /*3690*/  FFMA.FTZ R2, R39, c[0x0][0x29c], -R234.reuse ;  /* 0x0000a70027027a23 */ /* 0x104fe200000108ea */
[----:B------:R-:W-:Y:S07]  /*36a0*/  F2FP.PACK_AB R39, R252, R219 ;  /* 0x000000dbfc27723e */ /* 0x000fee00000000ff */
[----:B------:R2:W3:Y:S01]  /*36b0*/  MUFU.EX2 R30, R2 ;  /* 0x00000002001e7308 */ /* 0x0004e20000000800 */
[C---:B-1----:R-:W-:Y:S08]  /*36c0*/  HMMA.16816.F32 R72, R24.reuse, R20, R72 ;  /* 0x000000141848723c */ /* 0x042ff00000001848 */
[-C--:B------:R-:W-:Y:S04]  /*36d0*/  HMMA.16816.F32 R76, R24, R22.reuse, R76 ;  /* 0x00000016184c723c */ /* 0x080fe8000000184c */
[--C-:B--2---:R-:W-:Y:S01]  /*36e0*/  FFMA.FTZ R2, R50, c[0x0][0x29c], -R234.reuse ;  /* 0x0000a70032027a23 */ /* 0x104fe200000108ea */
[----:B---3--:R-:W-:Y:S01]  /*36f0*/  F2FP.PACK_AB R21, R30, R202 ;  /* 0x000000ca1e15723e */ /* 0x008fe200000000ff */
[----:B------:R-:W-:Y:S02]  /*3700*/  FFMA.FTZ R234, R67, c[0x0][0x29c], -R234 ;  /* 0x0000a70043ea7a23 */ /* 0x000fe400000108ea */
[C---:B------:R-:W-:Y:S01]  /*3710*/  HMMA.16816.F32 R80, R16.reuse, R22, R80 ;  /* 0x000000161050723c */ /* 0x040fe20000001850 */
[----:B------:R1:W-:Y:S06]  /*3720*/  MUFU.EX2 R67, R0 ;  /* 0x0000000000437308 */ /* 0x0003ec0000000800 */
[----:B------:R-:W-:Y:S01]  /*3730*/  F2FP.PACK_AB R23, R206, R207 ;  /* 0x000000cfce17723e */ /* 0x000fe200000000ff */
[-C--:B------:R-:W-:Y:S03]  /*3740*/  HMMA.16816.F32 R84, R16, R12.reuse, R84 ;  /* 0x0000000c1054723c */ /* 0x080fe60000001854 */
[----:B------:R2:W3:Y:S01]  /*3750*/  MUFU.EX2 R201, R2 ;  /* 0x0000000200c97308 */ /* 0x0004e20000000800 */
[----:B------:R-:W-:Y:S04]  /*3760*/  F2FP.PACK_AB R22, R203, R204 ;  /* 0x000000cccb16723e */ /* 0x000fe800000000ff */
[C---:B------:R-:W-:Y:S05]  /*3770*/  HMMA.16816.F32 R88, R24.reuse, R12, R88 ;  /* 0x0000000c1858723c */ /* 0x040fea0000001858 */
[----:B------:R-:W-:Y:S03]  /*3780*/  MUFU.EX2 R234, R234 ;  /* 0x000000ea00ea7308 */ /* 0x000fe60000000800 */
[-C--:B------:R-:W-:Y:S04]  /*3790*/  HMMA.16816.F32 R92, R24, R14.reuse, R92 ;  /* 0x0000000e185c723c */ /* 0x080fe8000000185c */
[--C-:B-1----:R-:W-:Y:S04]  /*37a0*/  FFMA.FTZ R0, R244, c[0x0][0x29c], -R235.reuse ;  /* 0x0000a700f4007a23 */ /* 0x102fe800000108eb */
[----:B------:R1:W-:Y:S01]  /*37b0*/  MUFU.EX2 R66, R0 ;  /* 0x0000000000427308 */ /* 0x0003e20000000800 */
[C---:B------:R-:W-:Y:S04]  /*37c0*/  HMMA.16816.F32 R96, R16.reuse, R14, R96 ;  /* 0x0000000e1060723c */ /* 0x040fe80000001860 */
[--C-:B--2---:R-:W-:Y:S01]  /*37d0*/  FFMA.FTZ R2, R213, c[0x0][0x29c], -R235.reuse ;  /* 0x0000a700d5027a23 */ /* 0x104fe200000108eb */
[----:B---3--:R-:W-:Y:S02]  /*37e0*/  F2FP.PACK_AB R20, R200, R201 ;  /* 0x000000c9c814723e */ /* 0x008fe400000000ff */
[----:B------:R-:W-:Y:S01]  /*37f0*/  F2FP.PACK_AB R14, R197, R67 ;  /* 0x00000043c50e723e */ /* 0x000fe200000000ff */
[-C--:B------:R-:W-:Y:S01]  /*3800*/  HMMA.16816.F32 R100, R16, R4.reuse, R100 ;  /* 0x000000041064723c */ /* 0x080fe20000001864 */
[----:B------:R2:W-:Y:S07]  /*3810*/  MUFU.EX2 R64, R2 ;  /* 0x0000000200407308 */ /* 0x0005ee0000000800 */
[C---:B------:R-:W-:Y:S04]  /*3820*/  HMMA.16816.F32 R104, R24.reuse, R4, R104 ;  /* 0x000000041868723c */ /* 0x040fe80000001868 */
[--C-:B-1----:R-:W-:Y:S04]  /*3830*/  FFMA.FTZ R0, R243, c[0x0][0x29c], -R235.reuse ;  /* 0x0000a700f3007a23 */ /* 0x102fe800000108eb */
[-C--:B------:R-:W-:Y:S01]  /*3840*/  HMMA.16816.F32 R108, R24, R6.reuse, R108 ;  /* 0x00000006186c723c */ /* 0x080fe2000000186c */
[----:B------:R1:W3:Y:S03]  /*3850*/  MUFU.EX2 R65, R0 ;  /* 0x0000000000417308 */ /* 0x0002e60000000800 */
[--C-:B------:R-:W-:Y:S02]  /*3860*/  FFMA.FTZ R4, R56, c[0x0][0x29c], -R235.reuse ;  /* 0x0000a70038047a23 */ /* 0x100fe400000108eb */
[--C-:B------:R-:W-:Y:S01]  /*3870*/  FFMA.FTZ R56, R33, c[0x0][0x29c], -R236.reuse ;  /* 0x0000a70021387a23 */ /* 0x100fe200000108ec */
[----:B------:R-:W-:Y:S01]  /*3880*/  F2FP.PACK_AB R33, R209, R214 ;  /* 0x000000d6d121723e */ /* 0x000fe200000000ff */
[C---:B------:R-:W-:Y:S01]  /*3890*/  HMMA.16816.F32 R112, R16.reuse, R6, R112 ;  /* 0x000000061070723c */ /* 0x040fe20000001870 */
[----:B--2---:R-:W2:Y:S03]  /*38a0*/  LDS R2, [R237+0x18480] ;  /* 0x01848000ed027984 */ /* 0x004ea60000000800 */
[--C-:B------:R-:W-:Y:S01]  /*38b0*/  FFMA.FTZ R5, R34, c[0x0][0x29c], -R236.reuse ;  /* 0x0000a70022057a23 */ /* 0x100fe200000108ec */
[----:B------:R-:W-:Y:S02]  /*38c0*/  F2FP.PACK_AB R34, R215, R216 ;  /* 0x000000d8d722723e */ /* 0x000fe400000000ff */
[--C-:B------:R-:W-:Y:S01]  /*38d0*/  FFMA.FTZ R6, R222, c[0x0][0x29c], -R236.reuse ;  /* 0x0000a700de067a23 */ /* 0x100fe200000108ec */
[-C--:B------:R-:W-:Y:S01]  /*38e0*/  HMMA.16816.F32 R116, R16, R8.reuse, R116 ;  /* 0x000000081074723c */ /* 0x080fe20000001874 */
[----:B------:R-:W-:Y:S03]  /*38f0*/  MUFU.EX2 R51, R5 ;  /* 0x0000000500337308 */ /* 0x000fe60000000800 */
[--C-:B------:R-:W-:Y:S04]  /*3900*/  FFMA.FTZ R7, R223, c[0x0][0x29c], -R236.reuse ;  /* 0x0000a700df077a23 */ /* 0x100fe800000108ec */
[C---:B------:R-:W-:Y:S03]  /*3910*/  HMMA.16816.F32 R120, R24.reuse, R8, R120 ;  /* 0x000000081878723c */ /* 0x040fe60000001878 */
[----:B------:R-:W-:Y:S01]  /*3920*/  MUFU.EX2 R50, R6 ;  /* 0x0000000600327308 */ /* 0x000fe20000000800 */
[--C-:B-1----:R-:W-:Y:S01]  /*3930*/  FFMA.FTZ R0, R212, c[0x0][0x29c], -R235.reuse ;  /* 0x0000a700d4007a23 */ /* 0x102fe200000108eb */
[----:B---3--:R-:W-:Y:S02]  /*3940*/  F2FP.PACK_AB R13, R65, R66 ;  /* 0x00000042410d723e */ /* 0x008fe400000000ff */
[--C-:B------:R-:W-:Y:S01]  /*3950*/  FFMA.FTZ R8, R47, c[0x0][0x29c], -R236.reuse ;  /* 0x0000a7002f087a23 */ /* 0x100fe200000108ec */
[-C--:B------:R-:W-:Y:S04]  /*3960*/  HMMA.16816.F32 R124, R24, R10.reuse, R124 ;  /* 0x0000000a187c723c */ /* 0x080fe8000000187c */
[--C-:B------:R-:W-:Y:S01]  /*3970*/  FFMA.FTZ R47, R46, c[0x0][0x29c], -R236.reuse ;  /* 0x0000a7002e2f7a23 */ /* 0x100fe200000108ec */
[----:B------:R1:W-:Y:S01]  /*3980*/  MUFU.EX2 R12, R0 ;  /* 0x00000000000c7308 */ /* 0x0003e20000000800 */
[----:B------:R-:W-:Y:S01]  /*3990*/  FFMA.FTZ R46, R250, c[0x0][0x29c], -R236 ;  /* 0x0000a700fa2e7a23 */ /* 0x000fe200000108ec */
[----:B------:R-:W-:Y:S01]  /*39a0*/  F2FP.PACK_AB R24, R31, R205 ;  /* 0x000000cd1f18723e */ /* 0x000fe200000000ff */
[----:B------:R-:W-:Y:S04]  /*39b0*/  HMMA.16816.F32 R128, R16, R10, R128 ;  /* 0x0000000a1080723c */ /* 0x000fe80000001880 */
[----:B------:R-:W-:Y:S03]  /*39c0*/  F2FP.PACK_AB R25, R208, R210 ;  /* 0x000000d2d019723e */ /* 0x000fe600000000ff */
[----:B------:R-:W-:Y:S01]  /*39d0*/  MUFU.EX2 R47, R47 ;  /* 0x0000002f002f7308 */ /* 0x000fe20000000800 */
[----:B------:R-:W-:Y:S01]  /*39e0*/  F2FP.PACK_AB R19, R198, R199 ;  /* 0x000000c7c613723e */ /* 0x000fe200000000ff */
[--C-:B--2---:R-:W-:Y:S03]  /*39f0*/  FADD.FTZ R68, R68, -R2.reuse ;  /* 0x8000000244447221 */ /* 0x104fe60000010000 */
[--C-:B------:R-:W-:Y:S01]  /*3a00*/  FADD.FTZ R69, R69, -R2.reuse ;  /* 0x8000000245457221 */ /* 0x100fe20000010000 */
[----:B------:R-:W-:Y:S01]  /*3a10*/  F2FP.PACK_AB R18, R234, R29 ;  /* 0x0000001dea12723e */ /* 0x000fe200000000ff */
[----:B------:R-:W-:Y:S02]  /*3a20*/  FMUL.FTZ R68, R52, R68 ;  /* 0x0000004434447220 */ /* 0x000fe40000410000 */
[--C-:B------:R-:W-:Y:S01]  /*3a30*/  FADD.FTZ R80, R80, -R2.reuse ;  /* 0x8000000250507221 */ /* 0x100fe20000010000 */
[----:B------:R-:W-:Y:S01]  /*3a40*/  MUFU.EX2 R46, R46 ;  /* 0x0000002e002e7308 */ /* 0x000fe20000000800 */
[--C-:B------:R-:W-:Y:S02]  /*3a50*/  FADD.FTZ R81, R81, -R2.reuse ;  /* 0x8000000251517221 */ /* 0x100fe40000010000 */
[--C-:B------:R-:W-:Y:S02]  /*3a60*/  FADD.FTZ R84, R84, -R2.reuse ;  /* 0x8000000254547221 */ /* 0x100fe40000010000 */
[--C-:B-1----:R-:W-:Y:S02]  /*3a70*/  FFMA.FTZ R0, R36, c[0x0][0x29c], -R235.reuse ;  /* 0x0000a70024007a23 */ /* 0x102fe400000108eb */
[--C-:B------:R-:W-:Y:S02]  /*3a80*/  FADD.FTZ R85, R85, -R2.reuse ;  /* 0x8000000255557221 */ /* 0x100fe40000010000 */
[--C-:B------:R-:W-:Y:S01]  /*3a90*/  FADD.FTZ R96, R96, -R2.reuse ;  /* 0x8000000260607221 */ /* 0x100fe20000010000 */
[----:B------:R1:W-:Y:S01]  /*3aa0*/  MUFU.EX2 R58, R0 ;  /* 0x00000000003a7308 */ /* 0x0003e20000000800 */
[--C-:B------:R-:W-:Y:S02]  /*3ab0*/  FADD.FTZ R97, R97, -R2.reuse ;  /* 0x8000000261617221 */ /* 0x100fe40000010000 */
[--C-:B------:R-:W-:Y:S02]  /*3ac0*/  FADD.FTZ R100, R100, -R2.reuse ;  /* 0x8000000264647221 */ /* 0x100fe40000010000 */
[--C-:B------:R-:W-:Y:S02]  /*3ad0*/  FADD.FTZ R101, R101, -R2.reuse ;  /* 0x8000000265657221 */ /* 0x100fe40000010000 */
[--C-:B------:R-:W-:Y:S02]  /*3ae0*/  FADD.FTZ R112, R112, -R2.reuse ;  /* 0x8000000270707221 */ /* 0x100fe40000010000 */
[--C-:B------:R-:W-:Y:S02]  /*3af0*/  FADD.FTZ R113, R113, -R2.reuse ;  /* 0x8000000271717221 */ /* 0x100fe40000010000 */
[--C-:B------:R-:W-:Y:S02]  /*3b00*/  FADD.FTZ R116, R116, -R2.reuse ;  /* 0x8000000274747221 */ /* 0x100fe40000010000 */
[--C-:B------:R-:W-:Y:S02]  /*3b10*/  FADD.FTZ R117, R117, -R2.reuse ;  /* 0x8000000275757221 */ /* 0x100fe40000010000 */
[--C-:B------:R-:W-:Y:S02]  /*3b20*/  FADD.FTZ R128, R128, -R2.reuse ;  /* 0x8000000280807221 */ /* 0x100fe40000010000 */
[----:B------:R-:W-:Y:S02]  /*3b30*/  FADD.FTZ R129, R129, -R2 ;  /* 0x8000000281817221 */ /* 0x000fe40000010000 */
[----:B------:R-:W2:Y:S01]  /*3b40*/  LDS R2, [R237+0x18580] ;  /* 0x01858000ed027984 */ /* 0x000ea20000000800 */
[--C-:B------:R-:W-:Y:S01]  /*3b50*/  FFMA.FTZ R36, R37, c[0x0][0x29c], -R236.reuse ;  /* 0x0000a70025247a23 */ /* 0x100fe200000108ec */
[----:B------:R-:W-:Y:S01]  /*3b60*/  F2FP.PACK_AB R37, R217, R247 ;  /* 0x000000f7d925723e */ /* 0x000fe200000000ff */
[----:B------:R-:W-:Y:S02]  /*3b70*/  FMUL.FTZ R69, R211, R69 ;  /* 0x00000045d3457220 */ /* 0x000fe40000410000 */
[--C-:B-1----:R-:W-:Y:S02]  /*3b80*/  FFMA.FTZ R0, R28, c[0x0][0x29c], -R235.reuse ;  /* 0x0000a7001c007a23 */ /* 0x102fe400000108eb */
[----:B------:R1:W-:Y:S01]  /*3b90*/  MUFU.EX2 R28, R4 ;  /* 0x00000004001c7308 */ /* 0x0003e20000000800 */
[----:B------:R-:W-:Y:S01]  /*3ba0*/  FMUL.FTZ R80, R220, R80 ;  /* 0x00000050dc507220 */ /* 0x000fe20000410000 */
[----:B------:R-:W-:Y:S01]  /*3bb0*/  F2FP.PACK_AB R68, R69, R68 ;  /* 0x000000444544723e */ /* 0x000fe200000000ff */
[----:B------:R-:W-:Y:S02]  /*3bc0*/  FMUL.FTZ R81, R221, R81 ;  /* 0x00000051dd517220 */ /* 0x000fe40000410000 */
[----:B------:R-:W-:Y:S02]  /*3bd0*/  FMUL.FTZ R84, R219, R84 ;  /* 0x00000054db547220 */ /* 0x000fe40000410000 */
[----:B------:R-:W-:Y:S01]  /*3be0*/  FMUL.FTZ R85, R252, R85 ;  /* 0x00000055fc557220 */ /* 0x000fe20000410000 */
[----:B------:R-:W-:Y:S01]  /*3bf0*/  F2FP.PACK_AB R80, R81, R80 ;  /* 0x000000505150723e */ /* 0x000fe200000000ff */
[----:B------:R-:W-:Y:S01]  /*3c00*/  FMUL.FTZ R96, R251, R96 ;  /* 0x00000060fb607220 */ /* 0x000fe20000410000 */
[----:B------:R-:W3:Y:S01]  /*3c10*/  MUFU.EX2 R55, R0 ;  /* 0x0000000000377308 */ /* 0x000ee20000000800 */
[----:B------:R-:W-:Y:S01]  /*3c20*/  FMUL.FTZ R97, R249, R97 ;  /* 0x00000061f9617220 */ /* 0x000fe20000410000 */
[----:B------:R-:W-:Y:S01]  /*3c30*/  F2FP.PACK_AB R84, R85, R84 ;  /* 0x000000545554723e */ /* 0x000fe200000000ff */
[----:B------:R-:W-:Y:S02]  /*3c40*/  FMUL.FTZ R100, R247, R100 ;  /* 0x00000064f7647220 */ /* 0x000fe40000410000 */
[----:B------:R-:W-:Y:S01]  /*3c50*/  FMUL.FTZ R101, R217, R101 ;  /* 0x00000065d9657220 */ /* 0x000fe20000410000 */
[----:B------:R-:W-:Y:S01]  /*3c60*/  F2FP.PACK_AB R96, R97, R96 ;  /* 0x000000606160723e */ /* 0x000fe200000000ff */
[----:B------:R-:W-:Y:S02]  /*3c70*/  FMUL.FTZ R112, R216, R112 ;  /* 0x00000070d8707220 */ /* 0x000fe40000410000 */
[----:B------:R-:W-:Y:S01]  /*3c80*/  FMUL.FTZ R113, R215, R113 ;  /* 0x00000071d7717220 */ /* 0x000fe20000410000 */
[----:B------:R-:W-:Y:S01]  /*3c90*/  MUFU.EX2 R36, R36 ;  /* 0x0000002400247308 */ /* 0x000fe20000000800 */
[----:B------:R-:W-:Y:S01]  /*3ca0*/  F2FP.PACK_AB R100, R101, R100 ;  /* 0x000000646564723e */ /* 0x000fe200000000ff */
[----:B------:R-:W-:Y:S02]  /*3cb0*/  FMUL.FTZ R116, R214, R116 ;  /* 0x00000074d6747220 */ /* 0x000fe40000410000 */
[----:B-1----:R-:W-:Y:S01]  /*3cc0*/  FFMA.FTZ R4, R38, c[0x0][0x29c], -R236 ;  /* 0x0000a70026047a23 */ /* 0x002fe200000108ec */
[----:B------:R-:W-:Y:S01]  /*3cd0*/  F2FP.PACK_AB R38, R249, R251 ;  /* 0x000000fbf926723e */ /* 0x000fe200000000ff */
[----:B------:R-:W-:Y:S01]  /*3ce0*/  FMUL.FTZ R117, R209, R117 ;  /* 0x00000075d1757220 */ /* 0x000fe20000410000 */
[----:B------:R-:W-:Y:S01]  /*3cf0*/  F2FP.PACK_AB R112, R113, R112 ;  /* 0x000000707170723e */ /* 0x000fe200000000ff */
[----:B------:R-:W-:Y:S02]  /*3d00*/  FMUL.FTZ R128, R210, R128 ;  /* 0x00000080d2807220 */ /* 0x000fe40000410000 */
[----:B------:R-:W-:Y:S01]  /*3d10*/  FMUL.FTZ R129, R208, R129 ;  /* 0x00000081d0817220 */ /* 0x000fe20000410000 */
[----:B------:R-:W-:Y:S01]  /*3d20*/  F2FP.PACK_AB R116, R117, R116 ;  /* 0x000000747574723e */ /* 0x000fe200000000ff */
[----:B--2---:R-:W-:Y:S01]  /*3d30*/  FADD.FTZ R73, R73, -R2 ;  /* 0x8000000249497221 */ /* 0x004fe20000010000 */
[----:B---3--:R-:W-:Y:S01]  /*3d40*/  F2FP.PACK_AB R9, R55, R58 ;  /* 0x0000003a3709723e */ /* 0x008fe200000000ff */
[--C-:B------:R-:W-:Y:S01]  /*3d50*/  FFMA.FTZ R0, R40, c[0x0][0x29c], -R235.reuse ;  /* 0x0000a70028007a23 */ /* 0x100fe200000108eb */
[----:B------:R-:W-:Y:S01]  /*3d60*/  F2FP.PACK_AB R128, R129, R128 ;  /* 0x000000808180723e */ /* 0x000fe200000000ff */
[----:B------:R-:W-:Y:S01]  /*3d70*/  FFMA.FTZ R40, R42, c[0x0][0x29c], -R236 ;  /* 0x0000a7002a287a23 */ /* 0x000fe200000108ec */
[----:B------:R-:W-:Y:S01]  /*3d80*/  F2FP.PACK_AB R42, R211, R52 ;  /* 0x00000034d32a723e */ /* 0x000fe200000000ff */
[----:B------:R1:W2:Y:S01]  /*3d90*/  MUFU.EX2 R54, R0 ;  /* 0x0000000000367308 */ /* 0x0002a20000000800 */
[--C-:B------:R-:W-:Y:S02]  /*3da0*/  FADD.FTZ R72, R72, -R2.reuse ;  /* 0x8000000248487221 */ /* 0x100fe40000010000 */
[--C-:B------:R-:W-:Y:S02]  /*3db0*/  FADD.FTZ R76, R76, -R2.reuse ;  /* 0x800000024c4c7221 */ /* 0x100fe40000010000 */
[--C-:B------:R-:W-:Y:S02]  /*3dc0*/  FADD.FTZ R77, R77, -R2.reuse ;  /* 0x800000024d4d7221 */ /* 0x100fe40000010000 */
[--C-:B------:R-:W-:Y:S02]  /*3dd0*/  FADD.FTZ R88, R88, -R2.reuse ;  /* 0x8000000258587221 */ /* 0x100fe40000010000 */
[--C-:B------:R-:W-:Y:S01]  /*3de0*/  FADD.FTZ R89, R89, -R2.reuse ;  /* 0x8000000259597221 */ /* 0x100fe20000010000 */
[----:B------:R3:W-:Y:S01]  /*3df0*/  MUFU.EX2 R52, R4 ;  /* 0x0000000400347308 */ /* 0x0007e20000000800 */
[--C-:B------:R-:W-:Y:S02]  /*3e00*/  FADD.FTZ R92, R92, -R2.reuse ;  /* 0x800000025c5c7221 */ /* 0x100fe40000010000 */
[--C-:B------:R-:W-:Y:S02]  /*3e10*/  FADD.FTZ R93, R93, -R2.reuse ;  /* 0x800000025d5d7221 */ /* 0x100fe40000010000 */
[--C-:B------:R-:W-:Y:S02]  /*3e20*/  FADD.FTZ R104, R104, -R2.reuse ;  /* 0x8000000268687221 */ /* 0x100fe40000010000 */
[--C-:B------:R-:W-:Y:S02]  /*3e30*/  FADD.FTZ R105, R105, -R2.reuse ;  /* 0x8000000269697221 */ /* 0x100fe40000010000 */
[--C-:B------:R-:W-:Y:S01]  /*3e40*/  FADD.FTZ R108, R108, -R2.reuse ;  /* 0x800000026c6c7221 */ /* 0x100fe20000010000 */
[----:B------:R-:W-:Y:S01]  /*3e50*/  MUFU.EX2 R40, R40 ;  /* 0x0000002800287308 */ /* 0x000fe20000000800 */
[--C-:B------:R-:W-:Y:S02]  /*3e60*/  FADD.FTZ R109, R109, -R2.reuse ;  /* 0x800000026d6d7221 */ /* 0x100fe40000010000 */
[--C-:B------:R-:W-:Y:S02]  /*3e70*/  FADD.FTZ R120, R120, -R2.reuse ;  /* 0x8000000278787221 */ /* 0x100fe40000010000 */
[--C-:B-1----:R-:W-:Y:S01]  /*3e80*/  FFMA.FTZ R0, R41, c[0x0][0x29c], -R235.reuse ;  /* 0x0000a70029007a23 */ /* 0x102fe200000108eb */
[----:B------:R-:W-:Y:S01]  /*3e90*/  F2FP.PACK_AB R41, R221, R220 ;  /* 0x000000dcdd29723e */ /* 0x000fe200000000ff */
[--C-:B------:R-:W-:Y:S02]  /*3ea0*/  FADD.FTZ R121, R121, -R2.reuse ;  /* 0x8000000279797221 */ /* 0x100fe40000010000 */
[--C-:B------:R-:W-:Y:S01]  /*3eb0*/  FADD.FTZ R124, R124, -R2.reuse ;  /* 0x800000027c7c7221 */ /* 0x100fe20000010000 */
[----:B------:R1:W4:Y:S01]  /*3ec0*/  MUFU.EX2 R53, R0 ;  /* 0x0000000000357308 */ /* 0x0003220000000800 */
[----:B------:R-:W-:Y:S02]  /*3ed0*/  FADD.FTZ R125, R125, -R2 ;  /* 0x800000027d7d7221 */ /* 0x000fe40000010000 */
[----:B------:R-:W-:Y:S01]  /*3ee0*/  FMUL.FTZ R88, R12, R88 ;  /* 0x000000580c587220 */ /* 0x000fe20000410000 */
[----:B---3--:R-:W-:Y:S01]  /*3ef0*/  F2FP.PACK_AB R4, R49, R48 ;  /* 0x000000303104723e */ /* 0x008fe200000000ff */
[----:B------:R-:W-:Y:S01]  /*3f00*/  FMUL.FTZ R73, R197, R73 ;  /* 0x00000049c5497220 */ /* 0x000fe20000410000 */
[----:B------:R-:W-:Y:S01]  /*3f10*/  F2FP.PACK_AB R12, R64, R12 ;  /* 0x0000000c400c723e */ /* 0x000fe200000000ff */
[----:B------:R-:W-:Y:S02]  /*3f20*/  FMUL.FTZ R16, R67, R72 ;  /* 0x0000004843107220 */ /* 0x000fe40000410000 */
[----:B------:R-:W-:Y:S02]  /*3f30*/  FMUL.FTZ R76, R66, R76 ;  /* 0x0000004c424c7220 */ /* 0x000fe40000410000 */
[----:B------:R-:W-:Y:S01]  /*3f40*/  FMUL.FTZ R17, R65, R77 ;  /* 0x0000004d41117220 */ /* 0x000fe20000410000 */
[----:B------:R-:W-:Y:S01]  /*3f50*/  F2FP.PACK_AB R16, R73, R16 ;  /* 0x000000104910723e */ /* 0x000fe200000000ff */
[----:B------:R-:W-:Y:S02]  /*3f60*/  FMUL.FTZ R15, R64, R89 ;  /* 0x00000059400f7220 */ /* 0x000fe40000410000 */
[----:B------:R-:W-:Y:S01]  /*3f70*/  FMUL.FTZ R92, R58, R92 ;  /* 0x0000005c3a5c7220 */ /* 0x000fe20000410000 */
[----:B------:R-:W-:Y:S01]  /*3f80*/  F2FP.PACK_AB R17, R17, R76 ;  /* 0x0000004c1111723e */ /* 0x000fe200000000ff */
[----:B------:R-:W-:Y:S01]  /*3f90*/  FMUL.FTZ R10, R55, R93 ;  /* 0x0000005d370a7220 */ /* 0x000fe20000410000 */
[----:B------:R-:W-:Y:S01]  /*3fa0*/  F2FP.PACK_AB R15, R15, R88 ;  /* 0x000000580f0f723e */ /* 0x000fe200000000ff */
[----:B--2---:R-:W-:Y:S02]  /*3fb0*/  FMUL.FTZ R104, R54, R104 ;  /* 0x0000006836687220 */ /* 0x004fe40000410000 */
[----:B------:R-:W-:Y:S01]  /*3fc0*/  FMUL.FTZ R120, R28, R120 ;  /* 0x000000781c787220 */ /* 0x000fe20000410000 */
[----:B------:R-:W-:Y:S01]  /*3fd0*/  F2FP.PACK_AB R10, R10, R92 ;  /* 0x0000005c0a0a723e */ /* 0x000fe200000000ff */
[----:B------:R-:W-:Y:S02]  /*3fe0*/  FMUL.FTZ R124, R60, R124 ;  /* 0x0000007c3c7c7220 */ /* 0x000fe40000410000 */
[--C-:B-1----:R-:W-:Y:S02]  /*3ff0*/  FFMA.FTZ R0, R44, c[0x0][0x29c], -R235.reuse ;  /* 0x0000a7002c007a23 */ /* 0x102fe400000108eb */
[--C-:B------:R-:W-:Y:S02]  /*4000*/  FFMA.FTZ R44, R218, c[0x0][0x29c], -R236.reuse ;  /* 0x0000a700da2c7a23 */ /* 0x100fe400000108ec */
[----:B------:R1:W2:Y:S01]  /*4010*/  MUFU.EX2 R35, R0 ;  /* 0x0000000000237308 */ /* 0x0002a20000000800 */
[----:B----4-:R-:W-:Y:S05]  /*4020*/  FMUL.FTZ R11, R53, R105 ;  /* 0x00000069350b7220 */ /* 0x010fea0000410000 */
[----:B------:R-:W-:Y:S04]  /*4030*/  F2FP.PACK_AB R11, R11, R104 ;  /* 0x000000680b0b723e */ /* 0x000fe800000000ff */
[----:B------:R-:W-:Y:S01]  /*4040*/  MUFU.EX2 R44, R44 ;  /* 0x0000002c002c7308 */ /* 0x000fe20000000800 */
[--C-:B-1----:R-:W-:Y:S02]  /*4050*/  FFMA.FTZ R0, R45, c[0x0][0x29c], -R235.reuse ;  /* 0x0000a7002d007a23 */ /* 0x102fe400000108eb */
[--C-:B------:R-:W-:Y:S07]  /*4060*/  FFMA.FTZ R45, R248, c[0x0][0x29c], -R236.reuse ;  /* 0x0000a700f82d7a23 */ /* 0x100fee00000108ec */
[----:B------:R1:W3:Y:S01]  /*4070*/  MUFU.EX2 R32, R0 ;  /* 0x0000000000207308 */ /* 0x0002e20000000800 */
[----:B--2---:R-:W-:Y:S02]  /*4080*/  FMUL.FTZ R108, R35, R108 ;  /* 0x0000006c236c7220 */ /* 0x004fe40000410000 */
[----:B------:R-:W-:Y:S07]  /*4090*/  FFMA.FTZ R236, R63, c[0x0][0x29c], -R236 ;  /* 0x0000a7003fec7a23 */ /* 0x000fee00000108ec */
[----:B------:R-:W-:Y:S10]  /*40a0*/  MUFU.EX2 R45, R45 ;  /* 0x0000002d002d7308 */ /* 0x000ff40000000800 */
[----:B------:R-:W-:Y:S01]  /*40b0*/  MUFU.EX2 R236, R236 ;  /* 0x000000ec00ec7308 */ /* 0x000fe20000000800 */
[--C-:B-1----:R-:W-:Y:S02]  /*40c0*/  FFMA.FTZ R0, R57, c[0x0][0x29c], -R235.reuse ;  /* 0x0000a70039007a23 */ /* 0x102fe400000108eb */
[----:B---3--:R-:W-:Y:S02]  /*40d0*/  FMUL.FTZ R26, R32, R109 ;  /* 0x0000006d201a7220 */ /* 0x008fe40000410000 */
[----:B------:R-:W-:Y:S05]  /*40e0*/  FFMA.FTZ R235, R61, c[0x0][0x29c], -R235 ;  /* 0x0000a7003deb7a23 */ /* 0x000fea00000108eb */
[----:B------:R1:W2:Y:S01]  /*40f0*/  MUFU.EX2 R27, R0 ;  /* 0x00000000001b7308 */ /* 0x0002a20000000800 */
[----:B------:R-:W-:Y:S09]  /*4100*/  F2FP.PACK_AB R26, R26, R108 ;  /* 0x0000006c1a1a723e */ /* 0x000ff200000000ff */
[----:B------:R-:W3:Y:S01]  /*4110*/  MUFU.EX2 R235, R235 ;  /* 0x000000eb00eb7308 */ /* 0x000ee20000000800 */
[----:B-1----:R-:W1:Y:S01]  /*4120*/  LDS R0, [R237+0x184a0] ;  /* 0x0184a000ed007984 */ /* 0x002e620000000800 */
[C---:B--2---:R-:W-:Y:S01]  /*4130*/  F2FP.PACK_AB R5, R27.reuse, R28 ;  /* 0x0000001c1b05723e */ /* 0x044fe200000000ff */
[----:B------:R-:W-:Y:S05]  /*4140*/  FMUL.FTZ R27, R27, R121 ;  /* 0x000000791b1b7220 */ /* 0x000fea0000410000 */
[----:B------:R-:W-:Y:S02]  /*4150*/  F2FP.PACK_AB R27, R27, R120 ;  /* 0x000000781b1b723e */ /* 0x000fe400000000ff */
[C---:B---3--:R-:W-:Y:S01]  /*4160*/  F2FP.PACK_AB R6, R235.reuse, R60 ;  /* 0x0000003ceb06723e */ /* 0x048fe200000000ff */
[----:B------:R-:W-:Y:S01]  /*4170*/  FMUL.FTZ R28, R235, R125 ;  /* 0x0000007deb1c7220 */ /* 0x000fe20000410000 */
[----:B------:R-:W-:Y:S04]  /*4180*/  IADD3 R60, R224, R196, RZ ;  /* 0x000000c4e03c7210 */ /* 0x000fe80007ffe0ff */
[----:B------:R-:W-:Y:S01]  /*4190*/  F2FP.PACK_AB R28, R28, R124 ;  /* 0x0000007c1c1c723e */ /* 0x000fe200000000ff */
[--C-:B-1----:R-:W-:Y:S02]  /*41a0*/  FADD.FTZ R71, R71, -R0.reuse ;  /* 0x8000000047477221 */ /* 0x102fe40000010000 */
        /* <DEDUP_REMOVED lines=15> */
[----:B------:R-:W1:Y:S01]  /*42a0*/  LDS R0, [R237+0x185a0] ;  /* 0x0185a000ed007984 */ /* 0x000e620000000800 */
[----:B------:R-:W-:Y:S02]  /*42b0*/  FMUL.FTZ R71, R49, R71 ;  /* 0x0000004731477220 */ /* 0x000fe40000410000 */
[----:B------:R-:W2:Y:S01]  /*42c0*/  MUFU.EX2 R49, R7 ;  /* 0x0000000700317308 */ /* 0x000ea20000000800 */
[----:B------:R3:W-:Y:S01]  /*42d0*/  STS [R239+0x400], R4 ;  /* 0x00040004ef007388 */ /* 0x0007e20000000800 */
[----:B------:R-:W-:Y:S02]  /*42e0*/  FMUL.FTZ R70, R48, R70 ;  /* 0x0000004630467220 */ /* 0x000fe40000410000 */
[----:B------:R-:W-:Y:S01]  /*42f0*/  FMUL.FTZ R86, R205, R86 ;  /* 0x00000056cd567220 */ /* 0x000fe20000410000 */
[----:B------:R-:W-:Y:S01]  /*4300*/  STS [R239], R42 ;  /* 0x0000002aef007388 */ /* 0x000fe20000000800 */
[----:B------:R-:W-:Y:S01]  /*4310*/  FMUL.FTZ R31, R31, R87 ;  /* 0x000000571f1f7220 */ /* 0x000fe20000410000 */
[----:B------:R-:W-:Y:S01]  /*4320*/  F2FP.PACK_AB R70, R71, R70 ;  /* 0x000000464746723e */ /* 0x000fe200000000ff */
[----:B------:R-:W-:Y:S01]  /*4330*/  FMUL.FTZ R102, R202, R102 ;  /* 0x00000066ca667220 */ /* 0x000fe20000410000 */
[----:B------:R-:W-:Y:S01]  /*4340*/  STS [R240], R41 ;  /* 0x00000029f0007388 */ /* 0x000fe20000000800 */
[----:B------:R4:W5:Y:S01]  /*4350*/  MUFU.EX2 R48, R8 ;  /* 0x0000000800307308 */ /* 0x0009620000000800 */
[----:B------:R-:W-:Y:S01]  /*4360*/  F2FP.PACK_AB R31, R31, R86 ;  /* 0x000000561f1f723e */ /* 0x000fe200000000ff */
[----:B------:R-:W-:Y:S01]  /*4370*/  FMUL.FTZ R30, R30, R103 ;  /* 0x000000671e1e7220 */ /* 0x000fe20000410000 */
[----:B------:R-:W-:Y:S01]  /*4380*/  STS [R240+0x400], R23 ;  /* 0x00040017f0007388 */ /* 0x000fe20000000800 */
[----:B------:R-:W-:Y:S02]  /*4390*/  FMUL.FTZ R130, R29, R130 ;  /* 0x000000821d827220 */ /* 0x000fe40000410000 */
[----:B------:R-:W-:Y:S01]  /*43a0*/  FMUL.FTZ R29, R234, R131 ;  /* 0x00000083ea1d7220 */ /* 0x000fe20000410000 */
[----:B------:R5:W-:Y:S01]  /*43b0*/  STS [R239+0x2000], R14 ;  /* 0x0020000eef007388 */ /* 0x000be20000000800 */
[----:B------:R-:W-:Y:S01]  /*43c0*/  FMUL.FTZ R82, R207, R82 ;  /* 0x00000052cf527220 */ /* 0x000fe20000410000 */
[----:B------:R-:W-:Y:S01]  /*43d0*/  F2FP.PACK_AB R30, R30, R102 ;  /* 0x000000661e1e723e */ /* 0x000fe200000000ff */
[----:B------:R-:W-:Y:S01]  /*43e0*/  FMUL.FTZ R83, R206, R83 ;  /* 0x00000053ce537220 */ /* 0x000fe20000410000 */
[----:B------:R-:W-:Y:S01]  /*43f0*/  F2FP.PACK_AB R29, R29, R130 ;  /* 0x000000821d1d723e */ /* 0x000fe200000000ff */
[----:B------:R-:W-:Y:S01]  /*4400*/  FMUL.FTZ R98, R204, R98 ;  /* 0x00000062cc627220 */ /* 0x000fe20000410000 */
[----:B--2---:R-:W-:Y:S01]  /*4410*/  F2FP.PACK_AB R2, R49, R50 ;  /* 0x000000323102723e */ /* 0x004fe200000000ff */
[----:B------:R-:W-:Y:S01]  /*4420*/  FMUL.FTZ R99, R203, R99 ;  /* 0x00000063cb637220 */ /* 0x000fe20000410000 */
[----:B---3--:R-:W-:Y:S01]  /*4430*/  F2FP.PACK_AB R4, R52, R51 ;  /* 0x000000333404723e */ /* 0x008fe200000000ff */
[----:B------:R-:W-:Y:S01]  /*4440*/  FMUL.FTZ R114, R201, R114 ;  /* 0x00000072c9727220 */ /* 0x000fe20000410000 */
[----:B------:R-:W-:Y:S01]  /*4450*/  F2FP.PACK_AB R7, R32, R35 ;  /* 0x000000232007723e */ /* 0x000fe200000000ff */
[----:B------:R-:W-:Y:S01]  /*4460*/  FMUL.FTZ R115, R200, R115 ;  /* 0x00000073c8737220 */ /* 0x000fe20000410000 */
[----:B------:R-:W2:Y:S01]  /*4470*/  MUFU.EX2 R35, R56 ;  /* 0x0000003800237308 */ /* 0x000ea20000000800 */
[----:B------:R3:W-:Y:S01]  /*4480*/  STS [R239+0x2400], R4 ;  /* 0x00240004ef007388 */ /* 0x0007e20000000800 */
[----:B------:R-:W-:Y:S01]  /*4490*/  F2FP.PACK_AB R82, R83, R82 ;  /* 0x000000525352723e */ /* 0x000fe200000000ff */
[----:B------:R-:W-:Y:S01]  /*44a0*/  FMUL.FTZ R118, R199, R118 ;  /* 0x00000076c7767220 */ /* 0x000fe20000410000 */
[----:B----4-:R-:W-:Y:S01]  /*44b0*/  F2FP.PACK_AB R8, R53, R54 ;  /* 0x000000363508723e */ /* 0x010fe200000000ff */
[----:B------:R4:W-:Y:S01]  /*44c0*/  STS [R240+0x2400], R2 ;  /* 0x00240002f0007388 */ /* 0x0009e20000000800 */
[----:B------:R-:W-:Y:S01]  /*44d0*/  F2FP.PACK_AB R98, R99, R98 ;  /* 0x000000626362723e */ /* 0x000fe200000000ff */
[--C-:B-1----:R-:W-:Y:S01]  /*44e0*/  FADD.FTZ R75, R75, -R0.reuse ;  /* 0x800000004b4b7221 */ /* 0x102fe20000010000 */
[----:B------:R-:W-:Y:S01]  /*44f0*/  F2FP.PACK_AB R115, R115, R114 ;  /* 0x000000727373723e */ /* 0x000fe200000000ff */
[----:B------:R-:W-:Y:S01]  /*4500*/  STS [R240+0x2000], R13 ;  /* 0x0020000df0007388 */ /* 0x000fe20000000800 */
[----:B------:R-:W-:Y:S01]  /*4510*/  MUFU.EX2 R32, R59 ;  /* 0x0000003b00207308 */ /* 0x000fe20000000800 */
[----:B------:R-:W-:Y:S02]  /*4520*/  FMUL.FTZ R75, R52, R75 ;  /* 0x0000004b344b7220 */ /* 0x000fe40000410000 */
[----:B------:R-:W-:Y:S01]  /*4530*/  STS [R242], R39 ;  /* 0x00000027f2007388 */ /* 0x000fe20000000800 */
[--C-:B------:R-:W-:Y:S02]  /*4540*/  FADD.FTZ R74, R74, -R0.reuse ;  /* 0x800000004a4a7221 */ /* 0x100fe40000010000 */
[--C-:B------:R-:W-:Y:S01]  /*4550*/  FADD.FTZ R78, R78, -R0.reuse ;  /* 0x800000004e4e7221 */ /* 0x100fe20000010000 */
[----:B------:R-:W-:Y:S01]  /*4560*/  STS [R242+0x400], R24 ;  /* 0x00040018f2007388 */ /* 0x000fe20000000800 */
[--C-:B------:R-:W-:Y:S02]  /*4570*/  FADD.FTZ R79, R79, -R0.reuse ;  /* 0x800000004f4f7221 */ /* 0x100fe40000010000 */
[----:B-----5:R-:W1:Y:S01]  /*4580*/  MUFU.EX2 R14, R62 ;  /* 0x0000003e000e7308 */ /* 0x020e620000000800 */
[----:B------:R-:W-:Y:S01]  /*4590*/  STS [R241], R38 ;  /* 0x00000026f1007388 */ /* 0x000fe20000000800 */
[----:B------:R-:W-:Y:S02]  /*45a0*/  FMUL.FTZ R78, R50, R78 ;  /* 0x0000004e324e7220 */ /* 0x000fe40000410000 */
[--C-:B------:R-:W-:Y:S01]  /*45b0*/  FADD.FTZ R90, R90, -R0.reuse ;  /* 0x800000005a5a7221 */ /* 0x100fe20000010000 */
[----:B------:R-:W-:Y:S01]  /*45c0*/  STS [R241+0x400], R22 ;  /* 0x00040016f1007388 */ /* 0x000fe20000000800 */
[----:B---3--:R-:W-:Y:S01]  /*45d0*/  F2FP.PACK_AB R4, R47, R48 ;  /* 0x000000302f04723e */ /* 0x008fe200000000ff */
[--C-:B------:R-:W-:Y:S02]  /*45e0*/  FADD.FTZ R91, R91, -R0.reuse ;  /* 0x800000005b5b7221 */ /* 0x100fe40000010000 */
[----:B------:R-:W-:Y:S01]  /*45f0*/  STS [R242+0x2000], R12 ;  /* 0x0020000cf2007388 */ /* 0x000fe20000000800 */
[----:B----4-:R-:W-:Y:S01]  /*4600*/  F2FP.PACK_AB R2, R45, R46 ;  /* 0x0000002e2d02723e */ /* 0x010fe200000000ff */
[----:B------:R-:W-:Y:S02]  /*4610*/  FMUL.FTZ R90, R48, R90 ;  /* 0x0000005a305a7220 */ /* 0x000fe40000410000 */
[----:B------:R3:W-:Y:S01]  /*4620*/  STS [R242+0x2400], R4 ;  /* 0x00240004f2007388 */ /* 0x0007e20000000800 */
[--C-:B------:R-:W-:Y:S02]  /*4630*/  FADD.FTZ R94, R94, -R0.reuse ;  /* 0x800000005e5e7221 */ /* 0x100fe40000010000 */
[--C-:B------:R-:W-:Y:S01]  /*4640*/  FADD.FTZ R95, R95, -R0.reuse ;  /* 0x800000005f5f7221 */ /* 0x100fe20000010000 */
[----:B------:R4:W-:Y:S01]  /*4650*/  STS [R241+0x2400], R2 ;  /* 0x00240002f1007388 */ /* 0x0009e20000000800 */
[----:B------:R-:W-:Y:S02]  /*4660*/  FMUL.FTZ R94, R46, R94 ;  /* 0x0000005e2e5e7220 */ /* 0x000fe40000410000 */
[--C-:B------:R-:W-:Y:S01]  /*4670*/  FADD.FTZ R106, R106, -R0.reuse ;  /* 0x800000006a6a7221 */ /* 0x100fe20000010000 */
[----:B------:R-:W-:Y:S01]  /*4680*/  STS [R241+0x2000], R9 ;  /* 0x00200009f1007388 */ /* 0x000fe20000000800 */
[--C-:B------:R-:W-:Y:S02]  /*4690*/  FADD.FTZ R107, R107, -R0.reuse ;  /* 0x800000006b6b7221 */ /* 0x100fe40000010000 */
[----:B------:R-:W-:Y:S01]  /*46a0*/  FMUL.FTZ R106, R44, R106 ;  /* 0x0000006a2c6a7220 */ /* 0x000fe20000410000 */
[----:B------:R-:W-:Y:S01]  /*46b0*/  STS [R239+0x4000], R37 ;  /* 0x00400025ef007388 */ /* 0x000fe20000000800 */
[--C-:B------:R-:W-:Y:S02]  /*46c0*/  FADD.FTZ R110, R110, -R0.reuse ;  /* 0x800000006e6e7221 */ /* 0x100fe40000010000 */
[--C-:B------:R-:W-:Y:S01]  /*46d0*/  FADD.FTZ R111, R111, -R0.reuse ;  /* 0x800000006f6f7221 */ /* 0x100fe20000010000 */
[----:B------:R-:W-:Y:S01]  /*46e0*/  STS [R239+0x4400], R21 ;  /* 0x00440015ef007388 */ /* 0x000fe20000000800 */
[----:B------:R-:W-:Y:S02]  /*46f0*/  FMUL.FTZ R110, R40, R110 ;  /* 0x0000006e286e7220 */ /* 0x000fe40000410000 */
[--C-:B------:R-:W-:Y:S01]  /*4700*/  FADD.FTZ R122, R122, -R0.reuse ;  /* 0x800000007a7a7221 */ /* 0x100fe20000010000 */
[----:B------:R-:W-:Y:S01]  /*4710*/  STS [R240+0x4000], R34 ;  /* 0x00400022f0007388 */ /* 0x000fe20000000800 */
[--C-:B------:R-:W-:Y:S02]  /*4720*/  FADD.FTZ R123, R123, -R0.reuse ;  /* 0x800000007b7b7221 */ /* 0x100fe40000010000 */
[----:B--2---:R-:W-:Y:S01]  /*4730*/  FMUL.FTZ R122, R35, R122 ;  /* 0x0000007a237a7220 */ /* 0x004fe20000410000 */
[----:B------:R-:W-:Y:S01]  /*4740*/  STS [R240+0x4400], R20 ;  /* 0x00440014f0007388 */ /* 0x000fe20000000800 */
[----:B---3--:R-:W-:Y:S01]  /*4750*/  F2FP.PACK_AB R4, R43, R44 ;  /* 0x0000002c2b04723e */ /* 0x008fe200000000ff */
[----:B------:R-:W-:Y:S02]  /*4760*/  FMUL.FTZ R119, R198, R119 ;  /* 0x00000077c6777220 */ /* 0x000fe40000410000 */
[----:B------:R-:W-:Y:S01]  /*4770*/  STS [R239+0x6000], R8 ;  /* 0x00600008ef007388 */ /* 0x000fe20000000800 */
[----:B----4-:R-:W-:Y:S01]  /*4780*/  F2FP.PACK_AB R2, R36, R40 ;  /* 0x000000282402723e */ /* 0x010fe200000000ff */
[--C-:B------:R-:W-:Y:S01]  /*4790*/  FADD.FTZ R126, R126, -R0.reuse ;  /* 0x800000007e7e7221 */ /* 0x100fe20000010000 */
[----:B------:R-:W-:Y:S01]  /*47a0*/  F2FP.PACK_AB R118, R119, R118 ;  /* 0x000000767776723e */ /* 0x000fe200000000ff */
[----:B------:R2:W-:Y:S01]  /*47b0*/  STS [R239+0x6400], R4 ;  /* 0x00640004ef007388 */ /* 0x0005e20000000800 */
[----:B------:R-:W-:Y:S01]  /*47c0*/  FADD.FTZ R127, R127, -R0 ;  /* 0x800000007f7f7221 */ /* 0x000fe20000010000 */
[----:B------:R-:W-:Y:S01]  /*47d0*/  MOV R0, UR4 ;  /* 0x0000000400007c02 */ /* 0x000fe20008000f00 */
[----:B-1----:R-:W-:Y:S01]  /*47e0*/  FMUL.FTZ R126, R14, R126 ;  /* 0x0000007e0e7e7220 */ /* 0x002fe20000410000 */
[----:B------:R1:W-:Y:S01]  /*47f0*/  STS [R240+0x6400], R2 ;  /* 0x00640002f0007388 */ /* 0x0003e20000000800 */
[----:B------:R-:W-:Y:S01]  /*4800*/  FMUL.FTZ R127, R236, R127 ;  /* 0x0000007fec7f7220 */ /* 0x000fe20000410000 */
[----:B------:R-:W-:Y:S02]  /*4810*/  LEA R0, R0, R231, 0xd ;  /* 0x000000e700007211 */ /* 0x000fe400078e68ff */
[----:B------:R-:W-:Y:S02]  /*4820*/  STS [R240+0x6000], R7 ;  /* 0x00600007f0007388 */ /* 0x000fe40000000800 */
[----:B------:R-:W-:Y:S02]  /*4830*/  SHF.L.U32 R76, R0, 0x1, RZ ;  /* 0x00000001004c7819 */ /* 0x000fe400000006ff */
[----:B------:R-:W-:Y:S02]  /*4840*/  STS [R242+0x4000], R33 ;  /* 0x00400021f2007388 */ /* 0x000fe40000000800 */
[----:B------:R-:W-:Y:S02]  /*4850*/  IADD3 R0, R196, R76, RZ ;  /* 0x0000004cc4007210 */ /* 0x000fe40007ffe0ff */
[----:B------:R-:W-:Y:S04]  /*4860*/  STS [R242+0x4400], R19 ;  /* 0x00440013f2007388 */ /* 0x000fe80000000800 */
[----:B------:R-:W-:Y:S04]  /*4870*/  STS [R241+0x4000], R25 ;  /* 0x00400019f1007388 */ /* 0x000fe80000000800 */
[----:B------:R-:W-:Y:S01]  /*4880*/  STS [R241+0x4400], R18 ;  /* 0x00440012f1007388 */ /* 0x000fe20000000800 */
[----:B--2---:R-:W-:Y:S03]  /*4890*/  FMUL.FTZ R4, R49, R79 ;  /* 0x0000004f31047220 */ /* 0x004fe60000410000 */
[----:B------:R2:W-:Y:S01]  /*48a0*/  STS [R242+0x6000], R5 ;  /* 0x00600005f2007388 */ /* 0x0005e20000000800 */
[----:B-1----:R-:W-:Y:S02]  /*48b0*/  F2FP.PACK_AB R2, R32, R35 ;  /* 0x000000232002723e */ /* 0x002fe400000000ff */
[----:B------:R-:W-:Y:S03]  /*48c0*/  F2FP.PACK_AB R4, R4, R78 ;  /* 0x0000004e0404723e */ /* 0x000fe600000000ff */
[----:B------:R1:W-:Y:S04]  /*48d0*/  STS [R242+0x6400], R2 ;  /* 0x00640002f2007388 */ /* 0x0003e80000000800 */
[----:B------:R3:W-:Y:S01]  /*48e0*/  STS [R241+0x6000], R6 ;  /* 0x00600006f1007388 */ /* 0x0007e20000000800 */
[----:B--2---:R-:W-:Y:S05]  /*48f0*/  FMUL.FTZ R5, R51, R74 ;  /* 0x0000004a33057220 */ /* 0x004fea0000410000 */
[----:B------:R-:W-:Y:S02]  /*4900*/  F2FP.PACK_AB R5, R75, R5 ;  /* 0x000000054b05723e */ /* 0x000fe400000000ff */
[----:B-1----:R-:W-:Y:S01]  /*4910*/  F2FP.PACK_AB R2, R236, R14 ;  /* 0x0000000eec02723e */ /* 0x002fe200000000ff */
[----:B---3--:R-:W-:Y:S04]  /*4920*/  FMUL.FTZ R6, R45, R95 ;  /* 0x0000005f2d067220 */ /* 0x008fe80000410000 */
[----:B------:R1:W-:Y:S01]  /*4930*/  STS [R241+0x6400], R2 ;  /* 0x00640002f1007388 */ /* 0x0003e20000000800 */
[----:B------:R-:W-:Y:S03]  /*4940*/  F2FP.PACK_AB R6, R6, R94 ;  /* 0x0000005e0606723e */ /* 0x000fe600000000ff */
[----:B------:R-:W-:Y:S01]  /*4950*/  BAR.SYNC.DEFER_BLOCKING 0x0 ;  /* 0x0000000000007b1d */ /* 0x000fe20000010000 */
[----:B-1----:R-:W-:Y:S07]  /*4960*/  FMUL.FTZ R2, R47, R91 ;  /* 0x0000005b2f027220 */ /* 0x002fee0000410000 */
[----:B------:R-:W-:Y:S01]  /*4970*/  STS [R239+0x8000], R68 ;  /* 0x00800044ef007388 */ /* 0x000fe20000000800 */
[----:B------:R-:W-:Y:S03]  /*4980*/  F2FP.PACK_AB R2, R2, R90 ;  /* 0x0000005a0202723e */ /* 0x000fe600000000ff */
[----:B------:R-:W-:Y:S04]  /*4990*/  STS [R239+0x8400], R70 ;  /* 0x00840046ef007388 */ /* 0x000fe80000000800 */
[----:B------:R-:W-:Y:S04]  /*49a0*/  STS [R240+0x8000], R80 ;  /* 0x00800050f0007388 */ /* 0x000fe80000000800 */
[----:B------:R-:W-:Y:S04]  /*49b0*/  STS [R240+0x8400], R82 ;  /* 0x00840052f0007388 */ /* 0x000fe80000000800 */
[----:B------:R-:W-:Y:S04]  /*49c0*/  STS [R239+0xa000], R16 ;  /* 0x00a00010ef007388 */ /* 0x000fe80000000800 */
[----:B------:R1:W-:Y:S04]  /*49d0*/  STS [R239+0xa400], R5 ;  /* 0x00a40005ef007388 */ /* 0x0003e80000000800 */
[----:B------:R2:W-:Y:S04]  /*49e0*/  STS [R240+0xa400], R4 ;  /* 0x00a40004f0007388 */ /* 0x0005e80000000800 */
[----:B------:R-:W-:Y:S04]  /*49f0*/  STS [R240+0xa000], R17 ;  /* 0x00a00011f0007388 */ /* 0x000fe80000000800 */
[----:B------:R-:W-:Y:S04]  /*4a00*/  STS [R242+0x8000], R84 ;  /* 0x00800054f2007388 */ /* 0x000fe80000000800 */
[----:B------:R-:W-:Y:S04]  /*4a10*/  STS [R242+0x8400], R31 ;  /* 0x0084001ff2007388 */ /* 0x000fe80000000800 */
[----:B------:R-:W-:Y:S04]  /*4a20*/  STS [R241+0x8000], R96 ;  /* 0x00800060f1007388 */ /* 0x000fe80000000800 */
[----:B------:R-:W-:Y:S01]  /*4a30*/  STS [R241+0x8400], R98 ;  /* 0x00840062f1007388 */ /* 0x000fe20000000800 */
[----:B-1----:R-:W-:Y:S03]  /*4a40*/  FMUL.FTZ R5, R36, R111 ;  /* 0x0000006f24057220 */ /* 0x002fe60000410000 */
[----:B------:R-:W-:Y:S01]  /*4a50*/  STS [R242+0xa000], R15 ;  /* 0x00a0000ff2007388 */ /* 0x000fe20000000800 */
[----:B--2---:R-:W-:Y:S01]  /*4a60*/  FMUL.FTZ R4, R43, R107 ;  /* 0x0000006b2b047220 */ /* 0x004fe20000410000 */
[----:B------:R-:W-:Y:S02]  /*4a70*/  F2FP.PACK_AB R5, R5, R110 ;  /* 0x0000006e0505723e */ /* 0x000fe400000000ff */
[----:B------:R1:W-:Y:S02]  /*4a80*/  STS [R242+0xa400], R2 ;  /* 0x00a40002f2007388 */ /* 0x0003e40000000800 */
[----:B------:R-:W-:Y:S02]  /*4a90*/  F2FP.PACK_AB R4, R4, R106 ;  /* 0x0000006a0404723e */ /* 0x000fe400000000ff */
[----:B------:R-:W-:Y:S04]  /*4aa0*/  STS [R241+0xa000], R10 ;  /* 0x00a0000af1007388 */ /* 0x000fe80000000800 */
[----:B------:R-:W-:Y:S04]  /*4ab0*/  STS [R241+0xa400], R6 ;  /* 0x00a40006f1007388 */ /* 0x000fe80000000800 */
[----:B------:R-:W-:Y:S04]  /*4ac0*/  STS [R239+0xc000], R100 ;  /* 0x00c00064ef007388 */ /* 0x000fe80000000800 */
[----:B------:R-:W-:Y:S04]  /*4ad0*/  STS [R239+0xc400], R30 ;  /* 0x00c4001eef007388 */ /* 0x000fe80000000800 */
[----:B------:R-:W-:Y:S04]  /*4ae0*/  STS [R240+0xc000], R112 ;  /* 0x00c00070f0007388 */ /* 0x000fe80000000800 */
[----:B------:R-:W-:Y:S01]  /*4af0*/  STS [R240+0xc400], R115 ;  /* 0x00c40073f0007388 */ /* 0x000fe20000000800 */
[----:B-1----:R-:W-:Y:S03]  /*4b00*/  FMUL.FTZ R2, R32, R123 ;  /* 0x0000007b20027220 */ /* 0x002fe60000410000 */
        /* <DEDUP_REMOVED lines=8> */
[----:B-1----:R-:W-:Y:S03]  /*4b90*/  F2FP.PACK_AB R4, R127, R126 ;  /* 0x0000007e7f04723e */ /* 0x002fe600000000ff */
[----:B------:R-:W-:Y:S04]  /*4ba0*/  STS [R241+0xc400], R29 ;  /* 0x00c4001df1007388 */ /* 0x000fe80000000800 */
[----:B------:R-:W-:Y:S04]  /*4bb0*/  STS [R242+0xe000], R27 ;  /* 0x00e0001bf2007388 */ /* 0x000fe80000000800 */
[----:B------:R1:W-:Y:S04]  /*4bc0*/  STS [R242+0xe400], R2 ;  /* 0x00e40002f2007388 */ /* 0x0003e80000000800 */
[----:B------:R-:W-:Y:S04]  /*4bd0*/  STS [R241+0xe000], R28 ;  /* 0x00e0001cf1007388 */ /* 0x000fe80000000800 */
[----:B------:R-:W-:Y:S04]  /*4be0*/  STS [R241+0xe400], R4 ;  /* 0x00e40004f1007388 */ /* 0x000fe80000000800 */
[----:B------:R-:W-:Y:S08]  /*4bf0*/  LDSM.16.MT88.4 R4, [R3+0x18880] ;  /* 0x018880000304783b */ /* 0x000ff00000004200 */
[----:B------:R-:W2:Y:S01]  /*4c00*/  LDSM.16.MT88.4 R8, [R76+0x10080] ;  /* 0x010080004c08783b */ /* 0x000ea20000004200 */
[C---:B-1----:R-:W-:Y:S07]  /*4c10*/  SHF.L.U32 R2, R230.reuse, 0x1, RZ ;  /* 0x00000001e6027819 */ /* 0x042fee00000006ff */
[----:B------:R-:W1:Y:S01]  /*4c20*/  LDSM.16.MT88.4 R12, [R3+0x1c880] ;  /* 0x01c88000030c783b */ /* 0x000e620000004200 */
[----:B------:R-:W-:Y:S07]  /*4c30*/  IADD3 R2, R229, R2, RZ ;  /* 0x00000002e5027210 */ /* 0x000fee0007ffe0ff */
        /* <DEDUP_REMOVED lines=29> */
[----:B------:R-:W2:Y:S07]  /*4e10*/  LDSM.16.MT88.4 R32, [R0+0x11880] ;  /* 0x011880000020783b */ /* 0x000eae0000004200 */
        /* <DEDUP_REMOVED lines=10> */
[-C--:B-1----:R-:W-:Y:S01]  /*4ec0*/  HMMA.16816.F32 R132, R20, R24.reuse, R132 ;  /* 0x000000181484723c */ /* 0x082fe20000001884 */
[----:B------:R-:W1:Y:S07]  /*4ed0*/  LDSM.16.MT88.4 R16, [R0+0x12080] ;  /* 0x012080000010783b */ /* 0x000e6e0000004200 */
        /* <DEDUP_REMOVED lines=10> */
[-C--:B---3--:R-:W-:Y:S01]  /*4f80*/  HMMA.16816.F32 R132, R4, R8.reuse, R132 ;  /* 0x000000080484723c */ /* 0x088fe20000001884 */
[----:B------:R-:W3:Y:S07]  /*4f90*/  LDSM.16.MT88.4 R32, [R0+0x12880] ;  /* 0x012880000020783b */ /* 0x000eee0000004200 */
        /* <DEDUP_REMOVED lines=10> */
[-C--:B--2---:R-:W-:Y:S01]  /*5040*/  HMMA.16816.F32 R132, R20, R24.reuse, R132 ;  /* 0x000000181484723c */ /* 0x084fe20000001884 */
[----:B------:R-:W2:Y:S07]  /*5050*/  LDSM.16.MT88.4 R16, [R0+0x13080] ;  /* 0x013080000010783b */ /* 0x000eae0000004200 */
        /* <DEDUP_REMOVED lines=10> */
[-C--:B-1----:R-:W-:Y:S01]  /*5100*/  HMMA.16816.F32 R132, R4, R8.reuse, R132 ;  /* 0x000000080484723c */ /* 0x082fe20000001884 */
[----:B------:R1:W4:Y:S07]  /*5110*/  LDSM.16.MT88.4 R32, [R0+0x13880] ;  /* 0x013880000020783b */ /* 0x00032e0000004200 */
[C---:B------:R-:W-:Y:S01]  /*5120*/  HMMA.16816.F32 R136, R12.reuse, R8, R136 ;  /* 0x000000080c88723c */ /* 0x040fe20000001888 */
[----:B------:R-:W-:Y:S07]  /*5130*/  BAR.SYNC.DEFER_BLOCKING 0x0 ;  /* 0x0000000000007b1d */ /* 0x000fee0000010000 */
[-C--:B------:R-:W-:Y:S08]  /*5140*/  HMMA.16816.F32 R140, R12, R10.reuse, R140 ;  /* 0x0000000a0c8c723c */ /* 0x080ff0000000188c */
[C---:B------:R-:W-:Y:S04]  /*5150*/  HMMA.16816.F32 R144, R4.reuse, R10, R144 ;  /* 0x0000000a0490723c */ /* 0x040fe80000001890 */
[----:B-1----:R-:W-:Y:S04]  /*5160*/  SHF.L.U32 R0, R230, 0x1, RZ ;  /* 0x00000001e6007819 */ /* 0x002fe800000006ff */
[-C--:B--2---:R-:W-:Y:S01]  /*5170*/  HMMA.16816.F32 R148, R4, R16.reuse, R148 ;  /* 0x000000100494723c */ /* 0x084fe20000001894 */
[----:B------:R1:W2:Y:S07]  /*5180*/  LDSM.16.MT88.4 R44, [R60+0x80] ;  /* 0x000080003c2c783b */ /* 0x0002ae0000004200 */
[C---:B------:R-:W-:Y:S01]  /*5190*/  HMMA.16816.F32 R152, R12.reuse, R16, R152 ;  /* 0x000000100c98723c */ /* 0x040fe20000001898 */
[----:B------:R-:W1:Y:S07]  /*51a0*/  LDSM.16.MT88.4 R60, [R60+0x880] ;  /* 0x000880003c3c783b */ /* 0x000e6e0000004200 */
        /* <DEDUP_REMOVED lines=12> */
[-C--:B----4-:R-:W-:Y:S08]  /*5270*/  HMMA.16816.F32 R148, R20, R32.reuse, R148 ;  /* 0x000000201494723c */ /* 0x090ff00000001894 */
[C---:B------:R-:W-:Y:S08]  /*5280*/  HMMA.16816.F32 R152, R28.reuse, R32, R152 ;  /* 0x000000201c98723c */ /* 0x040ff00000001898 */
[-C--:B------:R-:W-:Y:S08]  /*5290*/  HMMA.16816.F32 R156, R28, R34.reuse, R156 ;  /* 0x000000221c9c723c */ /* 0x080ff0000000189c */
[----:B------:R-:W-:Y:S01]  /*52a0*/  HMMA.16816.F32 R160, R20, R34, R160 ;  /* 0x0000002214a0723c */ /* 0x000fe200000018a0 */
[----:B------:R-:W-:-:S07]  /*52b0*/  @P0 BRA `(.L_x_941) ;  /* 0x0000042000000947 */ /* 0x000fce0003800000 */
[----:B--23--:R-:W2:Y:S01]  /*52c0*/  LDL.64 R220, [R1+0x10] ;  /* 0x0000100001dc7983 */ /* 0x00cea20000100a00 */
[----:B------:R-:W-:Y:S02]  /*52d0*/  USHF.R.S32.HI UR30, URZ, 0x1f, UR29 ;  /* 0x0000001f3f1e7899 */ /* 0x000fe4000801141d */
[----:B------:R-:W-:Y:S01]  /*52e0*/  ULDC.64 UR6, c[0x0][0x208] ;  /* 0x0000820000067ab9 */ /* 0x000fe20000000a00 */
[----:B------:R-:W3:Y:S01]  /*52f0*/  LDL.64 R244, [R1+0x18] ;  /* 0x0000180001f47983 */ /* 0x000ee20000100a00 */
[----:B------:R-:W-:Y:S02]  /*5300*/  USHF.L.U32 UR31, UR29, 0x7, URZ ;  /* 0x000000071d1f7899 */ /* 0x000fe4000800063f */
[----:B------:R-:W-:Y:S01]  /*5310*/  UIMAD UR30, UR30, UR6, URZ ;  /* 0x000000061e1e72a4 */ /* 0x000fe2000f8e023f */
[----:B------:R-:W4:Y:S01]  /*5320*/  LDL.64 R222, [R1+0x8] ;  /* 0x0000080001de7983 */ /* 0x000f220000100a00 */
[----:B------:R-:W-:Y:S02]  /*5330*/  UIMAD.WIDE.U32 UR32, UR29, UR6, URZ ;  /* 0x000000061d2072a5 */ /* 0x000fe4000f8e003f */
[----:B------:R-:W-:Y:S01]  /*5340*/  UIMAD UR30, UR29, UR7, UR30 ;  /* 0x000000071d1e72a4 */ /* 0x000fe2000f8e021e */
[----:B------:R-:W5:Y:S01]  /*5350*/  LDL R211, [R1] ;  /* 0x0000000001d37983 */ /* 0x000f620000100800 */
[----:B------:R-:W-:Y:S02]  /*5360*/  IMAD.U32 R12, RZ, RZ, UR31 ;  /* 0x0000001fff0c7e24 */ /* 0x000fe4000f8e00ff */
[----:B------:R-:W-:Y:S01]  /*5370*/  UIADD3 UR30, UR33, UR30, URZ ;  /* 0x0000001e211e7290 */ /* 0x000fe2000fffe03f */
[----:B------:R-:W5:Y:S01]  /*5380*/  LDL R13, [R1+0x30] ;  /* 0x00003000010d7983 */ /* 0x000f620000100800 */
[----:B------:R-:W-:Y:S02]  /*5390*/  IMAD.U32 R14, RZ, RZ, UR32 ;  /* 0x00000020ff0e7e24 */ /* 0x000fe4000f8e00ff */
[----:B------:R-:W-:Y:S01]  /*53a0*/  IMAD.U32 R15, RZ, RZ, UR33 ;  /* 0x00000021ff0f7e24 */ /* 0x000fe2000f8e00ff */
[----:B------:R-:W1:Y:S02]  /*53b0*/  S2R R8, SR_CTAID.Y ;  /* 0x0000000000087919 */ /* 0x000e640000002600 */
[----:B-1----:R-:W-:Y:S05]  /*53c0*/  SHF.R.S32.HI R10, RZ, 0x1f, R8 ;  /* 0x0000001fff0a7819 */ /* 0x002fea0000011408 */
[C---:B------:R-:W-:Y:S02]  /*53d0*/  IMAD R9, R10.reuse, c[0x0][0x210], RZ ;  /* 0x000084000a097a24 */ /* 0x040fe400078e02ff */
[----:B------:R-:W-:Y:S02]  /*53e0*/  IMAD R10, R10, c[0x0][0x288], RZ ;  /* 0x0000a2000a0a7a24 */ /* 0x000fe400078e02ff */
[C---:B------:R-:W-:Y:S02]  /*53f0*/  IMAD R9, R8.reuse, c[0x0][0x214], R9 ;  /* 0x0000850008097a24 */ /* 0x040fe400078e0209 */
[----:B------:R-:W-:Y:S02]  /*5400*/  IMAD R10, R8, c[0x0][0x28c], R10 ;  /* 0x0000a300080a7a24 */ /* 0x000fe400078e020a */
[----:B--2---:R-:W-:Y:S02]  /*5410*/  IMAD.MOV.U32 R4, RZ, RZ, R220 ;  /* 0x000000ffff047224 */ /* 0x004fe400078e00dc */
[----:B------:R-:W-:Y:S02]  /*5420*/  IMAD.MOV.U32 R5, RZ, RZ, R221 ;  /* 0x000000ffff057224 */ /* 0x000fe400078e00dd */
[----:B---3--:R-:W-:Y:S02]  /*5430*/  IMAD.MOV.U32 R6, RZ, RZ, R244 ;  /* 0x000000ffff067224 */ /* 0x008fe400078e00f4 */
[----:B------:R-:W-:Y:S02]  /*5440*/  IMAD.MOV.U32 R7, RZ, RZ, R245 ;  /* 0x000000ffff077224 */ /* 0x000fe400078e00f5 */
[----:B----4-:R-:W-:Y:S02]  /*5450*/  IMAD R11, R222, c[0x0][0x208], RZ ;  /* 0x00008200de0b7a24 */ /* 0x010fe400078e02ff */
[C---:B------:R-:W-:Y:S04]  /*5460*/  IMAD.WIDE.U32 R4, R8.reuse, c[0x0][0x288], R4 ;  /* 0x0000a20008047a25 */ /* 0x040fe800078e0004 */
[----:B------:R-:W-:Y:S01]  /*5470*/  IMAD.WIDE.U32 R6, R8, c[0x0][0x210], R6 ;  /* 0x0000840008067a25 */ /* 0x000fe200078e0006 */
[----:B------:R-:W-:Y:S04]  /*5480*/  IADD3 R8, P0, R4, UR10, RZ ;  /* 0x0000000a04087c10 */ /* 0x000fe8000ff1e0ff */
[----:B------:R-:W-:Y:S01]  /*5490*/  IADD3 R4, P2, P1, R11, UR9, R6 ;  /* 0x000000090b047c10 */ /* 0x000fe2000f95e006 */
[----:B------:R-:W-:Y:S01]  /*54a0*/  IMAD.IADD R6, R7, 0x1, R9 ;  /* 0x0000000107067824 */ /* 0x000fe200078e0209 */
[----:B------:R-:W-:Y:S02]  /*54b0*/  IADD3.X R11, R5, UR18, R10, P0, !PT ;  /* 0x00000012050b7c10 */ /* 0x000fe400087fe40a */
[----:B------:R-:W-:Y:S02]  /*54c0*/  LEA R7, P0, R4, c[0x0][0x1f0], 0x1 ;  /* 0x00007c0004077a11 */ /* 0x000fe400078008ff */
[----:B-----5:R-:W-:Y:S02]  /*54d0*/  IADD3.X R5, R211, UR16, R6, P2, P1 ;  /* 0x00000010d3057c10 */ /* 0x020fe400097e2406 */
[----:B------:R-:W-:Y:S02]  /*54e0*/  IADD3 R9, -R222, c[0x0][0x168], -R12 ;  /* 0x00005a00de097a10 */ /* 0x000fe40007ffe90c */
[----:B------:R-:W-:Y:S01]  /*54f0*/  LEA.HI.X R5, R4, c[0x0][0x1f4], R5, 0x1, P0 ;  /* 0x00007d0004057a11 */ /* 0x000fe200000f0c05 */
[----:B------:R-:W-:Y:S01]  /*5500*/  IMAD.U32 R4, RZ, RZ, UR30 ;  /* 0x0000001eff047e24 */ /* 0x000fe2000f8e00ff */
[----:B------:R-:W-:Y:S02]  /*5510*/  LEA R10, P1, R8, c[0x0][0x280], 0x2 ;  /* 0x0000a000080a7a11 */ /* 0x000fe400078210ff */
[----:B------:R-:W-:Y:S02]  /*5520*/  LEA R6, P0, R14, R7, 0x8 ;  /* 0x000000070e067211 */ /* 0x000fe400078040ff */
[C---:B------:R-:W-:Y:S02]  /*5530*/  ISETP.LT.OR P2, PT, R9.reuse, 0x1, P5 ;  /* 0x000000010900780c */ /* 0x040fe40002f41670 */
[----:B------:R-:W-:Y:S01]  /*5540*/  LEA.HI.X R11, R8, c[0x0][0x284], R11, 0x2, P1 ;  /* 0x0000a100080b7a11 */ /* 0x000fe200008f140b */
[----:B------:R-:W-:Y:S01]  /*5550*/  IMAD.U32 R8, RZ, RZ, UR27 ;  /* 0x0000001bff087e24 */ /* 0x000fe2000f8e00ff */
[----:B------:R-:W-:Y:S02]  /*5560*/  LEA.HI.X R7, R14, R5, R4, 0x8, P0 ;  /* 0x000000050e077211 */ /* 0x000fe400000f4404 */
[----:B------:R-:W-:Y:S01]  /*5570*/  ISETP.LT.OR P0, PT, R9, 0x21, P5 ;  /* 0x000000210900780c */ /* 0x000fe20002f01670 */
[----:B------:R-:W-:Y:S01]  /*5580*/  IMAD R8, R8, 0x4000, R13 ;  /* 0x0000400008087824 */ /* 0x000fe200078e020d */
[----:B------:R-:W-:Y:S04]  /*5590*/  IADD3 R4, P1, R6, UR22, RZ ;  /* 0x0000001606047c10 */ /* 0x000fe8000ff3e0ff */
[----:B------:R-:W-:Y:S01]  /*55a0*/  IADD3.X R5, R7, UR21, RZ, P1, !PT ;  /* 0x0000001507057c10 */ /* 0x000fe20008ffe4ff */
[----:B------:R-:W-:Y:S01]  /*55b0*/  @!PT LDS RZ, [RZ] ;  /* 0x00000000fffff984 */ /* 0x000fe20000000800 */
[----:B------:R-:W-:Y:S01]  /*55c0*/  @!PT LDS RZ, [RZ] ;  /* 0x00000000fffff984 */ /* 0x000fe20000000800 */
[----:B------:R-:W-:Y:S01]  /*55d0*/  @!PT LDS RZ, [RZ] ;  /* 0x00000000fffff984 */ /* 0x000fe20000000800 */
[----:B------:R1:W-:Y:S01]  /*55e0*/  LDGSTS.E.BYPASS.LTC128B.128 [R8], [R6.64], !P2 ;  /* 0x0000000006087fae */ /* 0x0003e2000d101d58 */
[C---:B------:R-:W-:Y:S02]  /*55f0*/  LEA R10, P1, R12.reuse, R10, 0x2 ;  /* 0x0000000a0c0a7211 */ /* 0x040fe400078210ff */
[C---:B------:R-:W-:Y:S02]  /*5600*/  ISETP.LT.OR P2, PT, R9.reuse, 0x41, P5 ;  /* 0x000000410900780c */ /* 0x040fe40002f41670 */
[----:B------:R-:W-:Y:S01]  /*5610*/  LEA.HI.X.SX32 R11, R12, R11, 0x2, P1 ;  /* 0x0000000b0c0b7211 */ /* 0x000fe200008f16ff */
[----:B------:R2:W-:Y:S01]  /*5620*/  LDGSTS.E.BYPASS.LTC128B.128 [R8+0x1000], [R4.64], !P0 ;  /* 0x0100000004087fae */ /* 0x0005e2000c101d58 */
[----:B------:R-:W-:Y:S01]  /*5630*/  ISETP.LT.OR P1, PT, R9, 0x61, P5 ;  /* 0x000000610900780c */ /* 0x000fe20002f21670 */
[----:B------:R-:W-:Y:S04]  /*5640*/  IMAD.U32 R9, RZ, RZ, UR27 ;  /* 0x0000001bff097e24 */ /* 0x000fe8000f8e00ff */
[----:B------:R-:W-:Y:S04]  /*5650*/  @!P4 IMAD R9, R9, 0x80, R220 ;  /* 0x000000800909c824 */ /* 0x000fe800078e02dc */
[----:B------:R-:W-:Y:S01]  /*5660*/  @!P4 IMAD.SHL.U32 R9, R9, 0x4, RZ ;  /* 0x000000040909c824 */ /* 0x000fe200078e00ff */
[----:B--2---:R-:W-:Y:S04]  /*5670*/  IADD3 R4, P0, R4, UR22, RZ ;  /* 0x0000001604047c10 */ /* 0x004fe8000ff1e0ff */
[----:B------:R-:W-:Y:S02]  /*5680*/  IADD3.X R5, R5, UR21, RZ, P0, !PT ;  /* 0x0000001505057c10 */ /* 0x000fe400087fe4ff */
[----:B-1----:R-:W-:Y:S03]  /*5690*/  IADD3 R6, P0, R4, UR22, RZ ;  /* 0x0000001604067c10 */ /* 0x002fe6000ff1e0ff */
[----:B------:R1:W-:Y:S01]  /*56a0*/  LDGSTS.E.BYPASS.LTC128B.128 [R8+0x2000], [R4.64], !P2 ;  /* 0x0200000004087fae */ /* 0x0003e2000d101d58 */
[----:B------:R-:W-:Y:S05]  /*56b0*/  IADD3.X R7, R5, UR21, RZ, P0, !PT ;  /* 0x0000001505077c10 */ /* 0x000fea00087fe4ff */
[----:B------:R1:W-:Y:S04]  /*56c0*/  LDGSTS.E.BYPASS.LTC128B.128 [R8+0x3000], [R6.64], !P1 ;  /* 0x0300000006087fae */ /* 0x0003e8000c901d58 */
[----:B------:R1:W-:Y:S02]  /*56d0*/  @!P4 LDGSTS.E.BYPASS.LTC128B.128 [R9+0x18480], [R10.64] ;  /* 0x184800000a09cfae */ /* 0x0003e4000b901d58 */
.L_x_941:
[-C--:B-123--:R-:W-:Y:S01]  /*56e0*/  HMMA.16816.F32 R4, R36, R16.reuse, RZ ;  /* 0x000000102404723c */ /* 0x08efe200000018ff */
[----:B------:R-:W-:Y:S01]  /*56f0*/  LDSM.16.MT88.4 R68, [R224+0x1080] ;  /* 0x00108000e044783b */ /* 0x000fe20000004200 */
[----:B------:R-:W-:Y:S02]  /*5700*/  ULDC.64 UR6, c[0x0][0x240] ;  /* 0x0000900000067ab9 */ /* 0x000fe40000000a00 */
[----:B------:R-:W-:Y:S01]  /*5710*/  IMAD.MOV.U32 R20, RZ, RZ, 0x40 ;  /* 0x00000040ff147424 */ /* 0x000fe200078e00ff */
[----:B------:R-:W-:Y:S01]  /*5720*/  USHF.L.U32 UR29, UR5, 0xd, URZ ;  /* 0x0000000d051d7899 */ /* 0x000fe2000800063f */
[----:B------:R-:W2:Y:S01]  /*5730*/  LDL.64 R80, [R1+0x20] ;  /* 0x0000200001507983 */ /* 0x000ea20000100a00 */
[----:B------:R-:W-:Y:S01]  /*5740*/  UIMAD UR6, UR8, UR6, URZ ;  /* 0x00000006080672a4 */ /* 0x000fe2000f8e023f */
[C---:B------:R-:W-:Y:S01]  /*5750*/  HMMA.16816.F32 R8, R40.reuse, R16, RZ ;  /* 0x000000102808723c */ /* 0x040fe200000018ff */
[----:B------:R-:W-:Y:S02]  /*5760*/  UIADD3 UR5, UR5, 0x1, URZ ;  /* 0x0000000105057890 */ /* 0x000fe4000fffe03f */
[----:B------:R-:W0:Y:S01]  /*5770*/  LDGDEPBAR ;  /* 0x00000000000079af */ /* 0x000e220000000000 */
[----:B------:R-:W-:Y:S01]  /*5780*/  SEL R116, R20, 0xffffffc0, !P3 ;  /* 0xffffffc014747807 */ /* 0x000fe20005800000 */
[----:B------:R-:W-:Y:S02]  /*5790*/  UIMAD UR6, UR23, UR7, UR6 ;  /* 0x00000007170672a4 */ /* 0x000fe4000f8e0206 */
[----:B------:R-:W-:Y:S01]  /*57a0*/  USHF.R.S32.HI UR7, URZ, 0x1f, UR29 ;  /* 0x0000001f3f077899 */ /* 0x000fe2000801141d */
[-C--:B------:R-:W-:Y:S01]  /*57b0*/  HMMA.16816.F32 R12, R40, R18.reuse, RZ ;  /* 0x00000012280c723c */ /* 0x080fe200000018ff */
[----:B------:R-:W-:Y:S01]  /*57c0*/  IMAD.IADD R78, R116, 0x1, R0 ;  /* 0x00000001744e7824 */ /* 0x000fe200078e0200 */
[----:B------:R-:W-:Y:S02]  /*57d0*/  UISETP.GE.AND UP0, UPT, UR5, UR26, UPT ;  /* 0x0000001a0500728c */ /* 0x000fe4000bf06270 */
[----:B------:R-:W-:Y:S01]  /*57e0*/  IADD3 R77, R224, R116, RZ ;  /* 0x00000074e04d7210 */ /* 0x000fe20007ffe0ff */
[----:B------:R-:W-:Y:S01]  /*57f0*/  UISETP.GE.AND UP3, UPT, UR4, 0x1, UPT ;  /* 0x000000010400788c */ /* 0x000fe2000bf66270 */
[----:B------:R-:W1:Y:S01]  /*5800*/  LDSM.16.M88.4 R64, [R78+0x20880] ;  /* 0x020880004e40783b */ /* 0x000e620000000200 */
[----:B------:R-:W-:Y:S01]  /*5810*/  UISETP.GE.AND UP2, UPT, UR28, 0x1, UPT ;  /* 0x000000011c00788c */ /* 0x000fe2000bf46270 */
[C---:B------:R-:W-:Y:S01]  /*5820*/  HMMA.16816.F32 R16, R36.reuse, R18, RZ ;  /* 0x000000122410723c */ /* 0x040fe200000018ff */
[----:B------:R-:W-:Y:S02]  /*5830*/  UISETP.GE.AND UP1, UPT, UR27, 0x1, UPT ;  /* 0x000000011b00788c */ /* 0x000fe4000bf26270 */
[----:B------:R-:W3:Y:S05]  /*5840*/  LDSM.16.M88.4 R72, [R78+0x22880] ;  /* 0x022880004e48783b */ /* 0x000eea0000000200 */
[-C--:B------:R-:W-:Y:S08]  /*5850*/  HMMA.16816.F32 R20, R36, R44.reuse, RZ ;  /* 0x0000002c2414723c */ /* 0x080ff000000018ff */
[C---:B------:R-:W-:Y:S08]  /*5860*/  HMMA.16816.F32 R24, R40.reuse, R44, RZ ;  /* 0x0000002c2818723c */ /* 0x040ff000000018ff */
[-C--:B------:R-:W-:Y:S08]  /*5870*/  HMMA.16816.F32 R28, R40, R46.reuse, RZ ;  /* 0x0000002e281c723c */ /* 0x080ff000000018ff */
[----:B------:R-:W-:Y:S01]  /*5880*/  HMMA.16816.F32 R32, R36, R46, RZ ;  /* 0x0000002e2420723c */ /* 0x000fe200000018ff */
[----:B------:R-:W4:Y:S05]  /*5890*/  LDSM.16.MT88.4 R36, [R77+0x1080] ;  /* 0x001080004d24783b */ /* 0x000f2a0000004200 */
[----:B------:R-:W-:Y:S02]  /*58a0*/  LDSM.16.MT88.4 R44, [R224+0x1880] ;  /* 0x00188000e02c783b */ /* 0x000fe40000004200 */
[-C--:B------:R-:W-:Y:S08]  /*58b0*/  HMMA.16816.F32 R4, R48, R52.reuse, R4 ;  /* 0x000000343004723c */ /* 0x080ff00000001804 */
[C---:B------:R-:W-:Y:S07]  /*58c0*/  HMMA.16816.F32 R8, R56.reuse, R52, R8 ;  /* 0x000000343808723c */ /* 0x040fee0000001808 */
[----:B------:R-:W-:Y:S01]  /*58d0*/  IMAD.IADD R52, R196, 0x1, R2 ;  /* 0x00000001c4347824 */ /* 0x000fe200078e0202 */
[-C--:B------:R-:W-:Y:S04]  /*58e0*/  HMMA.16816.F32 R12, R56, R54.reuse, R12 ;  /* 0x00000036380c723c */ /* 0x080fe8000000180c */
[----:B------:R-:W5:Y:S04]  /*58f0*/  LDSM.16.M88.4 R40, [R52+0x20880] ;  /* 0x020880003428783b */ /* 0x000f680000000200 */
[C---:B------:R-:W-:Y:S01]  /*5900*/  HMMA.16816.F32 R16, R48.reuse, R54, R16 ;  /* 0x000000363010723c */ /* 0x040fe20000001810 */
[----:B------:R-:W3:Y:S07]  /*5910*/  LDSM.16.M88.4 R52, [R52+0x22880] ;  /* 0x022880003434783b */ /* 0x000eee0000000200 */
[-C--:B------:R-:W-:Y:S08]  /*5920*/  HMMA.16816.F32 R20, R48, R60.reuse, R20 ;  /* 0x0000003c3014723c */ /* 0x080ff00000001814 */
[C---:B------:R-:W-:Y:S08]  /*5930*/  HMMA.16816.F32 R24, R56.reuse, R60, R24 ;  /* 0x0000003c3818723c */ /* 0x040ff00000001818 */
[-C--:B------:R-:W-:Y:S01]  /*5940*/  HMMA.16816.F32 R28, R56, R62.reuse, R28 ;  /* 0x0000003e381c723c */ /* 0x080fe2000000181c */
[----:B------:R-:W-:Y:S07]  /*5950*/  LDSM.16.M88.4 R56, [R0+0x24880] ;  /* 0x024880000038783b */ /* 0x000fee0000000200 */
[----:B------:R-:W-:Y:S01]  /*5960*/  HMMA.16816.F32 R32, R48, R62, R32 ;  /* 0x0000003e3020723c */ /* 0x000fe20000001820 */
[----:B------:R-:W5:Y:S05]  /*5970*/  LDSM.16.MT88.4 R48, [R77+0x1880] ;  /* 0x001880004d30783b */ /* 0x000f6a0000004200 */
[----:B------:R-:W5:Y:S02]  /*5980*/  LDSM.16.MT88.4 R60, [R224+0x2080] ;  /* 0x00208000e03c783b */ /* 0x000f640000004200 */
[-C--:B-1----:R-:W-:Y:S08]  /*5990*/  HMMA.16816.F32 R4, R64, R68.reuse, R4 ;  /* 0x000000444004723c */ /* 0x082ff00000001804 */
[C---:B---3--:R-:W-:Y:S08]  /*59a0*/  HMMA.16816.F32 R8, R72.reuse, R68, R8 ;  /* 0x000000444808723c */ /* 0x048ff00000001808 */
[-C--:B------:R-:W-:Y:S08]  /*59b0*/  HMMA.16816.F32 R12, R72, R70.reuse, R12 ;  /* 0x00000046480c723c */ /* 0x080ff0000000180c */
[C---:B------:R-:W-:Y:S01]  /*59c0*/  HMMA.16816.F32 R16, R64.reuse, R70, R16 ;  /* 0x000000464010723c */ /* 0x040fe20000001810 */
[----:B------:R-:W1:Y:S07]  /*59d0*/  LDSM.16.M88.4 R68, [R0+0x26880] ;  /* 0x026880000044783b */ /* 0x000e6e0000000200 */
[-C--:B----4-:R-:W-:Y:S08]  /*59e0*/  HMMA.16816.F32 R20, R64, R36.reuse, R20 ;  /* 0x000000244014723c */ /* 0x090ff00000001814 */
[C---:B------:R-:W-:Y:S08]  /*59f0*/  HMMA.16816.F32 R24, R72.reuse, R36, R24 ;  /* 0x000000244818723c */ /* 0x040ff00000001818 */
[-C--:B------:R-:W-:Y:S01]  /*5a00*/  HMMA.16816.F32 R28, R72, R38.reuse, R28 ;  /* 0x00000026481c723c */ /* 0x080fe2000000181c */
[----:B------:R-:W-:Y:S07]  /*5a10*/  LDSM.16.M88.4 R72, [R2+0x26880] ;  /* 0x026880000248783b */ /* 0x000fee0000000200 */
[----:B------:R-:W-:Y:S01]  /*5a20*/  HMMA.16816.F32 R32, R64, R38, R32 ;  /* 0x000000264020723c */ /* 0x000fe20000001820 */
[----:B------:R-:W3:Y:S05]  /*5a30*/  LDSM.16.MT88.4 R36, [R77+0x2080] ;  /* 0x002080004d24783b */ /* 0x000eea0000004200 */
[----:B------:R-:W-:Y:S02]  /*5a40*/  LDSM.16.MT88.4 R64, [R224+0x2880] ;  /* 0x00288000e040783b */ /* 0x000fe40000004200 */
[-C--:B-----5:R-:W-:Y:S08]  /*5a50*/  HMMA.16816.F32 R4, R40, R44.reuse, R4 ;  /* 0x0000002c2804723c */ /* 0x0a0ff00000001804 */
[C---:B------:R-:W-:Y:S08]  /*5a60*/  HMMA.16816.F32 R8, R52.reuse, R44, R8 ;  /* 0x0000002c3408723c */ /* 0x040ff00000001808 */
[-C--:B------:R-:W-:Y:S08]  /*5a70*/  HMMA.16816.F32 R12, R52, R46.reuse, R12 ;  /* 0x0000002e340c723c */ /* 0x080ff0000000180c */
[C---:B------:R-:W-:Y:S01]  /*5a80*/  HMMA.16816.F32 R16, R40.reuse, R46, R16 ;  /* 0x0000002e2810723c */ /* 0x040fe20000001810 */
[----:B------:R4:W5:Y:S07]  /*5a90*/  LDSM.16.M88.4 R44, [R2+0x24880] ;  /* 0x02488000022c783b */ /* 0x00096e0000000200 */
[-C--:B------:R-:W-:Y:S08]  /*5aa0*/  HMMA.16816.F32 R20, R40, R48.reuse, R20 ;  /* 0x000000302814723c */ /* 0x080ff00000001814 */
[C---:B------:R-:W-:Y:S08]  /*5ab0*/  HMMA.16816.F32 R24, R52.reuse, R48, R24 ;  /* 0x000000303418723c */ /* 0x040ff00000001818 */
[-C--:B------:R-:W-:Y:S01]  /*5ac0*/  HMMA.16816.F32 R28, R52, R50.reuse, R28 ;  /* 0x00000032341c723c */ /* 0x080fe2000000181c */
[----:B------:R-:W-:Y:S07]  /*5ad0*/  LDSM.16.M88.4 R52, [R78+0x26880] ;  /* 0x026880004e34783b */ /* 0x000fee0000000200 */
[----:B------:R-:W-:Y:S01]  /*5ae0*/  HMMA.16816.F32 R32, R40, R50, R32 ;  /* 0x000000322820723c */ /* 0x000fe20000001820 */
[----:B------:R-:W2:Y:S05]  /*5af0*/  LDSM.16.MT88.4 R40, [R77+0x2880] ;  /* 0x002880004d28783b */ /* 0x000eaa0000004200 */
[----:B------:R-:W-:Y:S02]  /*5b00*/  LDSM.16.MT88.4 R48, [R224+0x3080] ;  /* 0x00308000e030783b */ /* 0x000fe40000004200 */
[-C--:B------:R-:W-:Y:S08]  /*5b10*/  HMMA.16816.F32 R4, R56, R60.reuse, R4 ;  /* 0x0000003c3804723c */ /* 0x080ff00000001804 */
[C---:B-1----:R-:W-:Y:S07]  /*5b20*/  HMMA.16816.F32 R8, R68.reuse, R60, R8 ;  /* 0x0000003c4408723c */ /* 0x042fee0000001808 */
[----:B------:R-:W-:Y:S01]  /*5b30*/  IADD3 R60, R116, R2, RZ ;  /* 0x00000002743c7210 */ /* 0x000fe20007ffe0ff */
[-C--:B------:R-:W-:Y:S01]  /*5b40*/  HMMA.16816.F32 R12, R68, R62.reuse, R12 ;  /* 0x0000003e440c723c */ /* 0x080fe2000000180c */
[----:B----4-:R-:W-:Y:S01]  /*5b50*/  MOV R2, UR6 ;  /* 0x0000000600027c02 */ /* 0x010fe20008000f00 */
[----:B------:R-:W-:Y:S04]  /*5b60*/  UIADD3 UR6, UR27, 0x1, URZ ;  /* 0x000000011b067890 */ /* 0x000fe8000fffe03f */
[----:B------:R-:W-:Y:S02]  /*5b70*/  USEL UR27, UR6, URZ, !UP1 ;  /* 0x0000003f061b7287 */ /* 0x000fe4000c800000 */
[C---:B------:R-:W-:Y:S01]  /*5b80*/  HMMA.16816.F32 R16, R56.reuse, R62, R16 ;  /* 0x0000003e3810723c */ /* 0x040fe20000001810 */
[----:B------:R-:W-:Y:S07]  /*5b90*/  LDSM.16.M88.4 R60, [R60+0x24880] ;  /* 0x024880003c3c783b */ /* 0x000fee0000000200 */
[-C--:B---3--:R-:W-:Y:S08]  /*5ba0*/  HMMA.16816.F32 R20, R56, R36.reuse, R20 ;  /* 0x000000243814723c */ /* 0x088ff00000001814 */
[C---:B------:R-:W-:Y:S08]  /*5bb0*/  HMMA.16816.F32 R24, R68.reuse, R36, R24 ;  /* 0x000000244418723c */ /* 0x040ff00000001818 */
[-C--:B------:R-:W-:Y:S01]  /*5bc0*/  HMMA.16816.F32 R28, R68, R38.reuse, R28 ;  /* 0x00000026441c723c */ /* 0x080fe2000000181c */
[----:B------:R-:W1:Y:S07]  /*5bd0*/  S2R R68, SR_CTAID.Y ;  /* 0x0000000000447919 */ /* 0x000e6e0000002600 */
[----:B------:R-:W-:Y:S01]  /*5be0*/  HMMA.16816.F32 R32, R56, R38, R32 ;  /* 0x000000263820723c */ /* 0x000fe20000001820 */
[----:B------:R-:W3:Y:S05]  /*5bf0*/  LDSM.16.M88.4 R36, [R78+0x24880] ;  /* 0x024880004e24783b */ /* 0x000eea0000000200 */
[----:B------:R-:W4:Y:S02]  /*5c00*/  LDSM.16.MT88.4 R56, [R77+0x3080] ;  /* 0x003080004d38783b */ /* 0x000f240000004200 */
[-C--:B-----5:R-:W-:Y:S08]  /*5c10*/  HMMA.16816.F32 R4, R44, R64.reuse, R4 ;  /* 0x000000402c04723c */ /* 0x0a0ff00000001804 */
[C---:B------:R-:W-:Y:S08]  /*5c20*/  HMMA.16816.F32 R8, R72.reuse, R64, R8 ;  /* 0x000000404808723c */ /* 0x040ff00000001808 */
[-C--:B------:R-:W-:Y:S08]  /*5c30*/  HMMA.16816.F32 R12, R72, R66.reuse, R12 ;  /* 0x00000042480c723c */ /* 0x080ff0000000180c */
[C---:B------:R-:W-:Y:S01]  /*5c40*/  HMMA.16816.F32 R16, R44.reuse, R66, R16 ;  /* 0x000000422c10723c */ /* 0x040fe20000001810 */
[----:B------:R-:W5:Y:S07]  /*5c50*/  LDSM.16.MT88.4 R64, [R224+0x3880] ;  /* 0x00388000e040783b */ /* 0x000f6e0000004200 */
[-C--:B--2---:R-:W-:Y:S08]  /*5c60*/  HMMA.16816.F32 R20, R44, R40.reuse, R20 ;  /* 0x000000282c14723c */ /* 0x084ff00000001814 */
[C---:B------:R-:W-:Y:S07]  /*5c70*/  HMMA.16816.F32 R24, R72.reuse, R40, R24 ;  /* 0x000000284818723c */ /* 0x040fee0000001818 */
[----:B------:R-:W-:Y:S01]  /*5c80*/  IMAD.IADD R40, R229, 0x1, R78 ;  /* 0x00000001e5287824 */ /* 0x000fe200078e024e */
[-C--:B------:R-:W-:Y:S08]  /*5c90*/  HMMA.16816.F32 R28, R72, R42.reuse, R28 ;  /* 0x0000002a481c723c */ /* 0x080ff0000000181c */
[----:B------:R-:W-:Y:S01]  /*5ca0*/  HMMA.16816.F32 R32, R44, R42, R32 ;  /* 0x0000002a2c20723c */ /* 0x000fe20000001820 */
[----:B------:R-:W2:Y:S05]  /*5cb0*/  LDSM.16.M88.4 R40, [R40+0x26880] ;  /* 0x026880002828783b */ /* 0x000eaa0000000200 */
[----:B------:R-:W1:Y:S02]  /*5cc0*/  LDSM.16.MT88.4 R44, [R77+0x3880] ;  /* 0x003880004d2c783b */ /* 0x000e640000004200 */
[-C--:B---3--:R-:W-:Y:S08]  /*5cd0*/  HMMA.16816.F32 R4, R36, R48.reuse, R4 ;  /* 0x000000302404723c */ /* 0x088ff00000001804 */
[C---:B------:R-:W-:Y:S08]  /*5ce0*/  HMMA.16816.F32 R8, R52.reuse, R48, R8 ;  /* 0x000000303408723c */ /* 0x040ff00000001808 */
[-C--:B------:R-:W-:Y:S08]  /*5cf0*/  HMMA.16816.F32 R12, R52, R50.reuse, R12 ;  /* 0x00000032340c723c */ /* 0x080ff0000000180c */
[C---:B------:R-:W-:Y:S08]  /*5d00*/  HMMA.16816.F32 R16, R36.reuse, R50, R16 ;  /* 0x000000322410723c */ /* 0x040ff00000001810 */
[-C--:B----4-:R-:W-:Y:S08]  /*5d10*/  HMMA.16816.F32 R20, R36, R56.reuse, R20 ;  /* 0x000000382414723c */ /* 0x090ff00000001814 */
[C---:B------:R-:W-:Y:S08]  /*5d20*/  HMMA.16816.F32 R24, R52.reuse, R56, R24 ;  /* 0x000000383418723c */ /* 0x040ff00000001818 */
[-C--:B------:R-:W-:Y:S08]  /*5d30*/  HMMA.16816.F32 R28, R52, R58.reuse, R28 ;  /* 0x0000003a341c723c */ /* 0x080ff0000000181c */
[----:B------:R-:W-:Y:S07]  /*5d40*/  HMMA.16816.F32 R32, R36, R58, R32 ;  /* 0x0000003a2420723c */ /* 0x000fee0000001820 */
[----:B-1----:R-:W-:Y:S01]  /*5d50*/  SHF.R.S32.HI R38, RZ, 0x1f, R68 ;  /* 0x0000001fff267819 */ /* 0x002fe20000011444 */
[-C--:B-----5:R-:W-:Y:S05]  /*5d60*/  HMMA.16816.F32 R4, R60, R64.reuse, R4 ;  /* 0x000000403c04723c */ /* 0x0a0fea0000001804 */
[----:B------:R-:W-:Y:S02]  /*5d70*/  IMAD R0, R38, c[0x0][0x238], RZ ;  /* 0x00008e0026007a24 */ /* 0x000fe400078e02ff */
[C---:B------:R-:W-:Y:S01]  /*5d80*/  IMAD.WIDE.U32 R36, R68.reuse, c[0x0][0x238], R80 ;  /* 0x00008e0044247a25 */ /* 0x040fe200078e0050 */
[C---:B--2---:R-:W-:Y:S04]  /*5d90*/  HMMA.16816.F32 R8, R40.reuse, R64, R8 ;  /* 0x000000402808723c */ /* 0x044fe80000001808 */
[----:B------:R-:W-:Y:S04]  /*5da0*/  IMAD R0, R68, c[0x0][0x23c], R0 ;  /* 0x00008f0044007a24 */ /* 0x000fe800078e0200 */
[-C--:B------:R-:W-:Y:S04]  /*5db0*/  HMMA.16816.F32 R12, R40, R66.reuse, R12 ;  /* 0x00000042280c723c */ /* 0x080fe8000000180c */
[----:B------:R-:W-:Y:S01]  /*5dc0*/  IADD3 R37, R37, R0, RZ ;  /* 0x0000000025257210 */ /* 0x000fe20007ffe0ff */
[----:B------:R-:W-:Y:S03]  /*5dd0*/  IMAD.U32 R0, RZ, RZ, UR23 ;  /* 0x00000017ff007e24 */ /* 0x000fe6000f8e00ff */
[C---:B------:R-:W-:Y:S04]  /*5de0*/  HMMA.16816.F32 R16, R60.reuse, R66, R16 ;  /* 0x000000423c10723c */ /* 0x040fe80000001810 */
[----:B------:R-:W-:Y:S04]  /*5df0*/  IMAD.WIDE.U32 R36, R0, c[0x0][0x240], R36 ;  /* 0x0000900000247a25 */ /* 0x000fe800078e0024 */
[-C--:B------:R-:W-:Y:S04]  /*5e00*/  HMMA.16816.F32 R20, R60, R44.reuse, R20 ;  /* 0x0000002c3c14723c */ /* 0x080fe80000001814 */
[----:B------:R-:W-:Y:S01]  /*5e10*/  IADD3 R0, P0, R36, UR29, RZ ;  /* 0x0000001d24007c10 */ /* 0x000fe2000ff1e0ff */
[----:B------:R-:W-:Y:S03]  /*5e20*/  UIADD3 UR29, UR4, 0x1, URZ ;  /* 0x00000001041d7890 */ /* 0x000fe6000fffe03f */
[C---:B------:R-:W-:Y:S04]  /*5e30*/  HMMA.16816.F32 R24, R40.reuse, R44, R24 ;  /* 0x0000002c2818723c */ /* 0x040fe80000001818 */
[----:B------:R-:W-:Y:S01]  /*5e40*/  IADD3.X R2, R37, UR7, R2, P0, !PT ;  /* 0x0000000725027c10 */ /* 0x000fe200087fe402 */
[----:B------:R-:W-:Y:S01]  /*5e50*/  UIADD3 UR7, UR28, 0x1, URZ ;  /* 0x000000011c077890 */ /* 0x000fe2000fffe03f */
[C---:B------:R-:W-:Y:S02]  /*5e60*/  LEA R36, P0, R0.reuse, c[0x0][0x220], 0x2 ;  /* 0x0000880000247a11 */ /* 0x040fe400078010ff */
[-C--:B------:R-:W-:Y:S01]  /*5e70*/  HMMA.16816.F32 R28, R40, R46.reuse, R28 ;  /* 0x0000002e281c723c */ /* 0x080fe2000000181c */
[----:B------:R-:W-:Y:S03]  /*5e80*/  USEL UR28, UR7, URZ, !UP2 ;  /* 0x0000003f071c7287 */ /* 0x000fe6000d000000 */
[----:B------:R-:W-:Y:S01]  /*5e90*/  LEA.HI.X R37, R0, c[0x0][0x224], R2, 0x2, P0 ;  /* 0x0000890000257a11 */ /* 0x000fe200000f1402 */
[----:B------:R-:W-:Y:S01]  /*5ea0*/  IMAD.U32 R0, RZ, RZ, UR4 ;  /* 0x00000004ff007e24 */ /* 0x000fe2000f8e00ff */
[----:B------:R-:W-:Y:S01]  /*5eb0*/  PLOP3.LUT P0, PT, PT, PT, UP0, 0x80, 0x0 ;  /* 0x000000000000781c */ /* 0x000fe20003f0f008 */
[----:B------:R-:W-:Y:S01]  /*5ec0*/  USEL UR4, UR29, URZ, !UP3 ;  /* 0x0000003f1d047287 */ /* 0x000fe2000d800000 */
[----:B------:R-:W-:Y:S01]  /*5ed0*/  HMMA.16816.F32 R32, R60, R46, R32 ;  /* 0x0000002e3c20723c */ /* 0x000fe20000001820 */
[----:B------:R-:W-:Y:S03]  /*5ee0*/  RED.E.ADD.F32.FTZ.RN.STRONG.GPU [R36.64], R4 ;  /* 0x000000042400798e */ /* 0x000fe6000c10e798 */
[----:B------:R-:W-:Y:S02]  /*5ef0*/  LEA R0, R0, R233, 0xd ;  /* 0x000000e900007211 */ /* 0x000fe400078e68ff */
[----:B------:R-:W-:Y:S03]  /*5f00*/  RED.E.ADD.F32.FTZ.RN.STRONG.GPU [R36.64+0x400], R5 ;  /* 0x000400052400798e */ /* 0x000fe6000c10e798 */
[----:B------:R-:W-:Y:S02]  /*5f10*/  IMAD.SHL.U32 R0, R0, 0x2, RZ ;  /* 0x0000000200007824 */ /* 0x000fe400078e00ff */
[----:B------:R-:W-:Y:S05]  /*5f20*/  RED.E.ADD.F32.FTZ.RN.STRONG.GPU [R36.64+0x800], R6 ;  /* 0x000800062400798e */ /* 0x000fea000c10e798 */
        /* <DEDUP_REMOVED lines=14> */
[----:B------:R-:W-:Y:S05]  /*6010*/  LDSM.16.MT88.4 R4, [R3+0x20880] ;  /* 0x020880000304783b */ /* 0x000fea0000004200 */
[----:B------:R-:W1:Y:S05]  /*6020*/  LDSM.16.MT88.4 R8, [R76+0x8080] ;  /* 0x008080004c08783b */ /* 0x000e6a0000004200 */
[----:B------:R-:W-:Y:S05]  /*6030*/  RED.E.ADD.F32.FTZ.RN.STRONG.GPU [R36.64+0x4400], R21 ;  /* 0x004400152400798e */ /* 0x000fea000c10e798 */
[----:B------:R-:W-:Y:S05]  /*6040*/  RED.E.ADD.F32.FTZ.RN.STRONG.GPU [R36.64+0x4800], R22 ;  /* 0x004800162400798e */ /* 0x000fea000c10e798 */
[----:B------:R-:W2:Y:S05]  /*6050*/  LDSM.16.MT88.4 R12, [R3+0x24880] ;  /* 0x02488000030c783b */ /* 0x000eaa0000004200 */
[----:B------:R-:W-:Y:S05]  /*6060*/  RED.E.ADD.F32.FTZ.RN.STRONG.GPU [R36.64+0x4c00], R23 ;  /* 0x004c00172400798e */ /* 0x000fea000c10e798 */
[----:B------:R-:W-:Y:S05]  /*6070*/  RED.E.ADD.F32.FTZ.RN.STRONG.GPU [R36.64+0x5000], R24 ;  /* 0x005000182400798e */ /* 0x000fea000c10e798 */
[----:B------:R-:W-:Y:S05]  /*6080*/  RED.E.ADD.F32.FTZ.RN.STRONG.GPU [R36.64+0x5400], R25 ;  /* 0x005400192400798e */ /* 0x000fea000c10e798 */
[----:B------:R-:W-:Y:S01]  /*6090*/  RED.E.ADD.F32.FTZ.RN.STRONG.GPU [R36.64+0x5800], R26 ;  /* 0x0058001a2400798e */ /* 0x000fe2000c10e798 */
[-C--:B-1----:R-:W-:Y:S04]  /*60a0*/  HMMA.16816.F32 R164, R4, R8.reuse, R164 ;  /* 0x0000000804a4723c */ /* 0x082fe800000018a4 */
[----:B------:R-:W1:Y:S05]  /*60b0*/  LDSM.16.MT88.4 R16, [R0+0x8080] ;  /* 0x008080000010783b */ /* 0x000e6a0000004200 */
[----:B------:R-:W-:Y:S05]  /*60c0*/  RED.E.ADD.F32.FTZ.RN.STRONG.GPU [R36.64+0x5c00], R27 ;  /* 0x005c001b2400798e */ /* 0x000fea000c10e798 */
[----:B------:R-:W-:Y:S01]  /*60d0*/  RED.E.ADD.F32.FTZ.RN.STRONG.GPU [R36.64+0x6000], R32 ;  /* 0x006000202400798e */ /* 0x000fe2000c10e798 */
[C---:B--2---:R-:W-:Y:S04]  /*60e0*/  HMMA.16816.F32 R168, R12.reuse, R8, R168 ;  /* 0x000000080ca8723c */ /* 0x044fe800000018a8 */
[----:B------:R-:W-:Y:S05]  /*60f0*/  RED.E.ADD.F32.FTZ.RN.STRONG.GPU [R36.64+0x6400], R33 ;  /* 0x006400212400798e */ /* 0x000fea000c10e798 */
[----:B------:R-:W-:Y:S01]  /*6100*/  RED.E.ADD.F32.FTZ.RN.STRONG.GPU [R36.64+0x6800], R34 ;  /* 0x006800222400798e */ /* 0x000fe2000c10e798 */
[-C--:B------:R-:W-:Y:S04]  /*6110*/  HMMA.16816.F32 R172, R12, R10.reuse, R172 ;  /* 0x0000000a0cac723c */ /* 0x080fe800000018ac */
[----:B------:R-:W-:Y:S04]  /*6120*/  RED.E.ADD.F32.FTZ.RN.STRONG.GPU [R36.64+0x6c00], R35 ;  /* 0x006c00232400798e */ /* 0x000fe8000c10e798 */
[C---:B------:R-:W-:Y:S01]  /*6130*/  HMMA.16816.F32 R176, R4.reuse, R10, R176 ;  /* 0x0000000a04b0723c */ /* 0x040fe200000018b0 */
[----:B------:R-:W-:Y:S05]  /*6140*/  RED.E.ADD.F32.FTZ.RN.STRONG.GPU [R36.64+0x7000], R28 ;  /* 0x0070001c2400798e */ /* 0x000fea000c10e798 */
[----:B------:R-:W-:Y:S02]  /*6150*/  RED.E.ADD.F32.FTZ.RN.STRONG.GPU [R36.64+0x7400], R29 ;  /* 0x0074001d2400798e */ /* 0x000fe4000c10e798 */
[-C--:B-1----:R-:W-:Y:S03]  /*6160*/  HMMA.16816.F32 R180, R4, R16.reuse, R180 ;  /* 0x0000001004b4723c */ /* 0x082fe600000018b4 */
[----:B------:R-:W-:Y:S05]  /*6170*/  LDSM.16.MT88.4 R20, [R3+0x21080] ;  /* 0x021080000314783b */ /* 0x000fea0000004200 */
[----:B------:R-:W1:Y:S01]  /*6180*/  LDSM.16.MT88.4 R24, [R76+0x8880] ;  /* 0x008880004c18783b */ /* 0x000e620000004200 */
[C---:B------:R-:W-:Y:S04]  /*6190*/  HMMA.16816.F32 R184, R12.reuse, R16, R184 ;  /* 0x000000100cb8723c */ /* 0x040fe800000018b8 */
[----:B------:R-:W-:Y:S04]  /*61a0*/  RED.E.ADD.F32.FTZ.RN.STRONG.GPU [R36.64+0x7800], R30 ;  /* 0x0078001e2400798e */ /* 0x000fe8000c10e798 */
[-C--:B------:R-:W-:Y:S01]  /*61b0*/  HMMA.16816.F32 R188, R12, R18.reuse, R188 ;  /* 0x000000120cbc723c */ /* 0x080fe200000018bc */
[----:B------:R-:W-:Y:S05]  /*61c0*/  RED.E.ADD.F32.FTZ.RN.STRONG.GPU [R36.64+0x7c00], R31 ;  /* 0x007c001f2400798e */ /* 0x000fea000c10e798 */
[----:B------:R-:W2:Y:S02]  /*61d0*/  LDSM.16.MT88.4 R28, [R3+0x25080] ;  /* 0x02508000031c783b */ /* 0x000ea40000004200 */
[----:B------:R-:W-:Y:S03]  /*61e0*/  HMMA.16816.F32 R192, R4, R18, R192 ;  /* 0x0000001204c0723c */ /* 0x000fe600000018c0 */
[----:B------:R-:W3:Y:S05]  /*61f0*/  LDSM.16.MT88.4 R32, [R0+0x8880] ;  /* 0x008880000020783b */ /* 0x000eea0000004200 */
[----:B------:R-:W-:Y:S05]  /*6200*/  LDSM.16.MT88.4 R4, [R3+0x21880] ;  /* 0x021880000304783b */ /* 0x000fea0000004200 */
[----:B------:R-:W4:Y:S05]  /*6210*/  LDSM.16.MT88.4 R8, [R76+0x9080] ;  /* 0x009080004c08783b */ /* 0x000f2a0000004200 */
[----:B------:R-:W5:Y:S01]  /*6220*/  LDSM.16.MT88.4 R12, [R3+0x25880] ;  /* 0x02588000030c783b */ /* 0x000f620000004200 */
[-C--:B-1----:R-:W-:Y:S04]  /*6230*/  HMMA.16816.F32 R164, R20, R24.reuse, R164 ;  /* 0x0000001814a4723c */ /* 0x082fe800000018a4 */
[----:B------:R-:W1:Y:S04]  /*6240*/  LDSM.16.MT88.4 R16, [R0+0x9080] ;  /* 0x009080000010783b */ /* 0x000e680000004200 */
        /* <DEDUP_REMOVED lines=9> */
[----:B------:R-:W2:Y:S05]  /*62e0*/  LDSM.16.MT88.4 R20, [R3+0x22080] ;  /* 0x022080000314783b */ /* 0x000eaa0000004200 */
[----:B------:R-:W3:Y:S02]  /*62f0*/  LDSM.16.MT88.4 R32, [R0+0x9880] ;  /* 0x009880000020783b */ /* 0x000ee40000004200 */
[-C--:B----4-:R-:W-:Y:S08]  /*6300*/  HMMA.16816.F32 R164, R4, R8.reuse, R164 ;  /* 0x0000000804a4723c */ /* 0x090ff000000018a4 */
[C---:B-----5:R-:W-:Y:S08]  /*6310*/  HMMA.16816.F32 R168, R12.reuse, R8, R168 ;  /* 0x000000080ca8723c */ /* 0x060ff000000018a8 */
        /* <DEDUP_REMOVED lines=8> */
[----:B------:R-:W1:Y:S05]  /*63a0*/  LDSM.16.MT88.4 R4, [R3+0x22880] ;  /* 0x022880000304783b */ /* 0x000e6a0000004200 */
[----:B------:R-:W4:Y:S02]  /*63b0*/  LDSM.16.MT88.4 R16, [R0+0xa080] ;  /* 0x00a080000010783b */ /* 0x000f240000004200 */
[-C--:B--2---:R-:W-:Y:S08]  /*63c0*/  HMMA.16816.F32 R164, R20, R24.reuse, R164 ;  /* 0x0000001814a4723c */ /* 0x084ff000000018a4 */
        /* <DEDUP_REMOVED lines=11> */
[-C--:B-1----:R-:W-:Y:S08]  /*6480*/  HMMA.16816.F32 R164, R4, R8.reuse, R164 ;  /* 0x0000000804a4723c */ /* 0x082ff000000018a4 */
        /* <DEDUP_REMOVED lines=26> */
[C---:B------:R-:W-:Y:S08]  /*6630*/  HMMA.16816.F32 R176, R4.reuse, R10, R176 ;  /* 0x0000000a04b0723c */ /* 0x040ff000000018b0 */
[-C--:B----4-:R-:W-:Y:S08]  /*6640*/  HMMA.16816.F32 R180, R4, R16.reuse, R180 ;  /* 0x0000001004b4723c */ /* 0x090ff000000018b4 */
[C---:B------:R-:W-:Y:S08]  /*6650*/  HMMA.16816.F32 R184, R12.reuse, R16, R184 ;  /* 0x000000100cb8723c */ /* 0x040ff000000018b8 */
[-C--:B------:R-:W-:Y:S08]  /*6660*/  HMMA.16816.F32 R188, R12, R18.reuse, R188 ;  /* 0x000000120cbc723c */ /* 0x080ff000000018bc */
[----:B------:R-:W-:Y:S08]  /*6670*/  HMMA.16816.F32 R192, R4, R18, R192 ;  /* 0x0000001204c0723c */ /* 0x000ff000000018c0 */
[-C--:B--2---:R-:W-:Y:S08]  /*6680*/  HMMA.16816.F32 R164, R20, R24.reuse, R164 ;  /* 0x0000001814a4723c */ /* 0x084ff000000018a4 */
[C---:B------:R-:W-:Y:S08]  /*6690*/  HMMA.16816.F32 R168, R28.reuse, R24, R168 ;  /* 0x000000181ca8723c */ /* 0x040ff000000018a8 */
[-C--:B------:R-:W-:Y:S08]  /*66a0*/  HMMA.16816.F32 R172, R28, R26.reuse, R172 ;  /* 0x0000001a1cac723c */ /* 0x080ff000000018ac */
[C---:B------:R-:W-:Y:S08]  /*66b0*/  HMMA.16816.F32 R176, R20.reuse, R26, R176 ;  /* 0x0000001a14b0723c */ /* 0x040ff000000018b0 */
[-C--:B---3--:R-:W-:Y:S08]  /*66c0*/  HMMA.16816.F32 R180, R20, R32.reuse, R180 ;  /* 0x0000002014b4723c */ /* 0x088ff000000018b4 */
[C---:B------:R-:W-:Y:S08]  /*66d0*/  HMMA.16816.F32 R184, R28.reuse, R32, R184 ;  /* 0x000000201cb8723c */ /* 0x040ff000000018b8 */
[-C--:B------:R-:W-:Y:S08]  /*66e0*/  HMMA.16816.F32 R188, R28, R34.reuse, R188 ;  /* 0x000000221cbc723c */ /* 0x080ff000000018bc */
[----:B------:R-:W-:Y:S01]  /*66f0*/  HMMA.16816.F32 R192, R20, R34, R192 ;  /* 0x0000002214c0723c */ /* 0x000fe200000018c0 */
[----:B------:R-:W-:-:S07]  /*6700*/  @!P0 BRA `(.L_x_942) ;  /* 0xffffb56000008947 */ /* 0x000fce000383ffff */
.L_x_939:
[----:B--2---:R-:W2:Y:S01]  /*6710*/  LDL.LU.64 R8, [R1+0x20] ;  /* 0x0000200001087983 */ /* 0x004ea20000300a00 */
[----:B------:R-:W3:Y:S01]  /*6720*/  S2UR UR5, SR_CTAID.X ;  /* 0x00000000000579c3 */ /* 0x000ee20000002500 */
[----:B-1----:R-:W-:Y:S01]  /*6730*/  MOV R0, 0x1 ;  /* 0x0000000100007802 */ /* 0x002fe20000000f00 */
[----:B------:R-:W-:Y:S01]  /*6740*/  USHF.R.S32.HI UR26, URZ, 0x1f, UR23 ;  /* 0x0000001f3f1a7899 */ /* 0x000fe20008011417 */
[----:B------:R-:W-:Y:S01]  /*6750*/  MOV R3, R38 ;  /* 0x0000002600037202 */ /* 0x000fe20000000f00 */
[----:B------:R-:W-:Y:S01]  /*6760*/  ULDC.64 UR6, c[0x0][0x330] ;  /* 0x0000cc0000067ab9 */ /* 0x000fe20000000a00 */
[----:B------:R-:W-:Y:S01]  /*6770*/  ISETP.NE.AND P1, PT, R0, c[0x0][0x338], PT ;  /* 0x0000ce0000007a0c */ /* 0x000fe20003f25270 */
[----:B------:R-:W-:Y:S01]  /*6780*/  UIMAD UR6, UR26, UR6, URZ ;  /* 0x000000061a0672a4 */ /* 0x000fe2000f8e023f */
[----:B------:R-:W-:Y:S01]  /*6790*/  MOV R2, R68 ;  /* 0x0000004400027202 */ /* 0x000fe20000000f00 */
[----:B------:R-:W-:-:S02]  /*67a0*/  FMUL.FTZ R164, R164, c[0x0][0x298] ;  /* 0x0000a600a4a47a20 */ /* 0x000fc40000410000 */
[----:B------:R-:W-:-:S08]  /*67b0*/  UIMAD UR6, UR23, UR7, UR6 ;  /* 0x00000007170672a4 */ /* 0x000fd0000f8e0206 */
[----:B------:R-:W-:-:S05]  /*67c0*/  @P1 IMAD.HI.U32 R0, R68, c[0x0][0x33c], RZ ;  /* 0x0000cf0044001a27 */ /* 0x000fca00078e00ff */
[----:B------:R-:W-:Y:S01]  /*67d0*/  @P1 SHF.R.U32.HI R0, RZ, c[0x0][0x340], R0 ;  /* 0x0000d000ff001a19 */ /* 0x000fe20000011600 */
[----:B---3--:R-:W-:-:S03]  /*67e0*/  USHF.L.U32 UR5, UR5, 0xd, URZ ;  /* 0x0000000d05057899 */ /* 0x008fc6000800063f */
[----:B------:R-:W-:Y:S01]  /*67f0*/  @P1 SHF.R.S32.HI R4, RZ, 0x1f, R0 ;  /* 0x0000001fff041819 */ /* 0x000fe20000011400 */
[----:B------:R-:W-:Y:S01]  /*6800*/  USHF.R.S32.HI UR4, URZ, 0x1f, UR5 ;  /* 0x0000001f3f047899 */ /* 0x000fe20008011405 */
[----:B------:R-:W-:Y:S02]  /*6810*/  @P1 MOV R2, R0 ;  /* 0x0000000000021202 */ /* 0x000fe40000000f00 */
[----:B------:R-:W-:-:S05]  /*6820*/  @P1 MOV R3, R4 ;  /* 0x0000000400031202 */ /* 0x000fca0000000f00 */
[C---:B------:R-:W-:Y:S02]  /*6830*/  IMAD R0, R3.reuse, c[0x0][0x328], RZ ;  /* 0x0000ca0003007a24 */ /* 0x040fe400078e02ff */
[----:B------:R-:W-:Y:S02]  /*6840*/  IMAD R3, R3, c[0x0][0x300], RZ ;  /* 0x0000c00003037a24 */ /* 0x000fe400078e02ff */
[----:B------:R-:W-:Y:S02]  /*6850*/  IMAD R0, R2, c[0x0][0x32c], R0 ;  /* 0x0000cb0002007a24 */ /* 0x000fe400078e0200 */
        /* <DEDUP_REMOVED lines=29> */
[----:B------:R-:W-:Y:S01]  /*6a30*/  FMUL.FTZ R191, R191, c[0x0][0x298] ;  /* 0x0000a600bfbf7a20 */ /* 0x000fe20000410000 */
[----:B------:R-:W-:Y:S01]  /*6a40*/  BAR.SYNC.DEFER_BLOCKING 0x1, 0x100 ;  /* 0x0044000000007b1d */ /* 0x000fe20000010000 */
[----:B--2---:R-:W-:-:S04]  /*6a50*/  IADD3 R6, P0, R8, UR5, RZ ;  /* 0x0000000508067c10 */ /* 0x004fc8000ff1e0ff */
[----:B------:R-:W-:Y:S01]  /*6a60*/  LEA.HI.X.SX32 R7, R8, UR4, 0x1, P0 ;  /* 0x0000000408077c11 */ /* 0x000fe200080f0eff */
[----:B------:R-:W-:Y:S01]  /*6a70*/  ULDC.64 UR4, c[0x0][0x308] ;  /* 0x0000c20000047ab9 */ /* 0x000fe20000000a00 */
[----:B------:R-:W-:Y:S01]  /*6a80*/  MOV R8, UR23 ;  /* 0x0000001700087c02 */ /* 0x000fe20008000f00 */
[----:B------:R-:W-:Y:S02]  /*6a90*/  UIMAD UR4, UR26, UR4, URZ ;  /* 0x000000041a0472a4 */ /* 0x000fe4000f8e023f */
[C-C-:B------:R-:W-:Y:S02]  /*6aa0*/  IMAD.WIDE.U32 R4, R2.reuse, c[0x0][0x328], R6.reuse ;  /* 0x0000ca0002047a25 */ /* 0x140fe400078e0006 */
[----:B------:R-:W-:Y:S02]  /*6ab0*/  UIMAD UR4, UR23, UR5, UR4 ;  /* 0x00000005170472a4 */ /* 0x000fe4000f8e0204 */
[----:B------:R-:W-:Y:S01]  /*6ac0*/  IMAD.WIDE.U32 R6, R2, c[0x0][0x300], R6 ;  /* 0x0000c00002067a25 */ /* 0x000fe200078e0006 */
[----:B------:R-:W-:-:S03]  /*6ad0*/  IADD3 R5, R5, R0, RZ ;  /* 0x0000000005057210 */ /* 0x000fc60007ffe0ff */
[----:B------:R-:W-:Y:S02]  /*6ae0*/  IMAD R2, R2, c[0x0][0x304], R3 ;  /* 0x0000c10002027a24 */ /* 0x000fe400078e0203 */
[----:B------:R-:W-:-:S03]  /*6af0*/  IMAD.WIDE.U32 R8, R8, c[0x0][0x330], R4 ;  /* 0x0000cc0008087a25 */ /* 0x000fc600078e0004 */
[----:B------:R-:W-:Y:S02]  /*6b00*/  IADD3 R3, R7, R2, RZ ;  /* 0x0000000207037210 */ /* 0x000fe40007ffe0ff */
[----:B------:R-:W-:Y:S02]  /*6b10*/  MOV R7, UR23 ;  /* 0x0000001700077c02 */ /* 0x000fe40008000f00 */
[----:B------:R-:W-:Y:S02]  /*6b20*/  MOV R2, R6 ;  /* 0x0000000600027202 */ /* 0x000fe40000000f00 */
[----:B------:R-:W-:-:S03]  /*6b30*/  IADD3 R0, R9, UR6, RZ ;  /* 0x0000000609007c10 */ /* 0x000fc6000fffe0ff */
[----:B------:R-:W-:Y:S01]  /*6b40*/  IMAD.WIDE.U32 R6, R7, c[0x0][0x308], R2 ;  /* 0x0000c20007067a25 */ /* 0x000fe200078e0002 */
[----:B------:R-:W-:-:S04]  /*6b50*/  LEA R2, P1, R8, c[0x0][0x310], 0x2 ;  /* 0x0000c40008027a11 */ /* 0x000fc800078210ff */
[----:B------:R-:W-:Y:S02]  /*6b60*/  LEA.HI.X R3, R8, c[0x0][0x314], R0, 0x2, P1 ;  /* 0x0000c50008037a11 */ /* 0x000fe400008f1400 */
[----:B------:R-:W-:Y:S02]  /*6b70*/  IADD3 R5, R7, UR4, RZ ;  /* 0x0000000407057c10 */ /* 0x000fe4000fffe0ff */
[----:B------:R-:W-:Y:S01]  /*6b80*/  LEA R4, P0, R6, c[0x0][0x2e8], 0x2 ;  /* 0x0000ba0006047a11 */ /* 0x000fe200078010ff */
[----:B------:R-:W-:Y:S01]  /*6b90*/  RED.E.ADD.F32.FTZ.RN.STRONG.GPU [R2.64], R132 ;  /* 0x000000840200798e */ /* 0x000fe2000c10e798 */
[----:B------:R-:W-:Y:S02]  /*6ba0*/  FMUL.FTZ R7, R166, c[0x0][0x298] ;  /* 0x0000a600a6077a20 */ /* 0x000fe40000410000 */
        /* <DEDUP_REMOVED lines=65> */
.L_x_943:
        /* <DEDUP_REMOVED lines=12> */
.L_x_1827:


//--------------------- .text._ZN7cutlass13device_kernelIN5flash19enable_sm80_to_sm89INS1_16FlashAttnBwdSm80INS1_25CollectiveMainloopBwdSm80ILi2ELi2EN4cute5tupleIJNS5_1CILi128EEES8_NS7_ILi64EEEEEENS_6half_tEfNS_4arch4Sm80ELb0ELb0ELb0ELb0ELb1ELb0ELb0ELb0ELi2ELi4ELi4ELi4ELb0EEENS1_24CollectiveEpilogueBwdGQAISA_fSD_Li256ELb0ELb1EEENS1_19SingleTileSchedulerILb0ELb0ELb0ELi128EEEEEEEEEvNT_6ParamsE --------------------------
	.section	.text._ZN7cutlass13device_kernelIN5flash19enable_sm80_to_sm89INS1_16FlashAttnBwdSm80INS1_25CollectiveMainloopBwdSm80ILi2ELi2EN4cute5tupleIJNS5_1CILi128EEES8_NS7_ILi64EEEEEENS_6half_tEfNS_4arch4Sm80ELb0ELb0ELb0ELb0ELb1ELb0ELb0ELb0ELi2ELi4ELi4ELi4ELb0EEENS1_24CollectiveEpilogueBwdGQAISA_fSD_Li256ELb0ELb1EEENS1_19SingleTileSchedulerILb0ELb0ELb0ELi128EEEEEEEEEvNT_6ParamsE,"ax",@progbits
	.sectioninfo	@"SHI_REGISTERS=255"
	.align	128
.text._ZN7cutlass13device_kernelIN5flash19enable_sm80_to_sm89INS1_16FlashAttnBwdSm80INS1_25CollectiveMainloopBwdSm80ILi2ELi2EN4cute5tupleIJNS5_1CILi128EEES8_NS7_ILi64EEEEEENS_6half_tEfNS_4arch4Sm80ELb0ELb0ELb0ELb0ELb1ELb0ELb0ELb0ELi2ELi4ELi4ELi4ELb0EEENS1_24CollectiveEpilogueBwdGQAISA_fSD_Li256ELb0ELb1EEENS1_19SingleTileSchedulerILb0ELb0ELb0ELi128EEEEEEEEEvNT_6ParamsE:
        .type           _ZN7cutlass13device_kernelIN5flash19enable_sm80_to_sm89INS1_16FlashAttnBwdSm80INS1_25CollectiveMainloopBwdSm80ILi2ELi2EN4cute5tupleIJNS5_1CILi128EEES8_NS7_ILi64EEEEEENS_6half_tEfNS_4arch4Sm80ELb0ELb0ELb0ELb0ELb1ELb0ELb0ELb0ELi2ELi4ELi4ELi4ELb0EEENS1_24CollectiveEpilogueBwdGQAISA_fSD_Li256ELb0ELb1EEENS1_19SingleTileSchedulerILb0ELb0ELb0ELi128EEEEEEEEEvNT_6ParamsE,@function
        .size           _ZN7cutlass13device_kernelIN5flash19enable_sm80_to_sm89INS1_16FlashAttnBwdSm80INS1_25CollectiveMainloopBwdSm80ILi2ELi2EN4cute5tupleIJNS5_1CILi128EEES8_NS7_ILi64EEEEEENS_6half_tEfNS_4arch4Sm80ELb0ELb0ELb0ELb0ELb1ELb0ELb0ELb0ELi2ELi4ELi4ELi4ELb0EEENS1_24CollectiveEpilogueBwdGQAISA_fSD_Li256ELb0ELb1EEENS1_19SingleTileSchedulerILb0ELb0ELb0ELi128EEEEEEEEEvNT_6ParamsE,(.L_x_1828 - _ZN7cutlass13device_kernelIN5flash19enable_sm80_to_sm89INS1_16FlashAttnBwdSm80INS1_25CollectiveMainloopBwdSm80ILi2ELi2EN4cute5tupleIJNS5_1CILi128EEES8_NS7_ILi64EEEEEENS_6half_tEfNS_4arch4Sm80ELb0ELb0ELb0ELb0ELb1ELb0ELb0ELb0ELi2ELi4ELi4ELi4ELb0EEENS1_24CollectiveEpilogueBwdGQAISA_fSD_Li256ELb0ELb1EEENS1_19SingleTileSchedulerILb0ELb0ELb0ELi128EEEEEEEEEvNT_6ParamsE)
        .other          _ZN7cutlass13device_kernelIN5flash19enable_sm80_to_sm89INS1_16FlashAttnBwdSm80INS1_25CollectiveMainloopBwdSm80ILi2ELi2EN4cute5tupleIJNS5_1CILi128EEES8_NS7_ILi64EEEEEENS_6half_tEfNS_4arch4Sm80ELb0ELb0ELb0ELb0ELb1ELb0ELb0ELb0ELi2ELi4ELi4ELi4ELb0EEENS1_24CollectiveEpilogueBwdGQAISA_fSD_Li256ELb0ELb1EEENS1_19SingleTileSchedulerILb0ELb0ELb0ELi128EEEEEEEEEvNT_6ParamsE,@"STO_CUDA_ENTRY STV_DEFAULT"
_ZN7cutlass13device_kernelIN5flash19enable_sm80_to_sm89INS1_16FlashAttnBwdSm80INS1_25CollectiveMainloopBwdSm80ILi2ELi2EN4cute5tupleIJNS5_1CILi128EEES8_NS7_ILi64EEEEEENS_6half_tEfNS_4arch4Sm80ELb0ELb0ELb0ELb0ELb1ELb0ELb0ELb0ELi2ELi4ELi4ELi4ELb0EEENS1_24CollectiveEpilogueBwdGQAISA_fSD_Li256ELb0ELb1EEENS1_19SingleTileSchedulerILb0ELb0ELb0ELi128EEEEEEEEEvNT_6ParamsE:
        /* <DEDUP_REMOVED lines=11> */
[----:B------:R-:W-:Y:S01]  /*00b0*/  UMOV UR20, 0x6 ;  /* 0x0000000600147882 */ /* 0x000fe20000000000 */
[----:B------:R-:W-:Y:S01]  /*00c0*/  ISETP.NE.AND P0, PT, R0, 0x1, PT ;  /* 0x000000010000780c */ /* 0x000fe20003f05270 */
[----:B------:R-:W-:Y:S01]  /*00d0*/  IMAD.MOV.U32 R27, RZ, RZ, R3 ;  /* 0x000000ffff1b7224 */ /* 0x000fe200078e0003 */
[----:B------:R-:W-:Y:S01]  /*00e0*/  ULDC.64 UR26, c[0x0][0x118] ;  /* 0x00004600001a7ab9 */ /* 0x000fe20000000a00 */
[--C-:B-1----:R-:W-:Y:S01]  /*00f0*/  IMAD.MOV.U32 R26, RZ, RZ, R2.reuse ;  /* 0x000000ffff1a7224 */ /* 0x102fe200078e0002 */
[----:B------:R1:W-:Y:S01]  /*0100*/  STL [R1+0x20], R2 ;  /* 0x0000200201007387 */ /* 0x0003e20000100800 */
[----:B------:R-:W-:-:S02]  /*0110*/  IMAD.MOV.U32 R26, RZ, RZ, R2 ;  /* 0x000000ffff1a7224 */ /* 0x000fc400078e0002 */
[----:B--2---:R-:W-:Y:S01]  /*0120*/  IMAD.U32 R68, RZ, RZ, UR4 ;  /* 0x00000004ff447e24 */ /* 0x004fe2000f8e00ff */
[----:B------:R-:W-:Y:S01]  /*0130*/  ULDC.64 UR4, c[0x0][0x278] ;  /* 0x00009e0000047ab9 */ /* 0x000fe20000000a00 */
[----:B---3--:R-:W-:Y:S01]  /*0140*/  IMAD R238, R14, R238, c[0x0][0x198] ;  /* 0x000066000eee7624 */ /* 0x008fe200078e02ee */
[----:B------:R-:W-:-:S03]  /*0150*/  SHF.R.S32.HI R22, RZ, 0x1f, R26 ;  /* 0x0000001fff167819 */ /* 0x000fc6000001141a */
[----:B------:R-:W-:Y:S01]  /*0160*/  @P0 IMAD.HI.U32 R0, R68, c[0x0][0x24c], RZ ;  /* 0x0000930044000a27 */ /* 0x000fe200078e00ff */
[----:B------:R-:W-:Y:S01]  /*0170*/  UIMAD.WIDE.U32 UR6, UR23, UR4, URZ ;  /* 0x00000004170672a5 */ /* 0x000fe2000f8e003f */
[--C-:B------:R-:W-:Y:S01]  /*0180*/  SHF.R.S32.HI R38, RZ, 0x1f, R68.reuse ;  /* 0x0000001fff267819 */ /* 0x100fe20000011444 */
[----:B------:R-:W-:Y:S01]  /*0190*/  UIMAD UR4, UR8, UR4, URZ ;  /* 0x00000004080472a4 */ /* 0x000fe2000f8e023f */
[----:B------:R-:W-:Y:S01]  /*01a0*/  IMAD.SHL.U32 R18, R26, 0x4, RZ ;  /* 0x000000041a127824 */ /* 0x000fe200078e00ff */
[CC--:B------:R-:W-:Y:S01]  /*01b0*/  LEA.HI R24, R22.reuse, R26.reuse, RZ, 0x5 ;  /* 0x0000001a16187211 */ /* 0x0c0fe200078f28ff */
[----:B------:R-:W-:Y:S01]  /*01c0*/  IMAD.MOV.U32 R5, RZ, RZ, R68 ;  /* 0x000000ffff057224 */ /* 0x000fe200078e0044 */
[----:B------:R-:W-:Y:S01]  /*01d0*/  @P0 SHF.R.U32.HI R5, RZ, c[0x0][0x250], R0 ;  /* 0x00009400ff050a19 */ /* 0x000fe20000011600 */
[----:B------:R-:W-:Y:S01]  /*01e0*/  UIMAD UR4, UR23, UR5, UR4 ;  /* 0x00000005170472a4 */ /* 0x000fe2000f8e0204 */
[----:B------:R-:W-:Y:S02]  /*01f0*/  SHF.R.S32.HI R19, RZ, 0x1f, R18 ;  /* 0x0000001fff137819 */ /* 0x000fe40000011412 */
[----:B------:R-:W-:Y:S01]  /*0200*/  LEA.HI R17, R22, R26, RZ, 0x4 ;  /* 0x0000001a16117211 */ /* 0x000fe200078f20ff */
[----:B------:R-:W-:-:S02]  /*0210*/  UIADD3 UR16, UR7, UR4, URZ ;  /* 0x0000000407107290 */ /* 0x000fc4000fffe03f */
[----:B------:R-:W-:Y:S01]  /*0220*/  STL.64 [R1+0x8], R18 ;  /* 0x0000081201007387 */ /* 0x000fe20000100a00 */
[----:B------:R-:W-:Y:S02]  /*0230*/  ULDC.64 UR4, c[0x0][0x188] ;  /* 0x0000620000047ab9 */ /* 0x000fe40000000a00 */
[----:B------:R-:W-:Y:S01]  /*0240*/  UIMAD.WIDE.U32 UR14, UR23, UR4, URZ ;  /* 0x00000004170e72a5 */ /* 0x000fe2000f8e003f */
[----:B-1----:R-:W-:Y:S01]  /*0250*/  LEA.HI R2, R22, R26, RZ, 0x3 ;  /* 0x0000001a16027211 */ /* 0x002fe200078f18ff */
[----:B------:R-:W-:-:S03]  /*0260*/  UIMAD UR4, UR8, UR4, URZ ;  /* 0x00000004080472a4 */ /* 0x000fc6000f8e023f */
        /* <DEDUP_REMOVED lines=22> */
[----:B------:R-:W-:-:S02]  /*03d0*/  ISETP.GE.OR P2, PT, R30, c[0x0][0x1cc], !P6 ;  /* 0x000073001e007a0c */ /* 0x000fc40007746670 */
[----:B------:R-:W-:Y:S01]  /*03e0*/  IADD3.X R6, R3, UR16, R0, P0, !PT ;  /* 0x0000001003067c10 */ /* 0x000fe200087fe400 */
[----:B------:R-:W-:Y:S01]  /*03f0*/  IMAD.WIDE.U32 R8, R68, c[0x0][0x180], R30 ;  /* 0x0000600044087a25 */ /* 0x000fe200078e001e */
[----:B------:R-:W-:Y:S01]  /*0400*/  LOP3.LUT R3, R2, 0x38, R30, 0xf8, !PT ;  /* 0x0000003802037812 */ /* 0x000fe200078ef81e */
[----:B------:R-:W-:Y:S01]  /*0410*/  STL.64 [R1+0x10], R30 ;  /* 0x0000101e01007387 */ /* 0x000fe20000100a00 */
[----:B------:R-:W-:Y:S02]  /*0420*/  LEA.HI R0, R22, R26, RZ, 0x6 ;  /* 0x0000001a16007211 */ /* 0x000fe400078f30ff */
[----:B------:R-:W-:Y:S02]  /*0430*/  SHF.R.U32.HI R2, RZ, 0x3, R2 ;  /* 0x00000003ff027819 */ /* 0x000fe40000011602 */
[----:B------:R-:W-:Y:S02]  /*0440*/  LEA R20, P0, R4, c[0x0][0x258], 0x2 ;  /* 0x0000960004147a11 */ /* 0x000fe400078010ff */
[----:B------:R-:W-:Y:S01]  /*0450*/  LOP3.LUT R3, R3, R2, RZ, 0x3c, !PT ;  /* 0x0000000203037212 */ /* 0x000fe200078e3cff */
[----:B------:R-:W-:Y:S01]  /*0460*/  IMAD.SHL.U32 R2, R0, 0x8, RZ ;  /* 0x0000000800027824 */ /* 0x000fe200078e00ff */
[----:B------:R-:W-:-:S02]  /*0470*/  SHF.R.S32.HI R0, RZ, 0x1f, R5 ;  /* 0x0000001fff007819 */ /* 0x000fc40000011405 */
[----:B------:R-:W-:Y:S01]  /*0480*/  LEA.HI.X R21, R4, c[0x0][0x25c], R6, 0x2, P0 ;  /* 0x0000970004157a11 */ /* 0x000fe200000f1406 */
[----:B------:R-:W-:Y:S01]  /*0490*/  IMAD.WIDE.U32 R6, R5, c[0x0][0x1b0], R30 ;  /* 0x00006c0005067a25 */ /* 0x000fe200078e001e */
[----:B------:R-:W-:Y:S02]  /*04a0*/  LOP3.LUT R16, R3, 0xfffffe00, R2, 0xf8, !PT ;  /* 0xfffffe0003107812 */ /* 0x000fe400078ef802 */
[----:B------:R-:W-:Y:S01]  /*04b0*/  ISETP.GE.OR P6, PT, R30, c[0x0][0x19c], !P6 ;  /* 0x000067001e007a0c */ /* 0x000fe200077c6670 */
[----:B------:R-:W-:Y:S02]  /*04c0*/  IMAD R3, R29, c[0x0][0x178], RZ ;  /* 0x00005e001d037a24 */ /* 0x000fe400078e02ff */
[----:B------:R-:W-:Y:S02]  /*04d0*/  IMAD R2, R0, c[0x0][0x1e0], RZ ;  /* 0x0000780000027a24 */ /* 0x000fe400078e02ff */
[----:B------:R-:W-:Y:S02]  /*04e0*/  IMAD R12, R28, c[0x0][0x17c], R3 ;  /* 0x00005f001c0c7a24 */ /* 0x000fe400078e0203 */
[----:B------:R-:W-:-:S02]  /*04f0*/  IMAD R0, R0, c[0x0][0x1b0], RZ ;  /* 0x00006c0000007a24 */ /* 0x000fc400078e02ff */
[C---:B------:R-:W-:Y:S02]  /*0500*/  IMAD R4, R5.reuse, c[0x0][0x1e4], R2 ;  /* 0x0000790005047a24 */ /* 0x040fe400078e0202 */
[----:B------:R-:W-:-:S04]  /*0510*/  IMAD.WIDE.U32 R2, R5, c[0x0][0x1e0], R30 ;  /* 0x0000780005027a25 */ /* 0x000fc800078e001e */
[----:B------:R-:W-:Y:S01]  /*0520*/  IMAD.IADD R13, R11, 0x1, R12 ;  /* 0x000000010b0d7824 */ /* 0x000fe200078e020c */
[----:B------:R-:W-:Y:S01]  /*0530*/  IADD3 R11, P1, P0, R10, UR14, R8 ;  /* 0x0000000e0a0b7c10 */ /* 0x000fe2000f83e008 */
[----:B------:R-:W-:Y:S01]  /*0540*/  IMAD R0, R5, c[0x0][0x1b4], R0 ;  /* 0x00006d0005007a24 */ /* 0x000fe200078e0200 */
[----:B------:R-:W-:Y:S01]  /*0550*/  UIMAD UR14, UR23, UR5, UR4 ;  /* 0x00000005170e72a4 */ /* 0x000fe2000f8e0204 */
[----:B------:R-:W-:Y:S01]  /*0560*/  IMAD.IADD R5, R3, 0x1, R4 ;  /* 0x0000000103057824 */ /* 0x000fe200078e0204 */
[----:B------:R1:W-:Y:S01]  /*0570*/  STL [R1+0x2c], R13 ;  /* 0x00002c0d01007387 */ /* 0x0003e20000100800 */
[----:B------:R-:W-:Y:S01]  /*0580*/  ULDC.64 UR4, c[0x0][0x1b8] ;  /* 0x00006e0000047ab9 */ /* 0x000fe20000000a00 */
[----:B------:R-:W-:Y:S01]  /*0590*/  IMAD.MOV.U32 R4, RZ, RZ, R2 ;  /* 0x000000ffff047224 */ /* 0x000fe200078e0002 */
[----:B------:R-:W-:Y:S01]  /*05a0*/  UIMAD UR6, UR8, UR4, URZ ;  /* 0x00000004080672a4 */ /* 0x000fe2000f8e023f */
[----:B------:R-:W-:Y:S01]  /*05b0*/  IMAD.IADD R3, R7, 0x1, R0 ;  /* 0x0000000107037824 */ /* 0x000fe200078e0200 */
[----:B------:R-:W-:Y:S01]  /*05c0*/  UIMAD UR4, UR23, UR7, UR9 ;  /* 0x00000007170472a4 */ /* 0x000fe2000f8e0209 */
[----:B------:R-:W-:Y:S01]  /*05d0*/  IMAD.MOV.U32 R2, RZ, RZ, R6 ;  /* 0x000000ffff027224 */ /* 0x000fe200078e0006 */
[----:B------:R-:W-:Y:S01]  /*05e0*/  UIMAD UR7, UR23, UR5, UR6 ;  /* 0x00000005170772a4 */ /* 0x000fe2000f8e0206 */
[----:B------:R-:W-:Y:S01]  /*05f0*/  IMAD.U32 R6, RZ, RZ, UR23 ;  /* 0x00000017ff067e24 */ /* 0x000fe2000f8e00ff */
[----:B------:R-:W-:Y:S01]  /*0600*/  UIADD3 UR14, UR15, UR14, URZ ;  /* 0x0000000e0f0e7290 */ /* 0x000fe2000fffe03f */
[----:B------:R-:W-:-:S02]  /*0610*/  IMAD.U32 R7, RZ, RZ, UR23 ;  /* 0x00000017ff077e24 */ /* 0x000fc4000f8e00ff */
        /* <DEDUP_REMOVED lines=8> */
[----:B------:R-:W-:Y:S01]  /*06a0*/  IADD3 R3, R3, UR7, RZ ;  /* 0x0000000703037c10 */ /* 0x000fe2000fffe0ff */
[C---:B------:R-:W-:Y:S01]  /*06b0*/  IMAD R6, R15.reuse, c[0x0][0x1d8], RZ ;  /* 0x000076000f067a24 */ /* 0x040fe200078e02ff */
[----:B------:R-:W-:Y:S01]  /*06c0*/  USHF.L.U32 UR7, UR4, 0x6, URZ ;  /* 0x0000000604077899 */ /* 0x000fe2000800063f */
[----:B------:R-:W-:Y:S01]  /*06d0*/  IMAD R0, R15, c[0x0][0x1a8], RZ ;  /* 0x00006a000f007a24 */ /* 0x000fe200078e02ff */
[----:B------:R-:W-:Y:S01]  /*06e0*/  IADD3.X R8, R13, UR14, R8, P1, P0 ;  /* 0x0000000e0d087c10 */ /* 0x000fe20008fe0408 */
[C---:B------:R-:W-:Y:S01]  /*06f0*/  IMAD R9, R14.reuse, c[0x0][0x1dc], R6 ;  /* 0x000077000e097a24 */ /* 0x040fe200078e0206 */
[C---:B------:R-:W-:Y:S01]  /*0700*/  LEA R12, P0, R11.reuse, c[0x0][0x160], 0x1 ;  /* 0x000058000b0c7a11 */ /* 0x040fe200078008ff */
[C---:B------:R-:W-:Y:S01]  /*0710*/  IMAD R10, R14.reuse, c[0x0][0x1ac], R0 ;  /* 0x00006b000e0a7a24 */ /* 0x040fe200078e0200 */
[----:B------:R-:W-:Y:S01]  /*0720*/  ULDC.64 UR4, c[0x0][0x290] ;  /* 0x0000a40000047ab9 */ /* 0x000fe20000000a00 */
[C---:B------:R-:W-:Y:S01]  /*0730*/  IMAD.WIDE.U32 R6, R14.reuse, c[0x0][0x1d8], R4 ;  /* 0x000076000e067a25 */ /* 0x040fe200078e0004 */
[----:B-1----:R-:W-:Y:S01]  /*0740*/  LEA.HI.X R13, R11, c[0x0][0x164], R8, 0x1, P0 ;  /* 0x000059000b0d7a11 */ /* 0x002fe200000f0c08 */
[----:B------:R-:W-:Y:S01]  /*0750*/  UIMAD UR9, UR8, UR4, URZ ;  /* 0x00000004080972a4 */ /* 0x000fe2000f8e023f */
[----:B------:R-:W-:Y:S01]  /*0760*/  SHF.R.S32.HI R15, RZ, 0x5, R24 ;  /* 0x00000005ff0f7819 */ /* 0x000fe20000011418 */
[----:B------:R-:W-:Y:S01]  /*0770*/  IMAD.WIDE.U32 R2, R14, c[0x0][0x1a8], R2 ;  /* 0x00006a000e027a25 */ /* 0x000fe200078e0002 */
[----:B------:R-:W-:Y:S01]  /*0780*/  LEA R4, P1, R6, c[0x0][0x1c0], 0x1 ;  /* 0x0000700006047a11 */ /* 0x000fe200078208ff */
[----:B------:R-:W-:Y:S01]  /*0790*/  UIMAD.WIDE.U32 UR10, UR23, UR4, URZ ;  /* 0x00000004170a72a5 */ /* 0x000fe2000f8e003f */
[----:B------:R-:W-:Y:S01]  /*07a0*/  SHF.R.S32.HI R11, RZ, 0x4, R17 ;  /* 0x00000004ff0b7819 */ /* 0x000fe20000011411 */
[----:B------:R-:W-:Y:S01]  /*07b0*/  IMAD.IADD R0, R7, 0x1, R9 ;  /* 0x0000000107007824 */ /* 0x000fe200078e0209 */
[----:B------:R-:W-:Y:S01]  /*07c0*/  LEA R8, P0, R2, c[0x0][0x190], 0x1 ;  /* 0x0000640002087a11 */ /* 0x000fe200078008ff */
[----:B------:R-:W-:Y:S01]  /*07d0*/  IMAD.IADD R3, R3, 0x1, R10 ;  /* 0x0000000103037824 */ /* 0x000fe200078e020a */
[----:B------:R-:W-:Y:S01]  /*07e0*/  UIMAD UR5, UR23, UR5, UR9 ;  /* 0x00000005170572a4 */ /* 0x000fe2000f8e0209 */
[----:B------:R-:W-:Y:S01]  /*07f0*/  IMAD.SHL.U32 R10, R16, 0x2, RZ ;  /* 0x00000002100a7824 */ /* 0x000fe200078e00ff */
[----:B------:R-:W-:Y:S01]  /*0800*/  LEA.HI.X R5, R6, c[0x0][0x1c4], R0, 0x1, P1 ;  /* 0x0000710006057a11 */ /* 0x000fe200008f0c00 */
[----:B------:R-:W-:Y:S01]  /*0810*/  IMAD R0, R38, c[0x0][0x288], RZ ;  /* 0x0000a20026007a24 */ /* 0x000fe200078e02ff */
[----:B------:R-:W-:Y:S01]  /*0820*/  LEA.HI.X R9, R2, c[0x0][0x194], R3, 0x1, P0 ;  /* 0x0000650002097a11 */ /* 0x000fe200000f0c03 */
[----:B------:R-:W-:Y:S01]  /*0830*/  IMAD.WIDE.U32 R6, R68, c[0x0][0x288], R18 ;  /* 0x0000a20044067a25 */ /* 0x000fe200078e0012 */
[----:B------:R-:W-:Y:S01]  /*0840*/  IADD3 R2, P0, R4, UR7, RZ ;  /* 0x0000000704027c10 */ /* 0x000fe2000ff1e0ff */
[----:B------:R-:W-:Y:S01]  /*0850*/  UIADD3 UR17, UR11, UR5, URZ ;  /* 0x000000050b117290 */ /* 0x000fe2000fffe03f */
[----:B------:R-:W-:Y:S01]  /*0860*/  ISETP.GE.OR P1, PT, R30, c[0x0][0x1cc], !P5 ;  /* 0x000073001e007a0c */ /* 0x000fe20006f26670 */
[----:B------:R-:W-:Y:S01]  /*0870*/  IMAD R0, R68, c[0x0][0x28c], R0 ;  /* 0x0000a30044007a24 */ /* 0x000fe200078e0200 */
[----:B------:R-:W-:Y:S01]  /*0880*/  IADD3.X R3, R5, UR6, RZ, P0, !PT ;  /* 0x0000000605037c10 */ /* 0x000fe200087fe4ff */
[----:B------:R-:W-:Y:S01]  /*0890*/  ULDC.64 UR4, c[0x0][0x218] ;  /* 0x0000860000047ab9 */ /* 0x000fe20000000a00 */
[----:B------:R-:W-:Y:S01]  /*08a0*/  IADD3 R19, P0, R6, UR10, RZ ;  /* 0x0000000a06137c10 */ /* 0x000fe2000ff1e0ff */
[----:B------:R-:W-:Y:S01]  /*08b0*/  UIMAD UR8, UR8, UR4, URZ ;  /* 0x00000004080872a4 */ /* 0x000fe2000f8e023f */
[----:B------:R-:W-:Y:S01]  /*08c0*/  IMAD R14, R38, c[0x0][0x210], RZ ;  /* 0x00008400260e7a24 */ /* 0x000fe200078e02ff */
[----:B------:R-:W-:Y:S01]  /*08d0*/  UIMAD.WIDE.U32 UR10, UR23, UR4, URZ ;  /* 0x00000004170a72a5 */ /* 0x000fe2000f8e003f */
[----:B------:R-:W-:Y:S01]  /*08e0*/  IADD3.X R23, R7, UR17, R0, P0, !PT ;  /* 0x0000001107177c10 */ /* 0x000fe200087fe400 */
[----:B------:R-:W-:Y:S01]  /*08f0*/  IMAD R0, R29, c[0x0][0x208], RZ ;  /* 0x000082001d007a24 */ /* 0x000fe200078e02ff */
[----:B------:R1:W-:Y:S01]  /*0900*/  LDGSTS.E.BYPASS.LTC128B.128 [R10+0x4080], [R4.64], !P2 ;  /* 0x04080000040a7fae */ /* 0x0003e2000d101d5a */
[----:B------:R-:W-:Y:S01]  /*0910*/  UIMAD UR5, UR23, UR5, UR8 ;  /* 0x00000005170572a4 */ /* 0x000fe2000f8e0208 */
[C---:B------:R-:W-:Y:S01]  /*0920*/  IMAD.WIDE.U32 R6, R28.reuse, c[0x0][0x208], RZ ;  /* 0x000082001c067a25 */ /* 0x040fe200078e00ff */
[----:B------:R-:W-:Y:S01]  /*0930*/  SHF.R.S32.HI R18, RZ, 0x1f, R24 ;  /* 0x0000001fff127819 */ /* 0x000fe20000011418 */
[----:B------:R2:W-:Y:S01]  /*0940*/  LDGSTS.E.BYPASS.LTC128B.128 [R10+0x5080], [R2.64], !P1 ;  /* 0x05080000020a7fae */ /* 0x0005e2000c901d5a */
[----:B------:R-:W-:Y:S01]  /*0950*/  UIADD3 UR15, UR11, UR5, URZ ;  /* 0x000000050b0f7290 */ /* 0x000fe2000fffe03f */
[----:B------:R-:W-:Y:S01]  /*0960*/  IMAD R0, R28, c[0x0][0x20c], R0 ;  /* 0x000083001c007a24 */ /* 0x000fe200078e0200 */
[----:B------:R-:W-:Y:S01]  /*0970*/  ISETP.GE.OR P5, PT, R30, c[0x0][0x19c], !P5 ;  /* 0x000067001e007a0c */ /* 0x000fe20006fa6670 */
[----:B------:R-:W-:Y:S01]  /*0980*/  IMAD R14, R68, c[0x0][0x214], R14 ;  /* 0x00008500440e7a24 */ /* 0x000fe200078e020e */
[----:B------:R-:W-:Y:S01]  /*0990*/  ULDC.64 UR4, c[0x0][0x1a8] ;  /* 0x00006a0000047ab9 */ /* 0x000fe20000000a00 */
[----:B------:R-:W-:Y:S01]  /*09a0*/  IMAD.IADD R32, R7, 0x1, R0 ;  /* 0x0000000107207824 */ /* 0x000fe200078e0200 */
[----:B------:R-:W-:-:S04]  /*09b0*/  LEA.HI R16, R17, R11, RZ, 0x1 ;  /* 0x0000000b11107211 */ /* 0x000fc800078f08ff */
[----:B------:R-:W-:Y:S01]  /*09c0*/  LOP3.LUT R16, R16, 0xfffffffe, RZ, 0xc0, !PT ;  /* 0xfffffffe10107812 */ /* 0x000fe200078ec0ff */
[----:B------:R3:W-:Y:S04]  /*09d0*/  STL [R1], R32 ;  /* 0x0000002001007387 */ /* 0x0007e80000100800 */
[----:B------:R-:W-:Y:S02]  /*09e0*/  IMAD.IADD R16, R11, 0x1, -R16 ;  /* 0x000000010b107824 */ /* 0x000fe400078e0a10 */
[----:B-1----:R-:W-:Y:S01]  /*09f0*/  IMAD.WIDE.U32 R4, R68, c[0x0][0x210], R30 ;  /* 0x0000840044047a25 */ /* 0x002fe200078e001e */
[----:B--2---:R-:W-:-:S03]  /*0a00*/  IADD3 R2, P0, R2, UR7, RZ ;  /* 0x0000000702027c10 */ /* 0x004fc6000ff1e0ff */
[----:B------:R-:W-:Y:S01]  /*0a10*/  IMAD.IADD R5, R5, 0x1, R14 ;  /* 0x0000000105057824 */ /* 0x000fe200078e020e */
[----:B------:R-:W-:Y:S02]  /*0a20*/  IADD3 R0, P2, P1, R6, UR10, R4 ;  /* 0x0000000a06007c10 */ /* 0x000fe4000f95e004 */
[----:B------:R-:W-:Y:S02]  /*0a30*/  IADD3.X R3, R3, UR6, RZ, P0, !PT ;  /* 0x0000000603037c10 */ /* 0x000fe400087fe4ff */
[----:B------:R-:W-:Y:S02]  /*0a40*/  LEA.HI R4, R18, R15, RZ, 0x2 ;  /* 0x0000000f12047211 */ /* 0x000fe400078f10ff */
[----:B------:R-:W-:Y:S01]  /*0a50*/  IADD3 R6, P0, R2, UR7, RZ ;  /* 0x0000000702067c10 */ /* 0x000fe2000ff1e0ff */
[----:B------:R-:W-:Y:S01]  /*0a60*/  USHF.L.U32 UR7, UR4, 0x6, URZ ;  /* 0x0000000604077899 */ /* 0x000fe2000800063f */
[----:B------:R-:W-:Y:S02]  /*0a70*/  IADD3.X R5, R32, UR15, R5, P2, P1 ;  /* 0x0000000f20057c10 */ /* 0x000fe400097e2405 */
[----:B------:R-:W-:-:S02]  /*0a80*/  ISETP.GE.OR P1, PT, R30, c[0x0][0x1cc], !P4 ;  /* 0x000073001e007a0c */ /* 0x000fc40006726670 */
[----:B------:R-:W-:Y:S02]  /*0a90*/  LOP3.LUT R4, R4, 0xfffffffc, RZ, 0xc0, !PT ;  /* 0xfffffffc04047812 */ /* 0x000fe400078ec0ff */
[----:B------:R-:W-:Y:S01]  /*0aa0*/  IADD3.X R7, R3, UR6, RZ, P0, !PT ;  /* 0x0000000603077c10 */ /* 0x000fe200087fe4ff */
[----:B------:R-:W-:Y:S01]  /*0ab0*/  USHF.L.U64.HI UR6, UR4, UR20, UR5 ;  /* 0x0000001404067299 */ /* 0x000fe20008010205 */
[----:B------:R-:W-:Y:S01]  /*0ac0*/  ISETP.GE.OR P2, PT, R30, c[0x0][0x1cc], !P3 ;  /* 0x000073001e007a0c */ /* 0x000fe20005f46670 */
[----:B------:R-:W-:Y:S01]  /*0ad0*/  IMAD.IADD R18, R15, 0x1, -R4 ;  /* 0x000000010f127824 */ /* 0x000fe200078e0a04 */
[----:B------:R-:W-:Y:S01]  /*0ae0*/  LEA R14, P0, R0, c[0x0][0x1f0], 0x1 ;  /* 0x00007c00000e7a11 */ /* 0x000fe200078008ff */
[----:B------:R-:W-:Y:S01]  /*0af0*/  ULDC.64 UR4, c[0x0][0x178] ;  /* 0x00005e0000047ab9 */ /* 0x000fe20000000a00 */
[----:B------:R-:W-:Y:S01]  /*0b00*/  ISETP.GE.OR P4, PT, R30, c[0x0][0x19c], !P4 ;  /* 0x000067001e007a0c */ /* 0x000fe20006786670 */
[----:B------:R-:W-:Y:S01]  /*0b10*/  USHF.L.U32 UR19, UR4, 0x6, URZ ;  /* 0x0000000604137899 */ /* 0x000fe2000800063f */
[----:B------:R-:W-:Y:S01]  /*0b20*/  LEA.HI.X R15, R0, c[0x0][0x1f4], R5, 0x1, P0 ;  /* 0x00007d00000f7a11 */ /* 0x000fe200000f0c05 */
[----:B------:R1:W-:Y:S01]  /*0b30*/  LDGSTS.E.BYPASS.LTC128B.128 [R10+0x6080], [R2.64], !P1 ;  /* 0x06080000020a7fae */ /* 0x0003e2000c901d5a */
[----:B------:R-:W-:Y:S01]  /*0b40*/  IADD3 R4, P0, R8, UR7, RZ ;  /* 0x0000000708047c10 */ /* 0x000fe2000ff1e0ff */
[----:B------:R-:W-:Y:S01]  /*0b50*/  USHF.L.U64.HI UR18, UR4, UR20, UR5 ;  /* 0x0000001404127299 */ /* 0x000fe20008010205 */
[----:B------:R-:W-:-:S02]  /*0b60*/  ISETP.GE.OR P3, PT, R30, c[0x0][0x19c], !P3 ;  /* 0x000067001e007a0c */ /* 0x000fc40005f66670 */
[----:B------:R-:W-:Y:S01]  /*0b70*/  IADD3.X R5, R9, UR6, RZ, P0, !PT ;  /* 0x0000000609057c10 */ /* 0x000fe200087fe4ff */
[----:B------:R2:W-:Y:S01]  /*0b80*/  LDGSTS.E.BYPASS.LTC128B.128 [R10+0x7080], [R6.64], !P2 ;  /* 0x07080000060a7fae */ /* 0x0005e2000d101d5a */
[----:B------:R-:W-:Y:S01]  /*0b90*/  LOP3.LUT R0, R17, 0xfffffff0, RZ, 0xc0, !PT ;  /* 0xfffffff011007812 */ /* 0x000fe200078ec0ff */
[----:B------:R-:W-:Y:S02]  /*0ba0*/  ULDC.64 UR4, c[0x0][0x208] ;  /* 0x0000820000047ab9 */ /* 0x000fe40000000a00 */
[----:B------:R4:W-:Y:S01]  /*0bb0*/  LDGSTS.E.BYPASS.LTC128B.128 [R10+0x80], [R8.64], !P6 ;  /* 0x00080000080a7fae */ /* 0x0009e2000f101d5a */
[C---:B------:R-:W-:Y:S01]  /*0bc0*/  ISETP.GE.AND P6, PT, R30.reuse, c[0x0][0x16c], PT ;  /* 0x00005b001e007a0c */ /* 0x040fe20003fc6270 */
[----:B------:R-:W-:Y:S02]  /*0bd0*/  USHF.L.U32 UR21, UR4, 0x6, URZ ;  /* 0x0000000604157899 */ /* 0x000fe4000800063f */
[----:B------:R5:W-:Y:S01]  /*0be0*/  LDGSTS.E.BYPASS.LTC128B.128 [R10+0x1080], [R4.64], !P5 ;  /* 0x01080000040a7fae */ /* 0x000be2000e901d5a */
[----:B------:R-:W-:Y:S01]  /*0bf0*/  ISETP.GE.AND P5, PT, R30, c[0x0][0x1fc], PT ;  /* 0x00007f001e007a0c */ /* 0x000fe20003fa6270 */
[----:B------:R-:W-:Y:S01]  /*0c00*/  USHF.L.U64.HI UR20, UR4, UR20, UR5 ;  /* 0x0000001404147299 */ /* 0x000fe20008010205 */
[----:B-1----:R-:W-:-:S04]  /*0c10*/  IADD3 R2, P0, R4, UR7, RZ ;  /* 0x0000000704027c10 */ /* 0x002fc8000ff1e0ff */
[----:B------:R-:W-:-:S05]  /*0c20*/  IADD3.X R3, R5, UR6, RZ, P0, !PT ;  /* 0x0000000605037c10 */ /* 0x000fca00087fe4ff */
[----:B------:R1:W-:Y:S01]  /*0c30*/  LDGSTS.E.BYPASS.LTC128B.128 [R10+0x2080], [R2.64], !P4 ;  /* 0x02080000020a7fae */ /* 0x0003e2000e101d5a */
[----:B----4-:R-:W-:Y:S02]  /*0c40*/  IADD3 R8, -R28, c[0x0][0x168], RZ ;  /* 0x00005a001c087a10 */ /* 0x010fe40007ffe1ff */
[----:B------:R-:W-:Y:S02]  /*0c50*/  ISETP.GT.AND P4, PT, R26, 0x1f, PT ;  /* 0x0000001f1a00780c */ /* 0x000fe40003f84270 */
[----:B-----5:R-:W-:Y:S01]  /*0c60*/  IADD3 R4, P0, R2, UR7, RZ ;  /* 0x0000000702047c10 */ /* 0x020fe2000ff1e0ff */
[----:B------:R-:W-:Y:S01]  /*0c70*/  ULDC UR7, c[0x0][0x168] ;  /* 0x00005a0000077ab9 */ /* 0x000fe20000000800 */
[C---:B------:R-:W-:Y:S01]  /*0c80*/  ISETP.LT.OR P2, PT, R8.reuse, 0x41, P6 ;  /* 0x000000410800780c */ /* 0x040fe20003741670 */
[----:B------:R-:W-:Y:S01]  /*0c90*/  UISETP.GE.AND UP0, UPT, UR7, 0x81, UPT ;  /* 0x000000810700788c */ /* 0x000fe2000bf06270 */
        /* <DEDUP_REMOVED lines=12> */
[----:B--2---:R-:W-:Y:S02]  /*0d60*/  IADD3 R6, P1, R2, UR19, RZ ;  /* 0x0000001302067c10 */ /* 0x004fe4000ff3e0ff */
        /* <DEDUP_REMOVED lines=8> */
[----:B--2---:R-:W-:-:S05]  /*0df0*/  @!P4 IMAD.SHL.U32 R2, R26, 0x10, RZ ;  /* 0x000000101a02c824 */ /* 0x004fca00078e00ff */
        /* <DEDUP_REMOVED lines=20> */
[----:B--2---:R-:W-:-:S04]  /*0f40*/  IADD3 R4, P0, R2, UR21, RZ ;  /* 0x0000001502047c10 */ /* 0x004fc8000ff1e0ff */
[----:B------:R-:W-:Y:S02]  /*0f50*/  LOP3.LUT R0, R17, 0x10, R0, 0xf8, !PT ;  /* 0x0000001011007812 */ /* 0x000fe400078ef800 */
[----:B------:R-:W-:Y:S02]  /*0f60*/  IADD3.X R5, R3, UR20, RZ, P0, !PT ;  /* 0x0000001403057c10 */ /* 0x000fe400087fe4ff */
[----:B------:R-:W-:-:S03]  /*0f70*/  PLOP3.LUT P0, PT, PT, PT, UP0, 0x80, 0x0 ;  /* 0x000000000000781c */ /* 0x000fc60003f0f008 */
[----:B------:R2:W-:Y:S01]  /*0f80*/  LDGSTS.E.BYPASS.LTC128B.128 [R10+0x13080], [R4.64], !P2 ;  /* 0x13080000040a7fae */ /* 0x0005e2000d101d5a */
[----:B-1----:R-:W-:-:S05]  /*0f90*/  @!P4 IMAD.SHL.U32 R2, R26, 0x10, RZ ;  /* 0x000000101a02c824 */ /* 0x002fca00078e00ff */
[----:B------:R1:W-:Y:S04]  /*0fa0*/  @!P4 LDGSTS.E.BYPASS.LTC128B.128 [R2+0x18480], [R12.64] ;  /* 0x184800000c02cfae */ /* 0x0003e8000b901d5a */
[----:B------:R-:W0:Y:S01]  /*0fb0*/  LDGDEPBAR ;  /* 0x00000000000079af */ /* 0x000e220000000000 */
[----:B--2---:R-:W-:-:S03]  /*0fc0*/  IMAD.SHL.U32 R4, R16, 0x8, RZ ;  /* 0x0000000810047824 */ /* 0x004fc600078e00ff */
        /* <DEDUP_REMOVED lines=18> */
[----:B---3--:R-:W-:Y:S01]  /*10f0*/  IMAD.MOV.U32 R0, RZ, RZ, 0x80 ;  /* 0x00000080ff007424 */ /* 0x008fe200078e00ff */
        /* <DEDUP_REMOVED lines=30> */
.L_x_945:
[----:B------:R-:W-:Y:S05]  /*12e0*/  BSYNC B0 ;  /* 0x0000000000007941 */ /* 0x000fea0003800000 */
.L_x_944:
        /* <DEDUP_REMOVED lines=36> */
[----:B--23--:R-:W-:Y:S01]  /*1530*/  IMAD.SHL.U32 R2, R25, 0x40, RZ ;  /* 0x0000004019027824 */ /* 0x00cfe200078e00ff */
        /* <DEDUP_REMOVED lines=115> */
.L_x_949:
        /* <DEDUP_REMOVED lines=122> */
[----:B-12-4-:R-:W2:Y:S01]  /*2410*/  LDL.64 R94, [R1+0x10] ;  /* 0x00001000015e7983 */ /* 0x016ea20000100a00 */
[----:B------:R-:W-:Y:S01]  /*2420*/  ULDC.64 UR6, c[0x0][0x178] ;  /* 0x00005e0000067ab9 */ /* 0x000fe20000000a00 */
[----:B------:R-:W-:Y:S01]  /*2430*/  IMAD.U32 R78, RZ, RZ, UR13 ;  /* 0x0000000dff4e7e24 */ /* 0x000fe2000f8e00ff */
[----:B------:R-:W-:Y:S01]  /*2440*/  UIMAD.WIDE.U32 UR30, UR29, UR6, URZ ;  /* 0x000000061d1e72a5 */ /* 0x000fe2000f8e003f */
[----:B------:R-:W3:Y:S01]  /*2450*/  LDL.64 R92, [R1+0x18] ;  /* 0x00001800015c7983 */ /* 0x000ee20000100a00 */
[----:B------:R-:W-:Y:S02]  /*2460*/  USHF.R.S32.HI UR28, URZ, 0x1f, UR29 ;  /* 0x0000001f3f1c7899 */ /* 0x000fe4000801141d */
[----:B------:R-:W-:Y:S01]  /*2470*/  @!P4 LEA R78, R78, 0x80, 0x7 ;  /* 0x000000804e4ec811 */ /* 0x000fe200078e38ff */
[----:B------:R-:W4:Y:S01]  /*2480*/  LDL.64 R88, [R1+0x8] ;  /* 0x0000080001587983 */ /* 0x000f220000100a00 */
[----:B------:R-:W-:Y:S03]  /*2490*/  UIMAD UR28, UR28, UR6, URZ ;  /* 0x000000061c1c72a4 */ /* 0x000fe6000f8e023f */
[----:B------:R-:W5:Y:S01]  /*24a0*/  LDL R91, [R1+0x2c] ;  /* 0x00002c00015b7983 */ /* 0x000f620000100800 */
[----:B------:R-:W-:Y:S02]  /*24b0*/  UIMAD UR28, UR29, UR7, UR28 ;  /* 0x000000071d1c72a4 */ /* 0x000fe4000f8e021c */
[----:B------:R-:W-:Y:S01]  /*24c0*/  UIMAD UR29, UR29, -0x80, UR12 ;  /* 0xffffff801d1d78a4 */ /* 0x000fe2000f8e020c */
[----:B------:R-:W5:Y:S01]  /*24d0*/  LDL R90, [R1+0x34] ;  /* 0x00003400015a7983 */ /* 0x000f620000100800 */
[----:B------:R-:W-:Y:S03]  /*24e0*/  UIADD3 UR28, UR31, UR28, URZ ;  /* 0x0000001c1f1c7290 */ /* 0x000fe6000fffe03f */
[----:B------:R-:W1:Y:S02]  /*24f0*/  S2R R75, SR_CTAID.Y ;  /* 0x00000000004b7919 */ /* 0x000e640000002600 */
[----:B-1----:R-:W-:Y:S05]  /*2500*/  SHF.R.S32.HI R73, RZ, 0x1f, R75 ;  /* 0x0000001fff497819 */ /* 0x002fea000001144b */
[C---:B------:R-:W-:Y:S02]  /*2510*/  IMAD R74, R73.reuse, c[0x0][0x180], RZ ;  /* 0x00006000494a7a24 */ /* 0x040fe400078e02ff */
[----:B------:R-:W-:Y:S04]  /*2520*/  @!P4 IMAD R73, R73, c[0x0][0x270], RZ ;  /* 0x00009c004949ca24 */ /* 0x000fe800078e02ff */
[C---:B------:R-:W-:Y:S01]  /*2530*/  @!P4 IMAD R73, R75.reuse, c[0x0][0x274], R73 ;  /* 0x00009d004b49ca24 */ /* 0x040fe200078e0249 */
[--C-:B--2---:R-:W-:Y:S01]  /*2540*/  SHF.R.S32.HI R69, RZ, 0x1f, R94.reuse ;  /* 0x0000001fff457819 */ /* 0x104fe2000001145e */
[----:B------:R-:W-:Y:S02]  /*2550*/  IMAD.MOV.U32 R68, RZ, RZ, R94 ;  /* 0x000000ffff447224 */ /* 0x000fe400078e005e */
[----:B---3--:R-:W-:Y:S02]  /*2560*/  IMAD R72, R92, c[0x0][0x178], RZ ;  /* 0x00005e005c487a24 */ /* 0x008fe400078e02ff */
[C---:B------:R-:W-:Y:S01]  /*2570*/  IMAD.WIDE.U32 R70, R75.reuse, c[0x0][0x180], R68 ;  /* 0x000060004b467a25 */ /* 0x040fe200078e0044 */
[----:B----4-:R-:W-:Y:S03]  /*2580*/  SHF.R.S32.HI R69, RZ, 0x1f, R88 ;  /* 0x0000001fff457819 */ /* 0x010fe60000011458 */
[----:B------:R-:W-:Y:S01]  /*2590*/  IMAD R68, R75, c[0x0][0x184], R74 ;  /* 0x000061004b447a24 */ /* 0x000fe200078e024a */
[----:B------:R-:W-:Y:S01]  /*25a0*/  IADD3 R70, P2, P1, R72, UR11, R70 ;  /* 0x0000000b48467c10 */ /* 0x000fe2000f95e046 */
[----:B------:R-:W-:Y:S02]  /*25b0*/  IMAD.U32 R74, RZ, RZ, UR30 ;  /* 0x0000001eff4a7e24 */ /* 0x000fe4000f8e00ff */
[----:B------:R-:W-:Y:S01]  /*25c0*/  IMAD.IADD R71, R71, 0x1, R68 ;  /* 0x0000000147477824 */ /* 0x000fe200078e0244 */
[----:B------:R-:W-:Y:S01]  /*25d0*/  LEA R72, P0, R70, c[0x0][0x160], 0x1 ;  /* 0x0000580046487a11 */ /* 0x000fe200078008ff */
[----:B------:R-:W-:Y:S03]  /*25e0*/  @!P4 IMAD.MOV.U32 R68, RZ, RZ, R88 ;  /* 0x000000ffff44c224 */ /* 0x000fe600078e0058 */
[----:B-----5:R-:W-:Y:S01]  /*25f0*/  IADD3.X R71, R91, UR14, R71, P2, P1 ;  /* 0x0000000e5b477c10 */ /* 0x020fe200097e2447 */
[----:B------:R-:W-:Y:S01]  /*2600*/  @!P4 IMAD.WIDE.U32 R68, R75, c[0x0][0x270], R68 ;  /* 0x00009c004b44ca25 */ /* 0x000fe200078e0044 */
[----:B------:R-:W-:Y:S02]  /*2610*/  IADD3 R75, -R92, UR29, RZ ;  /* 0x0000001d5c4b7c10 */ /* 0x000fe4000fffe1ff */
[----:B------:R-:W-:Y:S02]  /*2620*/  LEA R72, P1, R74, R72, 0x8 ;  /* 0x000000484a487211 */ /* 0x000fe400078240ff */
[----:B------:R-:W-:Y:S01]  /*2630*/  LEA.HI.X R74, R70, c[0x0][0x164], R71, 0x1, P0 ;  /* 0x00005900464a7a11 */ /* 0x000fe200000f0c47 */
[----:B------:R-:W-:Y:S01]  /*2640*/  IMAD.U32 R71, RZ, RZ, UR30 ;  /* 0x0000001eff477e24 */ /* 0x000fe2000f8e00ff */
[----:B------:R-:W-:Y:S01]  /*2650*/  @!P4 IADD3 R68, P0, R68, UR10, RZ ;  /* 0x0000000a4444cc10 */ /* 0x000fe2000ff1e0ff */
[----:B------:R-:W-:Y:S01]  /*2660*/  IMAD.U32 R70, RZ, RZ, UR28 ;  /* 0x0000001cff467e24 */ /* 0x000fe2000f8e00ff */
[----:B------:R-:W-:Y:S02]  /*2670*/  ISETP.LT.OR P2, PT, R75, 0x1, P6 ;  /* 0x000000014b00780c */ /* 0x000fe40003741670 */
[----:B------:R-:W-:Y:S02]  /*2680*/  @!P4 IADD3.X R69, R69, UR16, R73, P0, !PT ;  /* 0x000000104545cc10 */ /* 0x000fe400087fe449 */
[----:B------:R-:W-:Y:S01]  /*2690*/  LEA.HI.X R73, R71, R74, R70, 0x8, P1 ;  /* 0x0000004a47497211 */ /* 0x000fe200008f4446 */
[----:B------:R-:W-:Y:S01]  /*26a0*/  IMAD.U32 R74, RZ, RZ, UR25 ;  /* 0x00000019ff4a7e24 */ /* 0x000fe2000f8e00ff */
[----:B------:R-:W-:Y:S02]  /*26b0*/  IADD3 R70, P1, R72, UR19, RZ ;  /* 0x0000001348467c10 */ /* 0x000fe4000ff3e0ff */
[----:B------:R-:W-:Y:S01]  /*26c0*/  @!P4 LEA R76, P0, R68, c[0x0][0x258], 0x2 ;  /* 0x00009600444cca11 */ /* 0x000fe200078010ff */
[----:B------:R-:W-:Y:S01]  /*26d0*/  IMAD R74, R74, 0x4000, R90 ;  /* 0x000040004a4a7824 */ /* 0x000fe200078e025a */
[----:B------:R-:W-:Y:S02]  /*26e0*/  IADD3.X R71, R73, UR18, RZ, P1, !PT ;  /* 0x0000001249477c10 */ /* 0x000fe40008ffe4ff */
[----:B------:R-:W-:Y:S02]  /*26f0*/  @!P4 LEA.HI.X R77, R68, c[0x0][0x25c], R69, 0x2, P0 ;  /* 0x00009700444dca11 */ /* 0x000fe400000f1445 */
[----:B------:R-:W-:Y:S01]  /*2700*/  @!PT LDS RZ, [RZ] ;  /* 0x00000000fffff984 */ /* 0x000fe20000000800 */
[----:B------:R-:W-:Y:S01]  /*2710*/  @!PT LDS RZ, [RZ] ;  /* 0x00000000fffff984 */ /* 0x000fe20000000800 */
[----:B------:R-:W-:Y:S01]  /*2720*/  @!PT LDS RZ, [RZ] ;  /* 0x00000000fffff984 */ /* 0x000fe20000000800 */
[----:B------:R1:W-:Y:S01]  /*2730*/  LDGSTS.E.BYPASS.LTC128B.128 [R74], [R72.64], !P2 ;  /* 0x00000000484a7fae */ /* 0x0003e2000d101d5a */
[----:B------:R-:W-:Y:S02]  /*2740*/  ISETP.LT.OR P2, PT, R75, 0x21, P6 ;  /* 0x000000214b00780c */ /* 0x000fe40003741670 */
[----:B------:R-:W-:Y:S01]  /*2750*/  IADD3 R68, P0, R70, UR19, RZ ;  /* 0x0000001346447c10 */ /* 0x000fe2000ff1e0ff */
[----:B------:R-:W-:Y:S03]  /*2760*/  @!P4 IMAD.WIDE R76, R78, 0x4, R76 ;  /* 0x000000044e4cc825 */ /* 0x000fe600078e024c */
[----:B------:R-:W-:Y:S02]  /*2770*/  IADD3.X R69, R71, UR18, RZ, P0, !PT ;  /* 0x0000001247457c10 */ /* 0x000fe400087fe4ff */
[----:B------:R-:W-:Y:S05]  /*2780*/  ISETP.LT.OR P0, PT, R75, 0x41, P6 ;  /* 0x000000414b00780c */ /* 0x000fea0003701670 */
[----:B------:R2:W-:Y:S08]  /*2790*/  LDGSTS.E.BYPASS.LTC128B.128 [R74+0x1000], [R70.64], !P2 ;  /* 0x01000000464a7fae */ /* 0x0005f0000d101d5a */
        /* <DEDUP_REMOVED lines=9> */
.L_x_947:
        /* <DEDUP_REMOVED lines=262> */
[C---:B------:R-:W-:Y:S04]  /*3890*/  HMMA.16816.F32 R112, R16.reuse, R6, R112 ;  /* 0x000000061070723c */ /* 0x040fe80000001870 */
[--C-:B--2---:R-:W-:Y:S01]  /*38a0*/  FFMA.FTZ R2, R44, c[0x0][0x29c], -R235.reuse ;  /* 0x0000a7002c027a23 */ /* 0x104fe200000108eb */
[----:B------:R-:W-:Y:S01]  /*38b0*/  MUFU.EX2 R51, R5 ;  /* 0x0000000500337308 */ /* 0x000fe20000000800 */
[--C-:B------:R-:W-:Y:S02]  /*38c0*/  FFMA.FTZ R44, R218, c[0x0][0x29c], -R236.reuse ;  /* 0x0000a700da2c7a23 */ /* 0x100fe400000108ec */
[-C--:B------:R-:W-:Y:S04]  /*38d0*/  HMMA.16816.F32 R116, R16, R8.reuse, R116 ;  /* 0x000000081074723c */ /* 0x080fe80000001874 */
[--C-:B------:R-:W-:Y:S02]  /*38e0*/  FFMA.FTZ R6, R222, c[0x0][0x29c], -R236.reuse ;  /* 0x0000a700de067a23 */ /* 0x100fe400000108ec */
[--C-:B------:R-:W-:Y:S01]  /*38f0*/  FFMA.FTZ R7, R223, c[0x0][0x29c], -R236.reuse ;  /* 0x0000a700df077a23 */ /* 0x100fe200000108ec */
[----:B------:R2:W-:Y:S01]  /*3900*/  MUFU.EX2 R35, R2 ;  /* 0x0000000200237308 */ /* 0x0005e20000000800 */
[C---:B------:R-:W-:Y:S04]  /*3910*/  HMMA.16816.F32 R120, R24.reuse, R8, R120 ;  /* 0x000000081878723c */ /* 0x040fe80000001878 */
[--C-:B-1----:R-:W-:Y:S01]  /*3920*/  FFMA.FTZ R0, R212, c[0x0][0x29c], -R235.reuse ;  /* 0x0000a700d4007a23 */ /* 0x102fe200000108eb */
[----:B---3--:R-:W-:Y:S01]  /*3930*/  F2FP.PACK_AB R13, R65, R66 ;  /* 0x00000042410d723e */ /* 0x008fe200000000ff */
[--C-:B------:R-:W-:Y:S01]  /*3940*/  FFMA.FTZ R56, R33, c[0x0][0x29c], -R236.reuse ;  /* 0x0000a70021387a23 */ /* 0x100fe200000108ec */
[----:B------:R-:W-:Y:S01]  /*3950*/  F2FP.PACK_AB R33, R209, R214 ;  /* 0x000000d6d121723e */ /* 0x000fe200000000ff */
[-C--:B------:R-:W-:Y:S01]  /*3960*/  HMMA.16816.F32 R124, R24, R10.reuse, R124 ;  /* 0x0000000a187c723c */ /* 0x080fe2000000187c */
[----:B------:R1:W-:Y:S03]  /*3970*/  MUFU.EX2 R12, R0 ;  /* 0x00000000000c7308 */ /* 0x0003e60000000800 */
[--C-:B------:R-:W-:Y:S02]  /*3980*/  FFMA.FTZ R8, R47, c[0x0][0x29c], -R236.reuse ;  /* 0x0000a7002f087a23 */ /* 0x100fe400000108ec */
[--C-:B------:R-:W-:Y:S01]  /*3990*/  FFMA.FTZ R47, R46, c[0x0][0x29c], -R236.reuse ;  /* 0x0000a7002e2f7a23 */ /* 0x100fe200000108ec */
[----:B------:R-:W-:Y:S01]  /*39a0*/  F2FP.PACK_AB R24, R31, R205 ;  /* 0x000000cd1f18723e */ /* 0x000fe200000000ff */
[----:B------:R-:W-:Y:S03]  /*39b0*/  HMMA.16816.F32 R128, R16, R10, R128 ;  /* 0x0000000a1080723c */ /* 0x000fe60000001880 */
[----:B------:R-:W-:Y:S01]  /*39c0*/  MUFU.EX2 R50, R6 ;  /* 0x0000000600327308 */ /* 0x000fe20000000800 */
[--C-:B------:R-:W-:Y:S01]  /*39d0*/  FFMA.FTZ R46, R250, c[0x0][0x29c], -R236.reuse ;  /* 0x0000a700fa2e7a23 */ /* 0x100fe200000108ec */
[----:B------:R-:W-:Y:S01]  /*39e0*/  F2FP.PACK_AB R25, R208, R210 ;  /* 0x000000d2d019723e */ /* 0x000fe200000000ff */
[--C-:B--2---:R-:W-:Y:S01]  /*39f0*/  FFMA.FTZ R2, R45, c[0x0][0x29c], -R235.reuse ;  /* 0x0000a7002d027a23 */ /* 0x104fe200000108eb */
[----:B------:R-:W-:Y:S01]  /*3a00*/  F2FP.PACK_AB R19, R198, R199 ;  /* 0x000000c7c613723e */ /* 0x000fe200000000ff */
[--C-:B------:R-:W-:Y:S01]  /*3a10*/  FFMA.FTZ R45, R248, c[0x0][0x29c], -R236.reuse ;  /* 0x0000a700f82d7a23 */ /* 0x100fe200000108ec */
[----:B------:R-:W-:Y:S04]  /*3a20*/  F2FP.PACK_AB R18, R234, R29 ;  /* 0x0000001dea12723e */ /* 0x000fe800000000ff */
[----:B------:R2:W-:Y:S01]  /*3a30*/  MUFU.EX2 R32, R2 ;  /* 0x0000000200207308 */ /* 0x0005e20000000800 */
[--C-:B-1----:R-:W-:Y:S02]  /*3a40*/  FFMA.FTZ R0, R36, c[0x0][0x29c], -R235.reuse ;  /* 0x0000a70024007a23 */ /* 0x102fe400000108eb */
[--C-:B------:R-:W-:Y:S01]  /*3a50*/  FFMA.FTZ R36, R37, c[0x0][0x29c], -R236.reuse ;  /* 0x0000a70025247a23 */ /* 0x100fe200000108ec */
[----:B------:R-:W-:Y:S06]  /*3a60*/  F2FP.PACK_AB R37, R217, R247 ;  /* 0x000000f7d925723e */ /* 0x000fec00000000ff */
[----:B------:R1:W-:Y:S10]  /*3a70*/  MUFU.EX2 R58, R0 ;  /* 0x00000000003a7308 */ /* 0x0003f40000000800 */
[----:B------:R-:W-:Y:S01]  /*3a80*/  MUFU.EX2 R47, R47 ;  /* 0x0000002f002f7308 */ /* 0x000fe20000000800 */
[--C-:B--2---:R-:W-:Y:S09]  /*3a90*/  FFMA.FTZ R2, R57, c[0x0][0x29c], -R235.reuse ;  /* 0x0000a70039027a23 */ /* 0x104ff200000108eb */
[----:B------:R2:W-:Y:S01]  /*3aa0*/  MUFU.EX2 R27, R2 ;  /* 0x00000002001b7308 */ /* 0x0005e20000000800 */
[--C-:B-1----:R-:W-:Y:S09]  /*3ab0*/  FFMA.FTZ R0, R28, c[0x0][0x29c], -R235.reuse ;  /* 0x0000a7001c007a23 */ /* 0x102ff200000108eb */
[----:B------:R1:W3:Y:S10]  /*3ac0*/  MUFU.EX2 R55, R0 ;  /* 0x0000000000377308 */ /* 0x0002f40000000800 */
[----:B------:R4:W5:Y:S01]  /*3ad0*/  MUFU.EX2 R28, R4 ;  /* 0x00000004001c7308 */ /* 0x0009620000000800 */
[----:B--2---:R-:W2:Y:S09]  /*3ae0*/  LDS R2, [R237+0x184a0] ;  /* 0x0184a000ed027984 */ /* 0x004eb20000000800 */
[----:B------:R-:W-:Y:S01]  /*3af0*/  MUFU.EX2 R46, R46 ;  /* 0x0000002e002e7308 */ /* 0x000fe20000000800 */
[--C-:B-1----:R-:W-:Y:S01]  /*3b00*/  FFMA.FTZ R0, R40, c[0x0][0x29c], -R235.reuse ;  /* 0x0000a70028007a23 */ /* 0x102fe200000108eb */
[----:B---3--:R-:W-:Y:S01]  /*3b10*/  F2FP.PACK_AB R9, R55, R58 ;  /* 0x0000003a3709723e */ /* 0x008fe200000000ff */
[--C-:B------:R-:W-:Y:S01]  /*3b20*/  FFMA.FTZ R40, R42, c[0x0][0x29c], -R236.reuse ;  /* 0x0000a7002a287a23 */ /* 0x100fe200000108ec */
[----:B------:R-:W-:Y:S06]  /*3b30*/  F2FP.PACK_AB R42, R211, R52 ;  /* 0x00000034d32a723e */ /* 0x000fec00000000ff */
[----:B------:R1:W-:Y:S01]  /*3b40*/  MUFU.EX2 R54, R0 ;  /* 0x0000000000367308 */ /* 0x0003e20000000800 */
[--C-:B----4-:R-:W-:Y:S01]  /*3b50*/  FFMA.FTZ R4, R38, c[0x0][0x29c], -R236.reuse ;  /* 0x0000a70026047a23 */ /* 0x110fe200000108ec */
[----:B------:R-:W-:Y:S01]  /*3b60*/  F2FP.PACK_AB R38, R249, R251 ;  /* 0x000000fbf926723e */ /* 0x000fe200000000ff */
[----:B------:R-:W-:Y:S01]  /*3b70*/  FFMA.FTZ R236, R63, c[0x0][0x29c], -R236 ;  /* 0x0000a7003fec7a23 */ /* 0x000fe200000108ec */
[----:B-----5:R-:W-:Y:S06]  /*3b80*/  F2FP.PACK_AB R5, R27, R28 ;  /* 0x0000001c1b05723e */ /* 0x020fec00000000ff */
[----:B------:R-:W-:Y:S10]  /*3b90*/  MUFU.EX2 R45, R45 ;  /* 0x0000002d002d7308 */ /* 0x000ff40000000800 */
[----:B------:R-:W-:Y:S01]  /*3ba0*/  MUFU.EX2 R44, R44 ;  /* 0x0000002c002c7308 */ /* 0x000fe20000000800 */
[--C-:B-1----:R-:W-:Y:S01]  /*3bb0*/  FFMA.FTZ R0, R41, c[0x0][0x29c], -R235.reuse ;  /* 0x0000a70029007a23 */ /* 0x102fe200000108eb */
[----:B------:R-:W-:Y:S01]  /*3bc0*/  F2FP.PACK_AB R41, R221, R220 ;  /* 0x000000dcdd29723e */ /* 0x000fe200000000ff */
[--C-:B--2---:R-:W-:Y:S02]  /*3bd0*/  FADD.FTZ R71, R71, -R2.reuse ;  /* 0x8000000247477221 */ /* 0x104fe40000010000 */
[--C-:B------:R-:W-:Y:S05]  /*3be0*/  FADD.FTZ R70, R70, -R2.reuse ;  /* 0x8000000246467221 */ /* 0x100fea0000010000 */
[----:B------:R1:W-:Y:S01]  /*3bf0*/  MUFU.EX2 R53, R0 ;  /* 0x0000000000357308 */ /* 0x0003e20000000800 */
[----:B------:R-:W-:Y:S02]  /*3c00*/  FFMA.FTZ R235, R61, c[0x0][0x29c], -R235 ;  /* 0x0000a7003deb7a23 */ /* 0x000fe400000108eb */
[----:B------:R-:W-:Y:S02]  /*3c10*/  FMUL.FTZ R71, R49, R71 ;  /* 0x0000004731477220 */ /* 0x000fe40000410000 */
[----:B------:R-:W-:Y:S02]  /*3c20*/  FMUL.FTZ R70, R48, R70 ;  /* 0x0000004630467220 */ /* 0x000fe40000410000 */
[--C-:B------:R-:W-:Y:S02]  /*3c30*/  FADD.FTZ R82, R82, -R2.reuse ;  /* 0x8000000252527221 */ /* 0x100fe40000010000 */
[--C-:B------:R-:W-:Y:S01]  /*3c40*/  FADD.FTZ R83, R83, -R2.reuse ;  /* 0x8000000253537221 */ /* 0x100fe20000010000 */
[----:B------:R-:W-:Y:S01]  /*3c50*/  MUFU.EX2 R40, R40 ;  /* 0x0000002800287308 */ /* 0x000fe20000000800 */
[----:B------:R-:W-:Y:S01]  /*3c60*/  F2FP.PACK_AB R70, R71, R70 ;  /* 0x000000464746723e */ /* 0x000fe200000000ff */
[--C-:B------:R-:W-:Y:S02]  /*3c70*/  FADD.FTZ R86, R86, -R2.reuse ;  /* 0x8000000256567221 */ /* 0x100fe40000010000 */
[--C-:B------:R-:W-:Y:S02]  /*3c80*/  FADD.FTZ R87, R87, -R2.reuse ;  /* 0x8000000257577221 */ /* 0x100fe40000010000 */
[--C-:B------:R-:W-:Y:S02]  /*3c90*/  FADD.FTZ R98, R98, -R2.reuse ;  /* 0x8000000262627221 */ /* 0x100fe40000010000 */
[--C-:B------:R-:W-:Y:S02]  /*3ca0*/  FADD.FTZ R99, R99, -R2.reuse ;  /* 0x8000000263637221 */ /* 0x100fe40000010000 */
[----:B------:R-:W-:Y:S01]  /*3cb0*/  MUFU.EX2 R36, R36 ;  /* 0x0000002400247308 */ /* 0x000fe20000000800 */
[--C-:B------:R-:W-:Y:S02]  /*3cc0*/  FADD.FTZ R102, R102, -R2.reuse ;  /* 0x8000000266667221 */ /* 0x100fe40000010000 */
[--C-:B------:R-:W-:Y:S01]  /*3cd0*/  FADD.FTZ R103, R103, -R2.reuse ;  /* 0x8000000267677221 */ /* 0x100fe20000010000 */
[----:B-1----:R-:W1:Y:S01]  /*3ce0*/  LDS R0, [R237+0x18480] ;  /* 0x01848000ed007984 */ /* 0x002e620000000800 */
[--C-:B------:R-:W-:Y:S02]  /*3cf0*/  FADD.FTZ R114, R114, -R2.reuse ;  /* 0x8000000272727221 */ /* 0x100fe40000010000 */
[--C-:B------:R-:W-:Y:S02]  /*3d00*/  FADD.FTZ R115, R115, -R2.reuse ;  /* 0x8000000273737221 */ /* 0x100fe40000010000 */
[--C-:B------:R-:W-:Y:S01]  /*3d10*/  FADD.FTZ R118, R118, -R2.reuse ;  /* 0x8000000276767221 */ /* 0x100fe20000010000 */
[----:B------:R-:W2:Y:S01]  /*3d20*/  MUFU.EX2 R235, R235 ;  /* 0x000000eb00eb7308 */ /* 0x000ea20000000800 */
[--C-:B------:R-:W-:Y:S02]  /*3d30*/  FADD.FTZ R119, R119, -R2.reuse ;  /* 0x8000000277777221 */ /* 0x100fe40000010000 */
[--C-:B------:R-:W-:Y:S02]  /*3d40*/  FADD.FTZ R130, R130, -R2.reuse ;  /* 0x8000000282827221 */ /* 0x100fe40000010000 */
[----:B------:R-:W-:Y:S02]  /*3d50*/  FADD.FTZ R131, R131, -R2 ;  /* 0x8000000283837221 */ /* 0x000fe40000010000 */
[----:B------:R-:W-:Y:S02]  /*3d60*/  FMUL.FTZ R82, R207, R82 ;  /* 0x00000052cf527220 */ /* 0x000fe40000410000 */
[----:B------:R-:W-:Y:S01]  /*3d70*/  FMUL.FTZ R83, R206, R83 ;  /* 0x00000053ce537220 */ /* 0x000fe20000410000 */
[----:B------:R-:W-:Y:S01]  /*3d80*/  MUFU.EX2 R236, R236 ;  /* 0x000000ec00ec7308 */ /* 0x000fe20000000800 */
[----:B------:R-:W-:Y:S02]  /*3d90*/  FMUL.FTZ R86, R205, R86 ;  /* 0x00000056cd567220 */ /* 0x000fe40000410000 */
[----:B------:R-:W-:Y:S01]  /*3da0*/  FMUL.FTZ R31, R31, R87 ;  /* 0x000000571f1f7220 */ /* 0x000fe20000410000 */
[----:B------:R-:W-:Y:S01]  /*3db0*/  F2FP.PACK_AB R82, R83, R82 ;  /* 0x000000525352723e */ /* 0x000fe200000000ff */
[----:B------:R-:W-:Y:S02]  /*3dc0*/  FMUL.FTZ R98, R204, R98 ;  /* 0x00000062cc627220 */ /* 0x000fe40000410000 */
[----:B------:R-:W-:Y:S01]  /*3dd0*/  FMUL.FTZ R99, R203, R99 ;  /* 0x00000063cb637220 */ /* 0x000fe20000410000 */
[----:B------:R-:W-:Y:S01]  /*3de0*/  F2FP.PACK_AB R31, R31, R86 ;  /* 0x000000561f1f723e */ /* 0x000fe200000000ff */
[----:B------:R-:W-:Y:S02]  /*3df0*/  FMUL.FTZ R102, R202, R102 ;  /* 0x00000066ca667220 */ /* 0x000fe40000410000 */
[----:B------:R-:W-:Y:S01]  /*3e00*/  FMUL.FTZ R30, R30, R103 ;  /* 0x000000671e1e7220 */ /* 0x000fe20000410000 */
[----:B------:R-:W-:Y:S01]  /*3e10*/  F2FP.PACK_AB R98, R99, R98 ;  /* 0x000000626362723e */ /* 0x000fe200000000ff */
[----:B------:R-:W-:Y:S01]  /*3e20*/  FMUL.FTZ R114, R201, R114 ;  /* 0x00000072c9727220 */ /* 0x000fe20000410000 */
[----:B--2---:R-:W-:Y:S01]  /*3e30*/  F2FP.PACK_AB R6, R235, R60 ;  /* 0x0000003ceb06723e */ /* 0x004fe200000000ff */
        /* <DEDUP_REMOVED lines=8> */
[--C-:B-1----:R-:W-:Y:S02]  /*3ec0*/  FADD.FTZ R69, R69, -R0.reuse ;  /* 0x8000000045457221 */ /* 0x102fe40000010000 */
[--C-:B------:R-:W-:Y:S01]  /*3ed0*/  FADD.FTZ R68, R68, -R0.reuse ;  /* 0x8000000044447221 */ /* 0x100fe20000010000 */
[----:B------:R-:W-:Y:S01]  /*3ee0*/  F2FP.PACK_AB R118, R119, R118 ;  /* 0x000000767776723e */ /* 0x000fe200000000ff */
        /* <DEDUP_REMOVED lines=16> */
[----:B------:R2:W-:Y:S01]  /*3ff0*/  MUFU.EX2 R52, R4 ;  /* 0x0000000400347308 */ /* 0x0005e20000000800 */
[----:B------:R-:W-:Y:S02]  /*4000*/  FMUL.FTZ R69, R211, R69 ;  /* 0x00000045d3457220 */ /* 0x000fe40000410000 */
        /* <DEDUP_REMOVED lines=18> */
[----:B------:R-:W2:Y:S01]  /*4130*/  MUFU.EX2 R49, R7 ;  /* 0x0000000700317308 */ /* 0x000ea20000000800 */
[----:B------:R-:W-:Y:S01]  /*4140*/  F2FP.PACK_AB R112, R113, R112 ;  /* 0x000000707170723e */ /* 0x000fe200000000ff */
[----:B------:R-:W-:Y:S02]  /*4150*/  FMUL.FTZ R128, R210, R128 ;  /* 0x00000080d2807220 */ /* 0x000fe40000410000 */
[----:B------:R-:W-:Y:S01]  /*4160*/  F2FP.PACK_AB R116, R117, R116 ;  /* 0x000000747574723e */ /* 0x000fe200000000ff */
[----:B------:R-:W-:Y:S05]  /*4170*/  FMUL.FTZ R129, R208, R129 ;  /* 0x00000081d0817220 */ /* 0x000fea0000410000 */
[----:B------:R3:W4:Y:S01]  /*4180*/  MUFU.EX2 R48, R8 ;  /* 0x0000000800307308 */ /* 0x0007220000000800 */
[--C-:B-1----:R-:W-:Y:S01]  /*4190*/  FADD.FTZ R73, R73, -R0.reuse ;  /* 0x8000000049497221 */ /* 0x102fe20000010000 */
[----:B------:R-:W-:Y:S01]  /*41a0*/  F2FP.PACK_AB R128, R129, R128 ;  /* 0x000000808180723e */ /* 0x000fe200000000ff */
[--C-:B------:R-:W-:Y:S02]  /*41b0*/  FADD.FTZ R72, R72, -R0.reuse ;  /* 0x8000000048487221 */ /* 0x100fe40000010000 */
[--C-:B------:R-:W-:Y:S02]  /*41c0*/  FADD.FTZ R76, R76, -R0.reuse ;  /* 0x800000004c4c7221 */ /* 0x100fe40000010000 */
[--C-:B------:R-:W-:Y:S02]  /*41d0*/  FADD.FTZ R77, R77, -R0.reuse ;  /* 0x800000004d4d7221 */ /* 0x100fe40000010000 */
[--C-:B------:R-:W-:Y:S02]  /*41e0*/  FADD.FTZ R88, R88, -R0.reuse ;  /* 0x8000000058587221 */ /* 0x100fe40000010000 */
[--C-:B------:R-:W-:Y:S02]  /*41f0*/  FADD.FTZ R89, R89, -R0.reuse ;  /* 0x8000000059597221 */ /* 0x100fe40000010000 */
[--C-:B------:R-:W-:Y:S01]  /*4200*/  FADD.FTZ R92, R92, -R0.reuse ;  /* 0x800000005c5c7221 */ /* 0x100fe20000010000 */
[----:B--2---:R-:W-:Y:S01]  /*4210*/  F2FP.PACK_AB R2, R49, R50 ;  /* 0x000000323102723e */ /* 0x004fe200000000ff */
[--C-:B------:R-:W-:Y:S01]  /*4220*/  FADD.FTZ R93, R93, -R0.reuse ;  /* 0x800000005d5d7221 */ /* 0x100fe20000010000 */
[----:B------:R-:W-:Y:S01]  /*4230*/  F2FP.PACK_AB R7, R32, R35 ;  /* 0x000000232007723e */ /* 0x000fe200000000ff */
[--C-:B------:R-:W-:Y:S02]  /*4240*/  FADD.FTZ R104, R104, -R0.reuse ;  /* 0x8000000068687221 */ /* 0x100fe40000010000 */
[--C-:B------:R-:W-:Y:S02]  /*4250*/  FADD.FTZ R105, R105, -R0.reuse ;  /* 0x8000000069697221 */ /* 0x100fe40000010000 */
[--C-:B------:R-:W-:Y:S02]  /*4260*/  FADD.FTZ R108, R108, -R0.reuse ;  /* 0x800000006c6c7221 */ /* 0x100fe40000010000 */
[--C-:B------:R-:W-:Y:S01]  /*4270*/  FADD.FTZ R109, R109, -R0.reuse ;  /* 0x800000006d6d7221 */ /* 0x100fe20000010000 */
[----:B---3--:R-:W-:Y:S01]  /*4280*/  F2FP.PACK_AB R8, R53, R54 ;  /* 0x000000363508723e */ /* 0x008fe200000000ff */
[--C-:B------:R-:W-:Y:S02]  /*4290*/  FADD.FTZ R120, R120, -R0.reuse ;  /* 0x8000000078787221 */ /* 0x100fe40000010000 */
[--C-:B------:R-:W-:Y:S02]  /*42a0*/  FADD.FTZ R121, R121, -R0.reuse ;  /* 0x8000000079797221 */ /* 0x100fe40000010000 */
[--C-:B------:R-:W-:Y:S02]  /*42b0*/  FADD.FTZ R124, R124, -R0.reuse ;  /* 0x800000007c7c7221 */ /* 0x100fe40000010000 */
[----:B------:R-:W-:Y:S02]  /*42c0*/  FADD.FTZ R125, R125, -R0 ;  /* 0x800000007d7d7221 */ /* 0x000fe40000010000 */
[----:B------:R-:W1:Y:S01]  /*42d0*/  LDS R0, [R237+0x185a0] ;  /* 0x0185a000ed007984 */ /* 0x000e620000000800 */
[----:B------:R-:W-:Y:S02]  /*42e0*/  FMUL.FTZ R92, R58, R92 ;  /* 0x0000005c3a5c7220 */ /* 0x000fe40000410000 */
[----:B------:R-:W-:Y:S01]  /*42f0*/  FMUL.FTZ R10, R55, R93 ;  /* 0x0000005d370a7220 */ /* 0x000fe20000410000 */
[----:B------:R2:W-:Y:S01]  /*4300*/  STS [R239+0x400], R4 ;  /* 0x00040004ef007388 */ /* 0x0005e20000000800 */
[----:B------:R-:W-:Y:S02]  /*4310*/  FMUL.FTZ R104, R54, R104 ;  /* 0x0000006836687220 */ /* 0x000fe40000410000 */
[----:B------:R-:W-:Y:S01]  /*4320*/  FMUL.FTZ R11, R53, R105 ;  /* 0x00000069350b7220 */ /* 0x000fe20000410000 */
[----:B------:R-:W-:Y:S01]  /*4330*/  STS [R239], R42 ;  /* 0x0000002aef007388 */ /* 0x000fe20000000800 */
[----:B------:R-:W-:Y:S01]  /*4340*/  F2FP.PACK_AB R10, R10, R92 ;  /* 0x0000005c0a0a723e */ /* 0x000fe200000000ff */
[----:B------:R-:W-:Y:S01]  /*4350*/  FMUL.FTZ R88, R12, R88 ;  /* 0x000000580c587220 */ /* 0x000fe20000410000 */
[----:B------:R-:W-:Y:S01]  /*4360*/  F2FP.PACK_AB R12, R64, R12 ;  /* 0x0000000c400c723e */ /* 0x000fe200000000ff */
[----:B------:R-:W-:Y:S01]  /*4370*/  STS [R240], R41 ;  /* 0x00000029f0007388 */ /* 0x000fe20000000800 */
[----:B------:R-:W-:Y:S01]  /*4380*/  F2FP.PACK_AB R11, R11, R104 ;  /* 0x000000680b0b723e */ /* 0x000fe200000000ff */
[----:B------:R-:W-:Y:S02]  /*4390*/  FMUL.FTZ R108, R35, R108 ;  /* 0x0000006c236c7220 */ /* 0x000fe40000410000 */
[----:B------:R-:W-:Y:S01]  /*43a0*/  STS [R240+0x400], R23 ;  /* 0x00040017f0007388 */ /* 0x000fe20000000800 */
[----:B------:R-:W3:Y:S01]  /*43b0*/  MUFU.EX2 R35, R56 ;  /* 0x0000003800237308 */ /* 0x000ee20000000800 */
[----:B------:R-:W-:Y:S02]  /*43c0*/  FMUL.FTZ R26, R32, R109 ;  /* 0x0000006d201a7220 */ /* 0x000fe40000410000 */
[----:B------:R5:W-:Y:S01]  /*43d0*/  STS [R239+0x2000], R14 ;  /* 0x0020000eef007388 */ /* 0x000be20000000800 */
[----:B------:R-:W-:Y:S02]  /*43e0*/  FMUL.FTZ R73, R197, R73 ;  /* 0x00000049c5497220 */ /* 0x000fe40000410000 */
[----:B------:R-:W-:Y:S01]  /*43f0*/  FMUL.FTZ R16, R67, R72 ;  /* 0x0000004843107220 */ /* 0x000fe20000410000 */
[----:B------:R-:W-:Y:S01]  /*4400*/  F2FP.PACK_AB R26, R26, R108 ;  /* 0x0000006c1a1a723e */ /* 0x000fe200000000ff */
[----:B------:R-:W-:Y:S02]  /*4410*/  FMUL.FTZ R76, R66, R76 ;  /* 0x0000004c424c7220 */ /* 0x000fe40000410000 */
[----:B------:R-:W-:Y:S01]  /*4420*/  MUFU.EX2 R32, R59 ;  /* 0x0000003b00207308 */ /* 0x000fe20000000800 */
[----:B------:R-:W-:Y:S01]  /*4430*/  F2FP.PACK_AB R16, R73, R16 ;  /* 0x000000104910723e */ /* 0x000fe200000000ff */
[----:B------:R-:W-:Y:S01]  /*4440*/  FMUL.FTZ R17, R65, R77 ;  /* 0x0000004d41117220 */ /* 0x000fe20000410000 */
[----:B--2---:R-:W-:Y:S01]  /*4450*/  F2FP.PACK_AB R4, R52, R51 ;  /* 0x000000333404723e */ /* 0x004fe200000000ff */
[----:B------:R-:W-:Y:S02]  /*4460*/  FMUL.FTZ R15, R64, R89 ;  /* 0x00000059400f7220 */ /* 0x000fe40000410000 */
[----:B------:R-:W-:Y:S01]  /*4470*/  FMUL.FTZ R120, R28, R120 ;  /* 0x000000781c787220 */ /* 0x000fe20000410000 */
[----:B------:R-:W-:Y:S01]  /*4480*/  F2FP.PACK_AB R17, R17, R76 ;  /* 0x0000004c1111723e */ /* 0x000fe200000000ff */
[----:B------:R2:W-:Y:S01]  /*4490*/  STS [R239+0x2400], R4 ;  /* 0x00240004ef007388 */ /* 0x0005e20000000800 */
[----:B------:R-:W-:Y:S01]  /*44a0*/  F2FP.PACK_AB R15, R15, R88 ;  /* 0x000000580f0f723e */ /* 0x000fe200000000ff */
[----:B------:R-:W-:Y:S02]  /*44b0*/  FMUL.FTZ R27, R27, R121 ;  /* 0x000000791b1b7220 */ /* 0x000fe40000410000 */
[----:B------:R3:W-:Y:S01]  /*44c0*/  STS [R240+0x2400], R2 ;  /* 0x00240002f0007388 */ /* 0x0007e20000000800 */
[--C-:B-1----:R-:W-:Y:S02]  /*44d0*/  FADD.FTZ R75, R75, -R0.reuse ;  /* 0x800000004b4b7221 */ /* 0x102fe40000010000 */
[----:B------:R-:W-:Y:S01]  /*44e0*/  F2FP.PACK_AB R27, R27, R120 ;  /* 0x000000781b1b723e */ /* 0x000fe200000000ff */
[----:B------:R-:W-:Y:S01]  /*44f0*/  STS [R240+0x2000], R13 ;  /* 0x0020000df0007388 */ /* 0x000fe20000000800 */
[----:B------:R-:W-:Y:S01]  /*4500*/  FMUL.FTZ R75, R52, R75 ;  /* 0x0000004b344b7220 */ /* 0x000fe20000410000 */
[----:B-----5:R-:W1:Y:S01]  /*4510*/  MUFU.EX2 R14, R62 ;  /* 0x0000003e000e7308 */ /* 0x020e620000000800 */
[--C-:B------:R-:W-:Y:S01]  /*4520*/  FADD.FTZ R74, R74, -R0.reuse ;  /* 0x800000004a4a7221 */ /* 0x100fe20000010000 */
[----:B------:R-:W-:Y:S01]  /*4530*/  STS [R242], R39 ;  /* 0x00000027f2007388 */ /* 0x000fe20000000800 */
[--C-:B------:R-:W-:Y:S02]  /*4540*/  FADD.FTZ R78, R78, -R0.reuse ;  /* 0x800000004e4e7221 */ /* 0x100fe40000010000 */
[--C-:B------:R-:W-:Y:S01]  /*4550*/  FADD.FTZ R79, R79, -R0.reuse ;  /* 0x800000004f4f7221 */ /* 0x100fe20000010000 */
[----:B------:R-:W-:Y:S01]  /*4560*/  STS [R242+0x400], R24 ;  /* 0x00040018f2007388 */ /* 0x000fe20000000800 */
[----:B------:R-:W-:Y:S02]  /*4570*/  FMUL.FTZ R78, R50, R78 ;  /* 0x0000004e324e7220 */ /* 0x000fe40000410000 */
[--C-:B------:R-:W-:Y:S01]  /*4580*/  FADD.FTZ R90, R90, -R0.reuse ;  /* 0x800000005a5a7221 */ /* 0x100fe20000010000 */
[----:B------:R-:W-:Y:S01]  /*4590*/  STS [R241], R38 ;  /* 0x00000026f1007388 */ /* 0x000fe20000000800 */
[--C-:B------:R-:W-:Y:S02]  /*45a0*/  FADD.FTZ R91, R91, -R0.reuse ;  /* 0x800000005b5b7221 */ /* 0x100fe40000010000 */
[----:B----4-:R-:W-:Y:S01]  /*45b0*/  FMUL.FTZ R90, R48, R90 ;  /* 0x0000005a305a7220 */ /* 0x010fe20000410000 */
[----:B------:R-:W-:Y:S01]  /*45c0*/  STS [R241+0x400], R22 ;  /* 0x00040016f1007388 */ /* 0x000fe20000000800 */
[----:B--2---:R-:W-:Y:S01]  /*45d0*/  F2FP.PACK_AB R4, R47, R48 ;  /* 0x000000302f04723e */ /* 0x004fe200000000ff */
[--C-:B------:R-:W-:Y:S02]  /*45e0*/  FADD.FTZ R94, R94, -R0.reuse ;  /* 0x800000005e5e7221 */ /* 0x100fe40000010000 */
[----:B------:R-:W-:Y:S01]  /*45f0*/  STS [R242+0x2000], R12 ;  /* 0x0020000cf2007388 */ /* 0x000fe20000000800 */
[----:B---3--:R-:W-:Y:S01]  /*4600*/  F2FP.PACK_AB R2, R45, R46 ;  /* 0x0000002e2d02723e */ /* 0x008fe200000000ff */
[----:B------:R-:W-:Y:S02]  /*4610*/  FMUL.FTZ R94, R46, R94 ;  /* 0x0000005e2e5e7220 */ /* 0x000fe40000410000 */
[----:B------:R2:W-:Y:S01]  /*4620*/  STS [R242+0x2400], R4 ;  /* 0x00240004f2007388 */ /* 0x0005e20000000800 */
[--C-:B------:R-:W-:Y:S02]  /*4630*/  FADD.FTZ R95, R95, -R0.reuse ;  /* 0x800000005f5f7221 */ /* 0x100fe40000010000 */
[--C-:B------:R-:W-:Y:S01]  /*4640*/  FADD.FTZ R106, R106, -R0.reuse ;  /* 0x800000006a6a7221 */ /* 0x100fe20000010000 */
[----:B------:R3:W-:Y:S01]  /*4650*/  STS [R241+0x2400], R2 ;  /* 0x00240002f1007388 */ /* 0x0007e20000000800 */
        /* <DEDUP_REMOVED lines=10> */
[----:B------:R-:W-:Y:S01]  /*4700*/  FMUL.FTZ R122, R35, R122 ;  /* 0x0000007a237a7220 */ /* 0x000fe20000410000 */
[----:B------:R-:W-:Y:S01]  /*4710*/  STS [R240+0x4000], R34 ;  /* 0x00400022f0007388 */ /* 0x000fe20000000800 */
[--C-:B------:R-:W-:Y:S02]  /*4720*/  FADD.FTZ R126, R126, -R0.reuse ;  /* 0x800000007e7e7221 */ /* 0x100fe40000010000 */
[----:B------:R-:W-:Y:S01]  /*4730*/  FMUL.FTZ R124, R60, R124 ;  /* 0x0000007c3c7c7220 */ /* 0x000fe20000410000 */
[----:B------:R-:W-:Y:S01]  /*4740*/  STS [R240+0x4400], R20 ;  /* 0x00440014f0007388 */ /* 0x000fe20000000800 */
[----:B--2---:R-:W-:Y:S01]  /*4750*/  F2FP.PACK_AB R4, R43, R44 ;  /* 0x0000002c2b04723e */ /* 0x004fe200000000ff */
[----:B------:R-:W-:Y:S01]  /*4760*/  FADD.FTZ R127, R127, -R0 ;  /* 0x800000007f7f7221 */ /* 0x000fe20000010000 */
[----:B------:R-:W-:Y:S01]  /*4770*/  MOV R0, UR4 ;  /* 0x0000000400007c02 */ /* 0x000fe20008000f00 */
[----:B------:R-:W-:Y:S01]  /*4780*/  STS [R239+0x6000], R8 ;  /* 0x00600008ef007388 */ /* 0x000fe20000000800 */
[----:B---3--:R-:W-:Y:S01]  /*4790*/  F2FP.PACK_AB R2, R36, R40 ;  /* 0x000000282402723e */ /* 0x008fe200000000ff */
[----:B-1----:R-:W-:Y:S01]  /*47a0*/  FMUL.FTZ R126, R14, R126 ;  /* 0x0000007e0e7e7220 */ /* 0x002fe20000410000 */
[----:B------:R-:W-:Y:S01]  /*47b0*/  LEA R0, R0, R231, 0xd ;  /* 0x000000e700007211 */ /* 0x000fe200078e68ff */
[----:B------:R1:W-:Y:S01]  /*47c0*/  STS [R239+0x6400], R4 ;  /* 0x00640004ef007388 */ /* 0x0003e20000000800 */
[----:B------:R-:W-:Y:S01]  /*47d0*/  FMUL.FTZ R28, R235, R125 ;  /* 0x0000007deb1c7220 */ /* 0x000fe20000410000 */
[----:B------:R-:W-:Y:S01]  /*47e0*/  IADD3 R60, R224, R196, RZ ;  /* 0x000000c4e03c7210 */ /* 0x000fe20007ffe0ff */
[----:B------:R-:W-:Y:S01]  /*47f0*/  FMUL.FTZ R127, R236, R127 ;  /* 0x0000007fec7f7220 */ /* 0x000fe20000410000 */
[----:B------:R2:W-:Y:S01]  /*4800*/  STS [R240+0x6400], R2 ;  /* 0x00640002f0007388 */ /* 0x0005e20000000800 */
[----:B------:R-:W-:Y:S02]  /*4810*/  SHF.L.U32 R76, R0, 0x1, RZ ;  /* 0x00000001004c7819 */ /* 0x000fe400000006ff */
[----:B------:R-:W-:Y:S01]  /*4820*/  F2FP.PACK_AB R28, R28, R124 ;  /* 0x0000007c1c1c723e */ /* 0x000fe200000000ff */
[----:B------:R-:W-:Y:S01]  /*4830*/  STS [R240+0x6000], R7 ;  /* 0x00600007f0007388 */ /* 0x000fe20000000800 */
[----:B------:R-:W-:Y:S03]  /*4840*/  IADD3 R0, R196, R76, RZ ;  /* 0x0000004cc4007210 */ /* 0x000fe60007ffe0ff */
[----:B------:R-:W-:Y:S04]  /*4850*/  STS [R242+0x4000], R33 ;  /* 0x00400021f2007388 */ /* 0x000fe80000000800 */
[----:B------:R-:W-:Y:S04]  /*4860*/  STS [R242+0x4400], R19 ;  /* 0x00440013f2007388 */ /* 0x000fe80000000800 */
[----:B------:R-:W-:Y:S04]  /*4870*/  STS [R241+0x4000], R25 ;  /* 0x00400019f1007388 */ /* 0x000fe80000000800 */
[----:B------:R-:W-:Y:S01]  /*4880*/  STS [R241+0x4400], R18 ;  /* 0x00440012f1007388 */ /* 0x000fe20000000800 */
[----:B-1----:R-:W-:Y:S03]  /*4890*/  FMUL.FTZ R4, R49, R79 ;  /* 0x0000004f31047220 */ /* 0x002fe60000410000 */
[----:B------:R1:W-:Y:S01]  /*48a0*/  STS [R242+0x6000], R5 ;  /* 0x00600005f2007388 */ /* 0x0003e20000000800 */
[----:B--2---:R-:W-:Y:S02]  /*48b0*/  F2FP.PACK_AB R2, R32, R35 ;  /* 0x000000232002723e */ /* 0x004fe400000000ff */
[----:B------:R-:W-:Y:S03]  /*48c0*/  F2FP.PACK_AB R4, R4, R78 ;  /* 0x0000004e0404723e */ /* 0x000fe600000000ff */
[----:B------:R2:W-:Y:S04]  /*48d0*/  STS [R242+0x6400], R2 ;  /* 0x00640002f2007388 */ /* 0x0005e80000000800 */
[----:B------:R3:W-:Y:S01]  /*48e0*/  STS [R241+0x6000], R6 ;  /* 0x00600006f1007388 */ /* 0x0007e20000000800 */
[----:B-1----:R-:W-:Y:S05]  /*48f0*/  FMUL.FTZ R5, R51, R74 ;  /* 0x0000004a33057220 */ /* 0x002fea0000410000 */
[----:B------:R-:W-:Y:S02]  /*4900*/  F2FP.PACK_AB R5, R75, R5 ;  /* 0x000000054b05723e */ /* 0x000fe400000000ff */
[----:B--2---:R-:W-:Y:S01]  /*4910*/  F2FP.PACK_AB R2, R236, R14 ;  /* 0x0000000eec02723e */ /* 0x004fe200000000ff */
        /* <DEDUP_REMOVED lines=155> */
[----:B------:R-:W-:Y:S02]  /*52d0*/  ULDC.64 UR6, c[0x0][0x208] ;  /* 0x0000820000067ab9 */ /* 0x000fe40000000a00 */
[----:B------:R-:W-:Y:S01]  /*52e0*/  USHF.L.U32 UR30, UR28, 0x7, URZ ;  /* 0x000000071c1e7899 */ /* 0x000fe2000800063f */
[----:B------:R-:W3:Y:S01]  /*52f0*/  LDL.64 R244, [R1+0x10] ;  /* 0x0000100001f47983 */ /* 0x000ee20000100a00 */
[----:B------:R-:W-:Y:S02]  /*5300*/  UIMAD.WIDE.U32 UR32, UR28, UR6, URZ ;  /* 0x000000061c2072a5 */ /* 0x000fe4000f8e003f */
[----:B------:R-:W-:Y:S01]  /*5310*/  USHF.R.S32.HI UR29, URZ, 0x1f, UR28 ;  /* 0x0000001f3f1d7899 */ /* 0x000fe2000801141c */
[----:B------:R-:W4:Y:S01]  /*5320*/  LDL.64 R222, [R1+0x18] ;  /* 0x0000180001de7983 */ /* 0x000f220000100a00 */
[----:B------:R-:W-:Y:S02]  /*5330*/  IMAD.U32 R12, RZ, RZ, UR30 ;  /* 0x0000001eff0c7e24 */ /* 0x000fe4000f8e00ff */
[----:B------:R-:W-:Y:S01]  /*5340*/  UIMAD UR29, UR29, UR6, URZ ;  /* 0x000000061d1d72a4 */ /* 0x000fe2000f8e023f */
[----:B------:R-:W5:Y:S03]  /*5350*/  LDL R211, [R1] ;  /* 0x0000000001d37983 */ /* 0x000f660000100800 */
[----:B------:R-:W-:Y:S01]  /*5360*/  UIMAD UR29, UR28, UR7, UR29 ;  /* 0x000000071c1d72a4 */ /* 0x000fe2000f8e021d */
[----:B------:R-:W5:Y:S03]  /*5370*/  LDL R14, [R1+0x30] ;  /* 0x00003000010e7983 */ /* 0x000f660000100800 */
[----:B------:R-:W-:Y:S01]  /*5380*/  UIADD3 UR29, UR33, UR29, URZ ;  /* 0x0000001d211d7290 */ /* 0x000fe2000fffe03f */
[----:B------:R-:W1:Y:S02]  /*5390*/  S2R R11, SR_CTAID.Y ;  /* 0x00000000000b7919 */ /* 0x000e640000002600 */
[----:B-1----:R-:W-:Y:S05]  /*53a0*/  SHF.R.S32.HI R8, RZ, 0x1f, R11 ;  /* 0x0000001fff087819 */ /* 0x002fea000001140b */
[C---:B------:R-:W-:Y:S02]  /*53b0*/  IMAD R9, R8.reuse, c[0x0][0x210], RZ ;  /* 0x0000840008097a24 */ /* 0x040fe400078e02ff */
[----:B------:R-:W-:Y:S02]  /*53c0*/  IMAD R8, R8, c[0x0][0x288], RZ ;  /* 0x0000a20008087a24 */ /* 0x000fe400078e02ff */
[C---:B------:R-:W-:Y:S02]  /*53d0*/  IMAD R9, R11.reuse, c[0x0][0x214], R9 ;  /* 0x000085000b097a24 */ /* 0x040fe400078e0209 */
[C---:B------:R-:W-:Y:S01]  /*53e0*/  IMAD R8, R11.reuse, c[0x0][0x28c], R8 ;  /* 0x0000a3000b087a24 */ /* 0x040fe200078e0208 */
[--C-:B--2---:R-:W-:Y:S01]  /*53f0*/  SHF.R.S32.HI R5, RZ, 0x1f, R220.reuse ;  /* 0x0000001fff057819 */ /* 0x104fe200000114dc */
[----:B------:R-:W-:Y:S01]  /*5400*/  IMAD.MOV.U32 R4, RZ, RZ, R220 ;  /* 0x000000ffff047224 */ /* 0x000fe200078e00dc */
[--C-:B---3--:R-:W-:Y:S01]  /*5410*/  SHF.R.S32.HI R7, RZ, 0x1f, R244.reuse ;  /* 0x0000001fff077819 */ /* 0x108fe200000114f4 */
[----:B------:R-:W-:Y:S02]  /*5420*/  IMAD.MOV.U32 R6, RZ, RZ, R244 ;  /* 0x000000ffff067224 */ /* 0x000fe400078e00f4 */
[C---:B------:R-:W-:Y:S04]  /*5430*/  IMAD.WIDE.U32 R4, R11.reuse, c[0x0][0x288], R4 ;  /* 0x0000a2000b047a25 */ /* 0x040fe800078e0004 */
[----:B----4-:R-:W-:Y:S01]  /*5440*/  IMAD R10, R222, c[0x0][0x208], RZ ;  /* 0x00008200de0a7a24 */ /* 0x010fe200078e02ff */
[----:B------:R-:W-:Y:S01]  /*5450*/  IADD3 R4, P0, R4, UR9, RZ ;  /* 0x0000000904047c10 */ /* 0x000fe2000ff1e0ff */
[----:B------:R-:W-:Y:S03]  /*5460*/  IMAD.WIDE.U32 R6, R11, c[0x0][0x210], R6 ;  /* 0x000084000b067a25 */ /* 0x000fe600078e0006 */
[----:B------:R-:W-:Y:S01]  /*5470*/  IADD3.X R11, R5, UR17, R8, P0, !PT ;  /* 0x00000011050b7c10 */ /* 0x000fe200087fe408 */
[----:B------:R-:W-:Y:S01]  /*5480*/  IMAD.IADD R7, R7, 0x1, R9 ;  /* 0x0000000107077824 */ /* 0x000fe200078e0209 */
[----:B------:R-:W-:Y:S01]  /*5490*/  IADD3 R6, P2, P1, R10, UR8, R6 ;  /* 0x000000080a067c10 */ /* 0x000fe2000f95e006 */
[----:B------:R-:W-:Y:S02]  /*54a0*/  IMAD.U32 R8, RZ, RZ, UR32 ;  /* 0x00000020ff087e24 */ /* 0x000fe4000f8e00ff */
[----:B------:R-:W-:Y:S01]  /*54b0*/  IMAD.U32 R9, RZ, RZ, UR33 ;  /* 0x00000021ff097e24 */ /* 0x000fe2000f8e00ff */
[----:B-----5:R-:W-:Y:S01]  /*54c0*/  IADD3.X R7, R211, UR15, R7, P2, P1 ;  /* 0x0000000fd3077c10 */ /* 0x020fe200097e2407 */
[----:B------:R-:W-:Y:S01]  /*54d0*/  IMAD.U32 R5, RZ, RZ, UR29 ;  /* 0x0000001dff057e24 */ /* 0x000fe2000f8e00ff */
[----:B------:R-:W-:Y:S02]  /*54e0*/  LEA R13, P1, R6, c[0x0][0x1f0], 0x1 ;  /* 0x00007c00060d7a11 */ /* 0x000fe400078208ff */
[----:B------:R-:W-:Y:S02]  /*54f0*/  IADD3 R9, -R222, c[0x0][0x168], -R12 ;  /* 0x00005a00de097a10 */ /* 0x000fe40007ffe90c */
[----:B------:R-:W-:Y:S02]  /*5500*/  LEA.HI.X R7, R6, c[0x0][0x1f4], R7, 0x1, P1 ;  /* 0x00007d0006077a11 */ /* 0x000fe400008f0c07 */
[----:B------:R-:W-:Y:S02]  /*5510*/  LEA R6, P0, R8, R13, 0x8 ;  /* 0x0000000d08067211 */ /* 0x000fe400078040ff */
[C---:B------:R-:W-:Y:S02]  /*5520*/  ISETP.LT.OR P2, PT, R9.reuse, 0x1, P5 ;  /* 0x000000010900780c */ /* 0x040fe40002f41670 */
[----:B------:R-:W-:Y:S02]  /*5530*/  LEA R10, P1, R4, c[0x0][0x280], 0x2 ;  /* 0x0000a000040a7a11 */ /* 0x000fe400078210ff */
[----:B------:R-:W-:Y:S01]  /*5540*/  LEA.HI.X R7, R8, R7, R5, 0x8, P0 ;  /* 0x0000000708077211 */ /* 0x000fe200000f4405 */
[----:B------:R-:W-:Y:S01]  /*5550*/  IMAD.U32 R8, RZ, RZ, UR24 ;  /* 0x00000018ff087e24 */ /* 0x000fe2000f8e00ff */
[----:B------:R-:W-:Y:S02]  /*5560*/  ISETP.LT.OR P0, PT, R9, 0x21, P5 ;  /* 0x000000210900780c */ /* 0x000fe40002f01670 */
[----:B------:R-:W-:Y:S01]  /*5570*/  LEA.HI.X R11, R4, c[0x0][0x284], R11, 0x2, P1 ;  /* 0x0000a100040b7a11 */ /* 0x000fe200008f140b */
[----:B------:R-:W-:Y:S01]  /*5580*/  IMAD R8, R8, 0x4000, R14 ;  /* 0x0000400008087824 */ /* 0x000fe200078e020e */
[----:B------:R-:W-:Y:S04]  /*5590*/  IADD3 R4, P1, R6, UR21, RZ ;  /* 0x0000001506047c10 */ /* 0x000fe8000ff3e0ff */
[----:B------:R-:W-:Y:S01]  /*55a0*/  @!PT LDS RZ, [RZ] ;  /* 0x00000000fffff984 */ /* 0x000fe20000000800 */
[----:B------:R-:W-:Y:S01]  /*55b0*/  @!PT LDS RZ, [RZ] ;  /* 0x00000000fffff984 */ /* 0x000fe20000000800 */
[----:B------:R-:W-:Y:S01]  /*55c0*/  @!PT LDS RZ, [RZ] ;  /* 0x00000000fffff984 */ /* 0x000fe20000000800 */
[----:B------:R1:W-:Y:S01]  /*55d0*/  LDGSTS.E.BYPASS.LTC128B.128 [R8], [R6.64], !P2 ;  /* 0x0000000006087fae */ /* 0x0003e2000d101d5a */
[----:B------:R-:W-:Y:S02]  /*55e0*/  IADD3.X R5, R7, UR20, RZ, P1, !PT ;  /* 0x0000001407057c10 */ /* 0x000fe40008ffe4ff */
[C---:B------:R-:W-:Y:S02]  /*55f0*/  LEA R10, P1, R12.reuse, R10, 0x2 ;  /* 0x0000000a0c0a7211 */ /* 0x040fe400078210ff */
[C---:B------:R-:W-:Y:S01]  /*5600*/  ISETP.LT.OR P2, PT, R9.reuse, 0x41, P5 ;  /* 0x000000410900780c */ /* 0x040fe20002f41670 */
[----:B------:R2:W-:Y:S01]  /*5610*/  LDGSTS.E.BYPASS.LTC128B.128 [R8+0x1000], [R4.64], !P0 ;  /* 0x0100000004087fae */ /* 0x0005e2000c101d5a */
[----:B------:R-:W-:Y:S02]  /*5620*/  LEA.HI.X.SX32 R11, R12, R11, 0x2, P1 ;  /* 0x0000000b0c0b7211 */ /* 0x000fe400008f16ff */
        /* <DEDUP_REMOVED lines=11> */
.L_x_948:
        /* <DEDUP_REMOVED lines=259> */
.L_x_946:
[----:B--23--:R-:W2:Y:S01]  /*6710*/  LDL.64 R10, [R1+0x20] ;  /* 0x00002000010a7983 */ /* 0x00cea20000100a00 */
[----:B-1----:R-:W-:Y:S01]  /*6720*/  MOV R0, 0x1 ;  /* 0x0000000100007802 */ /* 0x002fe20000000f00 */
[----:B------:R-:W1:Y:S01]  /*6730*/  S2UR UR4, SR_CTAID.X ;  /* 0x00000000000479c3 */ /* 0x000e620000002500 */
[----:B------:R-:W-:Y:S01]  /*6740*/  ULDC UR5, c[0x0][0x358] ;  /* 0x0000d60000057ab9 */ /* 0x000fe20000000800 */
[----:B------:R-:W3:Y:S01]  /*6750*/  S2R R16, SR_CTAID.Z ;  /* 0x0000000000107919 */ /* 0x000ee20000002700 */
[----:B------:R-:W-:Y:S01]  /*6760*/  ISETP.NE.AND P0, PT, R0, c[0x0][0x338], PT ;  /* 0x0000ce0000007a0c */ /* 0x000fe20003f05270 */
[----:B------:R-:W-:Y:S01]  /*6770*/  ULDC UR6, c[0x0][0x2f4] ;  /* 0x0000bd0000067ab9 */ /* 0x000fe20000000800 */
[----:B------:R-:W-:Y:S01]  /*6780*/  MOV R0, R68 ;  /* 0x0000004400007202 */ /* 0x000fe20000000f00 */
[----:B------:R-:W-:Y:S01]  /*6790*/  BSSY B0, `(.L_x_950) ;  /* 0x000003d000007945 */ /* 0x000fe20003800000 */
[----:B------:R-:W-:Y:S01]  /*67a0*/  MOV R9, R38 ;  /* 0x0000002600097202 */ /* 0x000fe20000000f00 */
[----:B------:R-:W-:Y:S01]  /*67b0*/  FMUL.FTZ R164, R164, c[0x0][0x298] ;  /* 0x0000a600a4a47a20 */ /* 0x000fe20000410000 */
[----:B------:R-:W-:Y:S01]  /*67c0*/  MOV R8, R68 ;  /* 0x0000004400087202 */ /* 0x000fe20000000f00 */
[----:B------:R-:W-:-:S02]  /*67d0*/  FMUL.FTZ R165, R165, c[0x0][0x298] ;  /* 0x0000a600a5a57a20 */ /* 0x000fc40000410000 */
[----:B------:R-:W-:Y:S02]  /*67e0*/  FMUL.FTZ R166, R166, c[0x0][0x298] ;  /* 0x0000a600a6a67a20 */ /* 0x000fe40000410000 */
[----:B------:R-:W-:Y:S02]  /*67f0*/  FMUL.FTZ R167, R167, c[0x0][0x298] ;  /* 0x0000a600a7a77a20 */ /* 0x000fe40000410000 */
[----:B------:R-:W-:-:S04]  /*6800*/  @P0 IMAD.HI.U32 R2, R68, c[0x0][0x33c], RZ ;  /* 0x0000cf0044020a27 */ /* 0x000fc800078e00ff */
[----:B------:R-:W-:Y:S01]  /*6810*/  FMUL.FTZ R168, R168, c[0x0][0x298] ;  /* 0x0000a600a8a87a20 */ /* 0x000fe20000410000 */
[----:B------:R-:W-:Y:S01]  /*6820*/  @P0 SHF.R.U32.HI R0, RZ, c[0x0][0x340], R2 ;  /* 0x0000d000ff000a19 */ /* 0x000fe20000011602 */
[----:B------:R-:W-:Y:S01]  /*6830*/  FMUL.FTZ R169, R169, c[0x0][0x298] ;  /* 0x0000a600a9a97a20 */ /* 0x000fe20000410000 */
[----:B-1----:R-:W-:Y:S02]  /*6840*/  UIMAD UR5, UR4, UR5, URZ ;  /* 0x00000005040572a4 */ /* 0x002fe4000f8e023f */
[----:B------:R-:W-:Y:S01]  /*6850*/  @P0 SHF.R.S32.HI R2, RZ, 0x1f, R0 ;  /* 0x0000001fff020819 */ /* 0x000fe20000011400 */
[----:B------:R-:W-:Y:S01]  /*6860*/  FMUL.FTZ R170, R170, c[0x0][0x298] ;  /* 0x0000a600aaaa7a20 */ /* 0x000fe20000410000 */
[----:B------:R-:W-:Y:S01]  /*6870*/  @P0 MOV R8, R0 ;  /* 0x0000000000080202 */ /* 0x000fe20000000f00 */
[----:B------:R-:W-:Y:S01]  /*6880*/  UIMAD UR6, UR5, UR6, URZ ;  /* 0x00000006050672a4 */ /* 0x000fe2000f8e023f */
[----:B------:R-:W-:Y:S01]  /*6890*/  @P0 MOV R9, R2 ;  /* 0x0000000200090202 */ /* 0x000fe20000000f00 */
[----:B---3--:R-:W-:Y:S01]  /*68a0*/  IMAD R2, R16, c[0x0][0x2f4], RZ ;  /* 0x0000bd0010027a24 */ /* 0x008fe200078e02ff */
[----:B------:R-:W-:Y:S01]  /*68b0*/  IADD3 R4, -R0, RZ, RZ ;  /* 0x000000ff00047210 */ /* 0x000fe20007ffe1ff */
[----:B------:R-:W-:Y:S01]  /*68c0*/  USHF.R.S32.HI UR5, URZ, 0x1f, UR6 ;  /* 0x0000001f3f057899 */ /* 0x000fe20008011406 */
[----:B------:R-:W-:-:S02]  /*68d0*/  FMUL.FTZ R171, R171, c[0x0][0x298] ;  /* 0x0000a600abab7a20 */ /* 0x000fc40000410000 */
[--C-:B------:R-:W-:Y:S01]  /*68e0*/  SHF.R.S32.HI R15, RZ, 0x1f, R2.reuse ;  /* 0x0000001fff0f7819 */ /* 0x100fe20000011402 */
[----:B------:R-:W-:Y:S01]  /*68f0*/  FMUL.FTZ R176, R176, c[0x0][0x298] ;  /* 0x0000a600b0b07a20 */ /* 0x000fe20000410000 */
[----:B------:R-:W-:Y:S01]  /*6900*/  IADD3 R2, P1, P0, R8, UR6, R2 ;  /* 0x0000000608027c10 */ /* 0x000fe2000f83e002 */
[----:B------:R-:W-:Y:S02]  /*6910*/  FMUL.FTZ R177, R177, c[0x0][0x298] ;  /* 0x0000a600b1b17a20 */ /* 0x000fe40000410000 */
[----:B------:R-:W-:Y:S01]  /*6920*/  FMUL.FTZ R178, R178, c[0x0][0x298] ;  /* 0x0000a600b2b27a20 */ /* 0x000fe20000410000 */
[----:B------:R-:W-:Y:S01]  /*6930*/  IADD3.X R15, R9, UR5, R15, P1, P0 ;  /* 0x00000005090f7c10 */ /* 0x000fe20008fe040f */
[----:B------:R-:W-:Y:S01]  /*6940*/  FMUL.FTZ R179, R179, c[0x0][0x298] ;  /* 0x0000a600b3b37a20 */ /* 0x000fe20000410000 */
[----:B------:R-:W-:Y:S01]  /*6950*/  SHF.L.U32 R5, R2, 0x2, RZ ;  /* 0x0000000202057819 */ /* 0x000fe200000006ff */
[----:B------:R-:W-:Y:S01]  /*6960*/  FMUL.FTZ R172, R172, c[0x0][0x298] ;  /* 0x0000a600acac7a20 */ /* 0x000fe20000410000 */
[----:B------:R-:W-:Y:S01]  /*6970*/  SHF.L.U64.HI R15, R2, 0x2, R15 ;  /* 0x00000002020f7819 */ /* 0x000fe2000001020f */
[----:B------:R-:W-:Y:S01]  /*6980*/  FMUL.FTZ R173, R173, c[0x0][0x298] ;  /* 0x0000a600adad7a20 */ /* 0x000fe20000410000 */
[----:B------:R-:W-:Y:S01]  /*6990*/  IADD3 R6, P0, R5, c[0x0][0x350], RZ ;  /* 0x0000d40005067a10 */ /* 0x000fe20007f1e0ff */
[----:B------:R-:W-:-:S02]  /*69a0*/  FMUL.FTZ R174, R174, c[0x0][0x298] ;  /* 0x0000a600aeae7a20 */ /* 0x000fc40000410000 */
[----:B------:R-:W-:Y:S01]  /*69b0*/  FMUL.FTZ R175, R175, c[0x0][0x298] ;  /* 0x0000a600afaf7a20 */ /* 0x000fe20000410000 */
[----:B------:R-:W-:Y:S01]  /*69c0*/  IADD3.X R7, R15, c[0x0][0x354], RZ, P0, !PT ;  /* 0x0000d5000f077a10 */ /* 0x000fe200007fe4ff */
        /* <DEDUP_REMOVED lines=16> */
[----:B------:R-:W-:Y:S01]  /*6ad0*/  IMAD R4, R4, c[0x0][0x338], R68 ;  /* 0x0000ce0004047a24 */ /* 0x000fe200078e0244 */
[----:B------:R-:W-:Y:S01]  /*6ae0*/  BAR.SYNC.DEFER_BLOCKING 0x1, 0x100 ;  /* 0x0044000000007b1d */ /* 0x000fe20000010000 */
[----:B--2---:R-:W-:-:S13]  /*6af0*/  ISETP.NE.AND P1, PT, R10, RZ, PT ;  /* 0x000000ff0a00720c */ /* 0x004fda0003f25270 */
[----:B------:R-:W-:Y:S05]  /*6b00*/  @P1 BRA `(.L_x_951) ;  /* 0x0000005000001947 */ /* 0x000fea0003800000 */
.L_x_952:
[----:B------:R-:W2:Y:S01]  /*6b10*/  LDG.E.STRONG.GPU R0, [R6.64] ;  /* 0x0000001a06007981 */ /* 0x000ea2000c1ef900 */
[----:B------:R-:W-:Y:S01]  /*6b20*/  YIELD ;  /* 0x0000000000007946 */ /* 0x000fe20003800000 */
[----:B--2---:R-:W-:Y:S01]  /*6b30*/  ISETP.NE.AND P0, PT, R0, R4, PT ;  /* 0x000000040000720c */ /* 0x004fe20003f05270 */
[----:B------:R-:W-:-:S12]  /*6b40*/  CCTL.IVALL ;  /* 0x00000000ff00798f */ /* 0x000fd80002000000 */
[----:B------:R-:W-:Y:S05]  /*6b50*/  @P0 BRA `(.L_x_952) ;  /* 0xffffffb000000947 */ /* 0x000fea000383ffff */
.L_x_951:
[----:B------:R-:W-:Y:S05]  /*6b60*/  BSYNC B0 ;  /* 0x0000000000007941 */ /* 0x000fea0003800000 */
.L_x_950:
[----:B------:R-:W-:Y:S01]  /*6b70*/  MOV R17, 0xffffffff ;  /* 0xffffffff00117802 */ /* 0x000fe20000000f00 */
[----:B------:R-:W-:Y:S05]  /*6b80*/  BRA.CONV ~URZ, `(.L_x_953) ;  /* 0x000000237f007947 */ /* 0x000fea000b800000 */
[----:B------:R-:W-:Y:S02]  /*6b90*/  MOV R12, 0x6bb0 ;  /* 0x00006bb0000c7802 */ /* 0x000fe40000000f00 */
[----:B------:R-:W-:Y:S05]  /*6ba0*/  CALL.REL.NOINC `($__internal_6_$__cuda_sm70_warpsync) ;  /* 0x000008b000007944 */ /* 0x000fea0003c00000 */
.L_x_953:
[----:B------:R-:W2:Y:S01]  /*6bb0*/  LDL.LU.64 R2, [R1+0x20] ;  /* 0x0000200001027983 */ /* 0x000ea20000300a00 */
[----:B------:R-:W-:Y:S01]  /*6bc0*/  USHF.L.U32 UR6, UR4, 0xd, URZ ;  /* 0x0000000d04067899 */ /* 0x000fe2000800063f */
[----:B------:R-:W-:Y:S01]  /*6bd0*/  IMAD R0, R9, c[0x0][0x328], RZ ;  /* 0x0000ca0009007a24 */ /* 0x000fe200078e02ff */
[----:B------:R-:W-:Y:S02]  /*6be0*/  MOV R14, UR23 ;  /* 0x00000017000e7c02 */ /* 0x000fe40008000f00 */
[----:B------:R-:W-:Y:S01]  /*6bf0*/  USHF.R.S32.HI UR5, URZ, 0x1f, UR6 ;  /* 0x0000001f3f057899 */ /* 0x000fe20008011406 */
[----:B------:R-:W-:Y:S01]  /*6c00*/  IMAD R0, R8, c[0x0][0x32c], R0 ;  /* 0x0000cb0008007a24 */ /* 0x000fe200078e0200 */
[----:B------:R-:W-:-:S05]  /*6c10*/  SHF.R.S32.HI R14, RZ, 0x1f, R14 ;  /* 0x0000001fff0e7819 */ /* 0x000fca000001140e */
[----:B------:R-:W-:Y:S01]  /*6c20*/  IMAD R12, R14, c[0x0][0x330], RZ ;  /* 0x0000cc000e0c7a24 */ /* 0x000fe200078e02ff */
[----:B------:R-:W-:-:S06]  /*6c30*/  NOP ;  /* 0x0000000000007918 */ /* 0x000fcc0000000000 */
[----:B--2---:R-:W-:-:S04]  /*6c40*/  IADD3 R10, P0, R2, UR6, RZ ;  /* 0x00000006020a7c10 */ /* 0x004fc8000ff1e0ff */
[----:B------:R-:W-:-:S05]  /*6c50*/  LEA.HI.X.SX32 R11, R2, UR5, 0x1, P0 ;  /* 0x00000005020b7c11 */ /* 0x000fca00080f0eff */
[----:B------:R-:W-:-:S05]  /*6c60*/  IMAD.WIDE.U32 R2, R8, c[0x0][0x328], R10 ;  /* 0x0000ca0008027a25 */ /* 0x000fca00078e000a */
        /* <DEDUP_REMOVED lines=40> */
[----:B-1----:R-:W-:Y:S05]  /*6ef0*/  CALL.REL.NOINC `($__internal_6_$__cuda_sm70_warpsync) ;  /* 0x0000056000007944 */ /* 0x002fea0003c00000 */
.L_x_954:
        /* <DEDUP_REMOVED lines=12> */
.L_x_956:
[----:B------:R-:W-:Y:S05]  /*6fc0*/  BSYNC B0 ;  /* 0x0000000000007941 */ /* 0x000fea0003800000 */
.L_x_955:
[----:B-1----:R-:W-:Y:S01]  /*6fd0*/  IADD3 R2, P0, R5, c[0x0][0x348], RZ ;  /* 0x0000d20005027a10 */ /* 0x002fe20007f1e0ff */
[----:B------:R-:W-:Y:S03]  /*6fe0*/  BSSY B0, `(.L_x_957) ;  /* 0x0000008000007945 */ /* 0x000fe60003800000 */
[----:B------:R-:W-:Y:S01]  /*6ff0*/  IADD3.X R3, R15, c[0x0][0x34c], RZ, P0, !PT ;  /* 0x0000d3000f037a10 */ /* 0x000fe200007fe4ff */
[----:B------:R-:W-:Y:S05]  /*7000*/  @P1 BRA `(.L_x_958) ;  /* 0x0000005000001947 */ /* 0x000fea0003800000 */
.L_x_959:
[----:B--2---:R-:W2:Y:S01]  /*7010*/  LDG.E.STRONG.GPU R0, [R2.64] ;  /* 0x0000001a02007981 */ /* 0x004ea2000c1ef900 */
[----:B------:R-:W-:Y:S01]  /*7020*/  YIELD ;  /* 0x0000000000007946 */ /* 0x000fe20003800000 */
[----:B--2---:R-:W-:Y:S01]  /*7030*/  ISETP.NE.AND P0, PT, R0, R4, PT ;  /* 0x000000040000720c */ /* 0x004fe20003f05270 */
[----:B------:R-:W-:-:S12]  /*7040*/  CCTL.IVALL ;  /* 0x00000000ff00798f */ /* 0x000fd80002000000 */
[----:B------:R-:W-:Y:S05]  /*7050*/  @P0 BRA `(.L_x_959) ;  /* 0xffffffb000000947 */ /* 0x000fea000383ffff */
.L_x_958:
[----:B------:R-:W-:Y:S05]  /*7060*/  BSYNC B0 ;  /* 0x0000000000007941 */ /* 0x000fea0003800000 */
.L_x_957:
[----:B------:R-:W-:Y:S05]  /*7070*/  BRA.CONV ~URZ, `(.L_x_960) ;  /* 0x000000237f007947 */ /* 0x000fea000b800000 */
[----:B------:R-:W-:Y:S02]  /*7080*/  MOV R12, 0x70a0 ;  /* 0x000070a0000c7802 */ /* 0x000fe40000000f00 */
[----:B--2---:R-:W-:Y:S05]  /*7090*/  CALL.REL.NOINC `($__internal_6_$__cuda_sm70_warpsync) ;  /* 0x000003c000007944 */ /* 0x004fea0003c00000 */
.L_x_960:
[----:B------:R-:W-:Y:S01]  /*70a0*/  MOV R4, R10 ;  /* 0x0000000a00047202 */ /* 0x000fe20000000f00 */
[----:B--2---:R-:W-:Y:S01]  /*70b0*/  IMAD R0, R9, c[0x0][0x300], RZ ;  /* 0x0000c00009007a24 */ /* 0x004fe200078e02ff */
[----:B------:R-:W-:Y:S01]  /*70c0*/  MOV R5, R11 ;  /* 0x0000000b00057202 */ /* 0x000fe20000000f00 */
[----:B------:R-:W-:Y:S01]  /*70d0*/  IMAD R6, R14, c[0x0][0x308], RZ ;  /* 0x0000c2000e067a24 */ /* 0x000fe200078e02ff */
[----:B------:R-:W-:-:S06]  /*70e0*/  NOP ;  /* 0x0000000000007918 */ /* 0x000fcc0000000000 */
[----:B------:R-:W-:-:S04]  /*70f0*/  IMAD.WIDE.U32 R4, R8, c[0x0][0x300], R4 ;  /* 0x0000c00008047a25 */ /* 0x000fc800078e0004 */
[----:B------:R-:W-:-:S05]  /*7100*/  IMAD R0, R8, c[0x0][0x304], R0 ;  /* 0x0000c10008007a24 */ /* 0x000fca00078e0200 */
        /* <DEDUP_REMOVED lines=41> */
.L_x_961:
        /* <DEDUP_REMOVED lines=12> */
        .weak           $__internal_6_$__cuda_sm70_warpsync
        .type           $__internal_6_$__cuda_sm70_warpsync,@function
        .size           $__internal_6_$__cuda_sm70_warpsync,(.L_x_1828 - $__internal_6_$__cuda_sm70_warpsync)
$__internal_6_$__cuda_sm70_warpsync:
[----:B------:R-:W-:Y:S01]  /*7460*/  MOV R13, 0x0 ;  /* 0x00000000000d7802 */ /* 0x000fe20000000f00 */
[----:B------:R-:W-:Y:S04]  /*7470*/  WARPSYNC R17 ;  /* 0x0000001100007348 */ /* 0x000fe80003800000 */
[----:B------:R-:W-:Y:S05]  /*7480*/  RET.REL.NODEC R12 `(_ZN7cutlass13device_kernelIN5flash19enable_sm80_to_sm89INS1_16FlashAttnBwdSm80INS1_25CollectiveMainloopBwdSm80ILi2ELi2EN4cute5tupleIJNS5_1CILi128EEES8_NS7_ILi64EEEEEENS_6half_tEfNS_4arch4Sm80ELb0ELb0ELb0ELb0ELb1ELb0ELb0ELb0ELi2ELi4ELi4ELi4ELb0EEENS1_24CollectiveEpilogueBwdGQAISA_fSD_Li256ELb0ELb1EEENS1_19SingleTileSchedulerILb0ELb0ELb0ELi128EEEEEEEEEvNT_6ParamsE) ;  /* 0xffff8b700c007950 */ /* 0x000fea0003c3ffff */
.L_x_962:
        /* <DEDUP_REMOVED lines=15> */
.L_x_1828:


//--------------------- .text._ZN7cutlass13device_kernelIN5flash19enable_sm80_to_sm89INS1_16FlashAttnBwdSm80INS1_25CollectiveMainloopBwdSm80ILi2ELi2EN4cute5tupleIJNS5_1CILi128EEES8_NS7_ILi64EEEEEENS_6half_tEfNS_4arch4Sm80ELb0ELb0ELb0ELb1ELb0ELb0ELb0ELb0ELi2ELi4ELi4ELi4ELb0EEENS1_21CollectiveEpilogueBwdISA_SB_SD_Li256ELb1ELb0ELi2EEENS1_19SingleTileSchedulerILb1ELb0ELb0ELi128EEEEEEEEEvNT_6ParamsE --------------------------
	.section	.text._ZN7cutlass13device_kernelIN5flash19enable_sm80_to_sm89INS1_16FlashAttnBwdSm80INS1_25CollectiveMainloopBwdSm80ILi2ELi2EN4cute5tupleIJNS5_1CILi128EEES8_NS7_ILi64EEEEEENS_6half_tEfNS_4arch4Sm80ELb0ELb0ELb0ELb1ELb0ELb0ELb0ELb0ELi2ELi4ELi4ELi4ELb0EEENS1_21CollectiveEpilogueBwdISA_SB_SD_Li256ELb1ELb0ELi2EEENS1_19SingleTileSchedulerILb1ELb0ELb0ELi128EEEEEEEEEvNT_6ParamsE,"ax",@progbits
	.sectioninfo	@"SHI_REGISTERS=255"
	.align	128
.text._ZN7cutlass13device_kernelIN5flash19enable_sm80_to_sm89INS1_16FlashAttnBwdSm80INS1_25CollectiveMainloopBwdSm80ILi2ELi2EN4cute5tupleIJNS5_1CILi128EEES8_NS7_ILi64EEEEEENS_6half_tEfNS_4arch4Sm80ELb0ELb0ELb0ELb1ELb0ELb0ELb0ELb0ELi2ELi4ELi4ELi4ELb0EEENS1_21CollectiveEpilogueBwdISA_SB_SD_Li256ELb1ELb0ELi2EEENS1_19SingleTileSchedulerILb1ELb0ELb0ELi128EEEEEEEEEvNT_6ParamsE:
        .type           _ZN7cutlass13device_kernelIN5flash19enable_sm80_to_sm89INS1_16FlashAttnBwdSm80INS1_25CollectiveMainloopBwdSm80ILi2ELi2EN4cute5tupleIJNS5_1CILi128EEES8_NS7_ILi64EEEEEENS_6half_tEfNS_4arch4Sm80ELb0ELb0ELb0ELb1ELb0ELb0ELb0ELb0ELi2ELi4ELi4ELi4ELb0EEENS1_21CollectiveEpilogueBwdISA_SB_SD_Li256ELb1ELb0ELi2EEENS1_19SingleTileSchedulerILb1ELb0ELb0ELi128EEEEEEEEEvNT_6ParamsE,@function
        .size           _ZN7cutlass13device_kernelIN5flash19enable_sm80_to_sm89INS1_16FlashAttnBwdSm80INS1_25CollectiveMainloopBwdSm80ILi2ELi2EN4cute5tupleIJNS5_1CILi128EEES8_NS7_ILi64EEEEEENS_6half_tEfNS_4arch4Sm80ELb0ELb0ELb0ELb1ELb0ELb0ELb0ELb0ELi2ELi4ELi4ELi4ELb0EEENS1_21CollectiveEpilogueBwdISA_SB_SD_Li256ELb1ELb0ELi2EEENS1_19SingleTileSchedulerILb1ELb0ELb0ELi128EEEEEEEEEvNT_6ParamsE,(.L_x_1830 - _ZN7cutlass13device_kernelIN5flash19enable_sm80_to_sm89INS1_16FlashAttnBwdSm80INS1_25CollectiveMainloopBwdSm80ILi2ELi2EN4cute5tupleIJNS5_1CILi128EEES8_NS7_ILi64EEEEEENS_6half_tEfNS_4arch4Sm80ELb0ELb0ELb0ELb1ELb0ELb0ELb0ELb0ELi2ELi4ELi4ELi4ELb0EEENS1_21CollectiveEpilogueBwdISA_SB_SD_Li256ELb1ELb0ELi2EEENS1_19SingleTileSchedulerILb1ELb0ELb0ELi128EEEEEEEEEvNT_6ParamsE)
        .other          _ZN7cutlass13device_kernelIN5flash19enable_sm80_to_sm89INS1_16FlashAttnBwdSm80INS1_25CollectiveMainloopBwdSm80ILi2ELi2EN4cute5tupleIJNS5_1CILi128EEES8_NS7_ILi64EEEEEENS_6half_tEfNS_4arch4Sm80ELb0ELb0ELb0ELb1ELb0ELb0ELb0ELb0ELi2ELi4ELi4ELi4ELb0EEENS1_21CollectiveEpilogueBwdISA_SB_SD_Li256ELb1ELb0ELi2EEENS1_19SingleTileSchedulerILb1ELb0ELb0ELi128EEEEEEEEEvNT_6ParamsE,@"STO_CUDA_ENTRY STV_DEFAULT"
_ZN7cutlass13device_kernelIN5flash19enable_sm80_to_sm89INS1_16FlashAttnBwdSm80INS1_25CollectiveMainloopBwdSm80ILi2ELi2EN4cute5tupleIJNS5_1CILi128EEES8_NS7_ILi64EEEEEENS_6half_tEfNS_4arch4Sm80ELb0ELb0ELb0ELb1ELb0ELb0ELb0ELb0ELi2ELi4ELi4ELi4ELb0EEENS1_21CollectiveEpilogueBwdISA_SB_SD_Li256ELb1ELb0ELi2EEENS1_19SingleTileSchedulerILb1ELb0ELb0ELi128EEEEEEEEEvNT_6ParamsE:
[----:B------:R-:W-:Y:S02]  /*0000*/  MOV R1, c[0x0][0x28] ;  /* 0x00000a0000017a02 */ /* 0x000fe40000000f00 */
[----:B------:R-:W1:Y:S01]  /*0010*/  S2R R22, SR_TID.X ;  /* 0x0000000000167919 */ /* 0x000e620000002100 */
[----:B------:R-:W-:Y:S01]  /*0020*/  IMAD.MOV.U32 R8, RZ, RZ, 0x4 ;  /* 0x00000004ff087424 */ /* 0x000fe200078e00ff */
[----:B------:R-:W-:Y:S01]  /*0030*/  ULDC.64 UR6, c[0x0][0x118] ;  /* 0x0000460000067ab9 */ /* 0x000fe20000000a00 */
[----:B------:R-:W-:Y:S01]  /*0040*/  IADD3 R1, R1, -0x48, RZ ;  /* 0xffffffb801017810 */ /* 0x000fe20007ffe0ff */
        /* <DEDUP_REMOVED lines=13> */
.L_x_964:
        /* <DEDUP_REMOVED lines=8> */
.L_x_966:
[----:B------:R-:W-:Y:S02]  /*01a0*/  MOV R0, c[0x0][0x3a4] ;  /* 0x0000e90000007a02 */ /* 0x000fe40000000f00 */
.L_x_965:
[----:B-1----:R-:W-:-:S05]  /*01b0*/  IMAD.SHL.U32 R2, R24, 0x80, RZ ;  /* 0x0000008018027824 */ /* 0x002fca00078e00ff */
[----:B-----5:R-:W-:-:S04]  /*01c0*/  ISETP.GE.AND P0, PT, R2, R0, PT ;  /* 0x000000000200720c */ /* 0x020fc80003f06270 */
[----:B------:R-:W-:-:S05]  /*01d0*/  SEL R0, R5, 0xffffffff, !P0 ;  /* 0xffffffff05007807 */ /* 0x000fca0004000000 */
[----:B------:R1:W-:Y:S01]  /*01e0*/  STL [R1+0x44], R0 ;  /* 0x0000440001007387 */ /* 0x0003e20000100800 */
[----:B------:R-:W-:Y:S05]  /*01f0*/  BRA `(.L_x_967) ;  /* 0x0000012000007947 */ /* 0x000fea0003800000 */
.L_x_963:
[----:B---34-:R-:W-:-:S04]  /*0200*/  ISETP.NE.U32.AND P0, PT, RZ, c[0x0][0x3c0], PT ;  /* 0x0000f000ff007a0c */ /* 0x018fc80003f05070 */
[----:B------:R-:W-:-:S13]  /*0210*/  ISETP.NE.AND.EX P0, PT, RZ, c[0x0][0x3c4], PT, P0 ;  /* 0x0000f100ff007a0c */ /* 0x000fda0003f05300 */
[----:B------:R-:W-:Y:S05]  /*0220*/  @!P0 BRA `(.L_x_968) ;  /* 0x0000002000008947 */ /* 0x000fea0003800000 */
[----:B------:R1:W5:Y:S01]  /*0230*/  LDG.E R0, [R2.64] ;  /* 0x0000000602007981 */ /* 0x000362000c1e1900 */
[----:B------:R-:W-:Y:S05]  /*0240*/  BRA `(.L_x_969) ;  /* 0x0000009000007947 */ /* 0x000fea0003800000 */
.L_x_968:
        /* <DEDUP_REMOVED lines=8> */
.L_x_970:
[----:B------:R-:W-:Y:S02]  /*02d0*/  MOV R0, c[0x0][0x3a4] ;  /* 0x0000e90000007a02 */ /* 0x000fe40000000f00 */
.L_x_969:
[----:B-1----:R-:W-:-:S05]  /*02e0*/  IMAD.SHL.U32 R2, R24, 0x80, RZ ;  /* 0x0000008018027824 */ /* 0x002fca00078e00ff */
[----:B-----5:R-:W-:-:S04]  /*02f0*/  ISETP.GE.AND P0, PT, R2, R0, PT ;  /* 0x000000000200720c */ /* 0x020fc80003f06270 */
[----:B------:R-:W-:-:S05]  /*0300*/  SEL R0, R5, 0xffffffff, !P0 ;  /* 0xffffffff05007807 */ /* 0x000fca0004000000 */
[----:B------:R1:W-:Y:S04]  /*0310*/  STL [R1+0x44], R0 ;  /* 0x0000440001007387 */ /* 0x0003e80000100800 */
.L_x_967:
[----:B------:R-:W2:Y:S02]  /*0320*/  LDL R40, [R1+0x44] ;  /* 0x0000440001287983 */ /* 0x000ea40000100800 */
[----:B--2---:R-:W-:-:S13]  /*0330*/  ISETP.GE.AND P0, PT, R40, RZ, PT ;  /* 0x000000ff2800720c */ /* 0x004fda0003f06270 */
[----:B------:R-:W-:Y:S05]  /*0340*/  @!P0 EXIT ;  /* 0x000000000000894d */ /* 0x000fea0003800000 */
[----:B------:R-:W-:Y:S01]  /*0350*/  ISETP.NE.U32.AND P0, PT, RZ, c[0x0][0x2d8], PT ;  /* 0x0000b600ff007a0c */ /* 0x000fe20003f05070 */
[----:B------:R-:W-:Y:S01]  /*0360*/  IMAD.WIDE R6, R40, R8, c[0x0][0x2c8] ;  /* 0x0000b20028067625 */ /* 0x000fe200078e0208 */
[----:B------:R-:W-:Y:S02]  /*0370*/  ISETP.NE.U32.AND P3, PT, RZ, c[0x0][0x2c8], PT ;  /* 0x0000b200ff007a0c */ /* 0x000fe40003f65070 */
[----:B------:R-:W-:Y:S02]  /*0380*/  ISETP.NE.AND.EX P0, PT, RZ, c[0x0][0x2dc], PT, P0 ;  /* 0x0000b700ff007a0c */ /* 0x000fe40003f05300 */
[----:B------:R-:W-:Y:S02]  /*0390*/  ISETP.NE.AND.EX P3, PT, RZ, c[0x0][0x2cc], PT, P3 ;  /* 0x0000b300ff007a0c */ /* 0x000fe40003f65330 */
[----:B------:R-:W-:-:S09]  /*03a0*/  ISETP.NE.U32.AND P2, PT, RZ, c[0x0][0x2d0], PT ;  /* 0x0000b400ff007a0c */ /* 0x000fd20003f45070 */
[----:B------:R-:W-:Y:S02]  /*03b0*/  @P0 IMAD.WIDE R2, R40, R8, c[0x0][0x2d8] ;  /* 0x0000b60028020625 */ /* 0x000fe400078e0208 */
[----:B-1----:R-:W2:Y:S01]  /*03c0*/  @P3 LDG.E R0, [R6.64] ;  /* 0x0000000606003981 */ /* 0x002ea2000c1e1900 */
[----:B------:R-:W-:-:S03]  /*03d0*/  ISETP.NE.AND.EX P2, PT, RZ, c[0x0][0x2d4], PT, P2 ;  /* 0x0000b500ff007a0c */ /* 0x000fc60003f45320 */
[----:B------:R-:W3:Y:S01]  /*03e0*/  @P0 LDG.E R2, [R2.64] ;  /* 0x0000000602020981 */ /* 0x000ee2000c1e1900 */
[----:B------:R-:W-:Y:S02]  /*03f0*/  IMAD.MOV.U32 R11, RZ, RZ, RZ ;  /* 0x000000ffff0b7224 */ /* 0x000fe400078e00ff */
[----:B------:R-:W-:Y:S02]  /*0400*/  IMAD.MOV.U32 R12, RZ, RZ, RZ ;  /* 0x000000ffff0c7224 */ /* 0x000fe400078e00ff */
[----:B------:R-:W-:Y:S02]  /*0410*/  IMAD.WIDE R4, R40, R8, c[0x0][0x2d0] ;  /* 0x0000b40028047625 */ /* 0x000fe400078e0208 */
[----:B------:R1:W5:Y:S04]  /*0420*/  @P3 LDG.E R11, [R6.64] ;  /* 0x00000006060b3981 */ /* 0x000368000c1e1900 */
[----:B------:R1:W5:Y:S01]  /*0430*/  @P2 LDG.E R12, [R4.64] ;  /* 0x00000006040c2981 */ /* 0x000362000c1e1900 */
[----:B------:R-:W-:Y:S01]  /*0440*/  ULDC UR13, c[0x0][0x168] ;  /* 0x00005a00000d7ab9 */ /* 0x000fe20000000800 */
[----:B------:R-:W-:-:S02]  /*0450*/  IMAD.MOV.U32 R36, RZ, RZ, RZ ;  /* 0x000000ffff247224 */ /* 0x000fc400078e00ff */
[----:B------:R-:W-:Y:S02]  /*0460*/  IMAD.MOV.U32 R10, RZ, RZ, c[0x0][0x198] ;  /* 0x00006600ff0a7624 */ /* 0x000fe400078e00ff */
[----:B--2---:R-:W-:Y:S01]  /*0470*/  @P3 IMAD R0, R40, 0x80, R0 ;  /* 0x0000008028003824 */ /* 0x004fe200078e0200 */
[----:B---3--:R2:W3:Y:S04]  /*0480*/  @P0 R2UR UR13, R2 ;  /* 0x00000000020d03c2 */ /* 0x0084e800000e0000 */
[----:B--2---:R-:W-:-:S04]  /*0490*/  @P3 SHF.R.S32.HI R2, RZ, 0x1f, R0 ;  /* 0x0000001fff023819 */ /* 0x004fc80000011400 */
[----:B------:R-:W-:-:S04]  /*04a0*/  @P3 LEA.HI R0, R2, R0, RZ, 0x7 ;  /* 0x0000000002003211 */ /* 0x000fc800078f38ff */
[----:B------:R-:W-:Y:S01]  /*04b0*/  @P3 LOP3.LUT R36, R0, 0xffffff80, RZ, 0xc0, !PT ;  /* 0xffffff8000243812 */ /* 0x000fe200078ec0ff */
[----:B------:R-:W-:Y:S05]  /*04c0*/  @P0 BRA `(.L_x_971) ;  /* 0x0000006000000947 */ /* 0x000fea0003800000 */
[----:B-1-3--:R-:W-:Y:S05]  /*04d0*/  @!P3 BRA `(.L_x_971) ;  /* 0x000000500000b947 */ /* 0x00afea0003800000 */
[----:B------:R-:W2:Y:S04]  /*04e0*/  LDG.E R2, [R6.64] ;  /* 0x0000000606027981 */ /* 0x000ea8000c1e1900 */
[----:B------:R-:W3:Y:S01]  /*04f0*/  LDG.E R0, [R6.64+0x4] ;  /* 0x0000040606007981 */ /* 0x000ee2000c1e1900 */
[----:B--2---:R-:W1:Y:S08]  /*0500*/  R2UR UR13, R2 ;  /* 0x00000000020d73c2 */ /* 0x004e7000000e0000 */
[----:B---3--:R-:W1:Y:S02]  /*0510*/  R2UR UR4, R0 ;  /* 0x00000000000473c2 */ /* 0x008e6400000e0000 */
[----:B-1----:R-:W-:-:S06]  /*0520*/  UIADD3 UR13, -UR13, UR4, URZ ;  /* 0x000000040d0d7290 */ /* 0x002fcc000fffe13f */
.L_x_971:
[----:B-1-3--:R-:W-:-:S04]  /*0530*/  ISETP.NE.U32.AND P0, PT, RZ, c[0x0][0x2e0], PT ;  /* 0x0000b800ff007a0c */ /* 0x00afc80003f05070 */
[----:B------:R-:W-:-:S13]  /*0540*/  ISETP.NE.AND.EX P0, PT, RZ, c[0x0][0x2e4], PT, P0 ;  /* 0x0000b900ff007a0c */ /* 0x000fda0003f05300 */
[----:B------:R-:W-:Y:S05]  /*0550*/  @!P0 BRA `(.L_x_972) ;  /* 0x0000003000008947 */ /* 0x000fea0003800000 */
[----:B------:R-:W-:-:S05]  /*0560*/  IMAD.WIDE R2, R40, R8, c[0x0][0x2e0] ;  /* 0x0000b80028027625 */ /* 0x000fca00078e0208 */
[----:B------:R1:W5:Y:S01]  /*0570*/  LDG.E R10, [R2.64] ;  /* 0x00000006020a7981 */ /* 0x000362000c1e1900 */
[----:B------:R-:W-:Y:S05]  /*0580*/  BRA `(.L_x_973) ;  /* 0x0000004000007947 */ /* 0x000fea0003800000 */
.L_x_972:
[----:B------:R-:W-:Y:S05]  /*0590*/  @!P2 BRA `(.L_x_973) ;  /* 0x000000300000a947 */ /* 0x000fea0003800000 */
[----:B------:R-:W2:Y:S04]  /*05a0*/  LDG.E R0, [R4.64] ;  /* 0x0000000604007981 */ /* 0x000ea8000c1e1900 */
[----:B------:R-:W2:Y:S02]  /*05b0*/  LDG.E R2, [R4.64+0x4] ;  /* 0x0000040604027981 */ /* 0x000ea4000c1e1900 */
[----:B--2---:R-:W-:Y:S02]  /*05c0*/  IADD3 R10, -R0, R2, RZ ;  /* 0x00000002000a7210 */ /* 0x004fe40007ffe1ff */
.L_x_973:
[----:B------:R-:W-:Y:S01]  /*05d0*/  UISETP.GE.AND UP0, UPT, UR13, 0x1, UPT ;  /* 0x000000010d00788c */ /* 0x000fe2000bf06270 */
[----:B------:R-:W-:Y:S01]  /*05e0*/  PLOP3.LUT P1, PT, PT, PT, PT, 0x80, 0x0 ;  /* 0x000000000000781c */ /* 0x000fe20003f2f070 */
[----:B------:R-:W-:Y:S01]  /*05f0*/  CS2R R126, SRZ ;  /* 0x00000000007e7805 */ /* 0x000fe2000001ff00 */
[----:B------:R-:W-:Y:S01]  /*0600*/  CS2R R8, SRZ ;  /* 0x0000000000087805 */ /* 0x000fe2000001ff00 */
[----:B------:R-:W-:Y:S01]  /*0610*/  IMAD.MOV.U32 R124, RZ, RZ, RZ ;  /* 0x000000ffff7c7224 */ /* 0x000fe200078e00ff */
[----:B------:R-:W-:Y:S01]  /*0620*/  CS2R R130, SRZ ;  /* 0x0000000000827805 */ /* 0x000fe2000001ff00 */
[----:B------:R-:W-:Y:S01]  /*0630*/  PLOP3.LUT P0, PT, PT, PT, UP0, 0x80, 0x0 ;  /* 0x000000000000781c */ /* 0x000fe20003f0f008 */
[----:B------:R-:W-:Y:S01]  /*0640*/  CS2R R128, SRZ ;  /* 0x0000000000807805 */ /* 0x000fe2000001ff00 */
[----:B------:R-:W-:Y:S01]  /*0650*/  IMAD.MOV.U32 R122, RZ, RZ, RZ ;  /* 0x000000ffff7a7224 */ /* 0x000fe200078e00ff */
[----:B------:R-:W-:Y:S01]  /*0660*/  CS2R R120, SRZ ;  /* 0x0000000000787805 */ /* 0x000fe2000001ff00 */
[----:B------:R-:W-:Y:S01]  /*0670*/  CS2R R118, SRZ ;  /* 0x0000000000767805 */ /* 0x000fe2000001ff00 */
[----:B------:R-:W-:Y:S01]  /*0680*/  CS2R R116, SRZ ;  /* 0x0000000000747805 */ /* 0x000fe2000001ff00 */
[----:B------:R-:W-:Y:S01]  /*0690*/  MOV R13, RZ ;  /* 0x000000ff000d7202 */ /* 0x000fe20000000f00 */
[----:B------:R-:W-:Y:S01]  /*06a0*/  IMAD.MOV.U32 R110, RZ, RZ, RZ ;  /* 0x000000ffff6e7224 */ /* 0x000fe200078e00ff */
        /* <DEDUP_REMOVED lines=9> */
[----:B------:R-:W-:Y:S01]  /*0740*/  MOV R20, RZ ;  /* 0x000000ff00147202 */ /* 0x000fe20000000f00 */
        /* <DEDUP_REMOVED lines=20> */
[----:B------:R-:W-:Y:S01]  /*0890*/  IMAD.SHL.U32 R6, R22, 0x4, RZ ;  /* 0x0000000416067824 */ /* 0x000fe200078e00ff */
[--C-:B------:R-:W-:Y:S01]  /*08a0*/  SHF.R.S32.HI R23, RZ, 0x1f, R22.reuse ;  /* 0x0000001fff177819 */ /* 0x100fe20000011416 */
[----:B------:R-:W-:Y:S01]  /*08b0*/  IMAD.MOV.U32 R14, RZ, RZ, R29 ;  /* 0x000000ffff0e7224 */ /* 0x000fe200078e001d */
[----:B------:R-:W-:Y:S01]  /*08c0*/  ISETP.NE.AND P0, PT, R0, 0x1, PT ;  /* 0x000000010000780c */ /* 0x000fe20003f05270 */
[----:B------:R-:W-:Y:S01]  /*08d0*/  IMAD R0, R13, c[0x0][0x238], RZ ;  /* 0x00008e000d007a24 */ /* 0x000fe200078e02ff */
[--C-:B------:R-:W-:Y:S01]  /*08e0*/  SHF.R.S32.HI R32, RZ, 0x1f, R22.reuse ;  /* 0x0000001fff207819 */ /* 0x100fe20000011416 */
[C---:B-1----:R-:W-:Y:S01]  /*08f0*/  IMAD.WIDE.U32 R2, R29.reuse, c[0x0][0x238], R22 ;  /* 0x00008e001d027a25 */ /* 0x042fe200078e0016 */
[----:B------:R-:W-:Y:S01]  /*0900*/  SHF.R.S32.HI R7, RZ, 0x1f, R6 ;  /* 0x0000001fff077819 */ /* 0x000fe20000011406 */
[----:B------:R-:W-:Y:S01]  /*0910*/  ULDC.64 UR4, c[0x0][0x1d8] ;  /* 0x0000760000047ab9 */ /* 0x000fe20000000a00 */
[----:B------:R-:W-:Y:S01]  /*0920*/  SEL R33, R40, RZ, !P3 ;  /* 0x000000ff28217207 */ /* 0x000fe20005800000 */
[----:B------:R-:W-:Y:S01]  /*0930*/  IMAD R0, R29, c[0x0][0x23c], R0 ;  /* 0x00008f001d007a24 */ /* 0x000fe200078e0200 */
[----:B------:R-:W-:Y:S01]  /*0940*/  USHF.L.U32 UR8, UR4, 0x6, URZ ;  /* 0x0000000604087899 */ /* 0x000fe2000800063f */
[----:B------:R-:W-:Y:S01]  /*0950*/  IMAD.MOV.U32 R30, RZ, RZ, R2 ;  /* 0x000000ffff1e7224 */ /* 0x000fe200078e0002 */
[----:B------:R1:W-:Y:S01]  /*0960*/  STL.64 [R1+0x18], R6 ;  /* 0x0000180601007387 */ /* 0x0003e20000100a00 */
[----:B------:R-:W-:Y:S01]  /*0970*/  IMAD.IADD R31, R3, 0x1, R0 ;  /* 0x00000001031f7824 */ /* 0x000fe200078e0200 */
[----:B------:R-:W-:Y:S01]  /*0980*/  LEA.HI R0, R32, R22, RZ, 0x3 ;  /* 0x0000001620007211 */ /* 0x000fe200078f18ff */
[----:B------:R-:W-:Y:S01]  /*0990*/  @P0 IMAD.HI.U32 R4, R29, c[0x0][0x24c], RZ ;  /* 0x000093001d040a27 */ /* 0x000fe200078e00ff */
[----:B------:R-:W-:-:S02]  /*09a0*/  UMOV UR10, 0x6 ;  /* 0x00000006000a7882 */ /* 0x000fc40000000000 */
[----:B------:R-:W-:Y:S01]  /*09b0*/  LOP3.LUT R2, R0, 0xfffffff8, RZ, 0xc0, !PT ;  /* 0xfffffff800027812 */ /* 0x000fe200078ec0ff */
[----:B------:R-:W-:Y:S01]  /*09c0*/  IMAD R3, R13, c[0x0][0x270], RZ ;  /* 0x00009c000d037a24 */ /* 0x000fe200078e02ff */
[----:B------:R-:W-:Y:S01]  /*09d0*/  SHF.R.S32.HI R39, RZ, 0x3, R0 ;  /* 0x00000003ff277819 */ /* 0x000fe20000011400 */
[----:B------:R-:W-:Y:S01]  /*09e0*/  IMAD.WIDE.U32 R8, R29, c[0x0][0x288], R6 ;  /* 0x0000a2001d087a25 */ /* 0x000fe200078e0006 */
[----:B------:R-:W-:Y:S01]  /*09f0*/  @P0 SHF.R.U32.HI R14, RZ, c[0x0][0x250], R4 ;  /* 0x00009400ff0e0a19 */ /* 0x000fe20000011604 */
[----:B------:R-:W-:Y:S01]  /*0a00*/  USHF.L.U64.HI UR9, UR4, UR10, UR5 ;  /* 0x0000000a04097299 */ /* 0x000fe20008010205 */
[----:B------:R-:W-:Y:S01]  /*0a10*/  SHF.R.S32.HI R0, RZ, 0x1f, R39 ;  /* 0x0000001fff007819 */ /* 0x000fe20000011427 */
[----:B------:R-:W-:Y:S01]  /*0a20*/  IMAD.IADD R35, R22, 0x1, -R2 ;  /* 0x0000000116237824 */ /* 0x000fe200078e0a02 */
[----:B-----5:R-:W-:Y:S01]  /*0a30*/  IADD3 R28, P1, R39, R11, RZ ;  /* 0x0000000b271c7210 */ /* 0x020fe20007f3e0ff */
[C---:B------:R-:W-:Y:S01]  /*0a40*/  IMAD R3, R29.reuse, c[0x0][0x274], R3 ;  /* 0x00009d001d037a24 */ /* 0x040fe200078e0203 */
[----:B------:R-:W-:Y:S01]  /*0a50*/  ULDC.64 UR4, c[0x0][0x1a8] ;  /* 0x00006a0000047ab9 */ /* 0x000fe20000000a00 */
[----:B------:R-:W-:Y:S01]  /*0a60*/  IMAD.WIDE.U32 R4, R29, c[0x0][0x270], R6 ;  /* 0x00009c001d047a25 */ /* 0x000fe200078e0006 */
[----:B------:R-:W-:Y:S01]  /*0a70*/  LEA.HI.X.SX32 R34, R11, R0, 0x1, P1 ;  /* 0x000000000b227211 */ /* 0x000fe200008f0eff */
[----:B------:R-:W-:Y:S01]  /*0a80*/  USHF.L.U32 UR11, UR4, 0x6, URZ ;  /* 0x00000006040b7899 */ /* 0x000fe2000800063f */
[----:B------:R-:W-:Y:S01]  /*0a90*/  STL [R1], R39 ;  /* 0x0000002701007387 */ /* 0x000fe20000100800 */
[----:B------:R-:W-:Y:S01]  /*0aa0*/  IMAD.SHL.U32 R2, R39, 0x40, RZ ;  /* 0x0000004027027824 */ /* 0x000fe200078e00ff */
[----:B------:R-:W-:Y:S01]  /*0ab0*/  USHF.L.U64.HI UR5, UR4, UR10, UR5 ;  /* 0x0000000a04057299 */ /* 0x000fe20008010205 */
[----:B------:R-:W-:Y:S01]  /*0ac0*/  IMAD.IADD R5, R5, 0x1, R3 ;  /* 0x0000000105057824 */ /* 0x000fe200078e0203 */
[----:B------:R-:W-:Y:S01]  /*0ad0*/  UISETP.GE.AND UP0, UPT, UR13, 0x81, UPT ;  /* 0x000000810d00788c */ /* 0x000fe2000bf06270 */
[----:B------:R-:W-:Y:S01]  /*0ae0*/  IMAD R20, R13, c[0x0][0x288], RZ ;  /* 0x0000a2000d147a24 */ /* 0x000fe200078e02ff */
[----:B------:R-:W-:Y:S01]  /*0af0*/  LOP3.LUT R3, R2, 0x1c0, RZ, 0xc0, !PT ;  /* 0x000001c002037812 */ /* 0x000fe200078ec0ff */
[----:B------:R-:W-:Y:S01]  /*0b00*/  IMAD.SHL.U32 R2, R35, 0x8, RZ ;  /* 0x0000000823027824 */ /* 0x000fe200078e00ff */
[----:B-1----:R-:W-:Y:S01]  /*0b10*/  IADD3 R6, P0, R39, R12, RZ ;  /* 0x0000000c27067210 */ /* 0x002fe20007f1e0ff */
[----:B------:R-:W-:-:S02]  /*0b20*/  IMAD R20, R29, c[0x0][0x28c], R20 ;  /* 0x0000a3001d147a24 */ /* 0x000fc400078e0214 */
[----:B------:R-:W-:Y:S01]  /*0b30*/  IMAD R212, R24, -0x80, R10 ;  /* 0xffffff8018d47824 */ /* 0x000fe200078e020a */
[----:B------:R-:W-:Y:S01]  /*0b40*/  LEA.HI.X.SX32 R7, R12, R0, 0x1, P0 ;  /* 0x000000000c077211 */ /* 0x000fe200000f0eff */
[----:B------:R-:W-:Y:S01]  /*0b50*/  IMAD.IADD R21, R9, 0x1, R20 ;  /* 0x0000000109157824 */ /* 0x000fe200078e0214 */
[----:B------:R-:W-:Y:S01]  /*0b60*/  LOP3.LUT R0, R3, 0x38, R2, 0xf8, !PT ;  /* 0x0000003803007812 */ /* 0x000fe200078ef802 */
[C---:B------:R-:W-:Y:S01]  /*0b70*/  IMAD R27, R13.reuse, c[0x0][0x210], RZ ;  /* 0x000084000d1b7a24 */ /* 0x040fe200078e02ff */
[----:B------:R-:W-:Y:S01]  /*0b80*/  SHF.R.U32.HI R3, RZ, 0x3, R3 ;  /* 0x00000003ff037819 */ /* 0x000fe20000011603 */
[----:B------:R-:W-:Y:S01]  /*0b90*/  IMAD.WIDE R16, R24, 0x80, R6 ;  /* 0x0000008018107825 */ /* 0x000fe200078e0206 */
[----:B------:R-:W-:Y:S02]  /*0ba0*/  SHF.R.S32.HI R24, RZ, 0x1f, R40 ;  /* 0x0000001fff187819 */ /* 0x000fe40000011428 */
[----:B------:R-:W-:Y:S01]  /*0bb0*/  LOP3.LUT R11, R0, R3, RZ, 0x3c, !PT ;  /* 0x00000003000b7212 */ /* 0x000fe200078e3cff */
[----:B------:R-:W-:Y:S01]  /*0bc0*/  IMAD R26, R13, c[0x0][0x180], RZ ;  /* 0x000060000d1a7a24 */ /* 0x000fe200078e02ff */
[----:B------:R-:W-:Y:S01]  /*0bd0*/  LEA.HI R3, R32, R22, RZ, 0x6 ;  /* 0x0000001620037211 */ /* 0x000fe200078f30ff */
[----:B------:R-:W-:Y:S01]  /*0be0*/  IMAD.WIDE.U32 R18, R33, c[0x0][0x278], R4 ;  /* 0x00009e0021127a25 */ /* 0x000fe200078e0004 */
[----:B------:R-:W-:-:S02]  /*0bf0*/  SHF.R.S32.HI R0, RZ, 0x1f, R14 ;  /* 0x0000001fff007819 */ /* 0x000fc4000001140e */
[----:B------:R-:W-:Y:S01]  /*0c00*/  SEL R25, R24, RZ, !P3 ;  /* 0x000000ff18197207 */ /* 0x000fe20005800000 */
[----:B------:R-:W-:Y:S01]  /*0c10*/  IMAD.SHL.U32 R9, R3, 0x8, RZ ;  /* 0x0000000803097824 */ /* 0x000fe200078e00ff */
[----:B------:R-:W-:Y:S01]  /*0c20*/  SHF.R.S32.HI R3, RZ, 0x1f, R2 ;  /* 0x0000001fff037819 */ /* 0x000fe20000011402 */
[----:B------:R-:W-:Y:S01]  /*0c30*/  IMAD R6, R0, c[0x0][0x1e0], RZ ;  /* 0x0000780000067a24 */ /* 0x000fe200078e02ff */
[----:B------:R-:W-:Y:S01]  /*0c40*/  IADD3 R37, P0, R36, R18, RZ ;  /* 0x0000001224257210 */ /* 0x000fe20007f1e0ff */
[----:B------:R-:W-:Y:S01]  /*0c50*/  IMAD R0, R0, c[0x0][0x1b0], RZ ;  /* 0x00006c0000007a24 */ /* 0x000fe200078e02ff */
[----:B------:R-:W-:Y:S01]  /*0c60*/  LOP3.LUT R38, R11, 0xfffffe00, R9, 0xf8, !PT ;  /* 0xfffffe000b267812 */ /* 0x000fe200078ef809 */
[----:B------:R-:W-:Y:S02]  /*0c70*/  IMAD R27, R29, c[0x0][0x214], R27 ;  /* 0x000085001d1b7a24 */ /* 0x000fe400078e021b */
[C---:B------:R-:W-:Y:S02]  /*0c80*/  IMAD R10, R14.reuse, c[0x0][0x1e4], R6 ;  /* 0x000079000e0a7a24 */ /* 0x040fe400078e0206 */
[----:B------:R-:W-:-:S02]  /*0c90*/  IMAD R0, R14, c[0x0][0x1b4], R0 ;  /* 0x00006d000e007a24 */ /* 0x000fc400078e0200 */
[----:B------:R-:W-:-:S04]  /*0ca0*/  IMAD.WIDE.U32 R4, R29, c[0x0][0x210], R2 ;  /* 0x000084001d047a25 */ /* 0x000fc800078e0002 */
[----:B------:R-:W-:-:S04]  /*0cb0*/  IMAD.WIDE.U32 R12, R14, c[0x0][0x1e0], R2 ;  /* 0x000078000e0c7a25 */ /* 0x000fc800078e0002 */
[----:B------:R-:W-:-:S04]  /*0cc0*/  IMAD.WIDE.U32 R14, R14, c[0x0][0x1b0], R2 ;  /* 0x00006c000e0e7a25 */ /* 0x000fc800078e0002 */
[----:B------:R-:W-:Y:S02]  /*0cd0*/  IMAD.MOV.U32 R20, RZ, RZ, R8 ;  /* 0x000000ffff147224 */ /* 0x000fe400078e0008 */
[----:B------:R-:W-:Y:S02]  /*0ce0*/  IMAD R26, R29, c[0x0][0x184], R26 ;  /* 0x000061001d1a7a24 */ /* 0x000fe400078e021a */
[----:B------:R-:W-:Y:S02]  /*0cf0*/  IMAD R8, R25, c[0x0][0x278], RZ ;  /* 0x00009e0019087a24 */ /* 0x000fe400078e02ff */
[----:B------:R-:W-:Y:S01]  /*0d00*/  IMAD.WIDE.U32 R6, R29, c[0x0][0x180], R2 ;  /* 0x000060001d067a25 */ /* 0x000fe200078e0002 */
[----:B------:R-:W-:Y:S02]  /*0d10*/  SHF.R.S32.HI R29, RZ, 0x1f, R36 ;  /* 0x0000001fff1d7819 */ /* 0x000fe40000011424 */
[----:B------:R-:W-:Y:S01]  /*0d20*/  SEL R3, R40, RZ, !P2 ;  /* 0x000000ff28037207 */ /* 0x000fe20005000000 */
[----:B------:R-:W-:-:S02]  /*0d30*/  IMAD.IADD R9, R5, 0x1, R27 ;  /* 0x0000000105097824 */ /* 0x000fc400078e021b */
[----:B------:R-:W-:Y:S01]  /*0d40*/  IMAD.IADD R5, R15, 0x1, R0 ;  /* 0x000000010f057824 */ /* 0x000fe200078e0200 */
[----:B------:R-:W-:Y:S01]  /*0d50*/  SEL R0, R24, RZ, !P2 ;  /* 0x000000ff18007207 */ /* 0x000fe20005000000 */
[----:B------:R-:W-:Y:S02]  /*0d60*/  IMAD R8, R33, c[0x0][0x27c], R8 ;  /* 0x00009f0021087a24 */ /* 0x000fe400078e0208 */
[----:B------:R-:W-:Y:S02]  /*0d70*/  IMAD.IADD R11, R7, 0x1, R26 ;  /* 0x00000001070b7824 */ /* 0x000fe400078e021a */
[----:B------:R-:W-:Y:S01]  /*0d80*/  IMAD.IADD R7, R13, 0x1, R10 ;  /* 0x000000010d077824 */ /* 0x000fe200078e020a */
[----:B------:R-:W-:Y:S01]  /*0d90*/  IADD3.X R26, R29, R19, R8, P0, !PT ;  /* 0x000000131d1a7210 */ /* 0x000fe200007fe408 */
[----:B------:R-:W-:Y:S02]  /*0da0*/  IMAD.MOV.U32 R10, RZ, RZ, R6 ;  /* 0x000000ffff0a7224 */ /* 0x000fe400078e0006 */
[----:B------:R-:W-:-:S02]  /*0db0*/  IMAD.MOV.U32 R6, RZ, RZ, R12 ;  /* 0x000000ffff067224 */ /* 0x000fc400078e000c */
[C---:B------:R-:W-:Y:S02]  /*0dc0*/  IMAD R12, R0.reuse, c[0x0][0x1e8], RZ ;  /* 0x00007a00000c7a24 */ /* 0x040fe400078e02ff */
[----:B------:R-:W-:Y:S02]  /*0dd0*/  IMAD R0, R0, c[0x0][0x1b8], RZ ;  /* 0x00006e0000007a24 */ /* 0x000fe400078e02ff */
[----:B------:R-:W-:Y:S02]  /*0de0*/  IMAD.MOV.U32 R8, RZ, RZ, R4 ;  /* 0x000000ffff087224 */ /* 0x000fe400078e0004 */
[----:B------:R-:W-:Y:S02]  /*0df0*/  IMAD R15, R25, c[0x0][0x290], RZ ;  /* 0x0000a400190f7a24 */ /* 0x000fe400078e02ff */
[----:B------:R-:W-:-:S04]  /*0e00*/  IMAD.WIDE.U32 R20, R33, c[0x0][0x290], R20 ;  /* 0x0000a40021147a25 */ /* 0x000fc800078e0014 */
[----:B------:R-:W-:Y:S01]  /*0e10*/  IMAD.MOV.U32 R4, RZ, RZ, R14 ;  /* 0x000000ffff047224 */ /* 0x000fe200078e000e */
[----:B------:R-:W-:Y:S01]  /*0e20*/  IADD3 R20, P0, R36, R20, RZ ;  /* 0x0000001424147210 */ /* 0x000fe20007f1e0ff */
[C---:B------:R-:W-:Y:S02]  /*0e30*/  IMAD R14, R25.reuse, c[0x0][0x188], RZ ;  /* 0x00006200190e7a24 */ /* 0x040fe400078e02ff */
[----:B------:R-:W-:Y:S02]  /*0e40*/  IMAD R13, R25, c[0x0][0x218], RZ ;  /* 0x00008600190d7a24 */ /* 0x000fe400078e02ff */
[C---:B------:R-:W-:Y:S02]  /*0e50*/  IMAD R12, R3.reuse, c[0x0][0x1ec], R12 ;  /* 0x00007b00030c7a24 */ /* 0x040fe400078e020c */
[C---:B------:R-:W-:Y:S02]  /*0e60*/  IMAD R19, R3.reuse, c[0x0][0x1bc], R0 ;  /* 0x00006f0003137a24 */ /* 0x040fe400078e0200 */
[----:B------:R-:W-:-:S04]  /*0e70*/  IMAD.WIDE.U32 R6, R3, c[0x0][0x1e8], R6 ;  /* 0x00007a0003067a25 */ /* 0x000fc800078e0006 */
[----:B------:R-:W-:-:S04]  /*0e80*/  IMAD.WIDE.U32 R10, R33, c[0x0][0x188], R10 ;  /* 0x00006200210a7a25 */ /* 0x000fc800078e000a */
[C---:B------:R-:W-:Y:S02]  /*0e90*/  IMAD R0, R33.reuse, c[0x0][0x294], R15 ;  /* 0x0000a50021007a24 */ /* 0x040fe400078e020f */
[C---:B------:R-:W-:Y:S02]  /*0ea0*/  IMAD R14, R33.reuse, c[0x0][0x18c], R14 ;  /* 0x00006300210e7a24 */ /* 0x040fe400078e020e */
[----:B------:R-:W-:Y:S01]  /*0eb0*/  IMAD R18, R33, c[0x0][0x21c], R13 ;  /* 0x0000870021127a24 */ /* 0x000fe200078e020d */
[----:B------:R-:W-:Y:S01]  /*0ec0*/  IADD3.X R21, R29, R21, R0, P0, !PT ;  /* 0x000000151d157210 */ /* 0x000fe200007fe400 */
[----:B------:R-:W-:-:S04]  /*0ed0*/  IMAD.WIDE.U32 R8, R33, c[0x0][0x218], R8 ;  /* 0x0000860021087a25 */ /* 0x000fc800078e0008 */
[----:B------:R-:W-:Y:S02]  /*0ee0*/  IMAD.IADD R7, R7, 0x1, R12 ;  /* 0x0000000107077824 */ /* 0x000fe400078e020c */
[----:B------:R-:W-:-:S04]  /*0ef0*/  IMAD.WIDE.U32 R4, R3, c[0x0][0x1b8], R4 ;  /* 0x00006e0003047a25 */ /* 0x000fc800078e0004 */
[----:B------:R-:W-:Y:S02]  /*0f00*/  IMAD.MOV.U32 R12, RZ, RZ, R10 ;  /* 0x000000ffff0c7224 */ /* 0x000fe400078e000a */
[----:B------:R-:W-:Y:S02]  /*0f10*/  IMAD R10, R17, c[0x0][0x1d8], RZ ;  /* 0x00007600110a7a24 */ /* 0x000fe400078e02ff */
[----:B------:R-:W-:Y:S02]  /*0f20*/  IMAD.IADD R13, R11, 0x1, R14 ;  /* 0x000000010b0d7824 */ /* 0x000fe400078e020e */
[----:B------:R-:W-:Y:S02]  /*0f30*/  IMAD.IADD R9, R9, 0x1, R18 ;  /* 0x0000000109097824 */ /* 0x000fe400078e0212 */
[----:B------:R-:W-:Y:S02]  /*0f40*/  IMAD R0, R34, c[0x0][0x208], RZ ;  /* 0x0000820022007a24 */ /* 0x000fe400078e02ff */
[----:B------:R-:W-:-:S02]  /*0f50*/  IMAD R14, R17, c[0x0][0x1a8], RZ ;  /* 0x00006a00110e7a24 */ /* 0x000fc400078e02ff */
[----:B------:R-:W-:Y:S02]  /*0f60*/  IMAD.IADD R5, R5, 0x1, R19 ;  /* 0x0000000105057824 */ /* 0x000fe400078e0213 */
[----:B------:R-:W-:Y:S02]  /*0f70*/  IMAD R3, R34, c[0x0][0x178], RZ ;  /* 0x00005e0022037a24 */ /* 0x000fe400078e02ff */
[----:B------:R-:W-:Y:S02]  /*0f80*/  IMAD R15, R16, c[0x0][0x1dc], R10 ;  /* 0x00007700100f7a24 */ /* 0x000fe400078e020a */
[C---:B------:R-:W-:Y:S02]  /*0f90*/  IMAD R0, R28.reuse, c[0x0][0x20c], R0 ;  /* 0x000083001c007a24 */ /* 0x040fe400078e0200 */
[----:B------:R-:W-:-:S04]  /*0fa0*/  IMAD.WIDE.U32 R10, R28, c[0x0][0x208], R8 ;  /* 0x000082001c0a7a25 */ /* 0x000fc800078e0008 */
[----:B------:R-:W-:Y:S01]  /*0fb0*/  IMAD R18, R16, c[0x0][0x1ac], R14 ;  /* 0x00006b0010127a24 */ /* 0x000fe200078e020e */
[----:B------:R-:W-:Y:S01]  /*0fc0*/  LEA R40, P0, R10, c[0x0][0x1f0], 0x1 ;  /* 0x00007c000a287a11 */ /* 0x000fe200078008ff */
[----:B------:R-:W-:-:S04]  /*0fd0*/  IMAD.WIDE.U32 R8, R16, c[0x0][0x1d8], R6 ;  /* 0x0000760010087a25 */ /* 0x000fc800078e0006 */
[----:B------:R-:W-:Y:S01]  /*0fe0*/  IMAD.WIDE.U32 R16, R16, c[0x0][0x1a8], R4 ;  /* 0x00006a0010107a25 */ /* 0x000fe200078e0004 */
[----:B------:R-:W-:-:S03]  /*0ff0*/  LEA R6, P1, R8, c[0x0][0x1c0], 0x1 ;  /* 0x0000700008067a11 */ /* 0x000fc600078208ff */
[----:B------:R-:W-:Y:S01]  /*1000*/  IMAD R5, R28, c[0x0][0x17c], R3 ;  /* 0x00005f001c057a24 */ /* 0x000fe200078e0203 */
[----:B------:R-:W-:Y:S01]  /*1010*/  IADD3 R4, P2, R6, UR8, RZ ;  /* 0x0000000806047c10 */ /* 0x000fe2000ff5e0ff */
[----:B------:R-:W-:Y:S02]  /*1020*/  IMAD.IADD R3, R11, 0x1, R0 ;  /* 0x000000010b037824 */ /* 0x000fe400078e0200 */
[----:B------:R-:W-:Y:S02]  /*1030*/  IMAD.IADD R0, R212, 0x1, -R39 ;  /* 0x00000001d4007824 */ /* 0x000fe400078e0a27 */
[----:B------:R-:W-:Y:S01]  /*1040*/  IMAD.WIDE.U32 R12, R28, c[0x0][0x178], R12 ;  /* 0x00005e001c0c7a25 */ /* 0x000fe200078e000c */
[----:B------:R-:W-:Y:S02]  /*1050*/  LEA.HI.X R41, R10, c[0x0][0x1f4], R3, 0x1, P0 ;  /* 0x00007d000a297a11 */ /* 0x000fe400000f0c03 */
[C---:B------:R-:W-:Y:S01]  /*1060*/  ISETP.GE.AND P0, PT, R0.reuse, 0x1, PT ;  /* 0x000000010000780c */ /* 0x040fe20003f06270 */
[----:B------:R-:W-:Y:S01]  /*1070*/  IMAD.IADD R3, R9, 0x1, R15 ;  /* 0x0000000109037824 */ /* 0x000fe200078e020f */
[----:B------:R-:W-:Y:S01]  /*1080*/  ISETP.GE.AND P4, PT, R0, 0x21, PT ;  /* 0x000000210000780c */ /* 0x000fe20003f86270 */
[----:B------:R-:W-:Y:S01]  /*1090*/  IMAD.SHL.U32 R14, R38, 0x2, RZ ;  /* 0x00000002260e7824 */ /* 0x000fe200078e00ff */
[C---:B------:R-:W-:Y:S01]  /*10a0*/  ISETP.GE.OR P6, PT, R2.reuse, c[0x0][0x1cc], !P0 ;  /* 0x0000730002007a0c */ /* 0x040fe200047c6670 */
[----:B------:R-:W-:Y:S01]  /*10b0*/  STL.64 [R1+0x8], R40 ;  /* 0x0000082801007387 */ /* 0x000fe20000100a00 */
[----:B------:R-:W-:Y:S01]  /*10c0*/  ISETP.GE.OR P5, PT, R2, c[0x0][0x1cc], !P4 ;  /* 0x0000730002007a0c */ /* 0x000fe200067a6670 */
[----:B------:R-:W-:Y:S01]  /*10d0*/  IMAD.WIDE.U32 R10, R33, c[0x0][0x240], R30 ;  /* 0x00009000210a7a25 */ /* 0x000fe200078e001e */
[----:B------:R-:W-:-:S02]  /*10e0*/  LEA.HI.X R7, R8, c[0x0][0x1c4], R3, 0x1, P1 ;  /* 0x0000710008077a11 */ /* 0x000fc400008f0c03 */
[----:B------:R-:W-:Y:S01]  /*10f0*/  ISETP.GE.AND P3, PT, R0, 0x41, PT ;  /* 0x000000410000780c */ /* 0x000fe20003f66270 */
[----:B------:R-:W-:Y:S01]  /*1100*/  IMAD.IADD R3, R13, 0x1, R5 ;  /* 0x000000010d037824 */ /* 0x000fe200078e0205 */
[----:B------:R-:W-:Y:S02]  /*1110*/  IADD3.X R5, R7, UR9, RZ, P2, !PT ;  /* 0x0000000907057c10 */ /* 0x000fe400097fe4ff */
[----:B------:R-:W-:Y:S02]  /*1120*/  LEA R42, P1, R12, c[0x0][0x160], 0x1 ;  /* 0x000058000c2a7a11 */ /* 0x000fe400078208ff */
[----:B------:R-:W-:Y:S01]  /*1130*/  ISETP.GE.AND P2, PT, R0, 0x61, PT ;  /* 0x000000610000780c */ /* 0x000fe20003f46270 */
        /* <DEDUP_REMOVED lines=8> */
[----:B------:R-:W-:-:S02]  /*11c0*/  ISETP.GE.OR P0, PT, R2, c[0x0][0x19c], !P0 ;  /* 0x0000670002007a0c */ /* 0x000fc40004706670 */
[C---:B------:R-:W-:Y:S01]  /*11d0*/  ISETP.GE.OR P4, PT, R2.reuse, c[0x0][0x19c], !P4 ;  /* 0x0000670002007a0c */ /* 0x040fe20006786670 */
[----:B------:R-:W-:Y:S01]  /*11e0*/  STL.64 [R1+0x10], R42 ;  /* 0x0000102a01007387 */ /* 0x000fe20000100a00 */
[----:B------:R-:W-:Y:S02]  /*11f0*/  ISETP.GE.OR P3, PT, R2, c[0x0][0x19c], !P3 ;  /* 0x0000670002007a0c */ /* 0x000fe40005f66670 */
[----:B------:R-:W-:Y:S02]  /*1200*/  LEA.HI R12, R32, R22, RZ, 0x5 ;  /* 0x00000016200c7211 */ /* 0x000fe400078f28ff */
[----:B-1----:R-:W-:Y:S02]  /*1210*/  LEA R6, P1, R16, c[0x0][0x190], 0x1 ;  /* 0x0000640010067a11 */ /* 0x002fe400078208ff */
[----:B--2---:R-:W-:Y:S02]  /*1220*/  IADD3 R4, P5, R4, UR8, RZ ;  /* 0x0000000804047c10 */ /* 0x004fe4000ffbe0ff */
[----:B------:R-:W-:Y:S01]  /*1230*/  LEA.HI.X R7, R16, c[0x0][0x194], R0, 0x1, P1 ;  /* 0x0000650010077a11 */ /* 0x000fe200008f0c00 */
[----:B------:R-:W-:Y:S01]  /*1240*/  IMAD R0, R25, c[0x0][0x240], RZ ;  /* 0x0000900019007a24 */ /* 0x000fe200078e02ff */
[----:B------:R-:W-:-:S02]  /*1250*/  IADD3.X R5, R5, UR9, RZ, P5, !PT ;  /* 0x0000000905057c10 */ /* 0x000fc4000affe4ff */
[----:B------:R-:W-:Y:S01]  /*1260*/  ISETP.GE.OR P5, PT, R2, c[0x0][0x1cc], !P2 ;  /* 0x0000730002007a0c */ /* 0x000fe200057a6670 */
[----:B------:R-:W-:Y:S01]  /*1270*/  IMAD R16, R33, c[0x0][0x244], R0 ;  /* 0x0000910021107a24 */ /* 0x000fe200078e0200 */
[----:B------:R-:W-:Y:S01]  /*1280*/  IADD3 R8, P1, R4, UR8, RZ ;  /* 0x0000000804087c10 */ /* 0x000fe2000ff3e0ff */
[----:B------:R1:W-:Y:S01]  /*1290*/  LDGSTS.E.BYPASS.LTC128B.128 [R14+0x6080], [R4.64], !P6 ;  /* 0x06080000040e7fae */ /* 0x0003e2000f101d46 */
[C---:B------:R-:W-:Y:S02]  /*12a0*/  ISETP.GE.OR P2, PT, R2.reuse, c[0x0][0x19c], !P2 ;  /* 0x0000670002007a0c */ /* 0x040fe40005746670 */
[----:B------:R-:W-:Y:S01]  /*12b0*/  IADD3.X R9, R5, UR9, RZ, P1, !PT ;  /* 0x0000000905097c10 */ /* 0x000fe20008ffe4ff */
[----:B------:R-:W-:Y:S01]  /*12c0*/  ULDC.64 UR8, c[0x0][0x178] ;  /* 0x00005e0000087ab9 */ /* 0x000fe20000000a00 */
[----:B------:R-:W-:Y:S01]  /*12d0*/  ISETP.GE.AND P6, PT, R2, c[0x0][0x16c], PT ;  /* 0x00005b0002007a0c */ /* 0x000fe20003fc6270 */
[----:B------:R-:W-:Y:S02]  /*12e0*/  USHF.L.U32 UR4, UR8, 0x6, URZ ;  /* 0x0000000608047899 */ /* 0x000fe4000800063f */
[----:B------:R-:W-:-:S02]  /*12f0*/  USHF.L.U64.HI UR9, UR8, UR10, UR9 ;  /* 0x0000000a08097299 */ /* 0x000fc40008010209 */
[----:B------:R2:W-:Y:S01]  /*1300*/  LDGSTS.E.BYPASS.LTC128B.128 [R14+0x7080], [R8.64], !P5 ;  /* 0x07080000080e7fae */ /* 0x0005e2000e901d46 */
[----:B------:R-:W-:-:S03]  /*1310*/  ISETP.GE.AND P5, PT, R2, c[0x0][0x1fc], PT ;  /* 0x00007f0002007a0c */ /* 0x000fc60003fa6270 */
[----:B------:R3:W-:Y:S01]  /*1320*/  LDGSTS.E.BYPASS.LTC128B.128 [R14+0x80], [R6.64], !P0 ;  /* 0x00080000060e7fae */ /* 0x0007e2000c101d46 */
[----:B-1----:R-:W-:-:S04]  /*1330*/  IADD3 R4, P1, R6, UR11, RZ ;  /* 0x0000000b06047c10 */ /* 0x002fc8000ff3e0ff */
[----:B------:R-:W-:Y:S02]  /*1340*/  IADD3.X R5, R7, UR5, RZ, P1, !PT ;  /* 0x0000000507057c10 */ /* 0x000fe40008ffe4ff */
[----:B------:R-:W-:-:S03]  /*1350*/  IADD3 R2, P0, R4, UR11, RZ ;  /* 0x0000000b04027c10 */ /* 0x000fc6000ff1e0ff */
[----:B------:R1:W-:Y:S01]  /*1360*/  LDGSTS.E.BYPASS.LTC128B.128 [R14+0x1080], [R4.64], !P4 ;  /* 0x01080000040e7fae */ /* 0x0003e2000e101d46 */
[----:B------:R-:W-:Y:S02]  /*1370*/  IADD3.X R3, R5, UR5, RZ, P0, !PT ;  /* 0x0000000505037c10 */ /* 0x000fe400087fe4ff */
[----:B--2---:R-:W-:Y:S02]  /*1380*/  IADD3 R8, -R39, UR13, RZ ;  /* 0x0000000d27087c10 */ /* 0x004fe4000fffe1ff */
[----:B---3--:R-:W-:Y:S01]  /*1390*/  LEA.HI R6, R32, R22, RZ, 0x4 ;  /* 0x0000001620067211 */ /* 0x008fe200078f20ff */
[----:B------:R2:W-:Y:S01]  /*13a0*/  LDGSTS.E.BYPASS.LTC128B.128 [R14+0x2080], [R2.64], !P3 ;  /* 0x02080000020e7fae */ /* 0x0005e2000d901d46 */
[C---:B------:R-:W-:Y:S02]  /*13b0*/  ISETP.LT.OR P1, PT, R8.reuse, 0x1, P6 ;  /* 0x000000010800780c */ /* 0x040fe40003721670 */
[----:B------:R-:W-:Y:S02]  /*13c0*/  ISETP.LT.OR P3, PT, R8, 0x21, P6 ;  /* 0x000000210800780c */ /* 0x000fe40003761670 */
[----:B------:R-:W-:-:S02]  /*13d0*/  SHF.R.S32.HI R7, RZ, 0x5, R12 ;  /* 0x00000005ff077819 */ /* 0x000fc4000001140c */
[----:B------:R-:W-:Y:S02]  /*13e0*/  ISETP.GT.AND P4, PT, R22, 0x1f, PT ;  /* 0x0000001f1600780c */ /* 0x000fe40003f84270 */
[----:B-1----:R-:W-:-:S04]  /*13f0*/  IADD3 R4, P0, R2, UR11, RZ ;  /* 0x0000000b02047c10 */ /* 0x002fc8000ff1e0ff */
[----:B------:R-:W-:Y:S02]  /*1400*/  IADD3.X R5, R3, UR5, RZ, P0, !PT ;  /* 0x0000000503057c10 */ /* 0x000fe400087fe4ff */
[----:B--2---:R-:W-:-:S03]  /*1410*/  IADD3 R2, P0, R42, UR4, RZ ;  /* 0x000000042a027c10 */ /* 0x004fc6000ff1e0ff */
[----:B------:R1:W-:Y:S01]  /*1420*/  LDGSTS.E.BYPASS.LTC128B.128 [R14+0x3080], [R4.64], !P2 ;  /* 0x03080000040e7fae */ /* 0x0003e2000d101d46 */
[----:B------:R-:W-:Y:S02]  /*1430*/  IADD3.X R3, R43, UR9, RZ, P0, !PT ;  /* 0x000000092b037c10 */ /* 0x000fe400087fe4ff */
[----:B------:R-:W-:Y:S01]  /*1440*/  ISETP.LT.OR P2, PT, R8, 0x61, P6 ;  /* 0x000000610800780c */ /* 0x000fe20003741670 */
[----:B------:R-:W0:Y:S04]  /*1450*/  LDGDEPBAR ;  /* 0x00000000000079af */ /* 0x000e280000000000 */
[----:B------:R2:W-:Y:S01]  /*1460*/  LDGSTS.E.BYPASS.LTC128B.128 [R14+0x8080], [R42.64], !P1 ;  /* 0x080800002a0e7fae */ /* 0x0005e2000c901d46 */
[----:B------:R-:W-:-:S03]  /*1470*/  LEA R18, P1, R37, c[0x0][0x258], 0x2 ;  /* 0x0000960025127a11 */ /* 0x000fc600078210ff */
[----:B------:R3:W-:Y:S01]  /*1480*/  LDGSTS.E.BYPASS.LTC128B.128 [R14+0x9080], [R2.64], !P3 ;  /* 0x09080000020e7fae */ /* 0x0007e2000d901d46 */
[C---:B------:R-:W-:Y:S02]  /*1490*/  ISETP.LT.OR P3, PT, R8.reuse, 0x41, P6 ;  /* 0x000000410800780c */ /* 0x040fe40003761670 */
[----:B------:R-:W-:Y:S02]  /*14a0*/  LEA.HI.X R19, R37, c[0x0][0x25c], R26, 0x2, P1 ;  /* 0x0000970025137a11 */ /* 0x000fe400008f141a */
[----:B------:R-:W-:-:S03]  /*14b0*/  ISETP.LT.OR P1, PT, R8, 0x21, P5 ;  /* 0x000000210800780c */ /* 0x000fc60002f21670 */
[----:B------:R4:W-:Y:S01]  /*14c0*/  STL.64 [R1+0x28], R18 ;  /* 0x0000281201007387 */ /* 0x0009e20000100a00 */
[----:B-1----:R-:W-:Y:S02]  /*14d0*/  SHF.R.S32.HI R4, RZ, 0x4, R6 ;  /* 0x00000004ff047819 */ /* 0x002fe40000011406 */
[----:B------:R-:W-:Y:S02]  /*14e0*/  SHF.R.S32.HI R5, RZ, 0x1f, R12 ;  /* 0x0000001fff057819 */ /* 0x000fe4000001140c */
[----:B------:R-:W-:Y:S02]  /*14f0*/  LEA.HI R0, R6, R4, RZ, 0x1 ;  /* 0x0000000406007211 */ /* 0x000fe400078f08ff */
[----:B------:R-:W-:Y:S02]  /*1500*/  LEA.HI R5, R5, R7, RZ, 0x2 ;  /* 0x0000000705057211 */ /* 0x000fe400078f10ff */
[----:B------:R-:W-:Y:S02]  /*1510*/  LOP3.LUT R0, R0, 0xfffffffe, RZ, 0xc0, !PT ;  /* 0xfffffffe00007812 */ /* 0x000fe400078ec0ff */
[----:B------:R-:W-:-:S02]  /*1520*/  LOP3.LUT R5, R5, 0xfffffffc, RZ, 0xc0, !PT ;  /* 0xfffffffc05057812 */ /* 0x000fc400078ec0ff */
[----:B---3--:R-:W-:Y:S01]  /*1530*/  IADD3 R2, P0, R2, UR4, RZ ;  /* 0x0000000402027c10 */ /* 0x008fe2000ff1e0ff */
[----:B------:R-:W-:Y:S01]  /*1540*/  IMAD.IADD R200, R4, 0x1, -R0 ;  /* 0x0000000104c87824 */ /* 0x000fe200078e0a00 */
[----:B------:R-:W-:Y:S01]  /*1550*/  LOP3.LUT R0, R6, 0xfffffff0, RZ, 0xc0, !PT ;  /* 0xfffffff006007812 */ /* 0x000fe200078ec0ff */
[----:B------:R-:W-:Y:S01]  /*1560*/  IMAD.IADD R13, R7, 0x1, -R5 ;  /* 0x00000001070d7824 */ /* 0x000fe200078e0a05 */
[----:B------:R-:W-:Y:S02]  /*1570*/  IADD3.X R3, R3, UR9, RZ, P0, !PT ;  /* 0x0000000903037c10 */ /* 0x000fe400087fe4ff */
[----:B------:R-:W-:Y:S01]  /*1580*/  IADD3 R4, P0, R2, UR4, RZ ;  /* 0x0000000402047c10 */ /* 0x000fe2000ff1e0ff */
[----:B------:R-:W-:Y:S01]  /*1590*/  IMAD.IADD R6, R22, 0x1, -R0 ;  /* 0x0000000116067824 */ /* 0x000fe200078e0a00 */
[----:B------:R-:W-:Y:S01]  /*15a0*/  ULDC.64 UR4, c[0x0][0x208] ;  /* 0x0000820000047ab9 */ /* 0x000fe20000000a00 */
[----:B------:R1:W-:Y:S01]  /*15b0*/  LDGSTS.E.BYPASS.LTC128B.128 [R14+0xa080], [R2.64], !P3 ;  /* 0x0a080000020e7fae */ /* 0x0003e2000d901d46 */
[----:B------:R-:W-:Y:S01]  /*15c0*/  IADD3.X R5, R3, UR9, RZ, P0, !PT ;  /* 0x0000000903057c10 */ /* 0x000fe200087fe4ff */
[----:B------:R-:W-:Y:S01]  /*15d0*/  USHF.L.U32 UR8, UR4, 0x6, URZ ;  /* 0x0000000604087899 */ /* 0x000fe2000800063f */
[C---:B------:R-:W-:Y:S01]  /*15e0*/  ISETP.LT.OR P0, PT, R8.reuse, 0x1, P5 ;  /* 0x000000010800780c */ /* 0x040fe20002f01670 */
[----:B------:R-:W-:Y:S01]  /*15f0*/  USHF.L.U64.HI UR10, UR4, UR10, UR5 ;  /* 0x0000000a040a7299 */ /* 0x000fe20008010205 */
[----:B------:R-:W-:Y:S01]  /*1600*/  SHF.R.S32.HI R0, RZ, 0x1f, R6 ;  /* 0x0000001fff007819 */ /* 0x000fe20000011406 */
[----:B------:R3:W-:Y:S01]  /*1610*/  LDGSTS.E.BYPASS.LTC128B.128 [R14+0xb080], [R4.64], !P2 ;  /* 0x0b080000040e7fae */ /* 0x0007e2000d101d46 */
[----:B------:R-:W-:-:S02]  /*1620*/  ISETP.LT.OR P3, PT, R8, 0x41, P5 ;  /* 0x000000410800780c */ /* 0x000fc40002f61670 */
[----:B------:R-:W-:-:S04]  /*1630*/  LEA.HI R7, R0, R6, RZ, 0x3 ;  /* 0x0000000600077211 */ /* 0x000fc800078f18ff */
[----:B------:R-:W-:-:S05]  /*1640*/  LOP3.LUT R0, R7, 0xfffffff8, RZ, 0xc0, !PT ;  /* 0xfffffff807007812 */ /* 0x000fca00078ec0ff */
[----:B------:R-:W-:Y:S01]  /*1650*/  IMAD.IADD R9, R6, 0x1, -R0 ;  /* 0x0000000106097824 */ /* 0x000fe200078e0a00 */
[----:B------:R-:W-:Y:S01]  /*1660*/  LEA.HI R0, R32, R22, RZ, 0x7 ;  /* 0x0000001620007211 */ /* 0x000fe200078f38ff */
[----:B------:R-:W-:-:S03]  /*1670*/  IMAD.SHL.U32 R6, R36, 0x40, RZ ;  /* 0x0000004024067824 */ /* 0x000fc600078e00ff */
[----:B------:R-:W-:Y:S01]  /*1680*/  SHF.R.S32.HI R201, RZ, 0x7, R0 ;  /* 0x00000007ffc97819 */ /* 0x000fe20000011400 */
[----:B-1----:R-:W-:-:S04]  /*1690*/  @!P4 IMAD.SHL.U32 R2, R22, 0x10, RZ ;  /* 0x000000101602c824 */ /* 0x002fc800078e00ff */
[----:B------:R-:W-:Y:S01]  /*16a0*/  IMAD.SHL.U32 R0, R201, 0x8, RZ ;  /* 0x00000008c9007824 */ /* 0x000fe200078e00ff */
[----:B------:R1:W-:Y:S01]  /*16b0*/  @!P4 LDGSTS.E.BYPASS.LTC128B.128 [R2+0x18080], [R18.64] ;  /* 0x180800001202cfae */ /* 0x0003e2000b901d46 */
[----:B---3--:R-:W-:-:S03]  /*16c0*/  IADD3 R4, P2, R40, UR8, RZ ;  /* 0x0000000828047c10 */ /* 0x008fc6000ff5e0ff */
[----:B------:R-:W-:Y:S01]  /*16d0*/  LOP3.LUT R15, R0, 0x8, RZ, 0xc0, !PT ;  /* 0x00000008000f7812 */ /* 0x000fe200078ec0ff */
[----:B------:R-:W0:Y:S01]  /*16e0*/  LDGDEPBAR ;  /* 0x00000000000079af */ /* 0x000e220000000000 */
[----:B------:R-:W-:Y:S01]  /*16f0*/  IADD3.X R5, R41, UR10, RZ, P2, !PT ;  /* 0x0000000a29057c10 */ /* 0x000fe200097fe4ff */
[----:B------:R-:W-:Y:S01]  /*1700*/  IMAD.SHL.U32 R0, R200, 0x10, RZ ;  /* 0x00000010c8007824 */ /* 0x000fe200078e00ff */
[----:B------:R-:W-:Y:S01]  /*1710*/  ISETP.LT.OR P2, PT, R8, 0x61, P5 ;  /* 0x000000610800780c */ /* 0x000fe20002f41670 */
[----:B------:R2:W-:Y:S01]  /*1720*/  LDGSTS.E.BYPASS.LTC128B.128 [R14+0x10080], [R40.64], !P0 ;  /* 0x10080000280e7fae */ /* 0x0005e2000c101d46 */
[----:B------:R-:W-:Y:S02]  /*1730*/  IMAD.IADD R8, R11, 0x1, R16 ;  /* 0x000000010b087824 */ /* 0x000fe400078e0210 */
[----:B------:R-:W-:Y:S01]  /*1740*/  LOP3.LUT R0, R15, 0x10, R0, 0xf8, !PT ;  /* 0x000000100f007812 */ /* 0x000fe200078ef800 */
[----:B------:R3:W-:Y:S01]  /*1750*/  LDGSTS.E.BYPASS.LTC128B.128 [R14+0x11080], [R4.64], !P1 ;  /* 0x11080000040e7fae */ /* 0x0007e2000c901d46 */
[----:B-1----:R-:W-:-:S02]  /*1760*/  IADD3 R2, P0, R4, UR8, RZ ;  /* 0x0000000804027c10 */ /* 0x002fc4000ff1e0ff */
[C---:B----4-:R-:W-:Y:S02]  /*1770*/  LEA R18, P1, R20.reuse, c[0x0][0x280], 0x2 ;  /* 0x0000a00014127a11 */ /* 0x050fe400078210ff */
[----:B------:R-:W-:Y:S02]  /*1780*/  IADD3.X R3, R5, UR10, RZ, P0, !PT ;  /* 0x0000000a05037c10 */ /* 0x000fe400087fe4ff */
[----:B------:R-:W-:-:S03]  /*1790*/  LEA.HI.X R19, R20, c[0x0][0x284], R21, 0x2, P1 ;  /* 0x0000a10014137a11 */ /* 0x000fc600008f1415 */
[----:B------:R1:W-:Y:S01]  /*17a0*/  LDGSTS.E.BYPASS.LTC128B.128 [R14+0x12080], [R2.64], !P3 ;  /* 0x12080000020e7fae */ /* 0x0003e2000d901d46 */
[----:B---3--:R-:W-:-:S03]  /*17b0*/  IADD3 R4, P0, R2, UR8, RZ ;  /* 0x0000000802047c10 */ /* 0x008fc6000ff1e0ff */
[----:B------:R-:W-:Y:S01]  /*17c0*/  STL.64 [R1+0x20], R18 ;  /* 0x0000201201007387 */ /* 0x000fe20000100a00 */
[----:B------:R-:W-:Y:S02]  /*17d0*/  IADD3.X R5, R3, UR10, RZ, P0, !PT ;  /* 0x0000000a03057c10 */ /* 0x000fe400087fe4ff */
[----:B------:R-:W-:-:S03]  /*17e0*/  PLOP3.LUT P0, PT, PT, PT, UP0, 0x80, 0x0 ;  /* 0x000000000000781c */ /* 0x000fc60003f0f008 */
[----:B------:R3:W-:Y:S01]  /*17f0*/  LDGSTS.E.BYPASS.LTC128B.128 [R14+0x13080], [R4.64], !P2 ;  /* 0x13080000040e7fae */ /* 0x0007e2000d101d46 */
[----:B-1----:R-:W-:Y:S02]  /*1800*/  @!P4 IMAD.SHL.U32 R2, R22, 0x10, RZ ;  /* 0x000000101602c824 */ /* 0x002fe400078e00ff */
[----:B------:R-:W-:-:S03]  /*1810*/  IMAD.SHL.U32 R3, R9, 0x40, RZ ;  /* 0x0000004009037824 */ /* 0x000fc600078e00ff */
[----:B------:R1:W-:Y:S02]  /*1820*/  @!P4 LDGSTS.E.BYPASS.LTC128B.128 [R2+0x18480], [R18.64] ;  /* 0x184800001202cfae */ /* 0x0003e4000b901d46 */
[----:B------:R-:W-:Y:S02]  /*1830*/  LOP3.LUT R3, R3, 0x1c0, RZ, 0xc0, !PT ;  /* 0x000001c003037812 */ /* 0x000fe400078ec0ff */
[----:B------:R-:W0:Y:S01]  /*1840*/  LDGDEPBAR ;  /* 0x00000000000079af */ /* 0x000e220000000000 */
[----:B---3--:R-:W-:-:S03]  /*1850*/  IADD3 R5, P1, R6, R10, RZ ;  /* 0x0000000a06057210 */ /* 0x008fc60007f3e0ff */
[----:B------:R-:W0:Y:S01]  /*1860*/  LDGDEPBAR ;  /* 0x00000000000079af */ /* 0x000e220000000000 */
[----:B------:R-:W-:-:S03]  /*1870*/  SHF.R.U32.HI R4, RZ, 0x3, R3 ;  /* 0x00000003ff047819 */ /* 0x000fc60000011603 */
[----:B------:R3:W-:Y:S01]  /*1880*/  STL [R1+0x40], R5 ;  /* 0x0000400501007387 */ /* 0x0007e20000100800 */
[----:B-1----:R-:W-:-:S05]  /*1890*/  IMAD.SHL.U32 R2, R200, 0x8, RZ ;  /* 0x00000008c8027824 */ /* 0x002fca00078e00ff */
[----:B------:R-:W-:Y:S02]  /*18a0*/  LOP3.LUT R2, R3, 0x8, R2, 0xf8, !PT ;  /* 0x0000000803027812 */ /* 0x000fe400078ef802 */
[----:B------:R-:W-:Y:S01]  /*18b0*/  LOP3.LUT R3, R4, R0, R3, 0x1e, !PT ;  /* 0x0000000004037212 */ /* 0x000fe200078e1e03 */
[----:B------:R-:W-:Y:S01]  /*18c0*/  IMAD.SHL.U32 R0, R13, 0x400, RZ ;  /* 0x000004000d007824 */ /* 0x000fe200078e00ff */
[----:B------:R-:W-:Y:S01]  /*18d0*/  LOP3.LUT R4, R2, R4, RZ, 0x3c, !PT ;  /* 0x0000000402047212 */ /* 0x000fe200078e3cff */
[----:B---3--:R-:W-:-:S05]  /*18e0*/  IMAD.SHL.U32 R5, R7, 0x40, RZ ;  /* 0x0000004007057824 */ /* 0x008fca00078e00ff */
[----:B------:R-:W-:Y:S02]  /*18f0*/  LOP3.LUT R2, R5, 0xfffffe00, RZ, 0xc0, !PT ;  /* 0xfffffe0005027812 */ /* 0x000fe400078ec0ff */
[----:B------:R-:W-:Y:S02]  /*1900*/  LEA.HI.X.SX32 R5, R6, R8, 0x1, P1 ;  /* 0x0000000806057211 */ /* 0x000fe400008f0eff */
[-C--:B------:R-:W-:Y:S02]  /*1910*/  IADD3 R207, R4, R2.reuse, R0 ;  /* 0x0000000204cf7210 */ /* 0x080fe40007ffe000 */
[----:B------:R-:W-:Y:S01]  /*1920*/  LOP3.LUT R206, R3, R2, RZ, 0xfc, !PT ;  /* 0x0000000203ce7212 */ /* 0x000fe200078efcff */
[----:B------:R2:W-:Y:S01]  /*1930*/  STL [R1+0x3c], R5 ;  /* 0x00003c0501007387 */ /* 0x0005e20000100800 */
[C---:B------:R-:W-:Y:S02]  /*1940*/  IADD3 R2, R14.reuse, 0x10080, RZ ;  /* 0x000100800e027810 */ /* 0x040fe40007ffe0ff */
[----:B------:R-:W-:-:S03]  /*1950*/  IADD3 R3, R14, 0x8080, RZ ;  /* 0x000080800e037810 */ /* 0x000fc60007ffe0ff */
[----:B------:R2:W-:Y:S04]  /*1960*/  STL [R1+0x34], R2 ;  /* 0x0000340201007387 */ /* 0x0005e80000100800 */
[----:B------:R2:W-:Y:S01]  /*1970*/  STL [R1+0x38], R3 ;  /* 0x0000380301007387 */ /* 0x0005e20000100800 */
[----:B------:R-:W-:Y:S05]  /*1980*/  @!P0 BRA `(.L_x_975) ;  /* 0x0000021000008947 */ /* 0x000fea0003800000 */
[----:B------:R-:W-:Y:S01]  /*1990*/  USHF.L.U32 UR12, UR4, 0x5, URZ ;  /* 0x00000005040c7899 */ /* 0x000fe2000800063f */
[----:B--2---:R-:W-:Y:S01]  /*19a0*/  IMAD.U32 R2, RZ, RZ, UR13 ;  /* 0x0000000dff027e24 */ /* 0x004fe2000f8e00ff */
[----:B------:R-:W-:Y:S01]  /*19b0*/  ULDC UR5, c[0x0][0x20c] ;  /* 0x0000830000057ab9 */ /* 0x000fe20000000800 */
[----:B------:R-:W-:Y:S01]  /*19c0*/  BSSY B0, `(.L_x_975) ;  /* 0x000001d000007945 */ /* 0x000fe20003800000 */
[----:B------:R-:W-:Y:S02]  /*19d0*/  UMOV UR11, 0x5 ;  /* 0x00000005000b7882 */ /* 0x000fe40000000000 */
[----:B------:R-:W-:Y:S01]  /*19e0*/  USHF.L.U64.HI UR5, UR4, UR11, UR5 ;  /* 0x0000000b04057299 */ /* 0x000fe20008010205 */
[----:B------:R-:W-:Y:S01]  /*19f0*/  IADD3 R6, -R39, -0x80, R2 ;  /* 0xffffff8027067810 */ /* 0x000fe20007ffe102 */
[----:B------:R-:W-:-:S02]  /*1a00*/  USHF.L.U32 UR4, UR12, 0x1, URZ ;  /* 0x000000010c047899 */ /* 0x000fc4000800063f */
[----:B------:R-:W-:Y:S01]  /*1a10*/  USHF.L.U64.HI UR5, UR12, 0x1, UR5 ;  /* 0x000000010c057899 */ /* 0x000fe20008010205 */
[C---:B------:R-:W-:Y:S02]  /*1a20*/  ISETP.LT.OR P1, PT, R6.reuse, 0x1, P5 ;  /* 0x000000010600780c */ /* 0x040fe40002f21670 */
[----:B------:R-:W-:Y:S01]  /*1a30*/  ISETP.LT.OR P3, PT, R6, 0x21, P5 ;  /* 0x000000210600780c */ /* 0x000fe20002f61670 */
[----:B------:R-:W-:Y:S02]  /*1a40*/  IMAD.U32 R3, RZ, RZ, UR4 ;  /* 0x00000004ff037e24 */ /* 0x000fe4000f8e00ff */
[----:B------:R-:W-:-:S03]  /*1a50*/  IMAD.U32 R4, RZ, RZ, UR5 ;  /* 0x00000005ff047e24 */ /* 0x000fc6000f8e00ff */
        /* <DEDUP_REMOVED lines=17> */
[----:B--2---:R-:W-:-:S05]  /*1b70*/  SHF.L.U32 R2, R22, 0x4, RZ ;  /* 0x0000000416027819 */ /* 0x004fca00000006ff */
[----:B------:R1:W-:Y:S02]  /*1b80*/  LDGSTS.E.BYPASS.LTC128B.128 [R2+0x18680], [R18.64+0x200] ;  /* 0x1868020012027fae */ /* 0x0003e4000b901d46 */
.L_x_976:
[----:B------:R-:W-:Y:S05]  /*1b90*/  BSYNC B0 ;  /* 0x0000000000007941 */ /* 0x000fea0003800000 */
.L_x_975:
[----:B-12---:R-:W-:Y:S01]  /*1ba0*/  LEA.HI R2, R32, R22, RZ, 0x2 ;  /* 0x0000001620027211 */ /* 0x006fe200078f10ff */
[----:B------:R-:W-:Y:S01]  /*1bb0*/  IMAD.SHL.U32 R5, R35, 0x40, RZ ;  /* 0x0000004023057824 */ /* 0x000fe200078e00ff */
[----:B------:R-:W-:Y:S01]  /*1bc0*/  LOP3.LUT R4, R12, 0xffffffe0, RZ, 0xc0, !PT ;  /* 0xffffffe00c047812 */ /* 0x000fe200078ec0ff */
[----:B------:R-:W-:Y:S01]  /*1bd0*/  IMAD.SHL.U32 R7, R13, 0x10, RZ ;  /* 0x000000100d077824 */ /* 0x000fe200078e00ff */
[----:B------:R-:W-:Y:S01]  /*1be0*/  LOP3.LUT R3, R2, 0x3ffffffc, RZ, 0xc0, !PT ;  /* 0x3ffffffc02037812 */ /* 0x000fe200078ec0ff */
[----:B------:R-:W-:Y:S01]  /*1bf0*/  IMAD.MOV.U32 R220, RZ, RZ, 0x40 ;  /* 0x00000040ffdc7424 */ /* 0x000fe200078e00ff */
[----:B------:R-:W-:Y:S01]  /*1c00*/  LOP3.LUT R8, R5, 0x1c0, RZ, 0xc0, !PT ;  /* 0x000001c005087812 */ /* 0x000fe200078ec0ff */
[C---:B------:R-:W-:Y:S01]  /*1c10*/  IMAD.IADD R10, R22.reuse, 0x1, -R4 ;  /* 0x00000001160a7824 */ /* 0x040fe200078e0a04 */
[----:B------:R-:W-:Y:S01]  /*1c20*/  LEA.HI R4, R201, R201, RZ, 0x1 ;  /* 0x000000c9c9047211 */ /* 0x000fe200078f08ff */
[----:B------:R-:W-:Y:S01]  /*1c30*/  IMAD.IADD R22, R22, 0x1, -R3 ;  /* 0x0000000116167824 */ /* 0x000fe200078e0a03 */
[--C-:B------:R-:W-:Y:S01]  /*1c40*/  SHF.R.S32.HI R6, RZ, 0x2, R2.reuse ;  /* 0x00000002ff067819 */ /* 0x100fe20000011402 */
[----:B------:R-:W-:Y:S01]  /*1c50*/  IMAD.SHL.U32 R3, R39, 0x8, RZ ;  /* 0x0000000827037824 */ /* 0x000fe200078e00ff */
[----:B------:R-:W-:Y:S01]  /*1c60*/  SHF.R.S32.HI R2, RZ, 0x1f, R2 ;  /* 0x0000001fff027819 */ /* 0x000fe20000011402 */
[----:B------:R-:W-:Y:S01]  /*1c70*/  IMAD R22, R22, 0x2, R0 ;  /* 0x0000000216167824 */ /* 0x000fe200078e0200 */
[C---:B------:R-:W-:Y:S01]  /*1c80*/  LOP3.LUT P3, RZ, R9.reuse, 0x4, RZ, 0xc0, !PT ;  /* 0x0000000409ff7812 */ /* 0x040fe2000786c0ff */
[----:B------:R-:W-:Y:S01]  /*1c90*/  IMAD.MOV.U32 R205, RZ, RZ, 0x20 ;  /* 0x00000020ffcd7424 */ /* 0x000fe200078e00ff */
[----:B------:R-:W-:Y:S01]  /*1ca0*/  LOP3.LUT P0, RZ, R9, 0x2, RZ, 0xc0, !PT ;  /* 0x0000000209ff7812 */ /* 0x000fe2000780c0ff */
[----:B------:R-:W0:Y:S01]  /*1cb0*/  LDGDEPBAR ;  /* 0x00000000000079af */ /* 0x000e220000000000 */
[----:B------:R-:W-:Y:S01]  /*1cc0*/  LOP3.LUT R3, R3, 0x8, RZ, 0xc0, !PT ;  /* 0x0000000803037812 */ /* 0x000fe200078ec0ff */
[----:B------:R-:W-:Y:S01]  /*1cd0*/  UIADD3 UR7, UR13, 0x7f, URZ ;  /* 0x0000007f0d077890 */ /* 0x000fe2000fffe03f */
[--C-:B------:R-:W-:Y:S01]  /*1ce0*/  SHF.R.U32.HI R9, RZ, 0x3, R8.reuse ;  /* 0x00000003ff097819 */ /* 0x100fe20000011608 */
[----:B------:R-:W-:Y:S01]  /*1cf0*/  CS2R R126, SRZ ;  /* 0x00000000007e7805 */ /* 0x000fe2000001ff00 */
[----:B------:R-:W-:Y:S01]  /*1d00*/  LOP3.LUT R5, R8, 0x30, R7, 0xf8, !PT ;  /* 0x0000003008057812 */ /* 0x000fe200078ef807 */
[----:B------:R-:W-:Y:S01]  /*1d10*/  USHF.R.S32.HI UR6, URZ, 0x1f, UR7 ;  /* 0x0000001f3f067899 */ /* 0x000fe20008011407 */
[----:B------:R-:W-:Y:S01]  /*1d20*/  LOP3.LUT R4, R4, 0xfffffffe, RZ, 0xc0, !PT ;  /* 0xfffffffe04047812 */ /* 0x000fe200078ec0ff */
[----:B------:R-:W-:Y:S01]  /*1d30*/  CS2R R124, SRZ ;  /* 0x00000000007c7805 */ /* 0x000fe2000001ff00 */
[----:B------:R-:W-:Y:S01]  /*1d40*/  LEA.HI R2, R2, R6, RZ, 0x3 ;  /* 0x0000000602027211 */ /* 0x000fe200078f18ff */
[----:B------:R-:W-:Y:S01]  /*1d50*/  ULEA.HI UR6, UR6, UR7, URZ, 0x7 ;  /* 0x0000000706067291 */ /* 0x000fe2000f8f383f */
[----:B------:R-:W-:Y:S01]  /*1d60*/  LOP3.LUT R8, R9, R3, R8, 0x1e, !PT ;  /* 0x0000000309087212 */ /* 0x000fe200078e1e08 */
[----:B------:R-:W-:Y:S01]  /*1d70*/  IMAD.IADD R4, R201, 0x1, -R4 ;  /* 0x00000001c9047824 */ /* 0x000fe200078e0a04 */
[----:B------:R-:W-:Y:S01]  /*1d80*/  LOP3.LUT R5, R9, R5, R3, 0x1e, !PT ;  /* 0x0000000509057212 */ /* 0x000fe200078e1e03 */
[----:B------:R-:W-:Y:S01]  /*1d90*/  IMAD R201, R200, 0x2, R201 ;  /* 0x00000002c8c97824 */ /* 0x000fe200078e02c9 */
[----:B------:R-:W-:Y:S01]  /*1da0*/  SHF.R.S32.HI R3, RZ, 0x1f, R10 ;  /* 0x0000001fff037819 */ /* 0x000fe2000001140a */
[----:B------:R-:W-:Y:S01]  /*1db0*/  IMAD R212, R4, -0x8, R212 ;  /* 0xfffffff804d47824 */ /* 0x000fe200078e02d4 */
[----:B------:R-:W-:Y:S01]  /*1dc0*/  LOP3.LUT R2, R2, 0xfffffff8, RZ, 0xc0, !PT ;  /* 0xfffffff802027812 */ /* 0x000fe200078ec0ff */
[----:B------:R-:W-:Y:S01]  /*1dd0*/  IMAD R200, R200, 0x200, R5 ;  /* 0x00000200c8c87824 */ /* 0x000fe200078e0205 */
[----:B------:R-:W-:Y:S01]  /*1de0*/  LEA.HI R0, R3, R10, RZ, 0x2 ;  /* 0x0000000a03007211 */ /* 0x000fe200078f10ff */
[----:B------:R-:W-:Y:S01]  /*1df0*/  IMAD.U32 R201, R201, 0x200, R8 ;  /* 0x00000200c9c97824 */ /* 0x000fe200078e0008 */
        /* <DEDUP_REMOVED lines=8> */
[----:B------:R-:W-:Y:S01]  /*1e80*/  SEL R203, R205, 0xffffffe0, !P2 ;  /* 0xffffffe0cdcb7807 */ /* 0x000fe20005000000 */
[----:B------:R1:W-:Y:S01]  /*1e90*/  STL [R1+0x4], R0 ;  /* 0x0000040001007387 */ /* 0x0003e20000100800 */
[----:B------:R-:W-:Y:S01]  /*1ea0*/  SEL R202, R220, 0xffffffc0, !P1 ;  /* 0xffffffc0dcca7807 */ /* 0x000fe20004800000 */
[----:B------:R-:W-:Y:S01]  /*1eb0*/  IMAD R212, R5, -0x2, R212 ;  /* 0xfffffffe05d47824 */ /* 0x000fe200078e02d4 */
[----:B------:R-:W-:Y:S01]  /*1ec0*/  R2P PR, R4, 0x6 ;  /* 0x0000000604007804 */ /* 0x000fe20000000000 */
[C---:B------:R-:W-:Y:S01]  /*1ed0*/  IMAD.IADD R204, R201.reuse, 0x1, R203 ;  /* 0x00000001c9cc7824 */ /* 0x040fe200078e02cb */
[C---:B------:R-:W-:Y:S01]  /*1ee0*/  SEL R172, R220.reuse, 0xffffffc0, !P3 ;  /* 0xffffffc0dcac7807 */ /* 0x040fe20005800000 */
[----:B------:R-:W-:Y:S01]  /*1ef0*/  IMAD.IADD R202, R201, 0x1, R202 ;  /* 0x00000001c9ca7824 */ /* 0x000fe200078e02ca */
[----:B------:R-:W-:Y:S01]  /*1f00*/  SEL R208, R205, 0xffffffe0, !P3 ;  /* 0xffffffe0cdd07807 */ /* 0x000fe20005800000 */
        /* <DEDUP_REMOVED lines=17> */
[----:B-1----:R-:W-:Y:S01]  /*2020*/  LOP3.LUT R0, R3, 0x1c0, RZ, 0xc0, !PT ;  /* 0x000001c003007812 */ /* 0x002fe200078ec0ff */
[----:B------:R-:W-:Y:S01]  /*2030*/  CS2R R98, SRZ ;  /* 0x0000000000627805 */ /* 0x000fe2000001ff00 */
[----:B------:R-:W-:Y:S01]  /*2040*/  CS2R R96, SRZ ;  /* 0x0000000000607805 */ /* 0x000fe2000001ff00 */
[----:B------:R-:W-:Y:S01]  /*2050*/  CS2R R90, SRZ ;  /* 0x00000000005a7805 */ /* 0x000fe2000001ff00 */
[----:B------:R-:W-:Y:S01]  /*2060*/  SHF.R.U32.HI R2, RZ, 0x3, R0 ;  /* 0x00000003ff027819 */ /* 0x000fe20000011600 */
[----:B------:R-:W-:Y:S01]  /*2070*/  CS2R R88, SRZ ;  /* 0x0000000000587805 */ /* 0x000fe2000001ff00 */
[----:B------:R-:W-:Y:S01]  /*2080*/  CS2R R86, SRZ ;  /* 0x0000000000567805 */ /* 0x000fe2000001ff00 */
[----:B------:R-:W-:Y:S01]  /*2090*/  CS2R R84, SRZ ;  /* 0x0000000000547805 */ /* 0x000fe2000001ff00 */
[----:B------:R-:W-:Y:S01]  /*20a0*/  LOP3.LUT R0, R2, R0, R15, 0x1e, !PT ;  /* 0x0000000002007212 */ /* 0x000fe200078e1e0f */
[----:B------:R-:W-:Y:S01]  /*20b0*/  IMAD.MOV.U32 R2, RZ, RZ, 0x40 ;  /* 0x00000040ff027424 */ /* 0x000fe200078e00ff */
[----:B------:R-:W-:Y:S01]  /*20c0*/  CS2R R78, SRZ ;  /* 0x00000000004e7805 */ /* 0x000fe2000001ff00 */
[----:B------:R-:W-:Y:S01]  /*20d0*/  CS2R R76, SRZ ;  /* 0x00000000004c7805 */ /* 0x000fe2000001ff00 */
[----:B------:R-:W-:Y:S01]  /*20e0*/  CS2R R82, SRZ ;  /* 0x0000000000527805 */ /* 0x000fe2000001ff00 */
[----:B------:R-:W-:Y:S01]  /*20f0*/  IMAD.IADD R0, R0, 0x1, R22 ;  /* 0x0000000100007824 */ /* 0x000fe200078e0216 */
[----:B------:R-:W-:Y:S01]  /*2100*/  SEL R2, R2, 0xffffffc0, !P3 ;  /* 0xffffffc002027807 */ /* 0x000fe20005800000 */
[----:B------:R-:W-:Y:S01]  /*2110*/  CS2R R80, SRZ ;  /* 0x0000000000507805 */ /* 0x000fe2000001ff00 */
[----:B------:R-:W-:Y:S01]  /*2120*/  CS2R R74, SRZ ;  /* 0x00000000004a7805 */ /* 0x000fe2000001ff00 */
[----:B------:R-:W-:Y:S01]  /*2130*/  CS2R R72, SRZ ;  /* 0x0000000000487805 */ /* 0x000fe2000001ff00 */
[----:B------:R-:W-:Y:S01]  /*2140*/  LEA R218, R0, 0x18880, 0x1 ;  /* 0x0001888000da7811 */ /* 0x000fe200078e08ff */
[----:B------:R1:W-:Y:S01]  /*2150*/  STL [R1+0x30], R2 ;  /* 0x0000300201007387 */ /* 0x0003e20000100800 */
[----:B------:R-:W-:Y:S01]  /*2160*/  CS2R R70, SRZ ;  /* 0x0000000000467805 */ /* 0x000fe2000001ff00 */
[----:B------:R-:W-:Y:S01]  /*2170*/  CS2R R68, SRZ ;  /* 0x0000000000447805 */ /* 0x000fe2000001ff00 */
[C---:B------:R-:W-:Y:S01]  /*2180*/  IADD3 R219, R218.reuse, 0x20, RZ ;  /* 0x00000020dadb7810 */ /* 0x040fe20007ffe0ff */
[C---:B------:R-:W-:Y:S01]  /*2190*/  IMAD.IADD R221, R218.reuse, 0x1, R220 ;  /* 0x00000001dadd7824 */ /* 0x040fe200078e02dc */
[----:B------:R-:W-:Y:S01]  /*21a0*/  @P1 IADD3 R219, R218, -0x20, RZ ;  /* 0xffffffe0dadb1810 */ /* 0x000fe20007ffe0ff */
[----:B------:R-:W-:Y:S01]  /*21b0*/  IMAD.SHL.U32 R200, R200, 0x2, RZ ;  /* 0x00000002c8c87824 */ /* 0x000fe200078e00ff */
[----:B------:R-:W-:Y:S01]  /*21c0*/  SEL R205, R205, 0xffffffe0, !P0 ;  /* 0xffffffe0cdcd7807 */ /* 0x000fe20004000000 */
[----:B------:R-:W-:Y:S01]  /*21d0*/  IMAD.IADD R203, R203, 0x1, R202 ;  /* 0x00000001cbcb7824 */ /* 0x000fe200078e02ca */
[----:B------:R-:W-:Y:S01]  /*21e0*/  UMOV UR5, URZ ;  /* 0x0000003f00057c82 */ /* 0x000fe20008000000 */
[----:B------:R-:W-:Y:S01]  /*21f0*/  IMAD.IADD R220, R220, 0x1, R219 ;  /* 0x00000001dcdc7824 */ /* 0x000fe200078e02db */
[----:B------:R-:W-:Y:S01]  /*2200*/  UMOV UR12, 0x1 ;  /* 0x00000001000c7882 */ /* 0x000fe20000000000 */
[----:B------:R-:W-:Y:S01]  /*2210*/  IMAD.IADD R209, R206, 0x1, R208 ;  /* 0x00000001ced17824 */ /* 0x000fe200078e02d0 */
[----:B------:R-:W-:-:S02]  /*2220*/  UMOV UR11, URZ ;  /* 0x0000003f000b7c82 */ /* 0x000fc40008000000 */
[----:B------:R-:W-:Y:S02]  /*2230*/  UMOV UR4, URZ ;  /* 0x0000003f00047c82 */ /* 0x000fe40008000000 */
[----:B------:R-:W-:Y:S02]  /*2240*/  ULDC.64 UR16, c[0x0][0x118] ;  /* 0x0000460000107ab9 */ /* 0x000fe40000000a00 */
[----:B------:R-:W-:Y:S02]  /*2250*/  USHF.R.S32.HI UR8, URZ, 0x7, UR6 ;  /* 0x000000073f087899 */ /* 0x000fe40008011406 */
[----:B------:R-:W-:Y:S02]  /*2260*/  ULDC.64 UR14, c[0x0][0x118] ;  /* 0x00004600000e7ab9 */ /* 0x000fe40000000a00 */
.L_x_979:
[----:B------:R-:W-:Y:S04]  /*2270*/  DEPBAR.LE SB0, 0x1 ;  /* 0x000080400000791a */ /* 0x000fe80000000000 */
[----:B------:R-:W-:Y:S01]  /*2280*/  BAR.SYNC.DEFER_BLOCKING 0x0 ;  /* 0x0000000000007b1d */ /* 0x000fe20000010000 */
[----:B------:R-:W-:Y:S01]  /*2290*/  IMAD.U32 R0, RZ, RZ, UR4 ;  /* 0x00000004ff007e24 */ /* 0x000fe2000f8e00ff */
[----:B------:R-:W-:Y:S01]  /*22a0*/  UIADD3 UR20, UR5, 0x1, URZ ;  /* 0x0000000105147890 */ /* 0x000fe2000fffe03f */
[----:B-1----:R-:W-:Y:S03]  /*22b0*/  IMAD.U32 R2, RZ, RZ, UR4 ;  /* 0x00000004ff027e24 */ /* 0x002fe6000f8e00ff */
        /* <DEDUP_REMOVED lines=80> */
[----:B------:R-:W1:Y:S01]  /*27c0*/  LDS R211, [R211+0x181a0] ;  /* 0x0181a000d3d37984 */ /* 0x000e620000000800 */
        /* <DEDUP_REMOVED lines=36> */
[----:B-12-4-:R-:W2:Y:S01]  /*2a10*/  LDL R224, [R1] ;  /* 0x0000000001e07983 */ /* 0x016ea20000100800 */
[----:B------:R-:W-:Y:S01]  /*2a20*/  ULDC.64 UR6, c[0x0][0x178] ;  /* 0x00005e0000067ab9 */ /* 0x000fe20000000a00 */
[----:B------:R-:W-:Y:S01]  /*2a30*/  IMAD.U32 R136, RZ, RZ, UR12 ;  /* 0x0000000cff887e24 */ /* 0x000fe2000f8e00ff */
[----:B------:R-:W-:Y:S01]  /*2a40*/  UIMAD UR19, UR20, -0x80, UR13 ;  /* 0xffffff80141378a4 */ /* 0x000fe2000f8e020d */
[----:B------:R-:W3:Y:S01]  /*2a50*/  LDL.64 R222, [R1+0x10] ;  /* 0x0000100001de7983 */ /* 0x000ee20000100a00 */
[----:B------:R-:W-:Y:S01]  /*2a60*/  IMAD.U32 R138, RZ, RZ, UR12 ;  /* 0x0000000cff8a7e24 */ /* 0x000fe2000f8e00ff */
[----:B------:R-:W-:Y:S01]  /*2a70*/  UIMAD.WIDE.U32 UR22, UR20, UR6, URZ ;  /* 0x00000006141672a5 */ /* 0x000fe2000f8e003f */
[----:B------:R-:W-:Y:S01]  /*2a80*/  IMAD.U32 R139, RZ, RZ, UR5 ;  /* 0x00000005ff8b7e24 */ /* 0x000fe2000f8e00ff */
[----:B------:R-:W4:Y:S01]  /*2a90*/  LDL R213, [R1+0x38] ;  /* 0x0000380001d57983 */ /* 0x000f220000100800 */
[----:B------:R-:W-:Y:S03]  /*2aa0*/  USHF.R.S32.HI UR18, URZ, 0x1f, UR20 ;  /* 0x0000001f3f127899 */ /* 0x000fe60008011414 */
[----:B------:R-:W5:Y:S01]  /*2ab0*/  LDL.64 R216, [R1+0x18] ;  /* 0x0000180001d87983 */ /* 0x000f620000100a00 */
[----:B------:R-:W-:Y:S01]  /*2ac0*/  @!P4 LEA R140, R139, 0x80, 0x7 ;  /* 0x000000808b8cc811 */ /* 0x000fe200078e38ff */
[----:B------:R-:W-:Y:S01]  /*2ad0*/  UIMAD UR18, UR18, UR6, URZ ;  /* 0x00000006121272a4 */ /* 0x000fe2000f8e023f */
[----:B------:R-:W-:Y:S01]  /*2ae0*/  IMAD.U32 R132, RZ, RZ, UR22 ;  /* 0x00000016ff847e24 */ /* 0x000fe2000f8e00ff */
[----:B------:R-:W5:Y:S01]  /*2af0*/  LDL.64 R214, [R1+0x28] ;  /* 0x0000280001d67983 */ /* 0x000f620000100a00 */
[----:B------:R-:W-:Y:S01]  /*2b00*/  IMAD.U32 R134, RZ, RZ, UR22 ;  /* 0x00000016ff867e24 */ /* 0x000fe2000f8e00ff */
[----:B------:R-:W-:Y:S02]  /*2b10*/  UIMAD UR18, UR20, UR7, UR18 ;  /* 0x00000007141272a4 */ /* 0x000fe4000f8e0212 */
[----:B------:R-:W-:Y:S02]  /*2b20*/  USHF.L.U32 UR6, UR6, 0x6, URZ ;  /* 0x0000000606067899 */ /* 0x000fe4000800063f */
[----:B------:R-:W-:Y:S06]  /*2b30*/  UIADD3 UR18, UR23, UR18, URZ ;  /* 0x0000001217127290 */ /* 0x000fec000fffe03f */
[----:B------:R-:W-:Y:S01]  /*2b40*/  IMAD.U32 R133, RZ, RZ, UR18 ;  /* 0x00000012ff857e24 */ /* 0x000fe2000f8e00ff */
[----:B--2---:R-:W-:Y:S04]  /*2b50*/  IADD3 R137, -R224, UR19, RZ ;  /* 0x00000013e0897c10 */ /* 0x004fe8000fffe1ff */
[C---:B------:R-:W-:Y:S02]  /*2b60*/  ISETP.LT.OR P0, PT, R137.reuse, 0x1, P6 ;  /* 0x000000018900780c */ /* 0x040fe40003701670 */
[----:B---3--:R-:W-:Y:S01]  /*2b70*/  LEA R132, P1, R132, R222, 0x8 ;  /* 0x000000de84847211 */ /* 0x008fe200078240ff */
[----:B----4-:R-:W-:Y:S01]  /*2b80*/  IMAD R136, R136, 0x4000, R213 ;  /* 0x0000400088887824 */ /* 0x010fe200078e02d5 */
[C---:B------:R-:W-:Y:S02]  /*2b90*/  ISETP.LT.OR P3, PT, R137.reuse, 0x21, P6 ;  /* 0x000000218900780c */ /* 0x040fe40003761670 */
[----:B------:R-:W-:Y:S02]  /*2ba0*/  LEA.HI.X R133, R134, R223, R133, 0x8, P1 ;  /* 0x000000df86857211 */ /* 0x000fe400008f4485 */
[----:B------:R-:W-:Y:S02]  /*2bb0*/  IADD3 R134, P1, R132, UR6, RZ ;  /* 0x0000000684867c10 */ /* 0x000fe4000ff3e0ff */
[----:B------:R-:W-:Y:S03]  /*2bc0*/  ISETP.LT.OR P2, PT, R137, 0x41, P6 ;  /* 0x000000418900780c */ /* 0x000fe60003741670 */
[----:B------:R-:W-:Y:S01]  /*2bd0*/  @!PT LDS RZ, [RZ] ;  /* 0x00000000fffff984 */ /* 0x000fe20000000800 */
[----:B------:R-:W-:Y:S01]  /*2be0*/  @!PT LDS RZ, [RZ] ;  /* 0x00000000fffff984 */ /* 0x000fe20000000800 */
[----:B------:R-:W-:Y:S01]  /*2bf0*/  @!PT LDS RZ, [RZ] ;  /* 0x00000000fffff984 */ /* 0x000fe20000000800 */
[----:B------:R1:W-:Y:S01]  /*2c00*/  LDGSTS.E.BYPASS.LTC128B.128 [R136], [R132.64], !P0 ;  /* 0x0000000084887fae */ /* 0x0003e2000c101d50 */
[----:B------:R-:W-:Y:S02]  /*2c10*/  IADD3.X R135, R133, UR9, RZ, P1, !PT ;  /* 0x0000000985877c10 */ /* 0x000fe40008ffe4ff */
[----:B------:R-:W-:Y:S01]  /*2c20*/  ISETP.LT.OR P1, PT, R137, 0x61, P6 ;  /* 0x000000618900780c */ /* 0x000fe20003721670 */
[----:B-----5:R-:W-:Y:S02]  /*2c30*/  @!P4 IMAD R137, R138, 0x80, R216 ;  /* 0x000000808a89c824 */ /* 0x020fe400078e02d8 */
[----:B------:R2:W-:Y:S02]  /*2c40*/  LDGSTS.E.BYPASS.LTC128B.128 [R136+0x1000], [R134.64], !P3 ;  /* 0x0100000086887fae */ /* 0x0005e4000d901d50 */
[----:B------:R-:W-:Y:S01]  /*2c50*/  @!P4 IMAD.SHL.U32 R137, R137, 0x4, RZ ;  /* 0x000000048989c824 */ /* 0x000fe200078e00ff */
[----:B-1----:R-:W-:Y:S04]  /*2c60*/  IADD3 R132, P0, R134, UR6, RZ ;  /* 0x0000000686847c10 */ /* 0x002fe8000ff1e0ff */
[----:B------:R-:W-:Y:S02]  /*2c70*/  IADD3.X R133, R135, UR9, RZ, P0, !PT ;  /* 0x0000000987857c10 */ /* 0x000fe400087fe4ff */
[----:B------:R-:W-:Y:S01]  /*2c80*/  IADD3 R138, P0, R132, UR6, RZ ;  /* 0x00000006848a7c10 */ /* 0x000fe2000ff1e0ff */
[----:B--2---:R-:W-:Y:S02]  /*2c90*/  @!P4 IMAD.WIDE R134, R140, 0x4, R214 ;  /* 0x000000048c86c825 */ /* 0x004fe400078e02d6 */
[----:B------:R1:W-:Y:S01]  /*2ca0*/  LDGSTS.E.BYPASS.LTC128B.128 [R136+0x2000], [R132.64], !P2 ;  /* 0x0200000084887fae */ /* 0x0003e2000d101d50 */
[----:B------:R-:W-:Y:S05]  /*2cb0*/  IADD3.X R139, R133, UR9, RZ, P0, !PT ;  /* 0x00000009858b7c10 */ /* 0x000fea00087fe4ff */
[----:B------:R1:W-:Y:S04]  /*2cc0*/  LDGSTS.E.BYPASS.LTC128B.128 [R136+0x3000], [R138.64], !P1 ;  /* 0x030000008a887fae */ /* 0x0003e8000c901d50 */
[----:B------:R1:W-:Y:S02]  /*2cd0*/  @!P4 LDGSTS.E.BYPASS.LTC128B.128 [R137+0x18080], [R134.64] ;  /* 0x180800008689cfae */ /* 0x0003e4000b901d50 */
.L_x_977:
[C---:B-12-4-:R-:W-:Y:S01]  /*2ce0*/  ISETP.GT.AND P3, PT, R212.reuse, RZ, PT ;  /* 0x000000ffd400720c */ /* 0x056fe20003f64270 */
[----:B------:R-:W0:Y:S01]  /*2cf0*/  LDGDEPBAR ;  /* 0x00000000000079af */ /* 0x000e220000000000 */
[----:B------:R-:W-:Y:S01]  /*2d00*/  ISETP.GT.AND P2, PT, R212, 0x1, PT ;  /* 0x00000001d400780c */ /* 0x000fe20003f44270 */
[----:B------:R-:W-:Y:S01]  /*2d10*/  UIADD3 UR19, UR5, 0x2, URZ ;  /* 0x0000000205137890 */ /* 0x000fe2000fffe03f */
[----:B------:R-:W-:Y:S02]  /*2d20*/  FSEL R148, R4, -INF , P3 ;  /* 0xff80000004947808 */ /* 0x000fe40001800000 */
[----:B------:R-:W-:Y:S01]  /*2d30*/  FSEL R151, R5, -INF , P2 ;  /* 0xff80000005977808 */ /* 0x000fe20001000000 */
[----:B------:R-:W-:Y:S01]  /*2d40*/  UISETP.GE.AND UP0, UPT, UR19, UR8, UPT ;  /* 0x000000081300728c */ /* 0x000fe2000bf06270 */
[----:B------:R-:W-:Y:S01]  /*2d50*/  FSEL R216, R6, -INF , P3 ;  /* 0xff80000006d87808 */ /* 0x000fe20001800000 */
[----:B------:R-:W-:Y:S01]  /*2d60*/  FFMA.FTZ R227, R148, c[0x0][0x29c], -R2 ;  /* 0x0000a70094e37a23 */ /* 0x000fe20000010802 */
[----:B------:R-:W-:Y:S02]  /*2d70*/  FSEL R215, R7, -INF , P2 ;  /* 0xff80000007d77808 */ /* 0x000fe40001000000 */
[-C--:B------:R-:W-:Y:S03]  /*2d80*/  HMMA.16816.F32 R4, R144, R152.reuse, RZ ;  /* 0x000000989004723c */ /* 0x080fe600000018ff */
[----:B------:R-:W-:Y:S01]  /*2d90*/  FSEL R222, R8, -INF , P3 ;  /* 0xff80000008de7808 */ /* 0x000fe20001800000 */
[--C-:B------:R-:W-:Y:S01]  /*2da0*/  FFMA.FTZ R237, R216, c[0x0][0x29c], -R3.reuse ;  /* 0x0000a700d8ed7a23 */ /* 0x100fe20000010803 */
[----:B------:R-:W-:Y:S01]  /*2db0*/  FSEL R217, R9, -INF , P2 ;  /* 0xff80000009d97808 */ /* 0x000fe20001000000 */
[----:B------:R-:W-:Y:S01]  /*2dc0*/  FFMA.FTZ R236, R215, c[0x0][0x29c], -R3 ;  /* 0x0000a700d7ec7a23 */ /* 0x000fe20000010803 */
[----:B------:R-:W-:Y:S01]  /*2dd0*/  FSEL R226, R11, -INF , P2 ;  /* 0xff8000000be27808 */ /* 0x000fe20001000000 */
[--C-:B------:R-:W-:Y:S01]  /*2de0*/  FFMA.FTZ R249, R222, c[0x0][0x29c], -R210.reuse ;  /* 0x0000a700def97a23 */ /* 0x100fe200000108d2 */
[----:B------:R-:W-:Y:S02]  /*2df0*/  FSEL R224, R10, -INF , P3 ;  /* 0xff8000000ae07808 */ /* 0x000fe40001800000 */
[C---:B------:R-:W-:Y:S02]  /*2e00*/  HMMA.16816.F32 R8, R156.reuse, R152, RZ ;  /* 0x000000989c08723c */ /* 0x040fe400000018ff */
[C---:B------:R-:W-:Y:S01]  /*2e10*/  ISETP.GT.AND P1, PT, R212.reuse, 0x10, PT ;  /* 0x00000010d400780c */ /* 0x040fe20003f24270 */
[--C-:B------:R-:W-:Y:S01]  /*2e20*/  FFMA.FTZ R248, R217, c[0x0][0x29c], -R210.reuse ;  /* 0x0000a700d9f87a23 */ /* 0x100fe200000108d2 */
[----:B------:R-:W-:Y:S01]  /*2e30*/  ISETP.GT.AND P0, PT, R212, 0x11, PT ;  /* 0x00000011d400780c */ /* 0x000fe20003f04270 */
[--C-:B------:R-:W-:Y:S01]  /*2e40*/  FFMA.FTZ R226, R226, c[0x0][0x29c], -R211.reuse ;  /* 0x0000a700e2e27a23 */ /* 0x100fe200000108d3 */
[----:B------:R-:W-:Y:S01]  /*2e50*/  FSEL R214, R12, -INF , P1 ;  /* 0xff8000000cd67808 */ /* 0x000fe20000800000 */
[--C-:B------:R-:W-:Y:S01]  /*2e60*/  FFMA.FTZ R224, R224, c[0x0][0x29c], -R211.reuse ;  /* 0x0000a700e0e07a23 */ /* 0x100fe200000108d3 */
[----:B------:R-:W-:Y:S02]  /*2e70*/  FSEL R213, R13, -INF , P0 ;  /* 0xff8000000dd57808 */ /* 0x000fe40000000000 */
[----:B------:R-:W-:Y:S02]  /*2e80*/  ISETP.GT.AND P3, PT, R212, 0x20, PT ;  /* 0x00000020d400780c */ /* 0x000fe40003f64270 */
[----:B------:R-:W-:Y:S01]  /*2e90*/  FSEL R225, R14, -INF , P1 ;  /* 0xff8000000ee17808 */ /* 0x000fe20000800000 */
[--C-:B------:R-:W-:Y:S01]  /*2ea0*/  FFMA.FTZ R247, R214, c[0x0][0x29c], -R210.reuse ;  /* 0x0000a700d6f77a23 */ /* 0x100fe200000108d2 */
[----:B------:R-:W-:Y:S01]  /*2eb0*/  FSEL R223, R15, -INF , P0 ;  /* 0xff8000000fdf7808 */ /* 0x000fe20000000000 */
[----:B------:R-:W-:Y:S01]  /*2ec0*/  FFMA.FTZ R246, R213, c[0x0][0x29c], -R210 ;  /* 0x0000a700d5f67a23 */ /* 0x000fe200000108d2 */
[-C--:B------:R-:W-:Y:S01]  /*2ed0*/  HMMA.16816.F32 R12, R156, R154.reuse, RZ ;  /* 0x0000009a9c0c723c */ /* 0x080fe200000018ff */
[----:B------:R-:W-:Y:S01]  /*2ee0*/  FSEL R143, R16, -INF , P1 ;  /* 0xff800000108f7808 */ /* 0x000fe20000800000 */
[--C-:B------:R-:W-:Y:S01]  /*2ef0*/  FFMA.FTZ R225, R225, c[0x0][0x29c], -R211.reuse ;  /* 0x0000a700e1e17a23 */ /* 0x100fe200000108d3 */
[----:B------:R-:W-:Y:S01]  /*2f00*/  FSEL R141, R17, -INF , P0 ;  /* 0xff800000118d7808 */ /* 0x000fe20000000000 */
[----:B------:R-:W-:Y:S01]  /*2f10*/  FFMA.FTZ R223, R223, c[0x0][0x29c], -R211 ;  /* 0x0000a700dfdf7a23 */ /* 0x000fe200000108d3 */
[----:B------:R-:W-:Y:S01]  /*2f20*/  FSEL R183, R18, -INF , P1 ;  /* 0xff80000012b77808 */ /* 0x000fe20000800000 */
[--C-:B------:R-:W-:Y:S01]  /*2f30*/  FFMA.FTZ R153, R143, c[0x0][0x29c], -R2.reuse ;  /* 0x0000a7008f997a23 */ /* 0x100fe20000010802 */
[----:B------:R-:W-:Y:S01]  /*2f40*/  FSEL R181, R19, -INF , P0 ;  /* 0xff80000013b57808 */ /* 0x000fe20000000000 */
[--C-:B------:R-:W-:Y:S01]  /*2f50*/  FFMA.FTZ R152, R141, c[0x0][0x29c], -R2.reuse ;  /* 0x0000a7008d987a23 */ /* 0x100fe20000010802 */
[C---:B------:R-:W-:Y:S02]  /*2f60*/  HMMA.16816.F32 R16, R144.reuse, R154, RZ ;  /* 0x0000009a9010723c */ /* 0x040fe400000018ff */
[----:B------:R-:W-:Y:S01]  /*2f70*/  ISETP.GT.AND P2, PT, R212, 0x21, PT ;  /* 0x00000021d400780c */ /* 0x000fe20003f44270 */
[--C-:B------:R-:W-:Y:S01]  /*2f80*/  FFMA.FTZ R235, R183, c[0x0][0x29c], -R3.reuse ;  /* 0x0000a700b7eb7a23 */ /* 0x100fe20000010803 */
[----:B------:R-:W-:Y:S01]  /*2f90*/  FSEL R20, R20, -INF , P3 ;  /* 0xff80000014147808 */ /* 0x000fe20001800000 */
[--C-:B------:R-:W-:Y:S01]  /*2fa0*/  FFMA.FTZ R181, R181, c[0x0][0x29c], -R3.reuse ;  /* 0x0000a700b5b57a23 */ /* 0x100fe20000010803 */
[----:B------:R-:W-:Y:S01]  /*2fb0*/  FSEL R21, R21, -INF , P2 ;  /* 0xff80000015157808 */ /* 0x000fe20001000000 */
[--C-:B------:R-:W-:Y:S01]  /*2fc0*/  FFMA.FTZ R154, R151, c[0x0][0x29c], -R2.reuse ;  /* 0x0000a700979a7a23 */ /* 0x100fe20000010802 */
[----:B------:R-:W-:Y:S01]  /*2fd0*/  FSEL R137, R22, -INF , P3 ;  /* 0xff80000016897808 */ /* 0x000fe20001800000 */
[--C-:B------:R-:W-:Y:S01]  /*2fe0*/  FFMA.FTZ R155, R20, c[0x0][0x29c], -R2.reuse ;  /* 0x0000a700149b7a23 */ /* 0x100fe20000010802 */
[----:B------:R-:W-:Y:S01]  /*2ff0*/  ISETP.GT.AND P1, PT, R212, 0x30, PT ;  /* 0x00000030d400780c */ /* 0x000fe20003f24270 */
[----:B------:R-:W-:Y:S01]  /*3000*/  MUFU.EX2 R181, R181 ;  /* 0x000000b500b57308 */ /* 0x000fe20000000800 */
[----:B------:R-:W-:Y:S01]  /*3010*/  FSEL R136, R23, -INF , P2 ;  /* 0xff80000017887808 */ /* 0x000fe20001000000 */
[----:B------:R-:W-:Y:S01]  /*3020*/  FFMA.FTZ R228, R21, c[0x0][0x29c], -R2 ;  /* 0x0000a70015e47a23 */ /* 0x000fe20000010802 */
[----:B------:R-:W-:Y:S01]  /*3030*/  FSEL R139, R28, -INF , P1 ;  /* 0xff8000001c8b7808 */ /* 0x000fe20000800000 */
        /* <DEDUP_REMOVED lines=9> */
[C---:B------:R-:W-:Y:S01]  /*30d0*/  HMMA.16816.F32 R24, R156.reuse, R160, RZ ;  /* 0x000000a09c18723c */ /* 0x040fe200000018ff */
[----:B------:R-:W-:Y:S01]  /*30e0*/  MUFU.EX2 R183, R183 ;  /* 0x000000b700b77308 */ /* 0x000fe20000000800 */
[----:B------:R-:W-:Y:S01]  /*30f0*/  ISETP.GT.AND P0, PT, R212, 0x31, PT ;  /* 0x00000031d400780c */ /* 0x000fe20003f04270 */
[--C-:B------:R-:W-:Y:S01]  /*3100*/  FFMA.FTZ R151, R180, c[0x0][0x29c], -R211.reuse ;  /* 0x0000a700b4977a23 */ /* 0x100fe200000108d3 */
[----:B------:R-:W-:Y:S01]  /*3110*/  FSEL R150, R30, -INF , P1 ;  /* 0xff8000001e967808 */ /* 0x000fe20000800000 */
[--C-:B------:R-:W-:Y:S01]  /*3120*/  FFMA.FTZ R217, R140, c[0x0][0x29c], -R210.reuse ;  /* 0x0000a7008cd97a23 */ /* 0x100fe200000108d2 */
[----:B------:R-:W-:Y:S02]  /*3130*/  FSEL R138, R29, -INF , P0 ;  /* 0xff8000001d8a7808 */ /* 0x000fe40000000000 */
[----:B------:R-:W-:Y:S01]  /*3140*/  FSEL R149, R31, -INF , P0 ;  /* 0xff8000001f957808 */ /* 0x000fe20000000000 */
[--C-:B------:R-:W-:Y:S01]  /*3150*/  FFMA.FTZ R141, R150, c[0x0][0x29c], -R211.reuse ;  /* 0x0000a700968d7a23 */ /* 0x100fe200000108d3 */
[-C--:B------:R-:W-:Y:S01]  /*3160*/  HMMA.16816.F32 R28, R156, R162.reuse, RZ ;  /* 0x000000a29c1c723c */ /* 0x080fe200000018ff */
[----:B------:R-:W-:Y:S01]  /*3170*/  ISETP.GT.AND P3, PT, R212, 0x40, PT ;  /* 0x00000040d400780c */ /* 0x000fe20003f64270 */
[----:B------:R-:W-:Y:S01]  /*3180*/  FFMA.FTZ R214, R138, c[0x0][0x29c], -R210 ;  /* 0x0000a7008ad67a23 */ /* 0x000fe200000108d2 */
[----:B------:R-:W-:Y:S01]  /*3190*/  FSEL R32, R32, -INF , P1 ;  /* 0xff80000020207808 */ /* 0x000fe20000800000 */
[----:B------:R-:W-:Y:S01]  /*31a0*/  FFMA.FTZ R149, R149, c[0x0][0x29c], -R211 ;  /* 0x0000a70095957a23 */ /* 0x000fe200000108d3 */
[----:B------:R-:W-:Y:S01]  /*31b0*/  FSEL R33, R33, -INF , P0 ;  /* 0xff80000021217808 */ /* 0x000fe20000000000 */
[----:B------:R-:W-:Y:S01]  /*31c0*/  MUFU.EX2 R213, R213 ;  /* 0x000000d500d57308 */ /* 0x000fe20000000800 */
[----:B------:R-:W-:Y:S01]  /*31d0*/  FSEL R34, R34, -INF , P1 ;  /* 0xff80000022227808 */ /* 0x000fe20000800000 */
[--C-:B------:R-:W-:Y:S01]  /*31e0*/  FFMA.FTZ R229, R32, c[0x0][0x29c], -R2.reuse ;  /* 0x0000a70020e57a23 */ /* 0x100fe20000010802 */
[----:B------:R-:W-:Y:S02]  /*31f0*/  FSEL R35, R35, -INF , P0 ;  /* 0xff80000023237808 */ /* 0x000fe40000000000 */
[----:B------:R-:W-:Y:S01]  /*3200*/  ISETP.GT.AND P2, PT, R212, 0x41, PT ;  /* 0x00000041d400780c */ /* 0x000fe20003f44270 */
[--C-:B------:R-:W-:Y:S01]  /*3210*/  FFMA.FTZ R230, R33, c[0x0][0x29c], -R2.reuse ;  /* 0x0000a70021e67a23 */ /* 0x100fe20000010802 */
[----:B------:R-:W-:Y:S01]  /*3220*/  MOV R161, R233 ;  /* 0x000000e900a17202 */ /* 0x000fe20000000f00 */
[--C-:B------:R-:W-:Y:S01]  /*3230*/  FFMA.FTZ R233, R34, c[0x0][0x29c], -R3.reuse ;  /* 0x0000a70022e97a23 */ /* 0x100fe20000010803 */
[----:B------:R-:W-:Y:S01]  /*3240*/  FSEL R36, R36, -INF , P3 ;  /* 0xff80000024247808 */ /* 0x000fe20001800000 */
[--C-:B------:R-:W-:Y:S01]  /*3250*/  FFMA.FTZ R216, R35, c[0x0][0x29c], -R3.reuse ;  /* 0x0000a70023d87a23 */ /* 0x100fe20000010803 */
[----:B------:R-:W-:Y:S01]  /*3260*/  FSEL R37, R37, -INF , P2 ;  /* 0xff80000025257808 */ /* 0x000fe20001000000 */
[C---:B------:R-:W-:Y:S01]  /*3270*/  HMMA.16816.F32 R32, R144.reuse, R162, RZ ;  /* 0x000000a29020723c */ /* 0x040fe200000018ff */
[----:B------:R-:W-:Y:S01]  /*3280*/  MUFU.EX2 R214, R214 ;  /* 0x000000d600d67308 */ /* 0x000fe20000000800 */
[----:B------:R-:W-:Y:S01]  /*3290*/  FSEL R38, R38, -INF , P3 ;  /* 0xff80000026267808 */ /* 0x000fe20001800000 */
[--C-:B------:R-:W-:Y:S01]  /*32a0*/  FFMA.FTZ R231, R36, c[0x0][0x29c], -R2.reuse ;  /* 0x0000a70024e77a23 */ /* 0x100fe20000010802 */
[----:B------:R-:W-:Y:S01]  /*32b0*/  FSEL R39, R39, -INF , P2 ;  /* 0xff80000027277808 */ /* 0x000fe20001000000 */
[----:B------:R-:W-:Y:S01]  /*32c0*/  FFMA.FTZ R232, R37, c[0x0][0x29c], -R2 ;  /* 0x0000a70025e87a23 */ /* 0x000fe20000010802 */
[----:B------:R-:W-:Y:S01]  /*32d0*/  FSEL R41, R41, -INF , P2 ;  /* 0xff80000029297808 */ /* 0x000fe20001000000 */
[--C-:B------:R-:W-:Y:S01]  /*32e0*/  FFMA.FTZ R215, R38, c[0x0][0x29c], -R3.reuse ;  /* 0x0000a70026d77a23 */ /* 0x100fe20000010803 */
[----:B------:R-:W-:Y:S01]  /*32f0*/  FSEL R40, R40, -INF , P3 ;  /* 0xff80000028287808 */ /* 0x000fe20001800000 */
[----:B------:R-:W-:Y:S01]  /*3300*/  FFMA.FTZ R243, R39, c[0x0][0x29c], -R3 ;  /* 0x0000a70027f37a23 */ /* 0x000fe20000010803 */
[C---:B------:R-:W-:Y:S01]  /*3310*/  ISETP.GT.AND P1, PT, R212.reuse, 0x50, PT ;  /* 0x00000050d400780c */ /* 0x040fe20003f24270 */
[-C--:B------:R-:W-:Y:S01]  /*3320*/  HMMA.16816.F32 R36, R144, R164.reuse, RZ ;  /* 0x000000a49024723c */ /* 0x080fe200000018ff */
[--C-:B------:R-:W-:Y:S01]  /*3330*/  FFMA.FTZ R136, R41, c[0x0][0x29c], -R210.reuse ;  /* 0x0000a70029887a23 */ /* 0x100fe200000108d2 */
[----:B------:R-:W-:Y:S01]  /*3340*/  ISETP.GT.AND P0, PT, R212, 0x51, PT ;  /* 0x00000051d400780c */ /* 0x000fe20003f04270 */
[--C-:B------:R-:W-:Y:S01]  /*3350*/  FFMA.FTZ R163, R40, c[0x0][0x29c], -R210.reuse ;  /* 0x0000a70028a37a23 */ /* 0x100fe200000108d2 */
[----:B------:R-:W-:Y:S01]  /*3360*/  FSEL R134, R42, -INF , P3 ;  /* 0xff8000002a867808 */ /* 0x000fe20001800000 */
[--C-:B------:R-:W-:Y:S01]  /*3370*/  FFMA.FTZ R162, R182, c[0x0][0x29c], -R211.reuse ;  /* 0x0000a700b6a27a23 */ /* 0x100fe200000108d3 */
[----:B------:R-:W-:Y:S02]  /*3380*/  FSEL R135, R43, -INF , P2 ;  /* 0xff8000002b877808 */ /* 0x000fe40001000000 */
[C---:B------:R-:W-:Y:S02]  /*3390*/  HMMA.16816.F32 R40, R156.reuse, R164, RZ ;  /* 0x000000a49c28723c */ /* 0x040fe400000018ff */
[----:B------:R-:W-:Y:S02]  /*33a0*/  ISETP.GT.AND P3, PT, R212, 0x60, PT ;  /* 0x00000060d400780c */ /* 0x000fe40003f64270 */
[----:B------:R-:W-:Y:S01]  /*33b0*/  FSEL R44, R44, -INF , P1 ;  /* 0xff8000002c2c7808 */ /* 0x000fe20000800000 */
[--C-:B------:R-:W-:Y:S01]  /*33c0*/  FFMA.FTZ R134, R134, c[0x0][0x29c], -R211.reuse ;  /* 0x0000a70086867a23 */ /* 0x100fe200000108d3 */
[----:B------:R-:W-:Y:S01]  /*33d0*/  FSEL R45, R45, -INF , P0 ;  /* 0xff8000002d2d7808 */ /* 0x000fe20000000000 */
[--C-:B------:R-:W-:Y:S01]  /*33e0*/  FFMA.FTZ R135, R135, c[0x0][0x29c], -R211.reuse ;  /* 0x0000a70087877a23 */ /* 0x100fe200000108d3 */
[----:B------:R-:W-:Y:S01]  /*33f0*/  FSEL R133, R46, -INF , P1 ;  /* 0xff8000002e857808 */ /* 0x000fe20000800000 */
[--C-:B------:R-:W-:Y:S01]  /*3400*/  FFMA.FTZ R148, R44, c[0x0][0x29c], -R210.reuse ;  /* 0x0000a7002c947a23 */ /* 0x100fe200000108d2 */
[----:B------:R-:W-:Y:S02]  /*3410*/  ISETP.GT.AND P2, PT, R212, 0x61, PT ;  /* 0x00000061d400780c */ /* 0x000fe40003f44270 */
[----:B------:R-:W-:Y:S01]  /*3420*/  FSEL R132, R47, -INF , P0 ;  /* 0xff8000002f847808 */ /* 0x000fe20000000000 */
[----:B------:R-:W-:Y:S01]  /*3430*/  FFMA.FTZ R164, R45, c[0x0][0x29c], -R210 ;  /* 0x0000a7002da47a23 */ /* 0x000fe200000108d2 */
[----:B------:R-:W-:Y:S01]  /*3440*/  MOV R182, R136 ;  /* 0x0000008800b67202 */ /* 0x000fe20000000f00 */
        /* <DEDUP_REMOVED lines=9> */
[----:B------:R-:W-:Y:S02]  /*34e0*/  FSEL R52, R52, -INF , P3 ;  /* 0xff80000034347808 */ /* 0x000fe40001800000 */
[----:B------:R-:W-:Y:S01]  /*34f0*/  ISETP.GT.AND P1, PT, R212, 0x70, PT ;  /* 0x00000070d400780c */ /* 0x000fe20003f24270 */
        /* <DEDUP_REMOVED lines=8> */
[----:B------:R-:W-:Y:S01]  /*3580*/  ISETP.GT.AND P0, PT, R212, 0x71, PT ;  /* 0x00000071d400780c */ /* 0x000fe20003f04270 */
[----:B------:R-:W-:Y:S01]  /*3590*/  FFMA.FTZ R239, R53, c[0x0][0x29c], -R2 ;  /* 0x0000a70035ef7a23 */ /* 0x000fe20000010802 */
[----:B------:R-:W-:Y:S01]  /*35a0*/  FSEL R66, R66, -INF , P1 ;  /* 0xff80000042427808 */ /* 0x000fe20000800000 */
[--C-:B------:R-:W-:Y:S01]  /*35b0*/  FFMA.FTZ R160, R54, c[0x0][0x29c], -R3.reuse ;  /* 0x0000a70036a07a23 */ /* 0x100fe20000010803 */
[----:B------:R-:W-:Y:S01]  /*35c0*/  FSEL R67, R67, -INF , P0 ;  /* 0xff80000043437808 */ /* 0x000fe20000000000 */
[--C-:B------:R-:W-:Y:S02]  /*35d0*/  FFMA.FTZ R252, R55, c[0x0][0x29c], -R3.reuse ;  /* 0x0000a70037fc7a23 */ /* 0x100fe40000010803 */
        /* <DEDUP_REMOVED lines=9> */
[----:B------:R-:W-:Y:S03]  /*3670*/  FSEL R60, R60, -INF , P1 ;  /* 0xff8000003c3c7808 */ /* 0x000fe60000800000 */
[--C-:B------:R-:W-:Y:S01]  /*3680*/  FFMA.FTZ R3, R57, c[0x0][0x29c], -R210.reuse ;  /* 0x0000a70039037a23 */ /* 0x100fe200000108d2 */
[----:B------:R-:W-:Y:S01]  /*3690*/  FSEL R61, R61, -INF , P0 ;  /* 0xff8000003d3d7808 */ /* 0x000fe20000000000 */
[--C-:B------:R-:W-:Y:S01]  /*36a0*/  FFMA.FTZ R180, R59, c[0x0][0x29c], -R211.reuse ;  /* 0x0000a7003bb47a23 */ /* 0x100fe200000108d3 */
[----:B------:R-:W-:Y:S01]  /*36b0*/  FSEL R64, R64, -INF , P1 ;  /* 0xff80000040407808 */ /* 0x000fe20000800000 */
[C---:B------:R-:W-:Y:S01]  /*36c0*/  HMMA.16816.F32 R56, R156.reuse, R168, RZ ;  /* 0x000000a89c38723c */ /* 0x040fe200000018ff */
[----:B------:R1:W-:Y:S01]  /*36d0*/  MUFU.EX2 R169, R229 ;  /* 0x000000e500a97308 */ /* 0x0003e20000000800 */
[----:B------:R-:W-:Y:S01]  /*36e0*/  FSEL R62, R62, -INF , P1 ;  /* 0xff8000003e3e7808 */ /* 0x000fe20000800000 */
[--C-:B------:R-:W-:Y:S01]  /*36f0*/  FFMA.FTZ R142, R60, c[0x0][0x29c], -R210.reuse ;  /* 0x0000a7003c8e7a23 */ /* 0x100fe200000108d2 */
[----:B------:R-:W-:Y:S01]  /*3700*/  FSEL R63, R63, -INF , P0 ;  /* 0xff8000003f3f7808 */ /* 0x000fe20000000000 */
[----:B------:R-:W-:Y:S01]  /*3710*/  FFMA.FTZ R210, R61, c[0x0][0x29c], -R210 ;  /* 0x0000a7003dd27a23 */ /* 0x000fe200000108d2 */
[----:B------:R-:W-:Y:S01]  /*3720*/  FSEL R65, R65, -INF , P0 ;  /* 0xff80000041417808 */ /* 0x000fe20000000000 */
[--C-:B------:R-:W-:Y:S01]  /*3730*/  FFMA.FTZ R167, R62, c[0x0][0x29c], -R211.reuse ;  /* 0x0000a7003ea77a23 */ /* 0x100fe200000108d3 */
[----:B------:R-:W-:Y:S01]  /*3740*/  MOV R168, R160 ;  /* 0x000000a000a87202 */ /* 0x000fe20000000f00 */
[----:B------:R-:W-:Y:S01]  /*3750*/  FFMA.FTZ R211, R63, c[0x0][0x29c], -R211 ;  /* 0x0000a7003fd37a23 */ /* 0x000fe200000108d3 */
[----:B------:R-:W-:Y:S01]  /*3760*/  PLOP3.LUT P0, PT, PT, PT, UP0, 0x80, 0x0 ;  /* 0x000000000000781c */ /* 0x000fe20003f0f008 */
[-C--:B------:R-:W-:Y:S01]  /*3770*/  HMMA.16816.F32 R60, R156, R170.reuse, RZ ;  /* 0x000000aa9c3c723c */ /* 0x080fe200000018ff */
[--C-:B------:R-:W-:Y:S01]  /*3780*/  FFMA.FTZ R238, R64, c[0x0][0x29c], -R2.reuse ;  /* 0x0000a70040ee7a23 */ /* 0x100fe20000010802 */
[----:B------:R-:W-:Y:S01]  /*3790*/  MUFU.EX2 R160, R240 ;  /* 0x000000f000a07308 */ /* 0x000fe20000000800 */
[----:B------:R-:W-:Y:S05]  /*37a0*/  FFMA.FTZ R2, R65, c[0x0][0x29c], -R2 ;  /* 0x0000a70041027a23 */ /* 0x000fea0000010802 */
[----:B------:R-:W-:Y:S01]  /*37b0*/  HMMA.16816.F32 R64, R144, R170, RZ ;  /* 0x000000aa9040723c */ /* 0x000fe200000018ff */
[----:B------:R-:W-:Y:S03]  /*37c0*/  LDSM.16.M88.4 R144, [R202+0x5080] ;  /* 0x00508000ca90783b */ /* 0x000fe60000000200 */
[----:B------:R-:W-:Y:S01]  /*37d0*/  MUFU.EX2 R159, R231 ;  /* 0x000000e7009f7308 */ /* 0x000fe20000000800 */
[----:B-1----:R-:W-:Y:S03]  /*37e0*/  MOV R229, R162 ;  /* 0x000000a200e57202 */ /* 0x002fe60000000f00 */
[-C--:B------:R-:W-:Y:S05]  /*37f0*/  HMMA.16816.F32 R4, R172, R176.reuse, R4 ;  /* 0x000000b0ac04723c */ /* 0x080fea0000001804 */
[----:B------:R-:W-:Y:S01]  /*3800*/  MOV R170, R142 ;  /* 0x0000008e00aa7202 */ /* 0x000fe20000000f00 */
[----:B------:R1:W-:Y:S01]  /*3810*/  MUFU.EX2 R162, R230 ;  /* 0x000000e600a27308 */ /* 0x0003e20000000800 */
[----:B------:R-:W-:Y:S01]  /*3820*/  MOV R171, R143 ;  /* 0x0000008f00ab7202 */ /* 0x000fe20000000f00 */
[C---:B------:R-:W-:Y:S07]  /*3830*/  HMMA.16816.F32 R8, R184.reuse, R176, R8 ;  /* 0x000000b0b808723c */ /* 0x040fee0000001808 */
[----:B------:R-:W-:Y:S01]  /*3840*/  MOV R176, R148 ;  /* 0x0000009400b07202 */ /* 0x000fe20000000f00 */
[-C--:B------:R-:W-:Y:S01]  /*3850*/  HMMA.16816.F32 R12, R184, R178.reuse, R12 ;  /* 0x000000b2b80c723c */ /* 0x080fe2000000180c */
[----:B------:R2:W-:Y:S03]  /*3860*/  MUFU.EX2 R156, R232 ;  /* 0x000000e8009c7308 */ /* 0x0005e60000000800 */
[----:B------:R-:W-:Y:S02]  /*3870*/  MOV R177, R3 ;  /* 0x0000000300b17202 */ /* 0x000fe40000000f00 */
[----:B------:R-:W-:Y:S02]  /*3880*/  SHF.L.U32 R3, R208, 0x1, RZ ;  /* 0x00000001d0037819 */ /* 0x000fe400000006ff */
[C---:B------:R-:W-:Y:S03]  /*3890*/  HMMA.16816.F32 R16, R172.reuse, R178, R16 ;  /* 0x000000b2ac10723c */ /* 0x040fe60000001810 */
[----:B------:R3:W-:Y:S01]  /*38a0*/  MUFU.EX2 R157, R242 ;  /* 0x000000f2009d7308 */ /* 0x0007e20000000800 */
[----:B------:R-:W-:Y:S02]  /*38b0*/  IADD3 R140, R0, R3, RZ ;  /* 0x00000003008c7210 */ /* 0x000fe40007ffe0ff */
[----:B-1----:R-:W-:Y:S02]  /*38c0*/  MOV R230, R161 ;  /* 0x000000a100e67202 */ /* 0x002fe40000000f00 */
[-C--:B------:R-:W-:Y:S04]  /*38d0*/  HMMA.16816.F32 R20, R172, R188.reuse, R20 ;  /* 0x000000bcac14723c */ /* 0x080fe80000001814 */
[----:B------:R-:W-:Y:S01]  /*38e0*/  MOV R179, R135 ;  /* 0x0000008700b37202 */ /* 0x000fe20000000f00 */
[----:B------:R1:W-:Y:S01]  /*38f0*/  MUFU.EX2 R161, R239 ;  /* 0x000000ef00a17308 */ /* 0x0003e20000000800 */
[----:B------:R-:W-:Y:S02]  /*3900*/  MOV R237, R177 ;  /* 0x000000b100ed7202 */ /* 0x000fe40000000f00 */
[C---:B------:R-:W-:Y:S04]  /*3910*/  HMMA.16816.F32 R24, R184.reuse, R188, R24 ;  /* 0x000000bcb818723c */ /* 0x040fe80000001818 */
[----:B--2---:R-:W-:Y:S03]  /*3920*/  MOV R232, R179 ;  /* 0x000000b300e87202 */ /* 0x004fe60000000f00 */
[----:B------:R-:W-:Y:S01]  /*3930*/  MUFU.EX2 R189, R153 ;  /* 0x0000009900bd7308 */ /* 0x000fe20000000800 */
[-C--:B------:R-:W-:Y:S08]  /*3940*/  HMMA.16816.F32 R28, R184, R190.reuse, R28 ;  /* 0x000000beb81c723c */ /* 0x080ff0000000181c */
[C---:B------:R-:W-:Y:S01]  /*3950*/  HMMA.16816.F32 R32, R172.reuse, R190, R32 ;  /* 0x000000beac20723c */ /* 0x040fe20000001820 */
[----:B------:R2:W4:Y:S06]  /*3960*/  MUFU.EX2 R158, R241 ;  /* 0x000000f1009e7308 */ /* 0x00052c0000000800 */
[----:B------:R-:W-:Y:S01]  /*3970*/  MOV R191, R137 ;  /* 0x0000008900bf7202 */ /* 0x000fe20000000f00 */
[-C--:B------:R-:W-:Y:S01]  /*3980*/  HMMA.16816.F32 R36, R172, R192.reuse, R36 ;  /* 0x000000c0ac24723c */ /* 0x080fe20000001824 */
[----:B------:R-:W-:Y:S02]  /*3990*/  LDSM.16.M88.4 R136, [R202+0x4080] ;  /* 0x00408000ca88783b */ /* 0x000fe40000000200 */
[----:B------:R-:W-:Y:S01]  /*39a0*/  MUFU.EX2 R178, R244 ;  /* 0x000000f400b27308 */ /* 0x000fe20000000800 */
[----:B------:R-:W-:Y:S04]  /*39b0*/  MOV R190, R141 ;  /* 0x0000008d00be7202 */ /* 0x000fe80000000f00 */
[C---:B------:R-:W-:Y:S04]  /*39c0*/  HMMA.16816.F32 R40, R184.reuse, R192, R40 ;  /* 0x000000c0b828723c */ /* 0x040fe80000001828 */
[----:B------:R-:W-:Y:S01]  /*39d0*/  MOV R240, R190 ;  /* 0x000000be00f07202 */ /* 0x000fe20000000f00 */
[----:B------:R-:W5:Y:S03]  /*39e0*/  MUFU.EX2 R192, R152 ;  /* 0x0000009800c07308 */ /* 0x000f660000000800 */
[-C--:B------:R-:W-:Y:S07]  /*39f0*/  HMMA.16816.F32 R44, R184, R194.reuse, R44 ;  /* 0x000000c2b82c723c */ /* 0x080fee000000182c */
[----:B------:R-:W-:Y:S01]  /*3a00*/  MUFU.EX2 R190, R247 ;  /* 0x000000f700be7308 */ /* 0x000fe20000000800 */
[C---:B------:R-:W-:Y:S07]  /*3a10*/  HMMA.16816.F32 R48, R172.reuse, R194, R48 ;  /* 0x000000c2ac30723c */ /* 0x040fee0000001830 */
[----:B------:R-:W-:Y:S01]  /*3a20*/  MOV R194, R182 ;  /* 0x000000b600c27202 */ /* 0x000fe20000000f00 */
[-C--:B------:R-:W-:Y:S01]  /*3a30*/  HMMA.16816.F32 R52, R172, R196.reuse, R52 ;  /* 0x000000c4ac34723c */ /* 0x080fe20000001834 */
[----:B------:R-:W-:Y:S07]  /*3a40*/  MUFU.EX2 R182, R155 ;  /* 0x0000009b00b67308 */ /* 0x000fee0000000800 */
[C---:B------:R-:W-:Y:S03]  /*3a50*/  HMMA.16816.F32 R56, R184.reuse, R196, R56 ;  /* 0x000000c4b838723c */ /* 0x040fe60000001838 */
[----:B------:R-:W-:Y:S04]  /*3a60*/  MUFU.EX2 R193, R233 ;  /* 0x000000e900c17308 */ /* 0x000fe80000000800 */
[----:B------:R-:W-:Y:S01]  /*3a70*/  MOV R197, R134 ;  /* 0x0000008600c57202 */ /* 0x000fe20000000f00 */
[-C--:B------:R-:W-:Y:S01]  /*3a80*/  HMMA.16816.F32 R60, R184, R198.reuse, R60 ;  /* 0x000000c6b83c723c */ /* 0x080fe2000000183c */
[----:B------:R-:W4:Y:S03]  /*3a90*/  LDSM.16.M88.4 R132, [R140+0x10080] ;  /* 0x010080008c84783b */ /* 0x000f260000000200 */
[----:B---3--:R-:W-:Y:S01]  /*3aa0*/  MOV R242, R197 ;  /* 0x000000c500f27202 */ /* 0x008fe20000000f00 */
[----:B------:R-:W-:Y:S02]  /*3ab0*/  MUFU.EX2 R185, R234 ;  /* 0x000000ea00b97308 */ /* 0x000fe40000000800 */
[----:B------:R-:W-:Y:S01]  /*3ac0*/  MOV R184, R150 ;  /* 0x0000009600b87202 */ /* 0x000fe20000000f00 */
[----:B------:R-:W-:Y:S01]  /*3ad0*/  HMMA.16816.F32 R64, R172, R198, R64 ;  /* 0x000000c6ac40723c */ /* 0x000fe20000001840 */
[----:B------:R-:W3:Y:S03]  /*3ae0*/  LDSM.16.M88.4 R140, [R140+0x12080] ;  /* 0x012080008c8c783b */ /* 0x000ee60000000200 */
[----:B------:R-:W-:Y:S02]  /*3af0*/  MOV R186, R163 ;  /* 0x000000a300ba7202 */ /* 0x000fe40000000f00 */
[----:B------:R-:W-:Y:S01]  /*3b00*/  MOV R187, R167 ;  /* 0x000000a700bb7202 */ /* 0x000fe20000000f00 */
[----:B------:R5:W-:Y:S01]  /*3b10*/  MUFU.EX2 R174, R154 ;  /* 0x0000009a00ae7308 */ /* 0x000be20000000800 */
[----:B------:R-:W-:Y:S04]  /*3b20*/  MOV R199, R151 ;  /* 0x0000009700c77202 */ /* 0x000fe80000000f00 */
[----:B------:R-:W-:Y:S02]  /*3b30*/  MOV R198, R149 ;  /* 0x0000009500c67202 */ /* 0x000fe40000000f00 */
[----:B------:R-:W3:Y:S01]  /*3b40*/  LDSM.16.M88.4 R148, [R202+0x6080] ;  /* 0x00608000ca94783b */ /* 0x000ee20000000200 */
[----:B-1----:R-:W-:Y:S02]  /*3b50*/  MOV R239, R199 ;  /* 0x000000c700ef7202 */ /* 0x002fe40000000f00 */
[----:B------:R1:W1:Y:S01]  /*3b60*/  MUFU.EX2 R172, R228 ;  /* 0x000000e400ac7308 */ /* 0x0002620000000800 */
[----:B--2---:R-:W-:Y:S09]  /*3b70*/  MOV R241, R198 ;  /* 0x000000c600f17202 */ /* 0x004ff20000000f00 */
[----:B------:R2:W2:Y:S01]  /*3b80*/  MUFU.EX2 R175, R227 ;  /* 0x000000e300af7308 */ /* 0x0004a20000000800 */
[----:B-----5:R-:W-:Y:S01]  /*3b90*/  LDSM.16.M88.4 R152, [R203+0x4080] ;  /* 0x00408000cb98783b */ /* 0x020fe20000000200 */
[-C--:B----4-:R-:W-:Y:S08]  /*3ba0*/  HMMA.16816.F32 R4, R132, R136.reuse, R4 ;  /* 0x000000888404723c */ /* 0x090ff00000001804 */
[----:B------:R4:W-:Y:S01]  /*3bb0*/  MUFU.EX2 R163, R238 ;  /* 0x000000ee00a37308 */ /* 0x0009e20000000800 */
[C---:B---3--:R-:W-:Y:S04]  /*3bc0*/  HMMA.16816.F32 R8, R140.reuse, R136, R8 ;  /* 0x000000888c08723c */ /* 0x048fe80000001808 */
[----:B-1----:R-:W-:Y:S05]  /*3bd0*/  MOV R228, R165 ;  /* 0x000000a500e47202 */ /* 0x002fea0000000f00 */
[----:B------:R1:W-:Y:S01]  /*3be0*/  MUFU.EX2 R165, R2 ;  /* 0x0000000200a57308 */ /* 0x0003e20000000800 */
[-C--:B------:R-:W-:Y:S03]  /*3bf0*/  HMMA.16816.F32 R12, R140, R138.reuse, R12 ;  /* 0x0000008a8c0c723c */ /* 0x080fe6000000180c */
[----:B------:R-:W-:Y:S02]  /*3c00*/  MOV R231, R228 ;  /* 0x000000e400e77202 */ /* 0x000fe40000000f00 */
[----:B--2---:R-:W-:Y:S03]  /*3c10*/  MOV R227, R180 ;  /* 0x000000b400e37202 */ /* 0x004fe60000000f00 */
[C---:B------:R-:W-:Y:S01]  /*3c20*/  HMMA.16816.F32 R16, R132.reuse, R138, R16 ;  /* 0x0000008a8410723c */ /* 0x040fe20000001810 */
[----:B------:R-:W2:Y:S01]  /*3c30*/  LDSM.16.M88.4 R136, [R202+0x7080] ;  /* 0x00708000ca88783b */ /* 0x000ea20000000200 */
[----:B------:R-:W-:Y:S02]  /*3c40*/  MUFU.EX2 R167, R236 ;  /* 0x000000ec00a77308 */ /* 0x000fe40000000800 */
[----:B------:R-:W-:Y:S02]  /*3c50*/  MOV R228, R227 ;  /* 0x000000e300e47202 */ /* 0x000fe40000000f00 */
[----:B------:R-:W-:Y:S02]  /*3c60*/  MOV R227, R187 ;  /* 0x000000bb00e37202 */ /* 0x000fe40000000f00 */
[-C--:B------:R-:W-:Y:S04]  /*3c70*/  HMMA.16816.F32 R20, R132, R144.reuse, R20 ;  /* 0x000000908414723c */ /* 0x080fe80000001814 */
[----:B------:R-:W3:Y:S01]  /*3c80*/  MUFU.EX2 R180, R235 ;  /* 0x000000eb00b47308 */ /* 0x000ee20000000800 */
[----:B----4-:R-:W-:Y:S02]  /*3c90*/  MOV R238, R229 ;  /* 0x000000e500ee7202 */ /* 0x010fe40000000f00 */
[----:B-1----:R-:W-:Y:S01]  /*3ca0*/  MOV R2, R170 ;  /* 0x000000aa00027202 */ /* 0x002fe20000000f00 */
[C---:B------:R-:W-:Y:S04]  /*3cb0*/  HMMA.16816.F32 R24, R140.reuse, R144, R24 ;  /* 0x000000908c18723c */ /* 0x040fe80000001818 */
[----:B------:R-:W-:Y:S02]  /*3cc0*/  MOV R229, R191 ;  /* 0x000000bf00e57202 */ /* 0x000fe40000000f00 */
[----:B------:R-:W-:Y:S02]  /*3cd0*/  MUFU.EX2 R191, R246 ;  /* 0x000000f600bf7308 */ /* 0x000fe40000000800 */
[-C--:B------:R-:W-:Y:S08]  /*3ce0*/  HMMA.16816.F32 R28, R140, R146.reuse, R28 ;  /* 0x000000928c1c723c */ /* 0x080ff0000000181c */
[C---:B------:R-:W-:Y:S01]  /*3cf0*/  HMMA.16816.F32 R32, R132.reuse, R146, R32 ;  /* 0x000000928420723c */ /* 0x040fe20000001820 */
[----:B------:R-:W-:Y:S07]  /*3d00*/  MUFU.EX2 R187, R248 ;  /* 0x000000f800bb7308 */ /* 0x000fee0000000800 */
[-C--:B------:R-:W-:Y:S03]  /*3d10*/  HMMA.16816.F32 R36, R132, R148.reuse, R36 ;  /* 0x000000948424723c */ /* 0x080fe60000001824 */
[----:B------:R-:W-:Y:S05]  /*3d20*/  MUFU.EX2 R195, R216 ;  /* 0x000000d800c37308 */ /* 0x000fea0000000800 */
[C---:B------:R-:W-:Y:S05]  /*3d30*/  HMMA.16816.F32 R40, R140.reuse, R148, R40 ;  /* 0x000000948c28723c */ /* 0x040fea0000001828 */
[----:B------:R-:W-:Y:S02]  /*3d40*/  MUFU.EX2 R197, R222 ;  /* 0x000000de00c57308 */ /* 0x000fe40000000800 */
[----:B------:R-:W-:Y:S01]  /*3d50*/  IADD3 R148, R3, R0, R205 ;  /* 0x0000000003947210 */ /* 0x000fe20007ffe0cd */
[-C--:B------:R-:W-:Y:S01]  /*3d60*/  HMMA.16816.F32 R44, R140, R150.reuse, R44 ;  /* 0x000000968c2c723c */ /* 0x080fe2000000182c */
[----:B------:R-:W-:Y:S03]  /*3d70*/  MOV R0, UR4 ;  /* 0x0000000400007c02 */ /* 0x000fe60008000f00 */
[----:B------:R-:W1:Y:S01]  /*3d80*/  LDSM.16.M88.4 R144, [R148+0x10080] ;  /* 0x010080009490783b */ /* 0x000e620000000200 */
[----:B------:R-:W-:Y:S02]  /*3d90*/  LEA R0, R0, R230, 0x7 ;  /* 0x000000e600007211 */ /* 0x000fe400078e38ff */
[----:B------:R-:W-:Y:S01]  /*3da0*/  MOV R230, R184 ;  /* 0x000000b800e67202 */ /* 0x000fe20000000f00 */
[C---:B------:R-:W-:Y:S01]  /*3db0*/  HMMA.16816.F32 R48, R132.reuse, R150, R48 ;  /* 0x000000968430723c */ /* 0x040fe20000001830 */
[----:B------:R-:W4:Y:S03]  /*3dc0*/  MUFU.EX2 R184, R249 ;  /* 0x000000f900b87308 */ /* 0x000f260000000800 */
[----:B------:R-:W5:Y:S04]  /*3dd0*/  LDSM.16.M88.4 R148, [R148+0x12080] ;  /* 0x012080009494783b */ /* 0x000f680000000200 */
[-C--:B--2---:R-:W-:Y:S03]  /*3de0*/  HMMA.16816.F32 R52, R132, R136.reuse, R52 ;  /* 0x000000888434723c */ /* 0x084fe60000001834 */
[----:B------:R-:W-:Y:S05]  /*3df0*/  MUFU.EX2 R199, R217 ;  /* 0x000000d900c77308 */ /* 0x000fea0000000800 */
[C---:B------:R-:W-:Y:S05]  /*3e00*/  HMMA.16816.F32 R56, R140.reuse, R136, R56 ;  /* 0x000000888c38723c */ /* 0x040fea0000001838 */
[----:B------:R-:W-:Y:S03]  /*3e10*/  MUFU.EX2 R173, R245 ;  /* 0x000000f500ad7308 */ /* 0x000fe60000000800 */
[-C--:B------:R-:W-:Y:S01]  /*3e20*/  HMMA.16816.F32 R60, R140, R138.reuse, R60 ;  /* 0x0000008a8c3c723c */ /* 0x080fe2000000183c */
[----:B------:R-:W-:Y:S06]  /*3e30*/  LDSM.16.M88.4 R140, [R203+0x7080] ;  /* 0x00708000cb8c783b */ /* 0x000fec0000000200 */
[----:B------:R-:W-:Y:S01]  /*3e40*/  MUFU.EX2 R168, R168 ;  /* 0x000000a800a87308 */ /* 0x000fe20000000800 */
[----:B------:R-:W-:Y:S01]  /*3e50*/  HMMA.16816.F32 R64, R132, R138, R64 ;  /* 0x0000008a8440723c */ /* 0x000fe20000001840 */
[----:B------:R-:W2:Y:S07]  /*3e60*/  LDSM.16.M88.4 R132, [R203+0x5080] ;  /* 0x00508000cb84783b */ /* 0x000eae0000000200 */
[-C--:B-1----:R-:W-:Y:S01]  /*3e70*/  HMMA.16816.F32 R4, R144, R152.reuse, R4 ;  /* 0x000000989004723c */ /* 0x082fe20000001804 */
[----:B------:R-:W-:Y:S01]  /*3e80*/  LDSM.16.M88.4 R136, [R203+0x6080] ;  /* 0x00608000cb88783b */ /* 0x000fe20000000200 */
[----:B------:R-:W-:Y:S06]  /*3e90*/  MUFU.EX2 R170, R252 ;  /* 0x000000fc00aa7308 */ /* 0x000fec0000000800 */
[C---:B-----5:R-:W-:Y:S04]  /*3ea0*/  HMMA.16816.F32 R8, R148.reuse, R152, R8 ;  /* 0x000000989408723c */ /* 0x060fe80000001808 */
[----:B------:R-:W-:Y:S03]  /*3eb0*/  MUFU.EX2 R153, R224 ;  /* 0x000000e000997308 */ /* 0x000fe60000000800 */
[----:B------:R-:W-:Y:S01]  /*3ec0*/  SHF.L.U32 R152, R0, 0x2, RZ ;  /* 0x0000000200987819 */ /* 0x000fe200000006ff */
[-C--:B------:R-:W-:Y:S04]  /*3ed0*/  HMMA.16816.F32 R12, R148, R154.reuse, R12 ;  /* 0x0000009a940c723c */ /* 0x080fe8000000180c */
[----:B------:R-:W1:Y:S02]  /*3ee0*/  LDS R0, [R152+0x18480] ;  /* 0x0184800098007984 */ /* 0x000e640000000800 */
[----:B------:R-:W-:Y:S02]  /*3ef0*/  MUFU.EX2 R196, R215 ;  /* 0x000000d700c47308 */ /* 0x000fe40000000800 */
[C---:B------:R-:W-:Y:S08]  /*3f00*/  HMMA.16816.F32 R16, R144.reuse, R154, R16 ;  /* 0x0000009a9010723c */ /* 0x040ff00000001810 */
[----:B------:R5:W-:Y:S01]  /*3f10*/  MUFU.EX2 R155, R2 ;  /* 0x00000002009b7308 */ /* 0x000be20000000800 */
[-C--:B--2---:R-:W-:Y:S08]  /*3f20*/  HMMA.16816.F32 R20, R144, R132.reuse, R20 ;  /* 0x000000849014723c */ /* 0x084ff00000001814 */
[C---:B------:R-:W-:Y:S01]  /*3f30*/  HMMA.16816.F32 R24, R148.reuse, R132, R24 ;  /* 0x000000849418723c */ /* 0x040fe20000001818 */
[----:B------:R-:W-:Y:S06]  /*3f40*/  MUFU.EX2 R154, R226 ;  /* 0x000000e2009a7308 */ /* 0x000fec0000000800 */
[----:B------:R-:W-:Y:S01]  /*3f50*/  F2FP.PACK_AB R133, R158, R157 ;  /* 0x0000009d9e85723e */ /* 0x000fe200000000ff */
[-C--:B------:R-:W-:Y:S03]  /*3f60*/  HMMA.16816.F32 R28, R148, R134.reuse, R28 ;  /* 0x00000086941c723c */ /* 0x080fe6000000181c */
[----:B------:R-:W-:Y:S01]  /*3f70*/  MUFU.EX2 R179, R250 ;  /* 0x000000fa00b37308 */ /* 0x000fe20000000800 */
[----:B------:R-:W-:Y:S01]  /*3f80*/  F2FP.PACK_AB R132, R161, R160 ;  /* 0x000000a0a184723e */ /* 0x000fe200000000ff */
[----:B-----5:R-:W2:Y:S03]  /*3f90*/  LDS R2, [R152+0x184a0] ;  /* 0x0184a00098027984 */ /* 0x020ea60000000800 */
[C---:B------:R-:W-:Y:S04]  /*3fa0*/  HMMA.16816.F32 R32, R144.reuse, R134, R32 ;  /* 0x000000869020723c */ /* 0x040fe80000001820 */
[--C-:B-1----:R-:W-:Y:S01]  /*3fb0*/  FADD.FTZ R4, R4, -R0.reuse ;  /* 0x8000000004047221 */ /* 0x102fe20000010000 */
[----:B------:R-:W1:Y:S01]  /*3fc0*/  MUFU.EX2 R188, R243 ;  /* 0x000000f300bc7308 */ /* 0x000e620000000800 */
[--C-:B------:R-:W-:Y:S01]  /*3fd0*/  FADD.FTZ R5, R5, -R0.reuse ;  /* 0x8000000005057221 */ /* 0x100fe20000010000 */
[----:B------:R-:W-:Y:S01]  /*3fe0*/  F2FP.PACK_AB R135, R162, R169 ;  /* 0x000000a9a287723e */ /* 0x000fe200000000ff */
[-C--:B------:R-:W-:Y:S04]  /*3ff0*/  HMMA.16816.F32 R36, R144, R136.reuse, R36 ;  /* 0x000000889024723c */ /* 0x080fe80000001824 */
[--C-:B------:R-:W-:Y:S01]  /*4000*/  FADD.FTZ R16, R16, -R0.reuse ;  /* 0x8000000010107221 */ /* 0x100fe20000010000 */
[----:B------:R-:W-:Y:S01]  /*4010*/  F2FP.PACK_AB R134, R156, R159 ;  /* 0x0000009f9c86723e */ /* 0x000fe200000000ff */
[--C-:B------:R-:W-:Y:S01]  /*4020*/  FADD.FTZ R17, R17, -R0.reuse ;  /* 0x8000000011117221 */ /* 0x100fe20000010000 */
[----:B------:R-:W-:Y:S01]  /*4030*/  MUFU.EX2 R198, R186 ;  /* 0x000000ba00c67308 */ /* 0x000fe20000000800 */
[C---:B------:R-:W-:Y:S04]  /*4040*/  HMMA.16816.F32 R40, R148.reuse, R136, R40 ;  /* 0x000000889428723c */ /* 0x040fe80000001828 */
[--C-:B------:R-:W-:Y:S02]  /*4050*/  FADD.FTZ R20, R20, -R0.reuse ;  /* 0x8000000014147221 */ /* 0x100fe40000010000 */
[--C-:B------:R-:W-:Y:S01]  /*4060*/  FADD.FTZ R21, R21, -R0.reuse ;  /* 0x8000000015157221 */ /* 0x100fe20000010000 */
[----:B------:R-:W-:Y:S01]  /*4070*/  F2FP.PACK_AB R137, R192, R189 ;  /* 0x000000bdc089723e */ /* 0x000fe200000000ff */
[-C--:B------:R-:W-:Y:S01]  /*4080*/  HMMA.16816.F32 R44, R148, R138.reuse, R44 ;  /* 0x0000008a942c723c */ /* 0x080fe2000000182c */
[----:B------:R-:W-:Y:S03]  /*4090*/  MUFU.EX2 R194, R194 ;  /* 0x000000c200c27308 */ /* 0x000fe60000000800 */
[--C-:B------:R-:W-:Y:S01]  /*40a0*/  FADD.FTZ R32, R32, -R0.reuse ;  /* 0x8000000020207221 */ /* 0x100fe20000010000 */
[----:B------:R-:W-:Y:S01]  /*40b0*/  F2FP.PACK_AB R136, R172, R182 ;  /* 0x000000b6ac88723e */ /* 0x000fe200000000ff */
[--C-:B------:R-:W-:Y:S02]  /*40c0*/  FADD.FTZ R33, R33, -R0.reuse ;  /* 0x8000000021217221 */ /* 0x100fe40000010000 */
[C---:B------:R-:W-:Y:S03]  /*40d0*/  HMMA.16816.F32 R48, R144.reuse, R138, R48 ;  /* 0x0000008a9030723c */ /* 0x040fe60000001830 */
[----:B------:R-:W-:Y:S01]  /*40e0*/  MUFU.EX2 R186, R176 ;  /* 0x000000b000ba7308 */ /* 0x000fe20000000800 */
[--C-:B------:R-:W-:Y:S02]  /*40f0*/  FADD.FTZ R36, R36, -R0.reuse ;  /* 0x8000000024247221 */ /* 0x100fe40000010000 */
[--C-:B------:R-:W-:Y:S02]  /*4100*/  FADD.FTZ R37, R37, -R0.reuse ;  /* 0x8000000025257221 */ /* 0x100fe40000010000 */
[-C--:B------:R-:W-:Y:S04]  /*4110*/  HMMA.16816.F32 R52, R144, R140.reuse, R52 ;  /* 0x0000008c9034723c */ /* 0x080fe80000001834 */
[----:B------:R-:W-:Y:S01]  /*4120*/  FMUL.FTZ R4, R175, R4 ;  /* 0x00000004af047220 */ /* 0x000fe20000410000 */
[----:B------:R-:W-:Y:S01]  /*4130*/  MUFU.EX2 R176, R164 ;  /* 0x000000a400b07308 */ /* 0x000fe20000000800 */
[----:B------:R-:W-:Y:S02]  /*4140*/  FMUL.FTZ R5, R174, R5 ;  /* 0x00000005ae057220 */ /* 0x000fe40000410000 */
[C---:B------:R-:W-:Y:S04]  /*4150*/  HMMA.16816.F32 R56, R148.reuse, R140, R56 ;  /* 0x0000008c9438723c */ /* 0x040fe80000001838 */
[----:B------:R-:W-:Y:S02]  /*4160*/  FMUL.FTZ R36, R159, R36 ;  /* 0x000000249f247220 */ /* 0x000fe40000410000 */
[----:B------:R-:W-:Y:S01]  /*4170*/  FMUL.FTZ R37, R156, R37 ;  /* 0x000000259c257220 */ /* 0x000fe20000410000 */
[----:B------:R-:W-:Y:S01]  /*4180*/  F2FP.PACK_AB R141, R174, R175 ;  /* 0x000000afae8d723e */ /* 0x000fe200000000ff */
[-C--:B------:R-:W-:Y:S01]  /*4190*/  HMMA.16816.F32 R60, R148, R142.reuse, R60 ;  /* 0x0000008e943c723c */ /* 0x080fe2000000183c */
[----:B------:R-:W-:Y:S03]  /*41a0*/  MUFU.EX2 R151, R225 ;  /* 0x000000e100977308 */ /* 0x000fe60000000800 */
[--C-:B------:R-:W-:Y:S01]  /*41b0*/  FADD.FTZ R48, R48, -R0.reuse ;  /* 0x8000000030307221 */ /* 0x100fe20000010000 */
[----:B------:R-:W-:Y:S01]  /*41c0*/  F2FP.PACK_AB R138, R37, R36 ;  /* 0x00000024258a723e */ /* 0x000fe200000000ff */
[--C-:B------:R-:W-:Y:S01]  /*41d0*/  FADD.FTZ R49, R49, -R0.reuse ;  /* 0x8000000031317221 */ /* 0x100fe20000010000 */
[----:B---3--:R-:W-:Y:S01]  /*41e0*/  F2FP.PACK_AB R36, R181, R180 ;  /* 0x000000b4b524723e */ /* 0x008fe200000000ff */
[----:B------:R-:W-:Y:S03]  /*41f0*/  HMMA.16816.F32 R64, R144, R142, R64 ;  /* 0x0000008e9040723c */ /* 0x000fe60000001840 */
[----:B------:R-:W-:Y:S01]  /*4200*/  MUFU.EX2 R150, R223 ;  /* 0x000000df00967308 */ /* 0x000fe20000000800 */
[--C-:B------:R-:W-:Y:S01]  /*4210*/  FADD.FTZ R52, R52, -R0.reuse ;  /* 0x8000000034347221 */ /* 0x100fe20000010000 */
[----:B------:R-:W-:Y:S01]  /*4220*/  F2FP.PACK_AB R37, R185, R183 ;  /* 0x000000b7b925723e */ /* 0x000fe200000000ff */
[----:B------:R-:W-:Y:S01]  /*4230*/  FADD.FTZ R53, R53, -R0 ;  /* 0x8000000035357221 */ /* 0x000fe20000010000 */
[----:B------:R-:W-:Y:S01]  /*4240*/  F2FP.PACK_AB R145, R5, R4 ;  /* 0x000000040591723e */ /* 0x000fe200000000ff */
[----:B------:R-:W-:Y:S01]  /*4250*/  FMUL.FTZ R20, R182, R20 ;  /* 0x00000014b6147220 */ /* 0x000fe20000410000 */
[----:B------:R-:W-:Y:S03]  /*4260*/  F2FP.PACK_AB R4, R167, R166 ;  /* 0x000000a6a704723e */ /* 0x000fe600000000ff */
[----:B------:R-:W-:Y:S01]  /*4270*/  FMUL.FTZ R21, R172, R21 ;  /* 0x00000015ac157220 */ /* 0x000fe20000410000 */
[----:B------:R-:W-:Y:S01]  /*4280*/  MUFU.EX2 R149, R238 ;  /* 0x000000ee00957308 */ /* 0x000fe20000000800 */
[----:B------:R-:W-:Y:S02]  /*4290*/  FMUL.FTZ R16, R189, R16 ;  /* 0x00000010bd107220 */ /* 0x000fe40000410000 */
[----:B------:R-:W-:Y:S01]  /*42a0*/  FMUL.FTZ R17, R192, R17 ;  /* 0x00000011c0117220 */ /* 0x000fe20000410000 */
[----:B------:R-:W-:Y:S01]  /*42b0*/  F2FP.PACK_AB R142, R21, R20 ;  /* 0x00000014158e723e */ /* 0x000fe200000000ff */
[--C-:B--2---:R-:W-:Y:S02]  /*42c0*/  FADD.FTZ R38, R38, -R2.reuse ;  /* 0x8000000226267221 */ /* 0x104fe40000010000 */
[--C-:B------:R-:W-:Y:S01]  /*42d0*/  FADD.FTZ R6, R6, -R2.reuse ;  /* 0x8000000206067221 */ /* 0x100fe20000010000 */
[----:B------:R-:W-:Y:S01]  /*42e0*/  F2FP.PACK_AB R144, R17, R16 ;  /* 0x000000101190723e */ /* 0x000fe200000000ff */
[----:B------:R-:W-:Y:S01]  /*42f0*/  FADD.FTZ R7, R7, -R2 ;  /* 0x8000000207077221 */ /* 0x000fe20000010000 */
[----:B----4-:R-:W-:Y:S01]  /*4300*/  F2FP.PACK_AB R17, R187, R184 ;  /* 0x000000b8bb11723e */ /* 0x010fe200000000ff */
[--C-:B------:R-:W-:Y:S01]  /*4310*/  FADD.FTZ R64, R64, -R0.reuse ;  /* 0x8000000040407221 */ /* 0x100fe20000010000 */
[----:B------:R-:W-:Y:S01]  /*4320*/  MUFU.EX2 R148, R239 ;  /* 0x000000ef00947308 */ /* 0x000fe20000000800 */
[----:B------:R-:W-:Y:S01]  /*4330*/  FADD.FTZ R65, R65, -R0 ;  /* 0x8000000041417221 */ /* 0x000fe20000010000 */
[----:B------:R-:W-:Y:S01]  /*4340*/  F2FP.PACK_AB R16, R191, R190 ;  /* 0x000000bebf10723e */ /* 0x000fe200000000ff */
[----:B------:R-:W2:Y:S01]  /*4350*/  LDS R0, [R152+0x18580] ;  /* 0x0185800098007984 */ /* 0x000ea20000000800 */
[--C-:B------:R-:W-:Y:S02]  /*4360*/  FADD.FTZ R18, R18, -R2.reuse ;  /* 0x8000000212127221 */ /* 0x100fe40000010000 */
[--C-:B------:R-:W-:Y:S02]  /*4370*/  FADD.FTZ R19, R19, -R2.reuse ;  /* 0x8000000213137221 */ /* 0x100fe40000010000 */
[--C-:B------:R-:W-:Y:S02]  /*4380*/  FADD.FTZ R22, R22, -R2.reuse ;  /* 0x8000000216167221 */ /* 0x100fe40000010000 */
[--C-:B------:R-:W-:Y:S01]  /*4390*/  FADD.FTZ R23, R23, -R2.reuse ;  /* 0x8000000217177221 */ /* 0x100fe20000010000 */
[----:B------:R-:W-:Y:S01]  /*43a0*/  MUFU.EX2 R147, R240 ;  /* 0x000000f000937308 */ /* 0x000fe20000000800 */
        /* <DEDUP_REMOVED lines=9> */
[----:B------:R-:W-:Y:S02]  /*4440*/  FADD.FTZ R67, R67, -R2 ;  /* 0x8000000243437221 */ /* 0x000fe40000010000 */
[----:B------:R-:W-:Y:S01]  /*4450*/  FMUL.FTZ R32, R169, R32 ;  /* 0x00000020a9207220 */ /* 0x000fe20000410000 */
[----:B------:R-:W3:Y:S01]  /*4460*/  MUFU.EX2 R177, R251 ;  /* 0x000000fb00b17308 */ /* 0x000ee20000000800 */
[----:B------:R-:W-:Y:S02]  /*4470*/  FMUL.FTZ R33, R162, R33 ;  /* 0x00000021a2217220 */ /* 0x000fe40000410000 */
[----:B------:R-:W-:Y:S01]  /*4480*/  FMUL.FTZ R5, R157, R48 ;  /* 0x000000309d057220 */ /* 0x000fe20000410000 */
[----:B------:R-:W-:Y:S01]  /*4490*/  F2FP.PACK_AB R48, R165, R163 ;  /* 0x000000a3a530723e */ /* 0x000fe200000000ff */
[----:B------:R-:W-:Y:S01]  /*44a0*/  FMUL.FTZ R49, R158, R49 ;  /* 0x000000319e317220 */ /* 0x000fe20000410000 */
[----:B------:R-:W-:Y:S01]  /*44b0*/  F2FP.PACK_AB R143, R33, R32 ;  /* 0x00000020218f723e */ /* 0x000fe200000000ff */
[----:B------:R-:W-:Y:S01]  /*44c0*/  FMUL.FTZ R64, R163, R64 ;  /* 0x00000040a3407220 */ /* 0x000fe20000410000 */
[----:B------:R-:W-:Y:S01]  /*44d0*/  F2FP.PACK_AB R33, R195, R193 ;  /* 0x000000c1c321723e */ /* 0x000fe200000000ff */
[----:B------:R-:W-:Y:S01]  /*44e0*/  FMUL.FTZ R65, R165, R65 ;  /* 0x00000041a5417220 */ /* 0x000fe20000410000 */
[----:B------:R-:W-:Y:S01]  /*44f0*/  F2FP.PACK_AB R139, R49, R5 ;  /* 0x00000005318b723e */ /* 0x000fe200000000ff */
[----:B------:R-:W-:Y:S01]  /*4500*/  FMUL.FTZ R34, R193, R34 ;  /* 0x00000022c1227220 */ /* 0x000fe20000410000 */
[----:B-1----:R-:W-:Y:S01]  /*4510*/  F2FP.PACK_AB R32, R188, R196 ;  /* 0x000000c4bc20723e */ /* 0x002fe200000000ff */
[--C-:B--2---:R-:W-:Y:S01]  /*4520*/  FADD.FTZ R8, R8, -R0.reuse ;  /* 0x8000000008087221 */ /* 0x104fe20000010000 */
[----:B------:R-:W-:Y:S01]  /*4530*/  F2FP.PACK_AB R64, R65, R64 ;  /* 0x000000404140723e */ /* 0x000fe200000000ff */
[--C-:B------:R-:W-:Y:S01]  /*4540*/  FADD.FTZ R9, R9, -R0.reuse ;  /* 0x8000000009097221 */ /* 0x100fe20000010000 */
[----:B------:R-:W-:Y:S01]  /*4550*/  MUFU.EX2 R65, R232 ;  /* 0x000000e800417308 */ /* 0x000fe20000000800 */
[--C-:B------:R-:W-:Y:S02]  /*4560*/  FADD.FTZ R12, R12, -R0.reuse ;  /* 0x800000000c0c7221 */ /* 0x100fe40000010000 */
[--C-:B------:R-:W-:Y:S02]  /*4570*/  FADD.FTZ R13, R13, -R0.reuse ;  /* 0x800000000d0d7221 */ /* 0x100fe40000010000 */
[--C-:B------:R-:W-:Y:S02]  /*4580*/  FADD.FTZ R24, R24, -R0.reuse ;  /* 0x8000000018187221 */ /* 0x100fe40000010000 */
[--C-:B------:R-:W-:Y:S01]  /*4590*/  FADD.FTZ R25, R25, -R0.reuse ;  /* 0x8000000019197221 */ /* 0x100fe20000010000 */
[----:B---3--:R-:W-:Y:S01]  /*45a0*/  F2FP.PACK_AB R21, R179, R177 ;  /* 0x000000b1b315723e */ /* 0x008fe200000000ff */
[--C-:B------:R-:W-:Y:S01]  /*45b0*/  FADD.FTZ R28, R28, -R0.reuse ;  /* 0x800000001c1c7221 */ /* 0x100fe20000010000 */
[----:B------:R-:W-:Y:S01]  /*45c0*/  MUFU.EX2 R171, R171 ;  /* 0x000000ab00ab7308 */ /* 0x000fe20000000800 */
[--C-:B------:R-:W-:Y:S02]  /*45d0*/  FADD.FTZ R29, R29, -R0.reuse ;  /* 0x800000001d1d7221 */ /* 0x100fe40000010000 */
[--C-:B------:R-:W-:Y:S02]  /*45e0*/  FADD.FTZ R40, R40, -R0.reuse ;  /* 0x8000000028287221 */ /* 0x100fe40000010000 */
[--C-:B------:R-:W-:Y:S02]  /*45f0*/  FADD.FTZ R41, R41, -R0.reuse ;  /* 0x8000000029297221 */ /* 0x100fe40000010000 */
[--C-:B------:R-:W-:Y:S02]  /*4600*/  FADD.FTZ R44, R44, -R0.reuse ;  /* 0x800000002c2c7221 */ /* 0x100fe40000010000 */
[--C-:B------:R-:W-:Y:S01]  /*4610*/  FADD.FTZ R45, R45, -R0.reuse ;  /* 0x800000002d2d7221 */ /* 0x100fe20000010000 */
[----:B------:R-:W1:Y:S01]  /*4620*/  MUFU.EX2 R164, R237 ;  /* 0x000000ed00a47308 */ /* 0x000e620000000800 */
[--C-:B------:R-:W-:Y:S02]  /*4630*/  FADD.FTZ R56, R56, -R0.reuse ;  /* 0x8000000038387221 */ /* 0x100fe40000010000 */
[--C-:B------:R-:W-:Y:S02]  /*4640*/  FADD.FTZ R57, R57, -R0.reuse ;  /* 0x8000000039397221 */ /* 0x100fe40000010000 */
[--C-:B------:R-:W-:Y:S02]  /*4650*/  FADD.FTZ R60, R60, -R0.reuse ;  /* 0x800000003c3c7221 */ /* 0x100fe40000010000 */
[----:B------:R-:W-:Y:S02]  /*4660*/  FADD.FTZ R61, R61, -R0 ;  /* 0x800000003d3d7221 */ /* 0x000fe40000010000 */
[----:B------:R-:W2:Y:S01]  /*4670*/  LDS R0, [R152+0x185a0] ;  /* 0x0185a00098007984 */ /* 0x000ea20000000800 */
[----:B------:R-:W-:Y:S01]  /*4680*/  FMUL.FTZ R40, R198, R40 ;  /* 0x00000028c6287220 */ /* 0x000fe20000410000 */
[----:B------:R-:W-:Y:S01]  /*4690*/  MUFU.EX2 R210, R210 ;  /* 0x000000d200d27308 */ /* 0x000fe20000000800 */
[----:B------:R-:W-:Y:S01]  /*46a0*/  FMUL.FTZ R44, R186, R44 ;  /* 0x0000002cba2c7220 */ /* 0x000fe20000410000 */
[----:B------:R3:W-:Y:S01]  /*46b0*/  STS [R218+0x400], R4 ;  /* 0x00040004da007388 */ /* 0x0007e20000000800 */
[----:B------:R-:W-:Y:S02]  /*46c0*/  FMUL.FTZ R12, R190, R12 ;  /* 0x0000000cbe0c7220 */ /* 0x000fe40000410000 */
[----:B------:R-:W-:Y:S01]  /*46d0*/  FMUL.FTZ R13, R191, R13 ;  /* 0x0000000dbf0d7220 */ /* 0x000fe20000410000 */
[----:B------:R-:W-:Y:S01]  /*46e0*/  STS [R218], R141 ;  /* 0x0000008dda007388 */ /* 0x000fe20000000800 */
[----:B------:R-:W-:Y:S02]  /*46f0*/  FMUL.FTZ R2, R213, R28 ;  /* 0x0000001cd5027220 */ /* 0x000fe40000410000 */
[----:B------:R-:W-:Y:S01]  /*4700*/  FMUL.FTZ R35, R195, R35 ;  /* 0x00000023c3237220 */ /* 0x000fe20000410000 */
[----:B------:R-:W-:Y:S01]  /*4710*/  STS [R219], R137 ;  /* 0x00000089db007388 */ /* 0x000fe20000000800 */
[----:B------:R-:W-:Y:S01]  /*4720*/  F2FP.PACK_AB R20, R13, R12 ;  /* 0x0000000c0d14723e */ /* 0x000fe200000000ff */
[----:B------:R-:W-:Y:S01]  /*4730*/  FMUL.FTZ R12, R214, R29 ;  /* 0x0000001dd60c7220 */ /* 0x000fe20000410000 */
[----:B------:R-:W-:Y:S01]  /*4740*/  F2FP.PACK_AB R13, R199, R197 ;  /* 0x000000c5c70d723e */ /* 0x000fe200000000ff */
[----:B------:R-:W-:Y:S01]  /*4750*/  STS [R219+0x400], R36 ;  /* 0x00040024db007388 */ /* 0x000fe20000000800 */
[----:B------:R-:W-:Y:S01]  /*4760*/  FMUL.FTZ R50, R178, R50 ;  /* 0x00000032b2327220 */ /* 0x000fe20000410000 */
[----:B------:R-:W-:Y:S01]  /*4770*/  MUFU.EX2 R211, R211 ;  /* 0x000000d300d37308 */ /* 0x000fe20000000800 */
[----:B------:R-:W-:Y:S01]  /*4780*/  F2FP.PACK_AB R12, R12, R2 ;  /* 0x000000020c0c723e */ /* 0x000fe200000000ff */
[----:B------:R4:W-:Y:S01]  /*4790*/  STS [R218+0x2000], R17 ;  /* 0x00200011da007388 */ /* 0x0009e20000000800 */
[----:B------:R-:W-:Y:S01]  /*47a0*/  F2FP.PACK_AB R2, R150, R151 ;  /* 0x000000979602723e */ /* 0x000fe200000000ff */
[----:B------:R-:W-:Y:S02]  /*47b0*/  FMUL.FTZ R51, R173, R51 ;  /* 0x00000033ad337220 */ /* 0x000fe40000410000 */
[----:B------:R-:W-:Y:S02]  /*47c0*/  FMUL.FTZ R54, R168, R54 ;  /* 0x00000036a8367220 */ /* 0x000fe40000410000 */
[----:B------:R-:W-:Y:S01]  /*47d0*/  FMUL.FTZ R55, R170, R55 ;  /* 0x00000037aa377220 */ /* 0x000fe20000410000 */
[----:B------:R-:W-:Y:S01]  /*47e0*/  F2FP.PACK_AB R50, R51, R50 ;  /* 0x000000323332723e */ /* 0x000fe200000000ff */
[----:B------:R-:W-:Y:S01]  /*47f0*/  FMUL.FTZ R5, R196, R38 ;  /* 0x00000026c4057220 */ /* 0x000fe20000410000 */
[----:B---3--:R-:W-:Y:S01]  /*4800*/  F2FP.PACK_AB R4, R154, R153 ;  /* 0x000000999a04723e */ /* 0x008fe200000000ff */
[----:B------:R-:W-:Y:S01]  /*4810*/  MUFU.EX2 R51, R230 ;  /* 0x000000e600337308 */ /* 0x000fe20000000800 */
[----:B------:R-:W-:Y:S01]  /*4820*/  F2FP.PACK_AB R38, R35, R34 ;  /* 0x000000222326723e */ /* 0x000fe200000000ff */
[----:B------:R-:W-:Y:S01]  /*4830*/  FMUL.FTZ R34, R179, R67 ;  /* 0x00000043b3227220 */ /* 0x000fe20000410000 */
[----:B------:R-:W-:Y:S01]  /*4840*/  F2FP.PACK_AB R54, R55, R54 ;  /* 0x000000363736723e */ /* 0x000fe200000000ff */
[----:B------:R3:W-:Y:S01]  /*4850*/  STS [R218+0x2400], R4 ;  /* 0x00240004da007388 */ /* 0x0007e20000000800 */
[----:B------:R-:W-:Y:S02]  /*4860*/  FMUL.FTZ R52, R160, R52 ;  /* 0x00000034a0347220 */ /* 0x000fe40000410000 */
[----:B------:R-:W-:Y:S01]  /*4870*/  FMUL.FTZ R53, R161, R53 ;  /* 0x00000035a1357220 */ /* 0x000fe20000410000 */
[----:B------:R5:W-:Y:S01]  /*4880*/  STS [R219+0x2400], R2 ;  /* 0x00240002db007388 */ /* 0x000be20000000800 */
[----:B------:R-:W-:Y:S01]  /*4890*/  FMUL.FTZ R18, R180, R18 ;  /* 0x00000012b4127220 */ /* 0x000fe20000410000 */
[----:B------:R-:W-:Y:S01]  /*48a0*/  MUFU.EX2 R55, R231 ;  /* 0x000000e700377308 */ /* 0x000fe20000000800 */
[--C-:B--2---:R-:W-:Y:S01]  /*48b0*/  FADD.FTZ R11, R11, -R0.reuse ;  /* 0x800000000b0b7221 */ /* 0x104fe20000010000 */
[----:B------:R-:W-:Y:S01]  /*48c0*/  STS [R219+0x2000], R16 ;  /* 0x00200010db007388 */ /* 0x000fe20000000800 */
[----:B------:R-:W-:Y:S01]  /*48d0*/  F2FP.PACK_AB R140, R53, R52 ;  /* 0x00000034358c723e */ /* 0x000fe200000000ff */
[--C-:B------:R-:W-:Y:S02]  /*48e0*/  FADD.FTZ R15, R15, -R0.reuse ;  /* 0x800000000f0f7221 */ /* 0x100fe40000010000 */
[----:B------:R-:W-:Y:S01]  /*48f0*/  STS [R221], R136 ;  /* 0x00000088dd007388 */ /* 0x000fe20000000800 */
[--C-:B------:R-:W-:Y:S02]  /*4900*/  FADD.FTZ R27, R27, -R0.reuse ;  /* 0x800000001b1b7221 */ /* 0x100fe40000010000 */
[--C-:B------:R-:W-:Y:S01]  /*4910*/  FADD.FTZ R31, R31, -R0.reuse ;  /* 0x800000001f1f7221 */ /* 0x100fe20000010000 */
[----:B------:R-:W-:Y:S01]  /*4920*/  STS [R221+0x400], R37 ;  /* 0x00040025dd007388 */ /* 0x000fe20000000800 */
[----:B----4-:R-:W-:Y:S01]  /*4930*/  MUFU.EX2 R17, R227 ;  /* 0x000000e300117308 */ /* 0x010fe20000000800 */
[--C-:B------:R-:W-:Y:S02]  /*4940*/  FADD.FTZ R43, R43, -R0.reuse ;  /* 0x800000002b2b7221 */ /* 0x100fe40000010000 */
[----:B------:R-:W-:Y:S01]  /*4950*/  STS [R220], R135 ;  /* 0x00000087dc007388 */ /* 0x000fe20000000800 */
[--C-:B------:R-:W-:Y:S02]  /*4960*/  FADD.FTZ R47, R47, -R0.reuse ;  /* 0x800000002f2f7221 */ /* 0x100fe40000010000 */
[----:B------:R-:W-:Y:S01]  /*4970*/  FMUL.FTZ R19, R181, R19 ;  /* 0x00000013b5137220 */ /* 0x000fe20000410000 */
[----:B------:R-:W-:Y:S01]  /*4980*/  STS [R220+0x400], R33 ;  /* 0x00040021dc007388 */ /* 0x000fe20000000800 */
[----:B---3--:R-:W-:Y:S01]  /*4990*/  F2FP.PACK_AB R4, R148, R149 ;  /* 0x000000959404723e */ /* 0x008fe200000000ff */
[----:B------:R-:W-:Y:S01]  /*49a0*/  FMUL.FTZ R8, R184, R8 ;  /* 0x00000008b8087220 */ /* 0x000fe20000410000 */
[----:B------:R-:W2:Y:S01]  /*49b0*/  MUFU.EX2 R67, R242 ;  /* 0x000000f200437308 */ /* 0x000ea20000000800 */
[----:B------:R-:W-:Y:S01]  /*49c0*/  STS [R221+0x2000], R13 ;  /* 0x0020000ddd007388 */ /* 0x000fe20000000800 */
[----:B-----5:R-:W-:Y:S01]  /*49d0*/  F2FP.PACK_AB R2, R146, R147 ;  /* 0x000000939202723e */ /* 0x020fe200000000ff */
[----:B------:R-:W-:Y:S01]  /*49e0*/  FMUL.FTZ R9, R187, R9 ;  /* 0x00000009bb097220 */ /* 0x000fe20000410000 */
[----:B------:R-:W-:Y:S01]  /*49f0*/  F2FP.PACK_AB R52, R19, R18 ;  /* 0x000000121334723e */ /* 0x000fe200000000ff */
[----:B------:R2:W-:Y:S01]  /*4a00*/  STS [R221+0x2400], R4 ;  /* 0x00240004dd007388 */ /* 0x0005e20000000800 */
[----:B------:R-:W-:Y:S02]  /*4a10*/  FMUL.FTZ R22, R183, R22 ;  /* 0x00000016b7167220 */ /* 0x000fe40000410000 */
[----:B------:R-:W-:Y:S01]  /*4a20*/  F2FP.PACK_AB R19, R9, R8 ;  /* 0x000000080913723e */ /* 0x000fe200000000ff */
[----:B------:R3:W-:Y:S01]  /*4a30*/  STS [R220+0x2400], R2 ;  /* 0x00240002dc007388 */ /* 0x0007e20000000800 */
[----:B------:R-:W-:Y:S01]  /*4a40*/  F2FP.PACK_AB R9, R214, R213 ;  /* 0x000000d5d609723e */ /* 0x000fe200000000ff */
[----:B------:R-:W-:Y:S01]  /*4a50*/  FMUL.FTZ R23, R185, R23 ;  /* 0x00000017b9177220 */ /* 0x000fe20000410000 */
[----:B------:R-:W-:Y:S01]  /*4a60*/  F2FP.PACK_AB R8, R194, R198 ;  /* 0x000000c6c208723e */ /* 0x000fe200000000ff */
[----:B------:R-:W-:Y:S02]  /*4a70*/  FMUL.FTZ R39, R188, R39 ;  /* 0x00000027bc277220 */ /* 0x000fe40000410000 */
[----:B------:R-:W-:Y:S01]  /*4a80*/  STS [R220+0x2000], R9 ;  /* 0x00200009dc007388 */ /* 0x000fe20000000800 */
[----:B------:R-:W-:Y:S01]  /*4a90*/  F2FP.PACK_AB R49, R23, R22 ;  /* 0x000000161731723e */ /* 0x000fe200000000ff */
[----:B------:R-:W-:Y:S01]  /*4aa0*/  FMUL.FTZ R24, R197, R24 ;  /* 0x00000018c5187220 */ /* 0x000fe20000410000 */
[----:B------:R-:W-:Y:S01]  /*4ab0*/  F2FP.PACK_AB R23, R173, R178 ;  /* 0x000000b2ad17723e */ /* 0x000fe200000000ff */
[----:B------:R-:W-:Y:S01]  /*4ac0*/  STS [R218+0x4000], R134 ;  /* 0x00400086da007388 */ /* 0x000fe20000000800 */
[----:B------:R-:W-:Y:S01]  /*4ad0*/  F2FP.PACK_AB R35, R39, R5 ;  /* 0x000000052723723e */ /* 0x000fe200000000ff */
[----:B------:R-:W-:Y:S01]  /*4ae0*/  FMUL.FTZ R18, R199, R25 ;  /* 0x00000019c7127220 */ /* 0x000fe20000410000 */
[----:B------:R-:W-:Y:S01]  /*4af0*/  MUFU.EX2 R39, R228 ;  /* 0x000000e400277308 */ /* 0x000fe20000000800 */
[----:B------:R-:W-:Y:S01]  /*4b00*/  STS [R218+0x4400], R32 ;  /* 0x00440020da007388 */ /* 0x000fe20000000800 */
[----:B------:R-:W-:Y:S01]  /*4b10*/  F2FP.PACK_AB R22, R170, R168 ;  /* 0x000000a8aa16723e */ /* 0x000fe200000000ff */
[----:B------:R-:W-:Y:S01]  /*4b20*/  FMUL.FTZ R25, R176, R45 ;  /* 0x0000002db0197220 */ /* 0x000fe20000410000 */
[----:B------:R-:W-:Y:S01]  /*4b30*/  F2FP.PACK_AB R18, R18, R24 ;  /* 0x000000181212723e */ /* 0x000fe200000000ff */
[----:B------:R-:W-:Y:S01]  /*4b40*/  STS [R219+0x4000], R133 ;  /* 0x00400085db007388 */ /* 0x000fe20000000800 */
[----:B-1----:R-:W-:Y:S01]  /*4b50*/  F2FP.PACK_AB R5, R164, R171 ;  /* 0x000000aba405723e */ /* 0x002fe200000000ff */
[----:B------:R-:W-:Y:S01]  /*4b60*/  FMUL.FTZ R24, R194, R41 ;  /* 0x00000029c2187220 */ /* 0x000fe20000410000 */
[----:B--2---:R-:W-:Y:S01]  /*4b70*/  F2FP.PACK_AB R4, R65, R67 ;  /* 0x000000434104723e */ /* 0x004fe200000000ff */
[----:B------:R-:W-:Y:S01]  /*4b80*/  STS [R219+0x4400], R23 ;  /* 0x00440017db007388 */ /* 0x000fe20000000800 */
[----:B------:R-:W1:Y:S01]  /*4b90*/  MUFU.EX2 R41, R229 ;  /* 0x000000e500297308 */ /* 0x000e620000000800 */
[----:B------:R-:W-:Y:S01]  /*4ba0*/  FMUL.FTZ R6, R166, R6 ;  /* 0x00000006a6067220 */ /* 0x000fe20000410000 */
[----:B---3--:R-:W-:Y:S01]  /*4bb0*/  F2FP.PACK_AB R2, R51, R55 ;  /* 0x000000373302723e */ /* 0x008fe200000000ff */
[----:B------:R-:W-:Y:S01]  /*4bc0*/  STS [R218+0x6000], R8 ;  /* 0x00600008da007388 */ /* 0x000fe20000000800 */
[----:B------:R-:W-:Y:S01]  /*4bd0*/  FMUL.FTZ R7, R167, R7 ;  /* 0x00000007a7077220 */ /* 0x000fe20000410000 */
[----:B------:R-:W-:Y:S01]  /*4be0*/  F2FP.PACK_AB R24, R24, R40 ;  /* 0x000000281818723e */ /* 0x000fe200000000ff */
[--C-:B------:R-:W-:Y:S01]  /*4bf0*/  FADD.FTZ R10, R10, -R0.reuse ;  /* 0x800000000a0a7221 */ /* 0x100fe20000010000 */
[----:B------:R2:W-:Y:S01]  /*4c00*/  STS [R218+0x6400], R4 ;  /* 0x00640004da007388 */ /* 0x0005e20000000800 */
[--C-:B------:R-:W-:Y:S01]  /*4c10*/  FADD.FTZ R14, R14, -R0.reuse ;  /* 0x800000000e0e7221 */ /* 0x100fe20000010000 */
[----:B------:R-:W-:Y:S01]  /*4c20*/  F2FP.PACK_AB R53, R7, R6 ;  /* 0x000000060735723e */ /* 0x000fe200000000ff */
[----:B------:R-:W-:Y:S01]  /*4c30*/  FMUL.FTZ R10, R153, R10 ;  /* 0x0000000a990a7220 */ /* 0x000fe20000410000 */
[----:B------:R1:W-:Y:S01]  /*4c40*/  STS [R219+0x6400], R2 ;  /* 0x00640002db007388 */ /* 0x0003e20000000800 */
[----:B------:R-:W-:Y:S01]  /*4c50*/  F2FP.PACK_AB R7, R176, R186 ;  /* 0x000000bab007723e */ /* 0x000fe200000000ff */
[----:B------:R-:W-:Y:S01]  /*4c60*/  FMUL.FTZ R14, R151, R14 ;  /* 0x0000000e970e7220 */ /* 0x000fe20000410000 */
[----:B------:R-:W-:Y:S01]  /*4c70*/  F2FP.PACK_AB R6, R210, R155 ;  /* 0x0000009bd206723e */ /* 0x000fe200000000ff */
[--C-:B------:R-:W-:Y:S01]  /*4c80*/  FADD.FTZ R26, R26, -R0.reuse ;  /* 0x800000001a1a7221 */ /* 0x100fe20000010000 */
        /* <DEDUP_REMOVED lines=8> */
[--C-:B------:R-:W-:Y:S02]  /*4d10*/  FADD.FTZ R46, R46, -R0.reuse ;  /* 0x800000002e2e7221 */ /* 0x100fe40000010000 */
[----:B------:R-:W-:Y:S01]  /*4d20*/  FMUL.FTZ R42, R67, R42 ;  /* 0x0000002a432a7220 */ /* 0x000fe20000410000 */
[----:B------:R-:W-:Y:S01]  /*4d30*/  STS [R220+0x4000], R48 ;  /* 0x00400030dc007388 */ /* 0x000fe20000000800 */
[----:B------:R-:W-:Y:S02]  /*4d40*/  FMUL.FTZ R46, R55, R46 ;  /* 0x0000002e372e7220 */ /* 0x000fe40000410000 */
[----:B--2---:R-:W-:Y:S01]  /*4d50*/  FMUL.FTZ R4, R148, R27 ;  /* 0x0000001b94047220 */ /* 0x004fe20000410000 */
[----:B------:R-:W-:Y:S01]  /*4d60*/  STS [R220+0x4400], R21 ;  /* 0x00440015dc007388 */ /* 0x000fe20000000800 */
[----:B------:R-:W-:Y:S01]  /*4d70*/  FMUL.FTZ R66, R177, R66 ;  /* 0x00000042b1427220 */ /* 0x000fe20000410000 */
[----:B-1----:R-:W-:Y:S02]  /*4d80*/  F2FP.PACK_AB R2, R39, R41 ;  /* 0x000000292702723e */ /* 0x002fe400000000ff */
[----:B------:R1:W-:Y:S01]  /*4d90*/  STS [R221+0x6000], R5 ;  /* 0x00600005dd007388 */ /* 0x0003e20000000800 */
[----:B------:R-:W-:Y:S01]  /*4da0*/  F2FP.PACK_AB R4, R4, R26 ;  /* 0x0000001a0404723e */ /* 0x000fe200000000ff */
[--C-:B------:R-:W-:Y:S01]  /*4db0*/  FADD.FTZ R58, R58, -R0.reuse ;  /* 0x800000003a3a7221 */ /* 0x100fe20000010000 */
[----:B------:R-:W-:Y:S01]  /*4dc0*/  F2FP.PACK_AB R34, R34, R66 ;  /* 0x000000422222723e */ /* 0x000fe200000000ff */
[----:B------:R2:W-:Y:S01]  /*4dd0*/  STS [R221+0x6400], R2 ;  /* 0x00640002dd007388 */ /* 0x0005e20000000800 */
[--C-:B------:R-:W-:Y:S02]  /*4de0*/  FADD.FTZ R59, R59, -R0.reuse ;  /* 0x800000003b3b7221 */ /* 0x100fe40000010000 */
[----:B------:R-:W-:Y:S01]  /*4df0*/  FMUL.FTZ R58, R41, R58 ;  /* 0x0000003a293a7220 */ /* 0x000fe20000410000 */
[----:B------:R3:W-:Y:S01]  /*4e00*/  STS [R220+0x6000], R6 ;  /* 0x00600006dc007388 */ /* 0x0007e20000000800 */
[----:B------:R-:W-:Y:S02]  /*4e10*/  FMUL.FTZ R56, R171, R56 ;  /* 0x00000038ab387220 */ /* 0x000fe40000410000 */
[----:B------:R-:W-:Y:S02]  /*4e20*/  FMUL.FTZ R28, R164, R57 ;  /* 0x00000039a41c7220 */ /* 0x000fe40000410000 */
[--C-:B------:R-:W-:Y:S02]  /*4e30*/  FADD.FTZ R62, R62, -R0.reuse ;  /* 0x800000003e3e7221 */ /* 0x100fe40000010000 */
[----:B------:R-:W-:Y:S01]  /*4e40*/  FADD.FTZ R63, R63, -R0 ;  /* 0x800000003f3f7221 */ /* 0x000fe20000010000 */
[----:B------:R-:W-:Y:S01]  /*4e50*/  F2FP.PACK_AB R28, R28, R56 ;  /* 0x000000381c1c723e */ /* 0x000fe200000000ff */
[----:B------:R-:W-:Y:S01]  /*4e60*/  FMUL.FTZ R62, R17, R62 ;  /* 0x0000003e113e7220 */ /* 0x000fe20000410000 */
[----:B------:R-:W-:Y:S01]  /*4e70*/  MOV R0, UR4 ;  /* 0x0000000400007c02 */ /* 0x000fe20008000f00 */
[----:B------:R-:W-:Y:S02]  /*4e80*/  FMUL.FTZ R60, R155, R60 ;  /* 0x0000003c9b3c7220 */ /* 0x000fe40000410000 */
[----:B------:R-:W-:Y:S01]  /*4e90*/  FMUL.FTZ R29, R210, R61 ;  /* 0x0000003dd21d7220 */ /* 0x000fe20000410000 */
[----:B------:R-:W-:Y:S01]  /*4ea0*/  LEA R0, R0, R206, 0xd ;  /* 0x000000ce00007211 */ /* 0x000fe200078e68ff */
[----:B------:R-:W-:Y:S02]  /*4eb0*/  FMUL.FTZ R63, R211, R63 ;  /* 0x0000003fd33f7220 */ /* 0x000fe40000410000 */
[----:B-1----:R-:W-:Y:S01]  /*4ec0*/  FMUL.FTZ R5, R154, R11 ;  /* 0x0000000b9a057220 */ /* 0x002fe20000410000 */
[----:B------:R-:W-:Y:S02]  /*4ed0*/  F2FP.PACK_AB R29, R29, R60 ;  /* 0x0000003c1d1d723e */ /* 0x000fe400000000ff */
[----:B------:R-:W-:Y:S02]  /*4ee0*/  SHF.L.U32 R141, R0, 0x1, RZ ;  /* 0x00000001008d7819 */ /* 0x000fe400000006ff */
[----:B--2---:R-:W-:Y:S02]  /*4ef0*/  F2FP.PACK_AB R2, R211, R17 ;  /* 0x00000011d302723e */ /* 0x004fe400000000ff */
[----:B------:R-:W-:Y:S01]  /*4f00*/  F2FP.PACK_AB R5, R5, R10 ;  /* 0x0000000a0505723e */ /* 0x000fe200000000ff */
[----:B---3--:R-:W-:Y:S01]  /*4f10*/  FMUL.FTZ R6, R146, R31 ;  /* 0x0000001f92067220 */ /* 0x008fe20000410000 */
[----:B------:R-:W-:Y:S01]  /*4f20*/  IADD3 R0, R3, R141, RZ ;  /* 0x0000008d03007210 */ /* 0x000fe20007ffe0ff */
[----:B------:R1:W-:Y:S03]  /*4f30*/  STS [R220+0x6400], R2 ;  /* 0x00640002dc007388 */ /* 0x0003e60000000800 */
[----:B------:R-:W-:Y:S01]  /*4f40*/  F2FP.PACK_AB R6, R6, R30 ;  /* 0x0000001e0606723e */ /* 0x000fe200000000ff */
        /* <DEDUP_REMOVED lines=45> */
[----:B-1----:R-:W-:Y:S07]  /*5220*/  SHF.L.U32 R2, R207, 0x1, RZ ;  /* 0x00000001cf027819 */ /* 0x002fee00000006ff */
[----:B------:R-:W1:Y:S01]  /*5230*/  LDSM.16.MT88.4 R16, [R0+0x10080] ;  /* 0x010080000010783b */ /* 0x000e620000004200 */
[----:B------:R-:W-:Y:S07]  /*5240*/  IADD3 R140, R205, R2, RZ ;  /* 0x00000002cd8c7210 */ /* 0x000fee0007ffe0ff */
[----:B------:R-:W-:Y:S08]  /*5250*/  LDSM.16.MT88.4 R20, [R200+0x19080] ;  /* 0x01908000c814783b */ /* 0x000ff00000004200 */
[----:B------:R-:W4:Y:S01]  /*5260*/  LDSM.16.MT88.4 R24, [R141+0x10880] ;  /* 0x010880008d18783b */ /* 0x000f220000004200 */
[-C--:B--2---:R-:W-:Y:S07]  /*5270*/  HMMA.16816.F32 R68, R4, R8.reuse, R68 ;  /* 0x000000080444723c */ /* 0x084fee0000001844 */
[----:B------:R-:W2:Y:S01]  /*5280*/  LDSM.16.MT88.4 R28, [R200+0x1d080] ;  /* 0x01d08000c81c783b */ /* 0x000ea20000004200 */
[C---:B---3--:R-:W-:Y:S07]  /*5290*/  HMMA.16816.F32 R72, R12.reuse, R8, R72 ;  /* 0x000000080c48723c */ /* 0x048fee0000001848 */
[----:B------:R-:W3:Y:S01]  /*52a0*/  LDSM.16.MT88.4 R32, [R0+0x10880] ;  /* 0x010880000020783b */ /* 0x000ee20000004200 */
[-C--:B------:R-:W-:Y:S07]  /*52b0*/  HMMA.16816.F32 R76, R12, R10.reuse, R76 ;  /* 0x0000000a0c4c723c */ /* 0x080fee000000184c */
[----:B------:R-:W-:Y:S01]  /*52c0*/  LDSM.16.MT88.4 R36, [R141+0x11080] ;  /* 0x011080008d24783b */ /* 0x000fe20000004200 */
[C---:B------:R-:W-:Y:S07]  /*52d0*/  HMMA.16816.F32 R80, R4.reuse, R10, R80 ;  /* 0x0000000a0450723c */ /* 0x040fee0000001850 */
[----:B------:R-:W5:Y:S01]  /*52e0*/  LDSM.16.MT88.4 R8, [R200+0x19880] ;  /* 0x01988000c808783b */ /* 0x000f620000004200 */
[-C--:B-1----:R-:W-:Y:S07]  /*52f0*/  HMMA.16816.F32 R84, R4, R16.reuse, R84 ;  /* 0x000000100454723c */ /* 0x082fee0000001854 */
[----:B------:R-:W1:Y:S01]  /*5300*/  LDSM.16.MT88.4 R40, [R200+0x1d880] ;  /* 0x01d88000c828783b */ /* 0x000e620000004200 */
        /* <DEDUP_REMOVED lines=10> */
[----:B------:R-:W2:Y:S07]  /*53b0*/  LDSM.16.MT88.4 R24, [R200+0x1e080] ;  /* 0x01e08000c818783b */ /* 0x000eae0000004200 */
[-C--:B---3--:R-:W-:Y:S08]  /*53c0*/  HMMA.16816.F32 R84, R20, R32.reuse, R84 ;  /* 0x000000201454723c */ /* 0x088ff00000001854 */
[C---:B------:R-:W-:Y:S08]  /*53d0*/  HMMA.16816.F32 R88, R28.reuse, R32, R88 ;  /* 0x000000201c58723c */ /* 0x040ff00000001858 */
[-C--:B------:R-:W-:Y:S01]  /*53e0*/  HMMA.16816.F32 R92, R28, R34.reuse, R92 ;  /* 0x000000221c5c723c */ /* 0x080fe2000000185c */
[----:B------:R-:W-:Y:S07]  /*53f0*/  LDSM.16.MT88.4 R28, [R200+0x1a880] ;  /* 0x01a88000c81c783b */ /* 0x000fee0000004200 */
[----:B------:R-:W-:Y:S01]  /*5400*/  HMMA.16816.F32 R96, R20, R34, R96 ;  /* 0x000000221460723c */ /* 0x000fe20000001860 */
[----:B------:R-:W3:Y:S07]  /*5410*/  LDSM.16.MT88.4 R20, [R0+0x11880] ;  /* 0x011880000014783b */ /* 0x000eee0000004200 */
[-C--:B-----5:R-:W-:Y:S01]  /*5420*/  HMMA.16816.F32 R68, R8, R36.reuse, R68 ;  /* 0x000000240844723c */ /* 0x0a0fe20000001844 */
[----:B------:R-:W5:Y:S07]  /*5430*/  LDSM.16.MT88.4 R32, [R141+0x12080] ;  /* 0x012080008d20783b */ /* 0x000f6e0000004200 */
[C---:B-1----:R-:W-:Y:S08]  /*5440*/  HMMA.16816.F32 R72, R40.reuse, R36, R72 ;  /* 0x000000242848723c */ /* 0x042ff00000001848 */
[-C--:B------:R-:W-:Y:S08]  /*5450*/  HMMA.16816.F32 R76, R40, R38.reuse, R76 ;  /* 0x00000026284c723c */ /* 0x080ff0000000184c */
[C---:B------:R-:W-:Y:S01]  /*5460*/  HMMA.16816.F32 R80, R8.reuse, R38, R80 ;  /* 0x000000260850723c */ /* 0x040fe20000001850 */
[----:B------:R-:W1:Y:S07]  /*5470*/  LDSM.16.MT88.4 R36, [R200+0x1e880] ;  /* 0x01e88000c824783b */ /* 0x000e6e0000004200 */
[-C--:B------:R-:W-:Y:S08]  /*5480*/  HMMA.16816.F32 R84, R8, R4.reuse, R84 ;  /* 0x000000040854723c */ /* 0x080ff00000001854 */
[C---:B------:R-:W-:Y:S08]  /*5490*/  HMMA.16816.F32 R88, R40.reuse, R4, R88 ;  /* 0x000000042858723c */ /* 0x040ff00000001858 */
[-C--:B------:R-:W-:Y:S01]  /*54a0*/  HMMA.16816.F32 R92, R40, R6.reuse, R92 ;  /* 0x00000006285c723c */ /* 0x080fe2000000185c */
[----:B------:R-:W-:Y:S07]  /*54b0*/  LDSM.16.MT88.4 R40, [R200+0x1f080] ;  /* 0x01f08000c828783b */ /* 0x000fee0000004200 */
[----:B------:R-:W-:Y:S01]  /*54c0*/  HMMA.16816.F32 R96, R8, R6, R96 ;  /* 0x000000060860723c */ /* 0x000fe20000001860 */
[----:B------:R-:W1:Y:S07]  /*54d0*/  LDSM.16.MT88.4 R4, [R0+0x12080] ;  /* 0x012080000004783b */ /* 0x000e6e0000004200 */
[-C--:B----4-:R-:W-:Y:S01]  /*54e0*/  HMMA.16816.F32 R68, R12, R16.reuse, R68 ;  /* 0x000000100c44723c */ /* 0x090fe20000001844 */
[----:B------:R-:W-:Y:S07]  /*54f0*/  LDSM.16.MT88.4 R8, [R200+0x1b080] ;  /* 0x01b08000c808783b */ /* 0x000fee0000004200 */
        /* <DEDUP_REMOVED lines=11> */
[----:B------:R-:W4:Y:S07]  /*55b0*/  LDSM.16.MT88.4 R20, [R200+0x1b880] ;  /* 0x01b88000c814783b */ /* 0x000f2e0000004200 */
[C---:B-1----:R-:W-:Y:S08]  /*55c0*/  HMMA.16816.F32 R72, R36.reuse, R32, R72 ;  /* 0x000000202448723c */ /* 0x042ff00000001848 */
[-C--:B------:R-:W-:Y:S08]  /*55d0*/  HMMA.16816.F32 R76, R36, R34.reuse, R76 ;  /* 0x00000022244c723c */ /* 0x080ff0000000184c */
[C---:B------:R-:W-:Y:S01]  /*55e0*/  HMMA.16816.F32 R80, R28.reuse, R34, R80 ;  /* 0x000000221c50723c */ /* 0x040fe20000001850 */
[----:B------:R-:W1:Y:S07]  /*55f0*/  LDSM.16.MT88.4 R32, [R200+0x1f880] ;  /* 0x01f88000c820783b */ /* 0x000e6e0000004200 */
[-C--:B------:R-:W-:Y:S08]  /*5600*/  HMMA.16816.F32 R84, R28, R4.reuse, R84 ;  /* 0x000000041c54723c */ /* 0x080ff00000001854 */
[C---:B------:R-:W-:Y:S08]  /*5610*/  HMMA.16816.F32 R88, R36.reuse, R4, R88 ;  /* 0x000000042458723c */ /* 0x040ff00000001858 */
[-C--:B------:R-:W-:Y:S08]  /*5620*/  HMMA.16816.F32 R92, R36, R6.reuse, R92 ;  /* 0x00000006245c723c */ /* 0x080ff0000000185c */
[----:B------:R-:W-:Y:S01]  /*5630*/  HMMA.16816.F32 R96, R28, R6, R96 ;  /* 0x000000061c60723c */ /* 0x000fe20000001860 */
[----:B------:R-:W5:Y:S07]  /*5640*/  LDSM.16.MT88.4 R4, [R0+0x13080] ;  /* 0x013080000004783b */ /* 0x000f6e0000004200 */
[-C--:B--2---:R-:W-:Y:S08]  /*5650*/  HMMA.16816.F32 R68, R8, R16.reuse, R68 ;  /* 0x000000100844723c */ /* 0x084ff00000001844 */
[C---:B------:R-:W-:Y:S08]  /*5660*/  HMMA.16816.F32 R72, R40.reuse, R16, R72 ;  /* 0x000000102848723c */ /* 0x040ff00000001848 */
[-C--:B------:R-:W-:Y:S08]  /*5670*/  HMMA.16816.F32 R76, R40, R18.reuse, R76 ;  /* 0x00000012284c723c */ /* 0x080ff0000000184c */
[C---:B------:R-:W-:Y:S01]  /*5680*/  HMMA.16816.F32 R80, R8.reuse, R18, R80 ;  /* 0x000000120850723c */ /* 0x040fe20000001850 */
[----:B------:R-:W-:Y:S07]  /*5690*/  LDSM.16.MT88.4 R16, [R200+0x20080] ;  /* 0x02008000c810783b */ /* 0x000fee0000004200 */
[-C--:B---3--:R-:W-:Y:S08]  /*56a0*/  HMMA.16816.F32 R84, R8, R12.reuse, R84 ;  /* 0x0000000c0854723c */ /* 0x088ff00000001854 */
[C---:B------:R-:W-:Y:S08]  /*56b0*/  HMMA.16816.F32 R88, R40.reuse, R12, R88 ;  /* 0x0000000c2858723c */ /* 0x040ff00000001858 */
[-C--:B------:R-:W-:Y:S08]  /*56c0*/  HMMA.16816.F32 R92, R40, R14.reuse, R92 ;  /* 0x0000000e285c723c */ /* 0x080ff0000000185c */
[----:B------:R-:W-:Y:S01]  /*56d0*/  HMMA.16816.F32 R96, R8, R14, R96 ;  /* 0x0000000e0860723c */ /* 0x000fe20000001860 */
[----:B------:R-:W-:Y:S07]  /*56e0*/  LDSM.16.MT88.4 R8, [R200+0x1c080] ;  /* 0x01c08000c808783b */ /* 0x000fee0000004200 */
[-C--:B----4-:R-:W-:Y:S01]  /*56f0*/  HMMA.16816.F32 R68, R20, R24.reuse, R68 ;  /* 0x000000181444723c */ /* 0x090fe20000001844 */
[----:B------:R-:W2:Y:S07]  /*5700*/  LDSM.16.MT88.4 R12, [R141+0x13880] ;  /* 0x013880008d0c783b */ /* 0x000eae0000004200 */
[C---:B-1----:R-:W-:Y:S08]  /*5710*/  HMMA.16816.F32 R72, R32.reuse, R24, R72 ;  /* 0x000000182048723c */ /* 0x042ff00000001848 */
[-C--:B------:R-:W-:Y:S08]  /*5720*/  HMMA.16816.F32 R76, R32, R26.reuse, R76 ;  /* 0x0000001a204c723c */ /* 0x080ff0000000184c */
[C---:B------:R-:W-:Y:S01]  /*5730*/  HMMA.16816.F32 R80, R20.reuse, R26, R80 ;  /* 0x0000001a1450723c */ /* 0x040fe20000001850 */
[----:B------:R1:W3:Y:S07]  /*5740*/  LDSM.16.MT88.4 R24, [R0+0x13880] ;  /* 0x013880000018783b */ /* 0x0002ee0000004200 */
[-C--:B-----5:R-:W-:Y:S01]  /*5750*/  HMMA.16816.F32 R84, R20, R4.reuse, R84 ;  /* 0x000000041454723c */ /* 0x0a0fe20000001854 */
[----:B------:R-:W-:Y:S07]  /*5760*/  BAR.SYNC.DEFER_BLOCKING 0x0 ;  /* 0x0000000000007b1d */ /* 0x000fee0000010000 */
[C---:B------:R-:W-:Y:S08]  /*5770*/  HMMA.16816.F32 R88, R32.reuse, R4, R88 ;  /* 0x000000042058723c */ /* 0x040ff00000001858 */
[-C--:B------:R-:W-:Y:S04]  /*5780*/  HMMA.16816.F32 R92, R32, R6.reuse, R92 ;  /* 0x00000006205c723c */ /* 0x080fe8000000185c */
[----:B-1----:R-:W-:Y:S04]  /*5790*/  SHF.L.U32 R0, R206, 0x1, RZ ;  /* 0x00000001ce007819 */ /* 0x002fe800000006ff */
[----:B------:R-:W-:Y:S01]  /*57a0*/  HMMA.16816.F32 R96, R20, R6, R96 ;  /* 0x000000061460723c */ /* 0x000fe20000001860 */
[----:B------:R1:W4:Y:S03]  /*57b0*/  LDSM.16.M88.4 R32, [R2+0x20880] ;  /* 0x020880000220783b */ /* 0x0003260000000200 */
[----:B------:R-:W-:Y:S04]  /*57c0*/  IADD3 R52, R0, R3, RZ ;  /* 0x0000000300347210 */ /* 0x000fe80007ffe0ff */
[-C--:B--2---:R-:W-:Y:S01]  /*57d0*/  HMMA.16816.F32 R68, R8, R12.reuse, R68 ;  /* 0x0000000c0844723c */ /* 0x084fe20000001844 */
[----:B------:R1:W2:Y:S07]  /*57e0*/  LDSM.16.MT88.4 R36, [R52+0x80] ;  /* 0x000080003424783b */ /* 0x0002ae0000004200 */
[C---:B------:R-:W-:Y:S01]  /*57f0*/  HMMA.16816.F32 R72, R16.reuse, R12, R72 ;  /* 0x0000000c1048723c */ /* 0x040fe20000001848 */
[----:B------:R-:W1:Y:S07]  /*5800*/  LDSM.16.MT88.4 R52, [R52+0x880] ;  /* 0x000880003434783b */ /* 0x000e6e0000004200 */
[-C--:B------:R-:W-:Y:S01]  /*5810*/  HMMA.16816.F32 R76, R16, R14.reuse, R76 ;  /* 0x0000000e104c723c */ /* 0x080fe2000000184c */
[----:B------:R1:W1:Y:S07]  /*5820*/  LDSM.16.M88.4 R28, [R2+0x22880] ;  /* 0x02288000021c783b */ /* 0x00026e0000000200 */
[C---:B------:R-:W-:Y:S01]  /*5830*/  HMMA.16816.F32 R80, R8.reuse, R14, R80 ;  /* 0x0000000e0850723c */ /* 0x040fe20000001850 */
[----:B------:R1:W1:Y:S07]  /*5840*/  LDSM.16.MT88.4 R20, [R0+0x80] ;  /* 0x000080000014783b */ /* 0x00026e0000004200 */
[-C--:B---3--:R-:W-:Y:S01]  /*5850*/  HMMA.16816.F32 R84, R8, R24.reuse, R84 ;  /* 0x000000180854723c */ /* 0x088fe20000001854 */
[----:B------:R3:W1:Y:S07]  /*5860*/  LDSM.16.M88.4 R40, [R140+0x20880] ;  /* 0x020880008c28783b */ /* 0x00066e0000000200 */
[C---:B------:R-:W-:Y:S01]  /*5870*/  HMMA.16816.F32 R88, R16.reuse, R24, R88 ;  /* 0x000000181058723c */ /* 0x040fe20000001858 */
[----:B------:R3:W1:Y:S07]  /*5880*/  LDSM.16.M88.4 R48, [R140+0x22880] ;  /* 0x022880008c30783b */ /* 0x00066e0000000200 */
[-C--:B------:R-:W-:Y:S01]  /*5890*/  HMMA.16816.F32 R92, R16, R26.reuse, R92 ;  /* 0x0000001a105c723c */ /* 0x080fe2000000185c */
[----:B------:R3:W1:Y:S07]  /*58a0*/  LDSM.16.MT88.4 R44, [R0+0x880] ;  /* 0x00088000002c783b */ /* 0x00066e0000004200 */
[----:B------:R-:W-:Y:S01]  /*58b0*/  HMMA.16816.F32 R96, R8, R26, R96 ;  /* 0x0000001a0860723c */ /* 0x000fe20000001860 */
[----:B------:R-:W-:-:S07]  /*58c0*/  @P0 BRA `(.L_x_978) ;  /* 0x000002c000000947 */ /* 0x000fce0003800000 */
[----:B--2-4-:R-:W2:Y:S01]  /*58d0*/  LDL R227, [R1] ;  /* 0x0000000001e37983 */ /* 0x014ea20000100800 */
[----:B------:R-:W-:Y:S01]  /*58e0*/  ULDC.64 UR6, c[0x0][0x208] ;  /* 0x0000820000067ab9 */ /* 0x000fe20000000a00 */
[----:B------:R-:W-:Y:S01]  /*58f0*/  IMAD.U32 R8, RZ, RZ, UR11 ;  /* 0x0000000bff087e24 */ /* 0x000fe2000f8e00ff */
[----:B------:R-:W-:Y:S01]  /*5900*/  USHF.L.U32 UR18, UR19, 0x7, URZ ;  /* 0x0000000713127899 */ /* 0x000fe2000800063f */
[----:B------:R-:W4:Y:S01]  /*5910*/  LDL.64 R156, [R1+0x8] ;  /* 0x00000800019c7983 */ /* 0x000f220000100a00 */
[----:B------:R-:W-:Y:S02]  /*5920*/  UIMAD.WIDE.U32 UR22, UR19, UR6, URZ ;  /* 0x00000006131672a5 */ /* 0x000fe4000f8e003f */
[----:B------:R-:W-:Y:S01]  /*5930*/  USHF.R.S32.HI UR20, URZ, 0x1f, UR19 ;  /* 0x0000001f3f147899 */ /* 0x000fe20008011413 */
[----:B------:R-:W5:Y:S01]  /*5940*/  LDL R60, [R1+0x34] ;  /* 0x00003400013c7983 */ /* 0x000f620000100800 */
[----:B------:R-:W-:Y:S02]  /*5950*/  IMAD.U32 R12, RZ, RZ, UR18 ;  /* 0x00000012ff0c7e24 */ /* 0x000fe4000f8e00ff */
[----:B------:R-:W-:Y:S01]  /*5960*/  IMAD.U32 R6, RZ, RZ, UR22 ;  /* 0x00000016ff067e24 */ /* 0x000fe2000f8e00ff */
[----:B---3--:R-:W3:Y:S01]  /*5970*/  LDL.64 R228, [R1+0x18] ;  /* 0x0000180001e47983 */ /* 0x008ee20000100a00 */
[----:B------:R-:W-:Y:S01]  /*5980*/  UIMAD UR20, UR20, UR6, URZ ;  /* 0x00000006141472a4 */ /* 0x000fe2000f8e023f */
[----:B------:R-:W-:Y:S01]  /*5990*/  IMAD.U32 R7, RZ, RZ, UR23 ;  /* 0x00000017ff077e24 */ /* 0x000fe2000f8e00ff */
[----:B------:R-:W-:Y:S01]  /*59a0*/  USHF.L.U32 UR6, UR6, 0x6, URZ ;  /* 0x0000000606067899 */ /* 0x000fe2000800063f */
[----:B------:R-:W3:Y:S01]  /*59b0*/  LDL.64 R56, [R1+0x20] ;  /* 0x0000200001387983 */ /* 0x000ee20000100a00 */
[----:B------:R-:W-:Y:S04]  /*59c0*/  UIMAD UR20, UR19, UR7, UR20 ;  /* 0x00000007131472a4 */ /* 0x000fe8000f8e0214 */
[----:B------:R-:W-:Y:S06]  /*59d0*/  UIADD3 UR20, UR23, UR20, URZ ;  /* 0x0000001417147290 */ /* 0x000fec000fffe03f */
[----:B------:R-:W-:Y:S01]  /*59e0*/  IMAD.U32 R5, RZ, RZ, UR20 ;  /* 0x00000014ff057e24 */ /* 0x000fe2000f8e00ff */
[----:B--2---:R-:W-:Y:S04]  /*59f0*/  IADD3 R9, -R227, UR13, -R12 ;  /* 0x0000000de3097c10 */ /* 0x004fe8000fffe90c */
[C---:B------:R-:W-:Y:S02]  /*5a00*/  ISETP.LT.OR P0, PT, R9.reuse, 0x1, P5 ;  /* 0x000000010900780c */ /* 0x040fe40002f01670 */
[----:B----4-:R-:W-:Y:S01]  /*5a10*/  LEA R4, P1, R6, R156, 0x8 ;  /* 0x0000009c06047211 */ /* 0x010fe200078240ff */
[----:B-----5:R-:W-:Y:S01]  /*5a20*/  IMAD R8, R8, 0x4000, R60 ;  /* 0x0000400008087824 */ /* 0x020fe200078e023c */
        /* <DEDUP_REMOVED lines=10> */
[----:B------:R-:W-:Y:S02]  /*5ad0*/  IMAD.U32 R9, RZ, RZ, UR11 ;  /* 0x0000000bff097e24 */ /* 0x000fe4000f8e00ff */
[----:B------:R4:W-:Y:S02]  /*5ae0*/  LDGSTS.E.BYPASS.LTC128B.128 [R8+0x1000], [R6.64], !P3 ;  /* 0x0100000006087fae */ /* 0x0009e4000d901d4e */
[----:B---3--:R-:W-:Y:S04]  /*5af0*/  @!P4 IMAD R9, R9, 0x80, R228 ;  /* 0x000000800909c824 */ /* 0x008fe800078e02e4 */
[----:B------:R-:W-:Y:S01]  /*5b00*/  @!P4 IMAD.SHL.U32 R9, R9, 0x4, RZ ;  /* 0x000000040909c824 */ /* 0x000fe200078e00ff */
[----:B--2---:R-:W-:Y:S04]  /*5b10*/  IADD3 R4, P0, R6, UR6, RZ ;  /* 0x0000000606047c10 */ /* 0x004fe8000ff1e0ff */
[----:B------:R-:W-:Y:S02]  /*5b20*/  IADD3.X R5, R7, UR10, RZ, P0, !PT ;  /* 0x0000000a07057c10 */ /* 0x000fe400087fe4ff */
[----:B------:R-:W-:Y:S01]  /*5b30*/  IADD3 R10, P0, R4, UR6, RZ ;  /* 0x00000006040a7c10 */ /* 0x000fe2000ff1e0ff */
[----:B----4-:R-:W-:Y:S02]  /*5b40*/  @!P4 IMAD.WIDE R6, R12, 0x4, R56 ;  /* 0x000000040c06c825 */ /* 0x010fe400078e0238 */
[----:B------:R2:W-:Y:S01]  /*5b50*/  LDGSTS.E.BYPASS.LTC128B.128 [R8+0x2000], [R4.64], !P2 ;  /* 0x0200000004087fae */ /* 0x0005e2000d101d4e */
[----:B------:R-:W-:Y:S05]  /*5b60*/  IADD3.X R11, R5, UR10, RZ, P0, !PT ;  /* 0x0000000a050b7c10 */ /* 0x000fea00087fe4ff */
[----:B------:R2:W-:Y:S04]  /*5b70*/  LDGSTS.E.BYPASS.LTC128B.128 [R8+0x3000], [R10.64], !P1 ;  /* 0x030000000a087fae */ /* 0x0005e8000c901d4e */
[----:B------:R2:W-:Y:S02]  /*5b80*/  @!P4 LDGSTS.E.BYPASS.LTC128B.128 [R9+0x18480], [R6.64] ;  /* 0x184800000609cfae */ /* 0x0005e4000b901d4e */
.L_x_978:
[-C--:B-12-4-:R-:W-:Y:S01]  /*5b90*/  HMMA.16816.F32 R4, R32, R20.reuse, RZ ;  /* 0x000000142004723c */ /* 0x096fe200000018ff */
[----:B------:R-:W2:Y:S01]  /*5ba0*/  LDL R172, [R1+0x30] ;  /* 0x0000300001ac7983 */ /* 0x000ea20000100800 */
[----:B------:R-:W-:Y:S02]  /*5bb0*/  USHF.L.U32 UR6, UR5, 0xd, URZ ;  /* 0x0000000d05067899 */ /* 0x000fe4000800063f */
[----:B------:R-:W-:Y:S01]  /*5bc0*/  IMAD.IADD R3, R3, 0x1, R140 ;  /* 0x0000000103037824 */ /* 0x000fe200078e028c */
[----:B------:R-:W-:Y:S01]  /*5bd0*/  UIADD3 UR5, UR5, 0x1, URZ ;  /* 0x0000000105057890 */ /* 0x000fe2000fffe03f */
[----:B------:R-:W-:Y:S01]  /*5be0*/  LDSM.16.MT88.4 R60, [R0+0x1080] ;  /* 0x00108000003c783b */ /* 0x000fe20000004200 */
[----:B------:R-:W-:Y:S01]  /*5bf0*/  UIADD3 UR18, UR4, 0x1, URZ ;  /* 0x0000000104127890 */ /* 0x000fe2000fffe03f */
[C---:B------:R-:W-:Y:S01]  /*5c00*/  HMMA.16816.F32 R8, R28.reuse, R20, RZ ;  /* 0x000000141c08723c */ /* 0x040fe200000018ff */
[----:B------:R-:W-:Y:S02]  /*5c10*/  UISETP.GE.AND UP0, UPT, UR5, UR8, UPT ;  /* 0x000000080500728c */ /* 0x000fe4000bf06270 */
[----:B------:R-:W4:Y:S01]  /*5c20*/  LDL R145, [R1+0x40] ;  /* 0x0000400001917983 */ /* 0x000f220000100800 */
[----:B------:R-:W-:Y:S02]  /*5c30*/  UISETP.GE.AND UP3, UPT, UR4, 0x1, UPT ;  /* 0x000000010400788c */ /* 0x000fe4000bf66270 */
[----:B------:R-:W-:Y:S02]  /*5c40*/  UIADD3 UR7, UR12, 0x1, URZ ;  /* 0x000000010c077890 */ /* 0x000fe4000fffe03f */
[-C--:B------:R-:W-:Y:S01]  /*5c50*/  HMMA.16816.F32 R12, R28, R22.reuse, RZ ;  /* 0x000000161c0c723c */ /* 0x080fe200000018ff */
[----:B------:R-:W5:Y:S01]  /*5c60*/  LDL R144, [R1+0x3c] ;  /* 0x00003c0001907983 */ /* 0x000f620000100800 */
[----:B------:R-:W-:Y:S02]  /*5c70*/  UISETP.GE.AND UP2, UPT, UR12, 0x1, UPT ;  /* 0x000000010c00788c */ /* 0x000fe4000bf46270 */
[----:B------:R-:W-:Y:S02]  /*5c80*/  UISETP.GE.AND UP1, UPT, UR11, 0x1, UPT ;  /* 0x000000010b00788c */ /* 0x000fe4000bf26270 */
[----:B------:R-:W0:Y:S01]  /*5c90*/  LDGDEPBAR ;  /* 0x00000000000079af */ /* 0x000e220000000000 */
[----:B------:R-:W-:Y:S01]  /*5ca0*/  USEL UR12, UR7, URZ, !UP2 ;  /* 0x0000003f070c7287 */ /* 0x000fe2000d000000 */
[C---:B------:R-:W-:Y:S08]  /*5cb0*/  HMMA.16816.F32 R16, R32.reuse, R22, RZ ;  /* 0x000000162010723c */ /* 0x040ff000000018ff */
[-C--:B------:R-:W-:Y:S08]  /*5cc0*/  HMMA.16816.F32 R20, R32, R36.reuse, RZ ;  /* 0x000000242014723c */ /* 0x080ff000000018ff */
[C---:B------:R-:W-:Y:S08]  /*5cd0*/  HMMA.16816.F32 R24, R28.reuse, R36, RZ ;  /* 0x000000241c18723c */ /* 0x040ff000000018ff */
[-C--:B------:R-:W-:Y:S08]  /*5ce0*/  HMMA.16816.F32 R28, R28, R38.reuse, RZ ;  /* 0x000000261c1c723c */ /* 0x080ff000000018ff */
[----:B------:R-:W-:Y:S01]  /*5cf0*/  HMMA.16816.F32 R32, R32, R38, RZ ;  /* 0x000000262020723c */ /* 0x000fe200000018ff */
[----:B------:R-:W-:Y:S07]  /*5d00*/  LDSM.16.M88.4 R36, [R3+0x20880] ;  /* 0x020880000324783b */ /* 0x000fee0000000200 */
[-C--:B------:R-:W-:Y:S08]  /*5d10*/  HMMA.16816.F32 R4, R40, R44.reuse, R4 ;  /* 0x0000002c2804723c */ /* 0x080ff00000001804 */
[C---:B------:R-:W-:Y:S08]  /*5d20*/  HMMA.16816.F32 R8, R48.reuse, R44, R8 ;  /* 0x0000002c3008723c */ /* 0x040ff00000001808 */
[-C--:B------:R-:W-:Y:S08]  /*5d30*/  HMMA.16816.F32 R12, R48, R46.reuse, R12 ;  /* 0x0000002e300c723c */ /* 0x080ff0000000180c */
[C---:B------:R-:W-:Y:S01]  /*5d40*/  HMMA.16816.F32 R16, R40.reuse, R46, R16 ;  /* 0x0000002e2810723c */ /* 0x040fe20000001810 */
[----:B------:R-:W-:Y:S07]  /*5d50*/  LDSM.16.MT88.4 R44, [R0+0x1880] ;  /* 0x00188000002c783b */ /* 0x000fee0000004200 */
[-C--:B------:R-:W-:Y:S08]  /*5d60*/  HMMA.16816.F32 R20, R40, R52.reuse, R20 ;  /* 0x000000342814723c */ /* 0x080ff00000001814 */
[C---:B------:R-:W-:Y:S08]  /*5d70*/  HMMA.16816.F32 R24, R48.reuse, R52, R24 ;  /* 0x000000343018723c */ /* 0x040ff00000001818 */
[-C--:B------:R-:W-:Y:S01]  /*5d80*/  HMMA.16816.F32 R28, R48, R54.reuse, R28 ;  /* 0x00000036301c723c */ /* 0x080fe2000000181c */
[----:B------:R1:W-:Y:S07]  /*5d90*/  LDSM.16.M88.4 R48, [R3+0x22880] ;  /* 0x022880000330783b */ /* 0x0003ee0000000200 */
[----:B------:R-:W-:Y:S01]  /*5da0*/  HMMA.16816.F32 R32, R40, R54, R32 ;  /* 0x000000362820723c */ /* 0x000fe20000001820 */
[----:B------:R-:W-:Y:S05]  /*5db0*/  LDSM.16.M88.4 R40, [R2+0x24880] ;  /* 0x024880000228783b */ /* 0x000fea0000000200 */
[----:B------:R-:W-:Y:S01]  /*5dc0*/  LDSM.16.MT88.4 R52, [R0+0x2080] ;  /* 0x002080000034783b */ /* 0x000fe20000004200 */
[----:B-1----:R-:W-:Y:S02]  /*5dd0*/  IMAD.U32 R3, RZ, RZ, UR6 ;  /* 0x00000006ff037e24 */ /* 0x002fe4000f8e00ff */
[----:B--2---:R-:W-:Y:S03]  /*5de0*/  IMAD.IADD R143, R172, 0x1, R2 ;  /* 0x00000001ac8f7824 */ /* 0x004fe600078e0202 */
[----:B------:R-:W-:Y:S02]  /*5df0*/  IMAD.IADD R142, R0, 0x1, R172 ;  /* 0x00000001008e7824 */ /* 0x000fe400078e02ac */
[----:B------:R-:W1:Y:S05]  /*5e00*/  LDSM.16.M88.4 R56, [R143+0x20880] ;  /* 0x020880008f38783b */ /* 0x000e6a0000000200 */
[----:B------:R-:W2:Y:S05]  /*5e10*/  LDSM.16.M88.4 R64, [R143+0x22880] ;  /* 0x022880008f40783b */ /* 0x000eaa0000000200 */
[----:B------:R-:W3:Y:S05]  /*5e20*/  LDSM.16.MT88.4 R132, [R142+0x1080] ;  /* 0x001080008e84783b */ /* 0x000eea0000004200 */
[----:B------:R-:W3:Y:S01]  /*5e30*/  LDSM.16.MT88.4 R136, [R142+0x1880] ;  /* 0x001880008e88783b */ /* 0x000ee20000004200 */
[-C--:B-1----:R-:W-:Y:S08]  /*5e40*/  HMMA.16816.F32 R4, R56, R60.reuse, R4 ;  /* 0x0000003c3804723c */ /* 0x082ff00000001804 */
[C---:B--2---:R-:W-:Y:S08]  /*5e50*/  HMMA.16816.F32 R8, R64.reuse, R60, R8 ;  /* 0x0000003c4008723c */ /* 0x044ff00000001808 */
[-C--:B------:R-:W-:Y:S08]  /*5e60*/  HMMA.16816.F32 R12, R64, R62.reuse, R12 ;  /* 0x0000003e400c723c */ /* 0x080ff0000000180c */
[C---:B------:R-:W-:Y:S01]  /*5e70*/  HMMA.16816.F32 R16, R56.reuse, R62, R16 ;  /* 0x0000003e3810723c */ /* 0x040fe20000001810 */
[----:B------:R-:W1:Y:S07]  /*5e80*/  LDSM.16.M88.4 R60, [R2+0x26880] ;  /* 0x02688000023c783b */ /* 0x000e6e0000000200 */
[-C--:B---3--:R-:W-:Y:S08]  /*5e90*/  HMMA.16816.F32 R20, R56, R132.reuse, R20 ;  /* 0x000000843814723c */ /* 0x088ff00000001814 */
[C---:B------:R-:W-:Y:S08]  /*5ea0*/  HMMA.16816.F32 R24, R64.reuse, R132, R24 ;  /* 0x000000844018723c */ /* 0x040ff00000001818 */
[-C--:B------:R-:W-:Y:S01]  /*5eb0*/  HMMA.16816.F32 R28, R64, R134.reuse, R28 ;  /* 0x00000086401c723c */ /* 0x080fe2000000181c */
[----:B------:R-:W-:Y:S07]  /*5ec0*/  LDSM.16.M88.4 R64, [R140+0x26880] ;  /* 0x026880008c40783b */ /* 0x000fee0000000200 */
[----:B------:R-:W-:Y:S01]  /*5ed0*/  HMMA.16816.F32 R32, R56, R134, R32 ;  /* 0x000000863820723c */ /* 0x000fe20000001820 */
[----:B------:R-:W2:Y:S05]  /*5ee0*/  LDSM.16.MT88.4 R56, [R142+0x2080] ;  /* 0x002080008e38783b */ /* 0x000eaa0000004200 */
[----:B------:R-:W-:Y:S02]  /*5ef0*/  LDSM.16.MT88.4 R132, [R0+0x3080] ;  /* 0x003080000084783b */ /* 0x000fe40000004200 */
[-C--:B------:R-:W-:Y:S08]  /*5f00*/  HMMA.16816.F32 R4, R36, R44.reuse, R4 ;  /* 0x0000002c2404723c */ /* 0x080ff00000001804 */
[C---:B------:R-:W-:Y:S08]  /*5f10*/  HMMA.16816.F32 R8, R48.reuse, R44, R8 ;  /* 0x0000002c3008723c */ /* 0x040ff00000001808 */
[-C--:B------:R-:W-:Y:S08]  /*5f20*/  HMMA.16816.F32 R12, R48, R46.reuse, R12 ;  /* 0x0000002e300c723c */ /* 0x080ff0000000180c */
[C---:B------:R-:W-:Y:S01]  /*5f30*/  HMMA.16816.F32 R16, R36.reuse, R46, R16 ;  /* 0x0000002e2410723c */ /* 0x040fe20000001810 */
[----:B------:R-:W-:Y:S07]  /*5f40*/  LDSM.16.M88.4 R44, [R140+0x24880] ;  /* 0x024880008c2c783b */ /* 0x000fee0000000200 */
[-C--:B------:R-:W-:Y:S08]  /*5f50*/  HMMA.16816.F32 R20, R36, R136.reuse, R20 ;  /* 0x000000882414723c */ /* 0x080ff00000001814 */
[C---:B------:R-:W-:Y:S08]  /*5f60*/  HMMA.16816.F32 R24, R48.reuse, R136, R24 ;  /* 0x000000883018723c */ /* 0x040ff00000001818 */
[-C--:B------:R-:W-:Y:S01]  /*5f70*/  HMMA.16816.F32 R28, R48, R138.reuse, R28 ;  /* 0x0000008a301c723c */ /* 0x080fe2000000181c */
[----:B------:R-:W3:Y:S07]  /*5f80*/  LDSM.16.MT88.4 R48, [R0+0x2880] ;  /* 0x002880000030783b */ /* 0x000eee0000004200 */
[----:B------:R-:W-:Y:S01]  /*5f90*/  HMMA.16816.F32 R32, R36, R138, R32 ;  /* 0x0000008a2420723c */ /* 0x000fe20000001820 */
[----:B------:R-:W3:Y:S05]  /*5fa0*/  LDSM.16.MT88.4 R36, [R142+0x2880] ;  /* 0x002880008e24783b */ /* 0x000eea0000004200 */
[----:B------:R-:W-:Y:S02]  /*5fb0*/  LDSM.16.M88.4 R136, [R143+0x26880] ;  /* 0x026880008f88783b */ /* 0x000fe40000000200 */
[-C--:B------:R-:W-:Y:S08]  /*5fc0*/  HMMA.16816.F32 R4, R40, R52.reuse, R4 ;  /* 0x000000342804723c */ /* 0x080ff00000001804 */
[C---:B-1----:R-:W-:Y:S08]  /*5fd0*/  HMMA.16816.F32 R8, R60.reuse, R52, R8 ;  /* 0x000000343c08723c */ /* 0x042ff00000001808 */
[-C--:B------:R-:W-:Y:S08]  /*5fe0*/  HMMA.16816.F32 R12, R60, R54.reuse, R12 ;  /* 0x000000363c0c723c */ /* 0x080ff0000000180c */
[C---:B------:R-:W-:Y:S01]  /*5ff0*/  HMMA.16816.F32 R16, R40.reuse, R54, R16 ;  /* 0x000000362810723c */ /* 0x040fe20000001810 */
[----:B------:R-:W1:Y:S07]  /*6000*/  LDSM.16.M88.4 R52, [R143+0x24880] ;  /* 0x024880008f34783b */ /* 0x000e6e0000000200 */
[-C--:B--2---:R-:W-:Y:S08]  /*6010*/  HMMA.16816.F32 R20, R40, R56.reuse, R20 ;  /* 0x000000382814723c */ /* 0x084ff00000001814 */
[C---:B------:R-:W-:Y:S08]  /*6020*/  HMMA.16816.F32 R24, R60.reuse, R56, R24 ;  /* 0x000000383c18723c */ /* 0x040ff00000001818 */
[-C--:B------:R-:W-:Y:S07]  /*6030*/  HMMA.16816.F32 R28, R60, R58.reuse, R28 ;  /* 0x0000003a3c1c723c */ /* 0x080fee000000181c */
[----:B------:R-:W-:Y:S01]  /*6040*/  IMAD.IADD R60, R205, 0x1, R143 ;  /* 0x00000001cd3c7824 */ /* 0x000fe200078e028f */
[----:B------:R-:W-:Y:S01]  /*6050*/  HMMA.16816.F32 R32, R40, R58, R32 ;  /* 0x0000003a2820723c */ /* 0x000fe20000001820 */
[----:B------:R-:W2:Y:S05]  /*6060*/  LDSM.16.MT88.4 R40, [R142+0x3080] ;  /* 0x003080008e28783b */ /* 0x000eaa0000004200 */
[----:B------:R4:W-:Y:S02]  /*6070*/  LDSM.16.MT88.4 R56, [R0+0x3880] ;  /* 0x003880000038783b */ /* 0x0009e40000004200 */
[-C--:B---3--:R-:W-:Y:S03]  /*6080*/  HMMA.16816.F32 R4, R44, R48.reuse, R4 ;  /* 0x000000302c04723c */ /* 0x088fe60000001804 */
[----:B------:R-:W-:Y:S05]  /*6090*/  LDSM.16.M88.4 R60, [R60+0x26880] ;  /* 0x026880003c3c783b */ /* 0x000fea0000000200 */
[C---:B------:R-:W-:Y:S07]  /*60a0*/  HMMA.16816.F32 R8, R64.reuse, R48, R8 ;  /* 0x000000304008723c */ /* 0x040fee0000001808 */
[----:B------:R-:W-:Y:S01]  /*60b0*/  IADD3 R48, R172, R140, RZ ;  /* 0x0000008cac307210 */ /* 0x000fe20007ffe0ff */
[-C--:B------:R-:W-:Y:S04]  /*60c0*/  HMMA.16816.F32 R12, R64, R50.reuse, R12 ;  /* 0x00000032400c723c */ /* 0x080fe8000000180c */
[----:B----4-:R-:W-:Y:S01]  /*60d0*/  IADD3 R0, P0, R145, UR6, RZ ;  /* 0x0000000691007c10 */ /* 0x010fe2000ff1e0ff */
[----:B------:R-:W-:Y:S03]  /*60e0*/  UIADD3 UR6, UR11, 0x1, URZ ;  /* 0x000000010b067890 */ /* 0x000fe6000fffe03f */
[C---:B------:R-:W-:Y:S01]  /*60f0*/  HMMA.16816.F32 R16, R44.reuse, R50, R16 ;  /* 0x000000322c10723c */ /* 0x040fe20000001810 */
[----:B------:R-:W3:Y:S01]  /*6100*/  LDSM.16.M88.4 R48, [R48+0x24880] ;  /* 0x024880003030783b */ /* 0x000ee20000000200 */
[----:B------:R-:W-:Y:S02]  /*6110*/  USEL UR11, UR6, URZ, !UP1 ;  /* 0x0000003f060b7287 */ /* 0x000fe4000c800000 */
[----:B-----5:R-:W-:Y:S02]  /*6120*/  LEA.HI.X.SX32 R3, R3, R144, 0x1, P0 ;  /* 0x0000009003037211 */ /* 0x020fe400000f0eff */
[C---:B------:R-:W-:Y:S02]  /*6130*/  LEA R2, P0, R0.reuse, c[0x0][0x220], 0x2 ;  /* 0x0000880000027a11 */ /* 0x040fe400078010ff */
[-C--:B------:R-:W-:Y:S04]  /*6140*/  HMMA.16816.F32 R20, R44, R36.reuse, R20 ;  /* 0x000000242c14723c */ /* 0x080fe80000001814 */
[----:B------:R-:W-:Y:S02]  /*6150*/  LEA.HI.X R3, R0, c[0x0][0x224], R3, 0x2, P0 ;  /* 0x0000890000037a11 */ /* 0x000fe400000f1403 */
[----:B------:R-:W-:Y:S01]  /*6160*/  MOV R0, UR4 ;  /* 0x0000000400007c02 */ /* 0x000fe20008000f00 */
[----:B------:R-:W-:Y:S01]  /*6170*/  USEL UR4, UR18, URZ, !UP3 ;  /* 0x0000003f12047287 */ /* 0x000fe2000d800000 */
[C---:B------:R-:W-:Y:S01]  /*6180*/  HMMA.16816.F32 R24, R64.reuse, R36, R24 ;  /* 0x000000244018723c */ /* 0x040fe20000001818 */
[----:B------:R-:W-:Y:S03]  /*6190*/  PLOP3.LUT P0, PT, PT, PT, UP0, 0x80, 0x0 ;  /* 0x000000000000781c */ /* 0x000fe60003f0f008 */
[----:B------:R-:W-:Y:S04]  /*61a0*/  IMAD R0, R0, 0x2000, R209 ;  /* 0x0000200000007824 */ /* 0x000fe800078e02d1 */
[-C--:B------:R-:W-:Y:S04]  /*61b0*/  HMMA.16816.F32 R28, R64, R38.reuse, R28 ;  /* 0x00000026401c723c */ /* 0x080fe8000000181c */
[----:B------:R-:W-:Y:S04]  /*61c0*/  SHF.L.U32 R0, R0, 0x1, RZ ;  /* 0x0000000100007819 */ /* 0x000fe800000006ff */
[----:B------:R-:W-:Y:S01]  /*61d0*/  HMMA.16816.F32 R32, R44, R38, R32 ;  /* 0x000000262c20723c */ /* 0x000fe20000001820 */
[----:B------:R-:W4:Y:S07]  /*61e0*/  LDSM.16.MT88.4 R36, [R142+0x3880] ;  /* 0x003880008e24783b */ /* 0x000f2e0000004200 */
        /* <DEDUP_REMOVED lines=10> */
[-C--:B------:R-:W-:Y:S07]  /*6290*/  HMMA.16816.F32 R12, R60, R58.reuse, R12 ;  /* 0x0000003a3c0c723c */ /* 0x080fee000000180c */
[----:B------:R-:W-:Y:S01]  /*62a0*/  RED.E.ADD.F32.FTZ.RN.STRONG.GPU [R2.64], R4 ;  /* 0x000000040200798e */ /* 0x000fe2000c10e78e */
[C---:B------:R-:W-:Y:S04]  /*62b0*/  HMMA.16816.F32 R16, R48.reuse, R58, R16 ;  /* 0x0000003a3010723c */ /* 0x040fe80000001810 */
[----:B------:R-:W-:Y:S04]  /*62c0*/  RED.E.ADD.F32.FTZ.RN.STRONG.GPU [R2.64+0x400], R5 ;  /* 0x000400050200798e */ /* 0x000fe8000c10e78e */
[-C--:B----4-:R-:W-:Y:S01]  /*62d0*/  HMMA.16816.F32 R20, R48, R36.reuse, R20 ;  /* 0x000000243014723c */ /* 0x090fe20000001814 */
[----:B------:R-:W-:Y:S05]  /*62e0*/  RED.E.ADD.F32.FTZ.RN.STRONG.GPU [R2.64+0x800], R6 ;  /* 0x000800060200798e */ /* 0x000fea000c10e78e */
[----:B------:R-:W-:Y:S02]  /*62f0*/  RED.E.ADD.F32.FTZ.RN.STRONG.GPU [R2.64+0xc00], R7 ;  /* 0x000c00070200798e */ /* 0x000fe4000c10e78e */
[C---:B------:R-:W-:Y:S03]  /*6300*/  HMMA.16816.F32 R24, R60.reuse, R36, R24 ;  /* 0x000000243c18723c */ /* 0x040fe60000001818 */
[----:B------:R-:W-:Y:S05]  /*6310*/  RED.E.ADD.F32.FTZ.RN.STRONG.GPU [R2.64+0x1000], R8 ;  /* 0x001000080200798e */ /* 0x000fea000c10e78e */
[-C--:B------:R-:W-:Y:S01]  /*6320*/  HMMA.16816.F32 R28, R60, R38.reuse, R28 ;  /* 0x000000263c1c723c */ /* 0x080fe2000000181c */
[----:B------:R-:W-:Y:S05]  /*6330*/  RED.E.ADD.F32.FTZ.RN.STRONG.GPU [R2.64+0x1400], R9 ;  /* 0x001400090200798e */ /* 0x000fea000c10e78e */
[----:B------:R-:W-:Y:S02]  /*6340*/  RED.E.ADD.F32.FTZ.RN.STRONG.GPU [R2.64+0x1800], R10 ;  /* 0x0018000a0200798e */ /* 0x000fe4000c10e78e */
[----:B------:R-:W-:Y:S03]  /*6350*/  HMMA.16816.F32 R32, R48, R38, R32 ;  /* 0x000000263020723c */ /* 0x000fe60000001820 */
        /* <DEDUP_REMOVED lines=155> */
.L_x_974:
[----:B------:R-:W-:Y:S01]  /*6d10*/  ULDC.64 UR4, c[0x0][0x118] ;  /* 0x0000460000047ab9 */ /* 0x000fe20000000a00 */
[----:B------:R-:W-:Y:S05]  /*6d20*/  @P1 BRA `(.L_x_980) ;  /* 0x0000120000001947 */ /* 0x000fea0003800000 */
[----:B------:R-:W2:Y:S01]  /*6d30*/  LDL R52, [R1+0x44] ;  /* 0x0000440001347983 */ /* 0x000ea20000100800 */
[----:B------:R-:W-:-:S02]  /*6d40*/  F2FP.PACK_AB R68, R69, R68 ;  /* 0x000000444544723e */ /* 0x000fc400000000ff */
[----:B------:R-:W-:Y:S01]  /*6d50*/  F2FP.PACK_AB R70, R71, R70 ;  /* 0x000000464746723e */ /* 0x000fe200000000ff */
[----:B------:R-:W3:Y:S01]  /*6d60*/  S2R R22, SR_TID.X ;  /* 0x0000000000167919 */ /* 0x000ee20000002100 */
        /* <DEDUP_REMOVED lines=12> */
[----:B---3--:R-:W-:Y:S02]  /*6e30*/  SHF.R.S32.HI R21, RZ, 0x1f, R22 ;  /* 0x0000001fff157819 */ /* 0x008fe40000011416 */
[----:B------:R-:W-:Y:S02]  /*6e40*/  F2FP.PACK_AB R92, R93, R92 ;  /* 0x0000005c5d5c723e */ /* 0x000fe400000000ff */
[CC--:B------:R-:W-:Y:S02]  /*6e50*/  LEA.HI R5, R21.reuse, R22.reuse, RZ, 0x2 ;  /* 0x0000001615057211 */ /* 0x0c0fe400078f10ff */
[----:B-1----:R-:W-:Y:S02]  /*6e60*/  LEA.HI R3, R21, R22, RZ, 0x5 ;  /* 0x0000001615037211 */ /* 0x002fe400078f28ff */
[----:B------:R-:W-:-:S02]  /*6e70*/  SHF.R.S32.HI R7, RZ, 0x2, R5 ;  /* 0x00000002ff077819 */ /* 0x000fc40000011405 */
[----:B------:R-:W-:Y:S02]  /*6e80*/  SHF.R.S32.HI R0, RZ, 0x1f, R5 ;  /* 0x0000001fff007819 */ /* 0x000fe40000011405 */
[--C-:B------:R-:W-:Y:S02]  /*6e90*/  SHF.R.S32.HI R4, RZ, 0x5, R3.reuse ;  /* 0x00000005ff047819 */ /* 0x100fe40000011403 */
[----:B------:R-:W-:Y:S02]  /*6ea0*/  LEA.HI R0, R0, R7, RZ, 0x3 ;  /* 0x0000000700007211 */ /* 0x000fe400078f18ff */
[----:B------:R-:W-:Y:S02]  /*6eb0*/  LEA.HI R6, R21, R22, RZ, 0x7 ;  /* 0x0000001615067211 */ /* 0x000fe400078f38ff */
[----:B------:R-:W-:Y:S02]  /*6ec0*/  LOP3.LUT R2, R0, 0xfffffff8, RZ, 0xc0, !PT ;  /* 0xfffffff800027812 */ /* 0x000fe400078ec0ff */
[----:B------:R-:W-:-:S02]  /*6ed0*/  SHF.R.S32.HI R0, RZ, 0x1f, R3 ;  /* 0x0000001fff007819 */ /* 0x000fc40000011403 */
[----:B------:R-:W-:Y:S01]  /*6ee0*/  SHF.R.U32.HI R6, RZ, 0x4, R6 ;  /* 0x00000004ff067819 */ /* 0x000fe20000011606 */
[----:B------:R-:W-:Y:S01]  /*6ef0*/  IMAD.IADD R7, R7, 0x1, -R2 ;  /* 0x0000000107077824 */ /* 0x000fe200078e0a02 */
[----:B------:R-:W-:Y:S02]  /*6f00*/  LEA.HI R0, R0, R4, RZ, 0x2 ;  /* 0x0000000400007211 */ /* 0x000fe400078f10ff */
[----:B------:R-:W-:Y:S01]  /*6f10*/  LOP3.LUT R5, R5, 0x3ffffffc, RZ, 0xc0, !PT ;  /* 0x3ffffffc05057812 */ /* 0x000fe200078ec0ff */
[C---:B------:R-:W-:Y:S01]  /*6f20*/  IMAD.SHL.U32 R2, R7.reuse, 0x40, RZ ;  /* 0x0000004007027824 */ /* 0x040fe200078e00ff */
[----:B------:R-:W-:Y:S02]  /*6f30*/  LOP3.LUT R3, R0, 0x1ffffc, RZ, 0xc0, !PT ;  /* 0x001ffffc00037812 */ /* 0x000fe400078ec0ff */
[----:B------:R-:W-:Y:S02]  /*6f40*/  R2P PR, R7, 0x6 ;  /* 0x0000000607007804 */ /* 0x000fe40000000000 */
[----:B------:R-:W-:Y:S01]  /*6f50*/  LOP3.LUT R0, R2, 0x1c0, RZ, 0xc0, !PT ;  /* 0x000001c002007812 */ /* 0x000fe200078ec0ff */
[----:B------:R-:W-:Y:S01]  /*6f60*/  IMAD.IADD R3, R4, 0x1, -R3 ;  /* 0x0000000104037824 */ /* 0x000fe200078e0a03 */
[----:B------:R-:W-:Y:S01]  /*6f70*/  F2FP.PACK_AB R94, R95, R94 ;  /* 0x0000005e5f5e723e */ /* 0x000fe200000000ff */
[----:B------:R-:W-:Y:S01]  /*6f80*/  IMAD.IADD R2, R22, 0x1, -R5 ;  /* 0x0000000116027824 */ /* 0x000fe200078e0a05 */
[----:B------:R-:W-:-:S02]  /*6f90*/  LOP3.LUT R4, R0, 0x8, R6, 0xf8, !PT ;  /* 0x0000000800047812 */ /* 0x000fc400078ef806 */
[----:B------:R-:W-:Y:S01]  /*6fa0*/  SHF.R.U32.HI R0, RZ, 0x3, R0 ;  /* 0x00000003ff007819 */ /* 0x000fe20000011600 */
[----:B------:R-:W-:Y:S01]  /*6fb0*/  IMAD R2, R3, 0x200, R2 ;  /* 0x0000020003027824 */ /* 0x000fe200078e0202 */
[----:B------:R-:W-:Y:S01]  /*6fc0*/  F2FP.PACK_AB R20, R20, R100 ;  /* 0x000000641414723e */ /* 0x000fe200000000ff */
[----:B------:R-:W-:Y:S01]  /*6fd0*/  IMAD.MOV.U32 R3, RZ, RZ, 0x20 ;  /* 0x00000020ff037424 */ /* 0x000fe200078e00ff */
[----:B------:R-:W-:Y:S02]  /*6fe0*/  LOP3.LUT R0, R4, R0, RZ, 0x3c, !PT ;  /* 0x0000000004007212 */ /* 0x000fe400078e3cff */
[----:B------:R-:W-:Y:S02]  /*6ff0*/  F2FP.PACK_AB R19, R19, R102 ;  /* 0x000000661313723e */ /* 0x000fe400000000ff */
[----:B------:R-:W-:Y:S01]  /*7000*/  SEL R3, R3, 0xffffffe0, !P1 ;  /* 0xffffffe003037807 */ /* 0x000fe20004800000 */
[----:B------:R-:W-:Y:S01]  /*7010*/  IMAD.U32 R0, R2, 0x2, R0 ;  /* 0x0000000202007824 */ /* 0x000fe200078e0000 */
[----:B------:R-:W-:-:S02]  /*7020*/  F2FP.PACK_AB R16, R16, R112 ;  /* 0x000000701010723e */ /* 0x000fc400000000ff */
[----:B------:R-:W-:Y:S01]  /*7030*/  F2FP.PACK_AB R15, R15, R114 ;  /* 0x000000720f0f723e */ /* 0x000fe200000000ff */
[----:B------:R-:W-:Y:S01]  /*7040*/  IMAD.SHL.U32 R0, R0, 0x2, RZ ;  /* 0x0000000200007824 */ /* 0x000fe200078e00ff */
[----:B------:R-:W-:Y:S01]  /*7050*/  BAR.SYNC.DEFER_BLOCKING 0x1, 0x100 ;  /* 0x0044000000007b1d */ /* 0x000fe20000010000 */
[----:B------:R-:W-:Y:S02]  /*7060*/  F2FP.PACK_AB R18, R18, R104 ;  /* 0x000000681212723e */ /* 0x000fe400000000ff */
[C---:B------:R-:W-:Y:S01]  /*7070*/  IMAD.IADD R4, R0.reuse, 0x1, R3 ;  /* 0x0000000100047824 */ /* 0x040fe200078e0203 */
[C---:B------:R-:W-:Y:S02]  /*7080*/  IADD3 R2, R0.reuse, 0x40, RZ ;  /* 0x0000004000027810 */ /* 0x040fe40007ffe0ff */
[----:B------:R-:W-:Y:S02]  /*7090*/  @P2 IADD3 R2, R0, -0x40, RZ ;  /* 0xffffffc000022810 */ /* 0x000fe40007ffe0ff */
[----:B------:R-:W-:-:S02]  /*70a0*/  F2FP.PACK_AB R17, R17, R106 ;  /* 0x0000006a1111723e */ /* 0x000fc400000000ff */
[----:B------:R-:W-:Y:S01]  /*70b0*/  F2FP.PACK_AB R14, R14, R108 ;  /* 0x0000006c0e0e723e */ /* 0x000fe200000000ff */
[----:B------:R-:W-:Y:S01]  /*70c0*/  IMAD.IADD R3, R3, 0x1, R2 ;  /* 0x0000000103037824 */ /* 0x000fe200078e0202 */
[----:B------:R-:W-:Y:S02]  /*70d0*/  F2FP.PACK_AB R13, R13, R110 ;  /* 0x0000006e0d0d723e */ /* 0x000fe400000000ff */
[----:B-----5:R-:W-:Y:S02]  /*70e0*/  F2FP.PACK_AB R12, R117, R116 ;  /* 0x00000074750c723e */ /* 0x020fe400000000ff */
[----:B------:R-:W-:Y:S02]  /*70f0*/  F2FP.PACK_AB R11, R119, R118 ;  /* 0x00000076770b723e */ /* 0x000fe400000000ff */
[----:B------:R-:W-:Y:S02]  /*7100*/  F2FP.PACK_AB R6, R129, R128 ;  /* 0x000000808106723e */ /* 0x000fe400000000ff */
[----:B------:R-:W-:-:S02]  /*7110*/  F2FP.PACK_AB R5, R131, R130 ;  /* 0x000000828305723e */ /* 0x000fc400000000ff */
[----:B------:R-:W-:Y:S01]  /*7120*/  F2FP.PACK_AB R10, R121, R120 ;  /* 0x00000078790a723e */ /* 0x000fe200000000ff */
[----:B------:R-:W-:Y:S01]  /*7130*/  STS [R0+0x4080], R68 ;  /* 0x0040804400007388 */ /* 0x000fe20000000800 */
[----:B------:R-:W-:Y:S02]  /*7140*/  F2FP.PACK_AB R9, R9, R122 ;  /* 0x0000007a0909723e */ /* 0x000fe400000000ff */
[----:B------:R-:W-:Y:S01]  /*7150*/  F2FP.PACK_AB R8, R8, R124 ;  /* 0x0000007c0808723e */ /* 0x000fe200000000ff */
[----:B------:R-:W-:Y:S01]  /*7160*/  STS [R0+0x4480], R70 ;  /* 0x0044804600007388 */ /* 0x000fe20000000800 */
[----:B------:R-:W-:Y:S02]  /*7170*/  F2FP.PACK_AB R7, R127, R126 ;  /* 0x0000007e7f07723e */ /* 0x000fe400000000ff */
[----:B------:R-:W-:Y:S01]  /*7180*/  ISETP.NE.U32.AND P0, PT, RZ, c[0x0][0x360], PT ;  /* 0x0000d800ff007a0c */ /* 0x000fe20003f05070 */
[----:B------:R-:W-:Y:S01]  /*7190*/  STS [R4+0x4080], R80 ;  /* 0x0040805004007388 */ /* 0x000fe20000000800 */
[----:B------:R-:W-:-:S02]  /*71a0*/  ISETP.NE.U32.AND P1, PT, RZ, c[0x0][0x358], PT ;  /* 0x0000d600ff007a0c */ /* 0x000fc40003f25070 */
        /* <DEDUP_REMOVED lines=29> */
[----:B------:R3:W-:Y:S04]  /*7380*/  STS [R3+0x2080], R8 ;  /* 0x0020800803007388 */ /* 0x0007e80000000800 */
[----:B------:R4:W-:Y:S01]  /*7390*/  STS [R3+0x2480], R7 ;  /* 0x0024800703007388 */ /* 0x0009e20000000800 */
[----:B-1----:R-:W-:-:S02]  /*73a0*/  IMAD.MOV.U32 R11, RZ, RZ, 0x4 ;  /* 0x00000004ff0b7424 */ /* 0x002fc400078e00ff */
[----:B---3--:R-:W-:Y:S02]  /*73b0*/  IMAD.MOV.U32 R8, RZ, RZ, c[0x0][0x2f0] ;  /* 0x0000bc00ff087624 */ /* 0x008fe400078e00ff */
[CC--:B--2---:R-:W-:Y:S01]  /*73c0*/  IMAD.WIDE R4, R52.reuse, R11.reuse, c[0x0][0x358] ;  /* 0x0000d60034047625 */ /* 0x0c4fe200078e020b */
[----:B------:R-:W-:Y:S03]  /*73d0*/  BAR.SYNC.DEFER_BLOCKING 0x1, 0x100 ;  /* 0x0044000000007b1d */ /* 0x000fe60000010000 */
[----:B----4-:R-:W-:-:S03]  /*73e0*/  @P0 IMAD.WIDE R2, R52, R11, c[0x0][0x360] ;  /* 0x0000d80034020625 */ /* 0x010fc600078e020b */
[----:B------:R-:W2:Y:S04]  /*73f0*/  @P1 LDG.E R0, [R4.64] ;  /* 0x0000000404001981 */ /* 0x000ea8000c1e1900 */
[----:B------:R1:W5:Y:S01]  /*7400*/  @P0 LDG.E R8, [R2.64] ;  /* 0x0000000402080981 */ /* 0x000362000c1e1900 */
[----:B------:R-:W-:Y:S02]  /*7410*/  CS2R R6, SRZ ;  /* 0x0000000000067805 */ /* 0x000fe4000001ff00 */
[--C-:B--2---:R-:W-:Y:S01]  /*7420*/  @P1 SHF.R.S32.HI R7, RZ, 0x1f, R0.reuse ;  /* 0x0000001fff071819 */ /* 0x104fe20000011400 */
[----:B------:R-:W-:Y:S01]  /*7430*/  @P1 IMAD.MOV.U32 R6, RZ, RZ, R0 ;  /* 0x000000ffff061224 */ /* 0x000fe200078e0000 */
[----:B------:R-:W-:Y:S05]  /*7440*/  @P0 BRA `(.L_x_981) ;  /* 0x0000004000000947 */ /* 0x000fea0003800000 */
[----:B-1----:R-:W-:Y:S05]  /*7450*/  @!P1 BRA `(.L_x_981) ;  /* 0x0000003000009947 */ /* 0x002fea0003800000 */
[----:B------:R-:W2:Y:S04]  /*7460*/  LDG.E R2, [R4.64] ;  /* 0x0000000404027981 */ /* 0x000ea8000c1e1900 */
[----:B------:R-:W2:Y:S02]  /*7470*/  LDG.E R0, [R4.64+0x4] ;  /* 0x0000040404007981 */ /* 0x000ea4000c1e1900 */
[----:B--2--5:R-:W-:-:S02]  /*7480*/  IADD3 R8, -R2, R0, RZ ;  /* 0x0000000002087210 */ /* 0x024fc40007ffe1ff */
.L_x_981:
[----:B-1----:R-:W-:Y:S01]  /*7490*/  LEA.HI R2, R21, R22, RZ, 0x3 ;  /* 0x0000001615027211 */ /* 0x002fe200078f18ff */
[----:B------:R-:W1:Y:S01]  /*74a0*/  S2R R9, SR_CTAID.X ;  /* 0x0000000000097919 */ /* 0x000e620000002500 */
[----:B------:R-:W-:Y:S01]  /*74b0*/  SHF.R.S32.HI R4, RZ, 0x1f, R52 ;  /* 0x0000001fff047819 */ /* 0x000fe20000011434 */
[----:B------:R-:W-:Y:S01]  /*74c0*/  BSSY B0, `(.L_x_982) ;  /* 0x0000033000007945 */ /* 0x000fe20003800000 */
[----:B------:R-:W-:-:S02]  /*74d0*/  LOP3.LUT R0, R2, 0x1ffffff8, RZ, 0xc0, !PT ;  /* 0x1ffffff802007812 */ /* 0x000fc400078ec0ff */
[----:B------:R-:W-:Y:S02]  /*74e0*/  SHF.R.S32.HI R14, RZ, 0x3, R2 ;  /* 0x00000003ff0e7819 */ /* 0x000fe40000011402 */
[----:B------:R-:W-:Y:S01]  /*74f0*/  SEL R20, R52, RZ, !P1 ;  /* 0x000000ff34147207 */ /* 0x000fe20004800000 */
[----:B------:R-:W-:Y:S02]  /*7500*/  IMAD.IADD R0, R22, 0x1, -R0 ;  /* 0x0000000116007824 */ /* 0x000fe400078e0a00 */
[----:B------:R-:W-:Y:S02]  /*7510*/  IMAD.SHL.U32 R2, R14, 0x40, RZ ;  /* 0x000000400e027824 */ /* 0x000fe400078e00ff */
[----:B------:R-:W-:-:S03]  /*7520*/  IMAD.SHL.U32 R12, R0, 0x8, RZ ;  /* 0x00000008000c7824 */ /* 0x000fc600078e00ff */
[----:B------:R-:W-:Y:S02]  /*7530*/  LOP3.LUT R0, R2, 0x1c0, RZ, 0xc0, !PT ;  /* 0x000001c002007812 */ /* 0x000fe400078ec0ff */
[----:B------:R-:W-:Y:S02]  /*7540*/  LEA.HI R2, R21, R22, RZ, 0x6 ;  /* 0x0000001615027211 */ /* 0x000fe400078f30ff */
[----:B------:R-:W-:Y:S01]  /*7550*/  LOP3.LUT R3, R0, 0x38, R12, 0xf8, !PT ;  /* 0x0000003800037812 */ /* 0x000fe200078ef80c */
[----:B------:R-:W2:Y:S01]  /*7560*/  S2R R22, SR_CTAID.Y ;  /* 0x0000000000167919 */ /* 0x000ea20000002600 */
[----:B------:R-:W-:Y:S01]  /*7570*/  SHF.R.U32.HI R0, RZ, 0x3, R0 ;  /* 0x00000003ff007819 */ /* 0x000fe20000011600 */
[----:B------:R-:W-:Y:S01]  /*7580*/  IMAD.SHL.U32 R2, R2, 0x8, RZ ;  /* 0x0000000802027824 */ /* 0x000fe200078e00ff */
[----:B------:R-:W-:Y:S01]  /*7590*/  SEL R21, R4, RZ, !P1 ;  /* 0x000000ff04157207 */ /* 0x000fe20004800000 */
[----:B-1---5:R-:W-:Y:S01]  /*75a0*/  IMAD R5, R9, -0x80, R8 ;  /* 0xffffff8009057824 */ /* 0x022fe200078e0208 */
[----:B------:R-:W-:-:S02]  /*75b0*/  LOP3.LUT R0, R3, R0, RZ, 0x3c, !PT ;  /* 0x0000000003007212 */ /* 0x000fc400078e3cff */
[----:B------:R-:W-:Y:S01]  /*75c0*/  IADD3 R4, P0, R14, R6, RZ ;  /* 0x000000060e047210 */ /* 0x000fe20007f1e0ff */
[----:B------:R-:W-:Y:S01]  /*75d0*/  IMAD R6, R21, c[0x0][0x340], RZ ;  /* 0x0000d00015067a24 */ /* 0x000fe200078e02ff */
[----:B------:R-:W-:Y:S02]  /*75e0*/  LOP3.LUT R0, R0, 0x7ffffe00, R2, 0xf8, !PT ;  /* 0x7ffffe0000007812 */ /* 0x000fe400078ef802 */
[----:B------:R-:W-:Y:S01]  /*75f0*/  IMNMX R15, R5, 0x80, PT ;  /* 0x00000080050f7817 */ /* 0x000fe20003800200 */
[----:B------:R-:W-:Y:S01]  /*7600*/  IMAD R6, R20, c[0x0][0x344], R6 ;  /* 0x0000d10014067a24 */ /* 0x000fe200078e0206 */
[----:B------:R-:W-:Y:S01]  /*7610*/  SHF.R.S32.HI R13, RZ, 0x1f, R12 ;  /* 0x0000001fff0d7819 */ /* 0x000fe2000001140c */
[----:B------:R-:W-:Y:S01]  /*7620*/  IMAD.SHL.U32 R0, R0, 0x2, RZ ;  /* 0x0000000200007824 */ /* 0x000fe200078e00ff */
[C---:B------:R-:W-:Y:S02]  /*7630*/  ISETP.GE.AND P3, PT, R14.reuse, R15, PT ;  /* 0x0000000f0e00720c */ /* 0x040fe40003f66270 */
[----:B------:R-:W-:-:S02]  /*7640*/  LEA.HI.X.SX32 R5, R14, R7, 0x1, P0 ;  /* 0x000000070e057211 */ /* 0x000fc400000f0eff */
[----:B------:R1:W3:Y:S01]  /*7650*/  LDS.128 R24, [R0+0x5080] ;  /* 0x0050800000187984 */ /* 0x0002e20000000c00 */
[----:B------:R-:W-:-:S03]  /*7660*/  ISETP.GE.OR P0, PT, R12, c[0x0][0x324], P3 ;  /* 0x0000c9000c007a0c */ /* 0x000fc60001f06670 */
[----:B------:R1:W4:Y:S01]  /*7670*/  LDS.128 R28, [R0+0x6080] ;  /* 0x00608000001c7984 */ /* 0x0003220000000c00 */
[----:B--2---:R-:W-:-:S03]  /*7680*/  SHF.R.S32.HI R23, RZ, 0x1f, R22 ;  /* 0x0000001fff177819 */ /* 0x004fc60000011416 */
[----:B------:R1:W2:Y:S02]  /*7690*/  LDS.128 R32, [R0+0x7080] ;  /* 0x0070800000207984 */ /* 0x0002a40000000c00 */
[----:B------:R-:W-:Y:S02]  /*76a0*/  IMAD R2, R23, c[0x0][0x338], RZ ;  /* 0x0000ce0017027a24 */ /* 0x000fe400078e02ff */
[----:B------:R1:W1:Y:S02]  /*76b0*/  LDS.128 R36, [R0+0x80] ;  /* 0x0000800000247984 */ /* 0x0002640000000c00 */
[C---:B------:R-:W-:Y:S02]  /*76c0*/  IMAD R8, R22.reuse, c[0x0][0x33c], R2 ;  /* 0x0000cf0016087a24 */ /* 0x040fe400078e0202 */
[----:B------:R1:W1:Y:S01]  /*76d0*/  LDS.128 R40, [R0+0x1080] ;  /* 0x0010800000287984 */ /* 0x0002620000000c00 */
[----:B------:R-:W-:-:S03]  /*76e0*/  IMAD.WIDE.U32 R2, R22, c[0x0][0x338], R12 ;  /* 0x0000ce0016027a25 */ /* 0x000fc600078e000c */
[----:B------:R1:W1:Y:S01]  /*76f0*/  LDS.128 R44, [R0+0x2080] ;  /* 0x00208000002c7984 */ /* 0x0002620000000c00 */
[----:B------:R-:W-:-:S03]  /*7700*/  IMAD.IADD R3, R3, 0x1, R8 ;  /* 0x0000000103037824 */ /* 0x000fc600078e0208 */
[----:B------:R1:W1:Y:S01]  /*7710*/  LDS.128 R48, [R0+0x3080] ;  /* 0x0030800000307984 */ /* 0x0002620000000c00 */
[----:B------:R-:W-:-:S04]  /*7720*/  IMAD.WIDE.U32 R10, R20, c[0x0][0x340], R2 ;  /* 0x0000d000140a7a25 */ /* 0x000fc800078e0002 */
[----:B------:R-:W-:-:S04]  /*7730*/  IMAD.WIDE R2, R9, 0x80, R4 ;  /* 0x0000008009027825 */ /* 0x000fc800078e0204 */
[----:B------:R-:W-:Y:S01]  /*7740*/  IMAD.IADD R9, R11, 0x1, R6 ;  /* 0x000000010b097824 */ /* 0x000fe200078e0206 */
[----:B------:R-:W-:Y:S05]  /*7750*/  @P0 BRA `(.L_x_983) ;  /* 0x0000009000000947 */ /* 0x000fea0003800000 */
[----:B------:R5:W4:Y:S01]  /*7760*/  LDS.128 R16, [R0+0x4080] ;  /* 0x0040800000107984 */ /* 0x000b220000000c00 */
[----:B------:R-:W-:-:S05]  /*7770*/  MOV R8, R10 ;  /* 0x0000000a00087202 */ /* 0x000fca0000000f00 */
[----:B------:R-:W-:-:S05]  /*7780*/  IMAD.WIDE.U32 R4, R2, c[0x0][0x330], R8 ;  /* 0x0000cc0002047a25 */ /* 0x000fca00078e0008 */
[----:B------:R-:W-:Y:S01]  /*7790*/  LEA R6, P0, R4, c[0x0][0x318], 0x1 ;  /* 0x0000c60004067a11 */ /* 0x000fe200078008ff */
[----:B-1---5:R-:W-:-:S04]  /*77a0*/  IMAD R0, R3, c[0x0][0x330], RZ ;  /* 0x0000cc0003007a24 */ /* 0x022fc800078e02ff */
[----:B------:R-:W-:-:S05]  /*77b0*/  IMAD R0, R2, c[0x0][0x334], R0 ;  /* 0x0000cd0002007a24 */ /* 0x000fca00078e0200 */
[----:B------:R-:W-:-:S04]  /*77c0*/  IADD3 R0, R5, R0, RZ ;  /* 0x0000000005007210 */ /* 0x000fc80007ffe0ff */
[----:B------:R-:W-:-:S05]  /*77d0*/  LEA.HI.X R7, R4, c[0x0][0x31c], R0, 0x1, P0 ;  /* 0x0000c70004077a11 */ /* 0x000fca00000f0c00 */
[----:B----4-:R1:W-:Y:S02]  /*77e0*/  STG.E.128 [R6.64], R16 ;  /* 0x0000001006007986 */ /* 0x0103e4000c101d04 */
.L_x_983:
[----:B------:R-:W-:Y:S05]  /*77f0*/  BSYNC B0 ;  /* 0x0000000000007941 */ /* 0x000fea0003800000 */
.L_x_982:
[----:B-1----:R-:W-:Y:S01]  /*7800*/  IADD3 R0, R14, 0x20, RZ ;  /* 0x000000200e007810 */ /* 0x002fe20007ffe0ff */
[----:B------:R-:W-:Y:S03]  /*7810*/  BSSY B0, `(.L_x_984) ;  /* 0x000000f000007945 */ /* 0x000fe60003800000 */
[----:B------:R-:W-:-:S04]  /*7820*/  ISETP.GE.AND P2, PT, R0, R15, PT ;  /* 0x0000000f0000720c */ /* 0x000fc80003f46270 */
[----:B------:R-:W-:-:S13]  /*7830*/  ISETP.GE.OR P0, PT, R12, c[0x0][0x324], P2 ;  /* 0x0000c9000c007a0c */ /* 0x000fda0001706670 */
[----:B------:R-:W-:Y:S05]  /*7840*/  @P0 BRA `(.L_x_985) ;  /* 0x000000b000000947 */ /* 0x000fea0003800000 */
[----:B------:R-:W-:Y:S02]  /*7850*/  IADD3 R0, P0, R2, 0x20, RZ ;  /* 0x0000002002007810 */ /* 0x000fe40007f1e0ff */
[----:B------:R-:W-:-:S03]  /*7860*/  MOV R5, R9 ;  /* 0x0000000900057202 */ /* 0x000fc60000000f00 */
[----:B------:R-:W-:-:S04]  /*7870*/  IMAD.X R4, RZ, RZ, R3, P0 ;  /* 0x000000ffff047224 */ /* 0x000fc800000e0603 */
[----:B------:R-:W-:Y:S02]  /*7880*/  IMAD R6, R4, c[0x0][0x330], RZ ;  /* 0x0000cc0004067a24 */ /* 0x000fe400078e02ff */
[----:B------:R-:W-:-:S04]  /*7890*/  IMAD.MOV.U32 R4, RZ, RZ, R10 ;  /* 0x000000ffff047224 */ /* 0x000fc800078e000a */
[----:B------:R-:W-:-:S04]  /*78a0*/  IMAD.WIDE.U32 R4, R0, c[0x0][0x330], R4 ;  /* 0x0000cc0000047a25 */ /* 0x000fc800078e0004 */
[----:B------:R-:W-:Y:S01]  /*78b0*/  IMAD R0, R0, c[0x0][0x334], R6 ;  /* 0x0000cd0000007a24 */ /* 0x000fe200078e0206 */
[----:B------:R-:W-:-:S04]  /*78c0*/  LEA R6, P0, R4, c[0x0][0x318], 0x1 ;  /* 0x0000c60004067a11 */ /* 0x000fc800078008ff */
[----:B------:R-:W-:-:S04]  /*78d0*/  IADD3 R0, R5, R0, RZ ;  /* 0x0000000005007210 */ /* 0x000fc80007ffe0ff */
[----:B------:R-:W-:-:S05]  /*78e0*/  LEA.HI.X R7, R4, c[0x0][0x31c], R0, 0x1, P0 ;  /* 0x0000c70004077a11 */ /* 0x000fca00000f0c00 */
[----:B---3--:R1:W-:Y:S02]  /*78f0*/  STG.E.128 [R6.64], R24 ;  /* 0x0000001806007986 */ /* 0x0083e4000c101d04 */
.L_x_985:
[----:B------:R-:W-:Y:S05]  /*7900*/  BSYNC B0 ;  /* 0x0000000000007941 */ /* 0x000fea0003800000 */
.L_x_984:
[----:B------:R-:W-:Y:S01]  /*7910*/  IADD3 R0, R14, 0x40, RZ ;  /* 0x000000400e007810 */ /* 0x000fe20007ffe0ff */
[----:B------:R-:W-:Y:S03]  /*7920*/  BSSY B0, `(.L_x_986) ;  /* 0x000000f000007945 */ /* 0x000fe60003800000 */
[----:B------:R-:W-:-:S04]  /*7930*/  ISETP.GE.AND P1, PT, R0, R15, PT ;  /* 0x0000000f0000720c */ /* 0x000fc80003f26270 */
[----:B------:R-:W-:-:S13]  /*7940*/  ISETP.GE.OR P0, PT, R12, c[0x0][0x324], P1 ;  /* 0x0000c9000c007a0c */ /* 0x000fda0000f06670 */
[----:B------:R-:W-:Y:S05]  /*7950*/  @P0 BRA `(.L_x_987) ;  /* 0x000000b000000947 */ /* 0x000fea0003800000 */
[----:B------:R-:W-:Y:S02]  /*7960*/  IADD3 R0, P0, R2, 0x40, RZ ;  /* 0x0000004002007810 */ /* 0x000fe40007f1e0ff */
[----:B------:R-:W-:-:S03]  /*7970*/  MOV R5, R9 ;  /* 0x0000000900057202 */ /* 0x000fc60000000f00 */
[----:B------:R-:W-:-:S04]  /*7980*/  IMAD.X R4, RZ, RZ, R3, P0 ;  /* 0x000000ffff047224 */ /* 0x000fc800000e0603 */
[----:B-1----:R-:W-:Y:S02]  /*7990*/  IMAD R6, R4, c[0x0][0x330], RZ ;  /* 0x0000cc0004067a24 */ /* 0x002fe400078e02ff */
[----:B------:R-:W-:-:S04]  /*79a0*/  IMAD.MOV.U32 R4, RZ, RZ, R10 ;  /* 0x000000ffff047224 */ /* 0x000fc800078e000a */
[----:B------:R-:W-:-:S04]  /*79b0*/  IMAD.WIDE.U32 R4, R0, c[0x0][0x330], R4 ;  /* 0x0000cc0000047a25 */ /* 0x000fc800078e0004 */
[----:B------:R-:W-:Y:S01]  /*79c0*/  IMAD R0, R0, c[0x0][0x334], R6 ;  /* 0x0000cd0000007a24 */ /* 0x000fe200078e0206 */
[----:B------:R-:W-:-:S04]  /*79d0*/  LEA R6, P0, R4, c[0x0][0x318], 0x1 ;  /* 0x0000c60004067a11 */ /* 0x000fc800078008ff */
[----:B------:R-:W-:-:S04]  /*79e0*/  IADD3 R0, R5, R0, RZ ;  /* 0x0000000005007210 */ /* 0x000fc80007ffe0ff */
[----:B------:R-:W-:-:S05]  /*79f0*/  LEA.HI.X R7, R4, c[0x0][0x31c], R0, 0x1, P0 ;  /* 0x0000c70004077a11 */ /* 0x000fca00000f0c00 */
[----:B----4-:R1:W-:Y:S02]  /*7a00*/  STG.E.128 [R6.64], R28 ;  /* 0x0000001c06007986 */ /* 0x0103e4000c101d04 */
.L_x_987:
[----:B------:R-:W-:Y:S05]  /*7a10*/  BSYNC B0 ;  /* 0x0000000000007941 */ /* 0x000fea0003800000 */
.L_x_986:
        /* <DEDUP_REMOVED lines=10> */
[----:B-1----:R-:W-:-:S04]  /*7ac0*/  IMAD.WIDE.U32 R6, R0, c[0x0][0x330], R4 ;  /* 0x0000cc0000067a25 */ /* 0x002fc800078e0004 */
[----:B------:R-:W-:Y:S01]  /*7ad0*/  IMAD R0, R0, c[0x0][0x334], R8 ;  /* 0x0000cd0000007a24 */ /* 0x000fe200078e0208 */
[----:B------:R-:W-:-:S04]  /*7ae0*/  LEA R4, P4, R6, c[0x0][0x318], 0x1 ;  /* 0x0000c60006047a11 */ /* 0x000fc800078808ff */
[----:B------:R-:W-:-:S04]  /*7af0*/  IADD3 R0, R7, R0, RZ ;  /* 0x0000000007007210 */ /* 0x000fc80007ffe0ff */
[----:B------:R-:W-:-:S05]  /*7b00*/  LEA.HI.X R5, R6, c[0x0][0x31c], R0, 0x1, P4 ;  /* 0x0000c70006057a11 */ /* 0x000fca00020f0c00 */
[----:B--2---:R1:W-:Y:S02]  /*7b10*/  STG.E.128 [R4.64], R32 ;  /* 0x0000002004007986 */ /* 0x0043e4000c101d04 */
.L_x_989:
[----:B------:R-:W-:Y:S05]  /*7b20*/  BSYNC B0 ;  /* 0x0000000000007941 */ /* 0x000fea0003800000 */
.L_x_988:
        /* <DEDUP_REMOVED lines=19> */
.L_x_991:
[----:B------:R-:W-:Y:S05]  /*7c60*/  BSYNC B0 ;  /* 0x0000000000007941 */ /* 0x000fea0003800000 */
.L_x_990:
[----:B------:R-:W-:Y:S01]  /*7c70*/  ISETP.GE.OR P2, PT, R12, c[0x0][0x2f4], P2 ;  /* 0x0000bd000c007a0c */ /* 0x000fe20001746670 */
[----:B------:R-:W-:-:S12]  /*7c80*/  BSSY B0, `(.L_x_992) ;  /* 0x000000d000007945 */ /* 0x000fd80003800000 */
        /* <DEDUP_REMOVED lines=11> */
[----:B------:R1:W-:Y:S02]  /*7d40*/  STG.E.128 [R10.64], R40 ;  /* 0x000000280a007986 */ /* 0x0003e4000c101d04 */
.L_x_993:
[----:B------:R-:W-:Y:S05]  /*7d50*/  BSYNC B0 ;  /* 0x0000000000007941 */ /* 0x000fea0003800000 */
.L_x_992:
        /* <DEDUP_REMOVED lines=14> */
.L_x_995:
[----:B------:R-:W-:Y:S05]  /*7e40*/  BSYNC B0 ;  /* 0x0000000000007941 */ /* 0x000fea0003800000 */
.L_x_994:
[----:B------:R-:W-:-:S13]  /*7e50*/  ISETP.GE.OR P0, PT, R12, c[0x0][0x2f4], P0 ;  /* 0x0000bd000c007a0c */ /* 0x000fda0000706670 */
[----:B------:R-:W-:Y:S05]  /*7e60*/  @P0 EXIT ;  /* 0x000000000000094d */ /* 0x000fea0003800000 */
[----:B------:R-:W-:-:S05]  /*7e70*/  IADD3 R0, P0, R2, 0x60, RZ ;  /* 0x0000006002007810 */ /* 0x000fca0007f1e0ff */
[----:B------:R-:W-:Y:S01]  /*7e80*/  IMAD.X R2, RZ, RZ, R3, P0 ;  /* 0x000000ffff027224 */ /* 0x000fe200000e0603 */
[----:B------:R-:W-:-:S03]  /*7e90*/  MOV R3, R5 ;  /* 0x0000000500037202 */ /* 0x000fc60000000f00 */
[----:B------:R-:W-:Y:S02]  /*7ea0*/  IMAD R7, R2, c[0x0][0x300], RZ ;  /* 0x0000c00002077a24 */ /* 0x000fe400078e02ff */
[----:B------:R-:W-:-:S04]  /*7eb0*/  IMAD.MOV.U32 R2, RZ, RZ, R6 ;  /* 0x000000ffff027224 */ /* 0x000fc800078e0006 */
[----:B------:R-:W-:-:S04]  /*7ec0*/  IMAD.WIDE.U32 R4, R0, c[0x0][0x300], R2 ;  /* 0x0000c00000047a25 */ /* 0x000fc800078e0002 */
[----:B------:R-:W-:Y:S01]  /*7ed0*/  IMAD R0, R0, c[0x0][0x304], R7 ;  /* 0x0000c10000007a24 */ /* 0x000fe200078e0207 */
[----:B------:R-:W-:-:S04]  /*7ee0*/  LEA R2, P0, R4, c[0x0][0x2e8], 0x1 ;  /* 0x0000ba0004027a11 */ /* 0x000fc800078008ff */
[----:B------:R-:W-:-:S04]  /*7ef0*/  IADD3 R0, R5, R0, RZ ;  /* 0x0000000005007210 */ /* 0x000fc80007ffe0ff */
[----:B------:R-:W-:-:S05]  /*7f00*/  LEA.HI.X R3, R4, c[0x0][0x2ec], R0, 0x1, P0 ;  /* 0x0000bb0004037a11 */ /* 0x000fca00000f0c00 */
[----:B------:R-:W-:Y:S01]  /*7f10*/  STG.E.128 [R2.64], R48 ;  /* 0x0000003002007986 */ /* 0x000fe2000c101d04 */
[----:B------:R-:W-:Y:S05]  /*7f20*/  EXIT ;  /* 0x000000000000794d */ /* 0x000fea0003800000 */
.L_x_980:
[----:B-----5:R-:W2:Y:S01]  /*7f30*/  LDL R12, [R1+0x44] ;  /* 0x00004400010c7983 */ /* 0x020ea20000100800 */
[----:B------:R-:W-:Y:S01]  /*7f40*/  ISETP.NE.U32.AND P1, PT, RZ, c[0x0][0x358], PT ;  /* 0x0000d600ff007a0c */ /* 0x000fe20003f25070 */
[----:B-1----:R-:W-:Y:S01]  /*7f50*/  IMAD.MOV.U32 R2, RZ, RZ, 0x4 ;  /* 0x00000004ff027424 */ /* 0x002fe200078e00ff */
[----:B------:R-:W-:Y:S02]  /*7f60*/  ISETP.NE.U32.AND P0, PT, RZ, c[0x0][0x360], PT ;  /* 0x0000d800ff007a0c */ /* 0x000fe40003f05070 */
[----:B------:R-:W-:Y:S02]  /*7f70*/  ISETP.NE.AND.EX P1, PT, RZ, c[0x0][0x35c], PT, P1 ;  /* 0x0000d700ff007a0c */ /* 0x000fe40003f25310 */
[----:B------:R-:W-:Y:S01]  /*7f80*/  ISETP.NE.AND.EX P0, PT, RZ, c[0x0][0x364], PT, P0 ;  /* 0x0000d900ff007a0c */ /* 0x000fe20003f05300 */
[----:B--2---:R-:W-:-:S10]  /*7f90*/  IMAD.WIDE R4, R12, R2, c[0x0][0x358] ;  /* 0x0000d6000c047625 */ /* 0x004fd400078e0202 */
[----:B------:R-:W2:Y:S01]  /*7fa0*/  @P1 LDG.E R0, [R4.64] ;  /* 0x0000000404001981 */ /* 0x000ea2000c1e1900 */
[----:B------:R-:W-:Y:S02]  /*7fb0*/  IMAD.MOV.U32 R8, RZ, RZ, c[0x0][0x2f0] ;  /* 0x0000bc00ff087624 */ /* 0x000fe400078e00ff */
[----:B------:R-:W-:-:S05]  /*7fc0*/  @P0 IMAD.WIDE R2, R12, R2, c[0x0][0x360] ;  /* 0x0000d8000c020625 */ /* 0x000fca00078e0202 */
[----:B------:R1:W5:Y:S02]  /*7fd0*/  @P0 LDG.E R8, [R2.64] ;  /* 0x0000000402080981 */ /* 0x000364000c1e1900 */
[----:B-1----:R-:W-:Y:S02]  /*7fe0*/  CS2R R2, SRZ ;  /* 0x0000000000027805 */ /* 0x002fe4000001ff00 */
[--C-:B--2---:R-:W-:Y:S01]  /*7ff0*/  @P1 SHF.R.S32.HI R3, RZ, 0x1f, R0.reuse ;  /* 0x0000001fff031819 */ /* 0x104fe20000011400 */
[----:B------:R-:W-:Y:S01]  /*8000*/  @P1 IMAD.MOV.U32 R2, RZ, RZ, R0 ;  /* 0x000000ffff021224 */ /* 0x000fe200078e0000 */
[----:B------:R-:W-:Y:S05]  /*8010*/  @P0 BRA `(.L_x_996) ;  /* 0x0000004000000947 */ /* 0x000fea0003800000 */
[----:B------:R-:W-:Y:S05]  /*8020*/  @!P1 BRA `(.L_x_996) ;  /* 0x0000003000009947 */ /* 0x000fea0003800000 */
[----:B------:R1:W2:Y:S04]  /*8030*/  LDG.E R0, [R4.64] ;  /* 0x0000000404007981 */ /* 0x0002a8000c1e1900 */
[----:B-1----:R-:W2:Y:S02]  /*8040*/  LDG.E R4, [R4.64+0x4] ;  /* 0x0000040404047981 */ /* 0x002ea4000c1e1900 */
[----:B--2--5:R-:W-:-:S02]  /*8050*/  IADD3 R8, -R0, R4, RZ ;  /* 0x0000000400087210 */ /* 0x024fc40007ffe1ff */
.L_x_996:
[----:B------:R-:W1:Y:S01]  /*8060*/  S2R R4, SR_TID.X ;  /* 0x0000000000047919 */ /* 0x000e620000002100 */
[----:B------:R-:W-:Y:S01]  /*8070*/  SEL R16, R12, RZ, !P1 ;  /* 0x000000ff0c107207 */ /* 0x000fe20004800000 */
[----:B------:R-:W-:Y:S02]  /*8080*/  BSSY B0, `(.L_x_997) ;  /* 0x0000024000007945 */ /* 0x000fe40003800000 */
[----:B------:R-:W2:Y:S04]  /*8090*/  S2R R9, SR_CTAID.X ;  /* 0x0000000000097919 */ /* 0x000ea80000002500 */
        /* <DEDUP_REMOVED lines=9> */
[----:B------:R-:W-:Y:S01]  /*8130*/  ISETP.GE.AND P3, PT, R14, R15, PT ;  /* 0x0000000f0e00720c */ /* 0x000fe20003f66270 */
[----:B------:R-:W-:Y:S01]  /*8140*/  IMAD.SHL.U32 R10, R10, 0x8, RZ ;  /* 0x000000080a0a7824 */ /* 0x000fe200078e00ff */
[----:B------:R-:W-:Y:S01]  /*8150*/  SHF.R.S32.HI R4, RZ, 0x1f, R12 ;  /* 0x0000001fff047819 */ /* 0x000fe2000001140c */
[----:B------:R-:W-:Y:S01]  /*8160*/  IMAD R5, R19, c[0x0][0x308], RZ ;  /* 0x0000c20013057a24 */ /* 0x000fe200078e02ff */
[----:B------:R-:W-:-:S02]  /*8170*/  LEA.HI.X.SX32 R3, R14, R3, 0x1, P0 ;  /* 0x000000030e037211 */ /* 0x000fc400000f0eff */
[----:B------:R-:W-:Y:S01]  /*8180*/  SHF.R.S32.HI R11, RZ, 0x1f, R10 ;  /* 0x0000001fff0b7819 */ /* 0x000fe2000001140a */
[----:B------:R-:W-:Y:S01]  /*8190*/  IMAD R0, R18, c[0x0][0x30c], R5 ;  /* 0x0000c30012007a24 */ /* 0x000fe200078e0205 */
[----:B------:R-:W-:Y:S01]  /*81a0*/  ISETP.GE.OR P0, PT, R10, c[0x0][0x2f4], P3 ;  /* 0x0000bd000a007a0c */ /* 0x000fe20001f06670 */
[----:B------:R-:W-:Y:S01]  /*81b0*/  IMAD.WIDE R2, R9, 0x80, R2 ;  /* 0x0000008009027825 */ /* 0x000fe200078e0202 */
[----:B------:R-:W-:-:S03]  /*81c0*/  SEL R17, R4, RZ, !P1 ;  /* 0x000000ff04117207 */ /* 0x000fc60004800000 */
        /* <DEDUP_REMOVED lines=15> */
.L_x_998:
[----:B------:R-:W-:Y:S05]  /*82c0*/  BSYNC B0 ;  /* 0x0000000000007941 */ /* 0x000fea0003800000 */
.L_x_997:
        /* <DEDUP_REMOVED lines=15> */
[----:B------:R1:W-:Y:S02]  /*83c0*/  STG.E.128 [R12.64], RZ ;  /* 0x000000ff0c007986 */ /* 0x0003e4000c101d04 */
.L_x_1000:
[----:B------:R-:W-:Y:S05]  /*83d0*/  BSYNC B0 ;  /* 0x0000000000007941 */ /* 0x000fea0003800000 */
.L_x_999:
        /* <DEDUP_REMOVED lines=16> */
.L_x_1002:
[----:B------:R-:W-:Y:S05]  /*84e0*/  BSYNC B0 ;  /* 0x0000000000007941 */ /* 0x000fea0003800000 */
.L_x_1001:
[----:B------:R-:W-:Y:S01]  /*84f0*/  IADD3 R14, R14, 0x60, RZ ;  /* 0x000000600e0e7810 */ /* 0x000fe20007ffe0ff */
[----:B------:R-:W-:Y:S03]  /*8500*/  BSSY B0, `(.L_x_1003) ;  /* 0x000000e000007945 */ /* 0x000fe60003800000 */
[----:B------:R-:W-:-:S04]  /*8510*/  ISETP.GE.AND P0, PT, R14, R15, PT ;  /* 0x0000000f0e00720c */ /* 0x000fc80003f06270 */
[----:B------:R-:W-:-:S13]  /*8520*/  ISETP.GE.OR P4, PT, R10, c[0x0][0x2f4], P0 ;  /* 0x0000bd000a007a0c */ /* 0x000fda0000786670 */
[----:B------:R-:W-:Y:S05]  /*8530*/  @P4 BRA `(.L_x_1004) ;  /* 0x000000a000004947 */ /* 0x000fea0003800000 */
[----:B------:R-:W-:-:S04]  /*8540*/  IADD3 R0, P4, R2, 0x60, RZ ;  /* 0x0000006002007810 */ /* 0x000fc80007f9e0ff */
[----:B------:R-:W-:-:S05]  /*8550*/  IADD3.X R4, RZ, R3, RZ, P4, !PT ;  /* 0x00000003ff047210 */ /* 0x000fca00027fe4ff */
[----:B------:R-:W-:Y:S01]  /*8560*/  IMAD R8, R4, c[0x0][0x300], RZ ;  /* 0x0000c00004087a24 */ /* 0x000fe200078e02ff */
[----:B------:R-:W-:-:S05]  /*8570*/  MOV R4, R6 ;  /* 0x0000000600047202 */ /* 0x000fca0000000f00 */
[----:B------:R-:W-:-:S04]  /*8580*/  IMAD.WIDE.U32 R6, R0, c[0x0][0x300], R4 ;  /* 0x0000c00000067a25 */ /* 0x000fc800078e0004 */
[----:B------:R-:W-:Y:S01]  /*8590*/  IMAD R0, R0, c[0x0][0x304], R8 ;  /* 0x0000c10000007a24 */ /* 0x000fe200078e0208 */
[----:B------:R-:W-:-:S04]  /*85a0*/  LEA R4, P4, R6, c[0x0][0x2e8], 0x1 ;  /* 0x0000ba0006047a11 */ /* 0x000fc800078808ff */
[----:B------:R-:W-:-:S04]  /*85b0*/  IADD3 R0, R7, R0, RZ ;  /* 0x0000000007007210 */ /* 0x000fc80007ffe0ff */
[----:B------:R-:W-:-:S05]  /*85c0*/  LEA.HI.X R5, R6, c[0x0][0x2ec], R0, 0x1, P4 ;  /* 0x0000bb0006057a11 */ /* 0x000fca00020f0c00 */
[----:B------:R2:W-:Y:S02]  /*85d0*/  STG.E.128 [R4.64], RZ ;  /* 0x000000ff04007986 */ /* 0x0005e4000c101d04 */
.L_x_1004:
[----:B------:R-:W-:Y:S05]  /*85e0*/  BSYNC B0 ;  /* 0x0000000000007941 */ /* 0x000fea0003800000 */
.L_x_1003:
[----:B------:R-:W-:Y:S01]  /*85f0*/  IMAD R0, R19, c[0x0][0x338], RZ ;  /* 0x0000ce0013007a24 */ /* 0x000fe200078e02ff */
[----:B------:R-:W-:Y:S01]  /*8600*/  ISETP.GE.OR P3, PT, R10, c[0x0][0x324], P3 ;  /* 0x0000c9000a007a0c */ /* 0x000fe20001f66670 */
[C---:B------:R-:W-:Y:S01]  /*8610*/  IMAD.WIDE.U32 R6, R18.reuse, c[0x0][0x338], R10 ;  /* 0x0000ce0012067a25 */ /* 0x040fe200078e000a */
[----:B------:R-:W-:Y:S03]  /*8620*/  BSSY B0, `(.L_x_1005) ;  /* 0x0000010000007945 */ /* 0x000fe60003800000 */
[----:B------:R-:W-:Y:S02]  /*8630*/  IMAD R0, R18, c[0x0][0x33c], R0 ;  /* 0x0000cf0012007a24 */ /* 0x000fe400078e0200 */
[----:B--2---:R-:W-:-:S03]  /*8640*/  IMAD R4, R17, c[0x0][0x340], RZ ;  /* 0x0000d00011047a24 */ /* 0x004fc600078e02ff */
        /* <DEDUP_REMOVED lines=9> */
[----:B-1----:R-:W-:-:S04]  /*86e0*/  LEA R12, P3, R8, c[0x0][0x318], 0x1 ;  /* 0x0000c600080c7a11 */ /* 0x002fc800078608ff */
[----:B------:R-:W-:-:S04]  /*86f0*/  IADD3 R0, R9, R0, RZ ;  /* 0x0000000009007210 */ /* 0x000fc80007ffe0ff */
[----:B------:R-:W-:-:S05]  /*8700*/  LEA.HI.X R13, R8, c[0x0][0x31c], R0, 0x1, P3 ;  /* 0x0000c700080d7a11 */ /* 0x000fca00018f0c00 */
[----:B------:R1:W-:Y:S02]  /*8710*/  STG.E.128 [R12.64], RZ ;  /* 0x000000ff0c007986 */ /* 0x0003e4000c101d04 */
.L_x_1006:
[----:B------:R-:W-:Y:S05]  /*8720*/  BSYNC B0 ;  /* 0x0000000000007941 */ /* 0x000fea0003800000 */
.L_x_1005:
        /* <DEDUP_REMOVED lines=14> */
.L_x_1008:
[----:B------:R-:W-:Y:S05]  /*8810*/  BSYNC B0 ;  /* 0x0000000000007941 */ /* 0x000fea0003800000 */
.L_x_1007:
        /* <DEDUP_REMOVED lines=14> */
.L_x_1010:
[----:B------:R-:W-:Y:S05]  /*8900*/  BSYNC B0 ;  /* 0x0000000000007941 */ /* 0x000fea0003800000 */
.L_x_1009:
[----:B------:R-:W-:-:S13]  /*8910*/  ISETP.GE.OR P0, PT, R10, c[0x0][0x324], P0 ;  /* 0x0000c9000a007a0c */ /* 0x000fda0000706670 */
[----:B------:R-:W-:Y:S05]  /*8920*/  @P0 EXIT ;  /* 0x000000000000094d */ /* 0x000fea0003800000 */
[----:B------:R-:W-:Y:S02]  /*8930*/  IADD3 R0, P0, R2, 0x60, RZ ;  /* 0x0000006002007810 */ /* 0x000fe40007f1e0ff */
[----:B------:R-:W-:Y:S02]  /*8940*/  MOV R4, R6 ;  /* 0x0000000600047202 */ /* 0x000fe40000000f00 */
[----:B------:R-:W-:-:S03]  /*8950*/  IADD3.X R2, RZ, R3, RZ, P0, !PT ;  /* 0x00000003ff027210 */ /* 0x000fc600007fe4ff */
[----:B------:R-:W-:-:S04]  /*8960*/  IMAD.WIDE.U32 R4, R0, c[0x0][0x330], R4 ;  /* 0x0000cc0000047a25 */ /* 0x000fc800078e0004 */
[----:B------:R-:W-:-:S04]  /*8970*/  IMAD R2, R2, c[0x0][0x330], RZ ;  /* 0x0000cc0002027a24 */ /* 0x000fc800078e02ff */
[----:B------:R-:W-:Y:S01]  /*8980*/  IMAD R0, R0, c[0x0][0x334], R2 ;  /* 0x0000cd0000007a24 */ /* 0x000fe200078e0202 */
[----:B------:R-:W-:-:S04]  /*8990*/  LEA R2, P0, R4, c[0x0][0x318], 0x1 ;  /* 0x0000c60004027a11 */ /* 0x000fc800078008ff */
[----:B------:R-:W-:-:S04]  /*89a0*/  IADD3 R0, R5, R0, RZ ;  /* 0x0000000005007210 */ /* 0x000fc80007ffe0ff */
[----:B------:R-:W-:-:S05]  /*89b0*/  LEA.HI.X R3, R4, c[0x0][0x31c], R0, 0x1, P0 ;  /* 0x0000c70004037a11 */ /* 0x000fca00000f0c00 */
[----:B------:R-:W-:Y:S01]  /*89c0*/  STG.E.128 [R2.64], RZ ;  /* 0x000000ff02007986 */ /* 0x000fe2000c101d04 */
[----:B------:R-:W-:Y:S05]  /*89d0*/  EXIT ;  /* 0x000000000000794d */ /* 0x000fea0003800000 */
.L_x_1011:
        /* <DEDUP_REMOVED lines=10> */
.L_x_1830:


//--------------------- .text._ZN7cutlass13device_kernelIN5flash19enable_sm80_to_sm89INS1_16FlashAttnBwdSm80INS1_25CollectiveMainloopBwdSm80ILi2ELi2EN4cute5tupleIJNS5_1CILi128EEES8_NS7_ILi64EEEEEENS_6half_tEfNS_4arch4Sm80ELb0ELb0ELb0ELb1ELb1ELb0ELb0ELb0ELi2ELi4ELi4ELi4ELb0EEENS1_21CollectiveEpilogueBwdISA_SB_SD_Li256ELb1ELb0ELi2EEENS1_19SingleTileSchedulerILb1ELb0ELb0ELi128EEEEEEEEEvNT_6ParamsE --------------------------
	.section	.text._ZN7cutlass13device_kernelIN5flash19enable_sm80_to_sm89INS1_16FlashAttnBwdSm80INS1_25CollectiveMainloopBwdSm80ILi2ELi2EN4cute5tupleIJNS5_1CILi128EEES8_NS7_ILi64EEEEEENS_6half_tEfNS_4arch4Sm80ELb0ELb0ELb0ELb1ELb1ELb0ELb0ELb0ELi2ELi4ELi4ELi4ELb0EEENS1_21CollectiveEpilogueBwdISA_SB_SD_Li256ELb1ELb0ELi2EEENS1_19SingleTileSchedulerILb1ELb0ELb0ELi128EEEEEEEEEvNT_6ParamsE,"ax",@progbits
	.sectioninfo	@"SHI_REGISTERS=255"
	.align	128
.text._ZN7cutlass13device_kernelIN5flash19enable_sm80_to_sm89INS1_16FlashAttnBwdSm80INS1_25CollectiveMainloopBwdSm80ILi2ELi2EN4cute5tupleIJNS5_1CILi128EEES8_NS7_ILi64EEEEEENS_6half_tEfNS_4arch4Sm80ELb0ELb0ELb0ELb1ELb1ELb0ELb0ELb0ELi2ELi4ELi4ELi4ELb0EEENS1_21CollectiveEpilogueBwdISA_SB_SD_Li256ELb1ELb0ELi2EEENS1_19SingleTileSchedulerILb1ELb0ELb0ELi128EEEEEEEEEvNT_6ParamsE:
        .type           _ZN7cutlass13device_kernelIN5flash19enable_sm80_to_sm89INS1_16FlashAttnBwdSm80INS1_25CollectiveMainloopBwdSm80ILi2ELi2EN4cute5tupleIJNS5_1CILi128EEES8_NS7_ILi64EEEEEENS_6half_tEfNS_4arch4Sm80ELb0ELb0ELb0ELb1ELb1ELb0ELb0ELb0ELi2ELi4ELi4ELi4ELb0EEENS1_21CollectiveEpilogueBwdISA_SB_SD_Li256ELb1ELb0ELi2EEENS1_19SingleTileSchedulerILb1ELb0ELb0ELi128EEEEEEEEEvNT_6ParamsE,@function
        .size           _ZN7cutlass13device_kernelIN5flash19enable_sm80_to_sm89INS1_16FlashAttnBwdSm80INS1_25CollectiveMainloopBwdSm80ILi2ELi2EN4cute5tupleIJNS5_1CILi128EEES8_NS7_ILi64EEEEEENS_6half_tEfNS_4arch4Sm80ELb0ELb0ELb0ELb1ELb1ELb0ELb0ELb0ELi2ELi4ELi4ELi4ELb0EEENS1_21CollectiveEpilogueBwdISA_SB_SD_Li256ELb1ELb0ELi2EEENS1_19SingleTileSchedulerILb1ELb0ELb0ELi128EEEEEEEEEvNT_6ParamsE,(.L_x_1831 - _ZN7cutlass13device_kernelIN5flash19enable_sm80_to_sm89INS1_16FlashAttnBwdSm80INS1_25CollectiveMainloopBwdSm80ILi2ELi2EN4cute5tupleIJNS5_1CILi128EEES8_NS7_ILi64EEEEEENS_6half_tEfNS_4arch4Sm80ELb0ELb0ELb0ELb1ELb1ELb0ELb0ELb0ELi2ELi4ELi4ELi4ELb0EEENS1_21CollectiveEpilogueBwdISA_SB_SD_Li256ELb1ELb0ELi2EEENS1_19SingleTileSchedulerILb1ELb0ELb0ELi128EEEEEEEEEvNT_6ParamsE)
        .other          _ZN7cutlass13device_kernelIN5flash19enable_sm80_to_sm89INS1_16FlashAttnBwdSm80INS1_25CollectiveMainloopBwdSm80ILi2ELi2EN4cute5tupleIJNS5_1CILi128EEES8_NS7_ILi64EEEEEENS_6half_tEfNS_4arch4Sm80ELb0ELb0ELb0ELb1ELb1ELb0ELb0ELb0ELi2ELi4ELi4ELi4ELb0EEENS1_21CollectiveEpilogueBwdISA_SB_SD_Li256ELb1ELb0ELi2EEENS1_19SingleTileSchedulerILb1ELb0ELb0ELi128EEEEEEEEEvNT_6ParamsE,@"STO_CUDA_ENTRY STV_DEFAULT"
_ZN7cutlass13device_kernelIN5flash19enable_sm80_to_sm89INS1_16FlashAttnBwdSm80INS1_25CollectiveMainloopBwdSm80ILi2ELi2EN4cute5tupleIJNS5_1CILi128EEES8_NS7_ILi64EEEEEENS_6half_tEfNS_4arch4Sm80ELb0ELb0ELb0ELb1ELb1ELb0ELb0ELb0ELi2ELi4ELi4ELi4ELb0EEENS1_21CollectiveEpilogueBwdISA_SB_SD_Li256ELb1ELb0ELi2EEENS1_19SingleTileSchedulerILb1ELb0ELb0ELi128EEEEEEEEEvNT_6ParamsE:
        /* <DEDUP_REMOVED lines=18> */
.L_x_1013:
        /* <DEDUP_REMOVED lines=8> */
.L_x_1015:
[----:B------:R-:W-:Y:S02]  /*01a0*/  MOV R0, c[0x0][0x3a4] ;  /* 0x0000e90000007a02 */ /* 0x000fe40000000f00 */
.L_x_1014:
[----:B-1----:R-:W-:-:S05]  /*01b0*/  IMAD.SHL.U32 R2, R24, 0x80, RZ ;  /* 0x0000008018027824 */ /* 0x002fca00078e00ff */
[----:B-----5:R-:W-:-:S04]  /*01c0*/  ISETP.GE.AND P0, PT, R2, R0, PT ;  /* 0x000000000200720c */ /* 0x020fc80003f06270 */
[----:B------:R-:W-:-:S05]  /*01d0*/  SEL R0, R5, 0xffffffff, !P0 ;  /* 0xffffffff05007807 */ /* 0x000fca0004000000 */
[----:B------:R1:W-:Y:S01]  /*01e0*/  STL [R1+0x44], R0 ;  /* 0x0000440001007387 */ /* 0x0003e20000100800 */
[----:B------:R-:W-:Y:S05]  /*01f0*/  BRA `(.L_x_1016) ;  /* 0x0000012000007947 */ /* 0x000fea0003800000 */
.L_x_1012:
[----:B---34-:R-:W-:-:S04]  /*0200*/  ISETP.NE.U32.AND P0, PT, RZ, c[0x0][0x3c0], PT ;  /* 0x0000f000ff007a0c */ /* 0x018fc80003f05070 */
[----:B------:R-:W-:-:S13]  /*0210*/  ISETP.NE.AND.EX P0, PT, RZ, c[0x0][0x3c4], PT, P0 ;  /* 0x0000f100ff007a0c */ /* 0x000fda0003f05300 */
[----:B------:R-:W-:Y:S05]  /*0220*/  @!P0 BRA `(.L_x_1017) ;  /* 0x0000002000008947 */ /* 0x000fea0003800000 */
[----:B------:R1:W5:Y:S01]  /*0230*/  LDG.E R0, [R2.64] ;  /* 0x0000000602007981 */ /* 0x000362000c1e1900 */
[----:B------:R-:W-:Y:S05]  /*0240*/  BRA `(.L_x_1018) ;  /* 0x0000009000007947 */ /* 0x000fea0003800000 */
.L_x_1017:
        /* <DEDUP_REMOVED lines=8> */
.L_x_1019:
[----:B------:R-:W-:Y:S02]  /*02d0*/  MOV R0, c[0x0][0x3a4] ;  /* 0x0000e90000007a02 */ /* 0x000fe40000000f00 */
.L_x_1018:
[----:B-1----:R-:W-:-:S05]  /*02e0*/  IMAD.SHL.U32 R2, R24, 0x80, RZ ;  /* 0x0000008018027824 */ /* 0x002fca00078e00ff */
[----:B-----5:R-:W-:-:S04]  /*02f0*/  ISETP.GE.AND P0, PT, R2, R0, PT ;  /* 0x000000000200720c */ /* 0x020fc80003f06270 */
[----:B------:R-:W-:-:S05]  /*0300*/  SEL R0, R5, 0xffffffff, !P0 ;  /* 0xffffffff05007807 */ /* 0x000fca0004000000 */
[----:B------:R1:W-:Y:S04]  /*0310*/  STL [R1+0x44], R0 ;  /* 0x0000440001007387 */ /* 0x0003e80000100800 */
.L_x_1016:
        /* <DEDUP_REMOVED lines=33> */
.L_x_1020:
[----:B-1-3--:R-:W-:-:S04]  /*0530*/  ISETP.NE.U32.AND P0, PT, RZ, c[0x0][0x2e0], PT ;  /* 0x0000b800ff007a0c */ /* 0x00afc80003f05070 */
[----:B------:R-:W-:-:S13]  /*0540*/  ISETP.NE.AND.EX P0, PT, RZ, c[0x0][0x2e4], PT, P0 ;  /* 0x0000b900ff007a0c */ /* 0x000fda0003f05300 */
[----:B------:R-:W-:Y:S05]  /*0550*/  @!P0 BRA `(.L_x_1021) ;  /* 0x0000003000008947 */ /* 0x000fea0003800000 */
[----:B------:R-:W-:-:S05]  /*0560*/  IMAD.WIDE R2, R40, R8, c[0x0][0x2e0] ;  /* 0x0000b80028027625 */ /* 0x000fca00078e0208 */
[----:B------:R1:W5:Y:S01]  /*0570*/  LDG.E R10, [R2.64] ;  /* 0x00000006020a7981 */ /* 0x000362000c1e1900 */
[----:B------:R-:W-:Y:S05]  /*0580*/  BRA `(.L_x_1022) ;  /* 0x0000004000007947 */ /* 0x000fea0003800000 */
.L_x_1021:
[----:B------:R-:W-:Y:S05]  /*0590*/  @!P2 BRA `(.L_x_1022) ;  /* 0x000000300000a947 */ /* 0x000fea0003800000 */
[----:B------:R-:W2:Y:S04]  /*05a0*/  LDG.E R0, [R4.64] ;  /* 0x0000000604007981 */ /* 0x000ea8000c1e1900 */
[----:B------:R-:W2:Y:S02]  /*05b0*/  LDG.E R2, [R4.64+0x4] ;  /* 0x0000040604027981 */ /* 0x000ea4000c1e1900 */
[----:B--2---:R-:W-:Y:S02]  /*05c0*/  IADD3 R10, -R0, R2, RZ ;  /* 0x00000002000a7210 */ /* 0x004fe40007ffe1ff */
.L_x_1022:
        /* <DEDUP_REMOVED lines=348> */
.L_x_1025:
[----:B------:R-:W-:Y:S05]  /*1b90*/  BSYNC B0 ;  /* 0x0000000000007941 */ /* 0x000fea0003800000 */
.L_x_1024:
        /* <DEDUP_REMOVED lines=109> */
.L_x_1028:
        /* <DEDUP_REMOVED lines=167> */
.L_x_1026:
        /* <DEDUP_REMOVED lines=747> */
.L_x_1027:
        /* <DEDUP_REMOVED lines=280> */
.L_x_1023:
        /* <DEDUP_REMOVED lines=120> */
.L_x_1030:
        /* <DEDUP_REMOVED lines=54> */
.L_x_1032:
[----:B------:R-:W-:Y:S05]  /*77f0*/  BSYNC B0 ;  /* 0x0000000000007941 */ /* 0x000fea0003800000 */
.L_x_1031:
        /* <DEDUP_REMOVED lines=16> */
.L_x_1034:
[----:B------:R-:W-:Y:S05]  /*7900*/  BSYNC B0 ;  /* 0x0000000000007941 */ /* 0x000fea0003800000 */
.L_x_1033:
        /* <DEDUP_REMOVED lines=16> */
.L_x_1036:
[----:B------:R-:W-:Y:S05]  /*7a10*/  BSYNC B0 ;  /* 0x0000000000007941 */ /* 0x000fea0003800000 */
.L_x_1035:
        /* <DEDUP_REMOVED lines=16> */
.L_x_1038:
[----:B------:R-:W-:Y:S05]  /*7b20*/  BSYNC B0 ;  /* 0x0000000000007941 */ /* 0x000fea0003800000 */
.L_x_1037:
        /* <DEDUP_REMOVED lines=19> */
.L_x_1040:
[----:B------:R-:W-:Y:S05]  /*7c60*/  BSYNC B0 ;  /* 0x0000000000007941 */ /* 0x000fea0003800000 */
.L_x_1039:
        /* <DEDUP_REMOVED lines=14> */
.L_x_1042:
[----:B------:R-:W-:Y:S05]  /*7d50*/  BSYNC B0 ;  /* 0x0000000000007941 */ /* 0x000fea0003800000 */
.L_x_1041:
        /* <DEDUP_REMOVED lines=14> */
.L_x_1044:
[----:B------:R-:W-:Y:S05]  /*7e40*/  BSYNC B0 ;  /* 0x0000000000007941 */ /* 0x000fea0003800000 */
.L_x_1043:
        /* <DEDUP_REMOVED lines=14> */
.L_x_1029:
        /* <DEDUP_REMOVED lines=19> */
.L_x_1045:
        /* <DEDUP_REMOVED lines=38> */
.L_x_1047:
[----:B------:R-:W-:Y:S05]  /*82c0*/  BSYNC B0 ;  /* 0x0000000000007941 */ /* 0x000fea0003800000 */
.L_x_1046:
        /* <DEDUP_REMOVED lines=16> */
.L_x_1049:
[----:B------:R-:W-:Y:S05]  /*83d0*/  BSYNC B0 ;  /* 0x0000000000007941 */ /* 0x000fea0003800000 */
.L_x_1048:
        /* <DEDUP_REMOVED lines=16> */
.L_x_1051:
[----:B------:R-:W-:Y:S05]  /*84e0*/  BSYNC B0 ;  /* 0x0000000000007941 */ /* 0x000fea0003800000 */
.L_x_1050:
        /* <DEDUP_REMOVED lines=15> */
.L_x_1053:
[----:B------:R-:W-:Y:S05]  /*85e0*/  BSYNC B0 ;  /* 0x0000000000007941 */ /* 0x000fea0003800000 */
.L_x_1052:
        /* <DEDUP_REMOVED lines=19> */
.L_x_1055:
[----:B------:R-:W-:Y:S05]  /*8720*/  BSYNC B0 ;  /* 0x0000000000007941 */ /* 0x000fea0003800000 */
.L_x_1054:
        /* <DEDUP_REMOVED lines=14> */
.L_x_1057:
[----:B------:R-:W-:Y:S05]  /*8810*/  BSYNC B0 ;  /* 0x0000000000007941 */ /* 0x000fea0003800000 */
.L_x_1056:
        /* <DEDUP_REMOVED lines=14> */
.L_x_1059:
[----:B------:R-:W-:Y:S05]  /*8900*/  BSYNC B0 ;  /* 0x0000000000007941 */ /* 0x000fea0003800000 */
.L_x_1058:
        /* <DEDUP_REMOVED lines=13> */
.L_x_1060:
        /* <DEDUP_REMOVED lines=10> */
.L_x_1831:


//--------------------- .text._ZN7cutlass13device_kernelIN5flash19enable_sm80_to_sm89INS1_16FlashAttnBwdSm80INS1_25CollectiveMainloopBwdSm80ILi2ELi2EN4cute5tupleIJNS5_1CILi128EEES8_NS7_ILi64EEEEEENS_6half_tEfNS_4arch4Sm80ELb0ELb0ELb0ELb1ELb0ELb0ELb0ELb0ELi2ELi4ELi4ELi4ELb0EEENS1_24CollectiveEpilogueBwdGQAISA_fSD_Li256ELb1ELb0EEENS1_19SingleTileSchedulerILb1ELb0ELb0ELi128EEEEEEEEEvNT_6ParamsE --------------------------
	.section	.text._ZN7cutlass13device_kernelIN5flash19enable_sm80_to_sm89INS1_16FlashAttnBwdSm80INS1_25CollectiveMainloopBwdSm80ILi2ELi2EN4cute5tupleIJNS5_1CILi128EEES8_NS7_ILi64EEEEEENS_6half_tEfNS_4arch4Sm80ELb0ELb0ELb0ELb1ELb0ELb0ELb0ELb0ELi2ELi4ELi4ELi4ELb0EEENS1_24CollectiveEpilogueBwdGQAISA_fSD_Li256ELb1ELb0EEENS1_19SingleTileSchedulerILb1ELb0ELb0ELi128EEEEEEEEEvNT_6ParamsE,"ax",@progbits
	.sectioninfo	@"SHI_REGISTERS=255"
	.align	128
.text._ZN7cutlass13device_kernelIN5flash19enable_sm80_to_sm89INS1_16FlashAttnBwdSm80INS1_25CollectiveMainloopBwdSm80ILi2ELi2EN4cute5tupleIJNS5_1CILi128EEES8_NS7_ILi64EEEEEENS_6half_tEfNS_4arch4Sm80ELb0ELb0ELb0ELb1ELb0ELb0ELb0ELb0ELi2ELi4ELi4ELi4ELb0EEENS1_24CollectiveEpilogueBwdGQAISA_fSD_Li256ELb1ELb0EEENS1_19SingleTileSchedulerILb1ELb0ELb0ELi128EEEEEEEEEvNT_6ParamsE:
        .type           _ZN7cutlass13device_kernelIN5flash19enable_sm80_to_sm89INS1_16FlashAttnBwdSm80INS1_25CollectiveMainloopBwdSm80ILi2ELi2EN4cute5tupleIJNS5_1CILi128EEES8_NS7_ILi64EEEEEENS_6half_tEfNS_4arch4Sm80ELb0ELb0ELb0ELb1ELb0ELb0ELb0ELb0ELi2ELi4ELi4ELi4ELb0EEENS1_24CollectiveEpilogueBwdGQAISA_fSD_Li256ELb1ELb0EEENS1_19SingleTileSchedulerILb1ELb0ELb0ELi128EEEEEEEEEvNT_6ParamsE,@function
        .size           _ZN7cutlass13device_kernelIN5flash19enable_sm80_to_sm89INS1_16FlashAttnBwdSm80INS1_25CollectiveMainloopBwdSm80ILi2ELi2EN4cute5tupleIJNS5_1CILi128EEES8_NS7_ILi64EEEEEENS_6half_tEfNS_4arch4Sm80ELb0ELb0ELb0ELb1ELb0ELb0ELb0ELb0ELi2ELi4ELi4ELi4ELb0EEENS1_24CollectiveEpilogueBwdGQAISA_fSD_Li256ELb1ELb0EEENS1_19SingleTileSchedulerILb1ELb0ELb0ELi128EEEEEEEEEvNT_6ParamsE,(.L_x_1832 - _ZN7cutlass13device_kernelIN5flash19enable_sm80_to_sm89INS1_16FlashAttnBwdSm80INS1_25CollectiveMainloopBwdSm80ILi2ELi2EN4cute5tupleIJNS5_1CILi128EEES8_NS7_ILi64EEEEEENS_6half_tEfNS_4arch4Sm80ELb0ELb0ELb0ELb1ELb0ELb0ELb0ELb0ELi2ELi4ELi4ELi4ELb0EEENS1_24CollectiveEpilogueBwdGQAISA_fSD_Li256ELb1ELb0EEENS1_19SingleTileSchedulerILb1ELb0ELb0ELi128EEEEEEEEEvNT_6ParamsE)
        .other          _ZN7cutlass13device_kernelIN5flash19enable_sm80_to_sm89INS1_16FlashAttnBwdSm80INS1_25CollectiveMainloopBwdSm80ILi2ELi2EN4cute5tupleIJNS5_1CILi128EEES8_NS7_ILi64EEEEEENS_6half_tEfNS_4arch4Sm80ELb0ELb0ELb0ELb1ELb0ELb0ELb0ELb0ELi2ELi4ELi4ELi4ELb0EEENS1_24CollectiveEpilogueBwdGQAISA_fSD_Li256ELb1ELb0EEENS1_19SingleTileSchedulerILb1ELb0ELb0ELi128EEEEEEEEEvNT_6ParamsE,@"STO_CUDA_ENTRY STV_DEFAULT"
_ZN7cutlass13device_kernelIN5flash19enable_sm80_to_sm89INS1_16FlashAttnBwdSm80INS1_25CollectiveMainloopBwdSm80ILi2ELi2EN4cute5tupleIJNS5_1CILi128EEES8_NS7_ILi64EEEEEENS_6half_tEfNS_4arch4Sm80ELb0ELb0ELb0ELb1ELb0ELb0ELb0ELb0ELi2ELi4ELi4ELi4ELb0EEENS1_24CollectiveEpilogueBwdGQAISA_fSD_Li256ELb1ELb0EEENS1_19SingleTileSchedulerILb1ELb0ELb0ELi128EEEEEEEEEvNT_6ParamsE:
        /* <DEDUP_REMOVED lines=18> */
.L_x_1062:
        /* <DEDUP_REMOVED lines=8> */
.L_x_1064:
[----:B------:R-:W-:Y:S02]  /*01a0*/  MOV R0, c[0x0][0x3ac] ;  /* 0x0000eb0000007a02 */ /* 0x000fe40000000f00 */
.L_x_1063:
[----:B-1----:R-:W-:-:S05]  /*01b0*/  IMAD.SHL.U32 R2, R16, 0x80, RZ ;  /* 0x0000008010027824 */ /* 0x002fca00078e00ff */
[----:B-----5:R-:W-:-:S04]  /*01c0*/  ISETP.GE.AND P0, PT, R2, R0, PT ;  /* 0x000000000200720c */ /* 0x020fc80003f06270 */
[----:B------:R-:W-:-:S05]  /*01d0*/  SEL R0, R5, 0xffffffff, !P0 ;  /* 0xffffffff05007807 */ /* 0x000fca0004000000 */
[----:B------:R1:W-:Y:S01]  /*01e0*/  STL [R1+0x44], R0 ;  /* 0x0000440001007387 */ /* 0x0003e20000100800 */
[----:B------:R-:W-:Y:S05]  /*01f0*/  BRA `(.L_x_1065) ;  /* 0x0000012000007947 */ /* 0x000fea0003800000 */
.L_x_1061:
[----:B---34-:R-:W-:-:S04]  /*0200*/  ISETP.NE.U32.AND P0, PT, RZ, c[0x0][0x3c8], PT ;  /* 0x0000f200ff007a0c */ /* 0x018fc80003f05070 */
[----:B------:R-:W-:-:S13]  /*0210*/  ISETP.NE.AND.EX P0, PT, RZ, c[0x0][0x3cc], PT, P0 ;  /* 0x0000f300ff007a0c */ /* 0x000fda0003f05300 */
[----:B------:R-:W-:Y:S05]  /*0220*/  @!P0 BRA `(.L_x_1066) ;  /* 0x0000002000008947 */ /* 0x000fea0003800000 */
[----:B------:R1:W5:Y:S01]  /*0230*/  LDG.E R0, [R2.64] ;  /* 0x0000000e02007981 */ /* 0x000362000c1e1900 */
[----:B------:R-:W-:Y:S05]  /*0240*/  BRA `(.L_x_1067) ;  /* 0x0000009000007947 */ /* 0x000fea0003800000 */
.L_x_1066:
        /* <DEDUP_REMOVED lines=8> */
.L_x_1068:
[----:B------:R-:W-:Y:S02]  /*02d0*/  MOV R0, c[0x0][0x3ac] ;  /* 0x0000eb0000007a02 */ /* 0x000fe40000000f00 */
.L_x_1067:
[----:B-1----:R-:W-:-:S05]  /*02e0*/  IMAD.SHL.U32 R2, R16, 0x80, RZ ;  /* 0x0000008010027824 */ /* 0x002fca00078e00ff */
[----:B-----5:R-:W-:-:S04]  /*02f0*/  ISETP.GE.AND P0, PT, R2, R0, PT ;  /* 0x000000000200720c */ /* 0x020fc80003f06270 */
[----:B------:R-:W-:-:S05]  /*0300*/  SEL R0, R5, 0xffffffff, !P0 ;  /* 0xffffffff05007807 */ /* 0x000fca0004000000 */
[----:B------:R1:W-:Y:S04]  /*0310*/  STL [R1+0x44], R0 ;  /* 0x0000440001007387 */ /* 0x0003e80000100800 */
.L_x_1065:
        /* <DEDUP_REMOVED lines=10> */
[CC--:B------:R-:W-:Y:S02]  /*03c0*/  @P0 IMAD.WIDE R2, R40.reuse, R13.reuse, c[0x0][0x2d8] ;  /* 0x0000b60028020625 */ /* 0x0c0fe400078e020d */
[----:B-1----:R-:W2:Y:S04]  /*03d0*/  @P3 LDG.E R0, [R4.64] ;  /* 0x0000000e04003981 */ /* 0x002ea8000c1e1900 */
[----:B------:R1:W3:Y:S04]  /*03e0*/  @P0 LDG.E R8, [R2.64] ;  /* 0x0000000e02080981 */ /* 0x0002e8000c1e1900 */
[----:B------:R-:W4:Y:S01]  /*03f0*/  @P3 LDG.E R7, [R4.64] ;  /* 0x0000000e04073981 */ /* 0x000f22000c1e1900 */
[----:B-1----:R-:W-:-:S05]  /*0400*/  IMAD.WIDE R2, R40, R13, c[0x0][0x2d0] ;  /* 0x0000b40028027625 */ /* 0x002fca00078e020d */
[----:B------:R-:W5:Y:S01]  /*0410*/  @P2 LDG.E R6, [R2.64] ;  /* 0x0000000e02062981 */ /* 0x000f62000c1e1900 */
[----:B------:R-:W-:Y:S01]  /*0420*/  ULDC UR13, c[0x0][0x168] ;  /* 0x00005a00000d7ab9 */ /* 0x000fe20000000800 */
[----:B------:R-:W-:Y:S01]  /*0430*/  CS2R R10, SRZ ;  /* 0x00000000000a7805 */ /* 0x000fe2000001ff00 */
[----:B------:R-:W-:Y:S02]  /*0440*/  IMAD.MOV.U32 R35, RZ, RZ, RZ ;  /* 0x000000ffff237224 */ /* 0x000fe400078e00ff */
[----:B------:R-:W-:Y:S02]  /*0450*/  IMAD.MOV.U32 R12, RZ, RZ, c[0x0][0x198] ;  /* 0x00006600ff0c7624 */ /* 0x000fe400078e00ff */
[----:B--2---:R-:W-:Y:S01]  /*0460*/  @P3 IMAD R0, R40, 0x80, R0 ;  /* 0x0000008028003824 */ /* 0x004fe200078e0200 */
[----:B---3--:R1:W2:Y:S04]  /*0470*/  @P0 R2UR UR13, R8 ;  /* 0x00000000080d03c2 */ /* 0x0082a800000e0000 */
[----:B-1----:R-:W-:-:S04]  /*0480*/  @P3 SHF.R.S32.HI R8, RZ, 0x1f, R0 ;  /* 0x0000001fff083819 */ /* 0x002fc80000011400 */
[----:B------:R-:W-:Y:S02]  /*0490*/  @P3 LEA.HI R0, R8, R0, RZ, 0x7 ;  /* 0x0000000008003211 */ /* 0x000fe400078f38ff */
[----:B------:R-:W-:Y:S01]  /*04a0*/  CS2R R8, SRZ ;  /* 0x0000000000087805 */ /* 0x000fe2000001ff00 */
[--C-:B-----5:R-:W-:Y:S01]  /*04b0*/  @P2 SHF.R.S32.HI R11, RZ, 0x1f, R6.reuse ;  /* 0x0000001fff0b2819 */ /* 0x120fe20000011406 */
[--C-:B----4-:R-:W-:Y:S01]  /*04c0*/  @P3 IMAD.MOV.U32 R8, RZ, RZ, R7.reuse ;  /* 0x000000ffff083224 */ /* 0x110fe200078e0007 */
[----:B------:R-:W-:Y:S01]  /*04d0*/  @P3 SHF.R.S32.HI R9, RZ, 0x1f, R7 ;  /* 0x0000001fff093819 */ /* 0x000fe20000011407 */
[----:B------:R-:W-:Y:S01]  /*04e0*/  @P2 IMAD.MOV.U32 R10, RZ, RZ, R6 ;  /* 0x000000ffff0a2224 */ /* 0x000fe200078e0006 */
[----:B------:R-:W-:Y:S01]  /*04f0*/  @P3 LOP3.LUT R35, R0, 0xffffff80, RZ, 0xc0, !PT ;  /* 0xffffff8000233812 */ /* 0x000fe200078ec0ff */
[----:B------:R-:W-:Y:S05]  /*0500*/  @P0 BRA `(.L_x_1069) ;  /* 0x0000006000000947 */ /* 0x000fea0003800000 */
[----:B--2---:R-:W-:Y:S05]  /*0510*/  @!P3 BRA `(.L_x_1069) ;  /* 0x000000500000b947 */ /* 0x004fea0003800000 */
[----:B------:R1:W2:Y:S04]  /*0520*/  LDG.E R0, [R4.64] ;  /* 0x0000000e04007981 */ /* 0x0002a8000c1e1900 */
[----:B-1----:R-:W3:Y:S01]  /*0530*/  LDG.E R4, [R4.64+0x4] ;  /* 0x0000040e04047981 */ /* 0x002ee2000c1e1900 */
[----:B--2---:R-:W1:Y:S08]  /*0540*/  R2UR UR13, R0 ;  /* 0x00000000000d73c2 */ /* 0x004e7000000e0000 */
[----:B---3--:R-:W1:Y:S02]  /*0550*/  R2UR UR4, R4 ;  /* 0x00000000040473c2 */ /* 0x008e6400000e0000 */
[----:B-1----:R-:W-:-:S06]  /*0560*/  UIADD3 UR13, -UR13, UR4, URZ ;  /* 0x000000040d0d7290 */ /* 0x002fcc000fffe13f */
.L_x_1069:
[----:B--2---:R-:W-:-:S04]  /*0570*/  ISETP.NE.U32.AND P0, PT, RZ, c[0x0][0x2e0], PT ;  /* 0x0000b800ff007a0c */ /* 0x004fc80003f05070 */
[----:B------:R-:W-:-:S13]  /*0580*/  ISETP.NE.AND.EX P0, PT, RZ, c[0x0][0x2e4], PT, P0 ;  /* 0x0000b900ff007a0c */ /* 0x000fda0003f05300 */
[----:B------:R-:W-:Y:S05]  /*0590*/  @!P0 BRA `(.L_x_1070) ;  /* 0x0000003000008947 */ /* 0x000fea0003800000 */
[----:B------:R-:W-:-:S05]  /*05a0*/  IMAD.WIDE R2, R40, R13, c[0x0][0x2e0] ;  /* 0x0000b80028027625 */ /* 0x000fca00078e020d */
[----:B------:R1:W5:Y:S01]  /*05b0*/  LDG.E R12, [R2.64] ;  /* 0x0000000e020c7981 */ /* 0x000362000c1e1900 */
[----:B------:R-:W-:Y:S05]  /*05c0*/  BRA `(.L_x_1071) ;  /* 0x0000004000007947 */ /* 0x000fea0003800000 */
.L_x_1070:
[----:B------:R-:W-:Y:S05]  /*05d0*/  @!P2 BRA `(.L_x_1071) ;  /* 0x000000300000a947 */ /* 0x000fea0003800000 */
[----:B------:R1:W2:Y:S04]  /*05e0*/  LDG.E R0, [R2.64] ;  /* 0x0000000e02007981 */ /* 0x0002a8000c1e1900 */
[----:B-1----:R-:W2:Y:S02]  /*05f0*/  LDG.E R2, [R2.64+0x4] ;  /* 0x0000040e02027981 */ /* 0x002ea4000c1e1900 */
[----:B--2---:R-:W-:Y:S02]  /*0600*/  IADD3 R12, -R0, R2, RZ ;  /* 0x00000002000c7210 */ /* 0x004fe40007ffe1ff */
.L_x_1071:
[----:B------:R-:W-:Y:S01]  /*0610*/  UISETP.GE.AND UP0, UPT, UR13, 0x1, UPT ;  /* 0x000000010d00788c */ /* 0x000fe2000bf06270 */
[----:B------:R-:W-:Y:S01]  /*0620*/  PLOP3.LUT P1, PT, PT, PT, PT, 0x80, 0x0 ;  /* 0x000000000000781c */ /* 0x000fe20003f2f070 */
        /* <DEDUP_REMOVED lines=40> */
[----:B-----5:R-:W-:Y:S01]  /*08b0*/  IMAD R212, R16, -0x80, R12 ;  /* 0xffffff8010d47824 */ /* 0x020fe200078e020c */
[----:B-1----:R-:W-:Y:S01]  /*08c0*/  LEA.HI R2, R32, R22, RZ, 0x3 ;  /* 0x0000001620027211 */ /* 0x002fe200078f18ff */
[C---:B------:R-:W-:Y:S01]  /*08d0*/  IMAD R5, R13.reuse, c[0x0][0x270], RZ ;  /* 0x00009c000d057a24 */ /* 0x040fe200078e02ff */
[----:B------:R-:W-:Y:S01]  /*08e0*/  SHF.R.S32.HI R23, RZ, 0x1f, R22 ;  /* 0x0000001fff177819 */ /* 0x000fe20000011416 */
[----:B------:R-:W-:Y:S01]  /*08f0*/  IMAD R18, R13, c[0x0][0x288], RZ ;  /* 0x0000a2000d127a24 */ /* 0x000fe200078e02ff */
[----:B------:R-:W-:Y:S01]  /*0900*/  SHF.R.S32.HI R39, RZ, 0x3, R2 ;  /* 0x00000003ff277819 */ /* 0x000fe20000011402 */
[C---:B------:R-:W-:Y:S01]  /*0910*/  IMAD R5, R15.reuse, c[0x0][0x274], R5 ;  /* 0x00009d000f057a24 */ /* 0x040fe200078e0205 */
[----:B------:R-:W-:Y:S01]  /*0920*/  LOP3.LUT R4, R2, 0xfffffff8, RZ, 0xc0, !PT ;  /* 0xfffffff802047812 */ /* 0x000fe200078ec0ff */
[----:B------:R-:W-:Y:S01]  /*0930*/  IMAD.WIDE.U32 R2, R15, c[0x0][0x238], R22 ;  /* 0x00008e000f027a25 */ /* 0x000fe200078e0016 */
[----:B------:R-:W-:Y:S01]  /*0940*/  IADD3 R30, P1, R39, R8, RZ ;  /* 0x00000008271e7210 */ /* 0x000fe20007f3e0ff */
[----:B------:R-:W-:Y:S01]  /*0950*/  STL [R1], R39 ;  /* 0x0000002701007387 */ /* 0x000fe20000100800 */
[----:B------:R-:W-:Y:S01]  /*0960*/  SHF.R.S32.HI R21, RZ, 0x1f, R20 ;  /* 0x0000001fff157819 */ /* 0x000fe20000011414 */
[----:B------:R-:W-:Y:S01]  /*0970*/  @P0 IMAD.HI.U32 R0, R15, c[0x0][0x24c], RZ ;  /* 0x000093000f000a27 */ /* 0x000fe200078e00ff */
[----:B------:R-:W-:Y:S01]  /*0980*/  SEL R33, R40, RZ, !P3 ;  /* 0x000000ff28217207 */ /* 0x000fe20005800000 */
[----:B------:R-:W-:Y:S01]  /*0990*/  ULDC.64 UR4, c[0x0][0x1d8] ;  /* 0x0000760000047ab9 */ /* 0x000fe20000000a00 */
[----:B------:R-:W-:Y:S01]  /*09a0*/  SHF.R.S32.HI R24, RZ, 0x1f, R40 ;  /* 0x0000001fff187819 */ /* 0x000fe20000011428 */
[----:B------:R-:W-:Y:S01]  /*09b0*/  IMAD.IADD R36, R22, 0x1, -R4 ;  /* 0x0000000116247824 */ /* 0x000fe200078e0a04 */
[----:B------:R-:W-:Y:S01]  /*09c0*/  @P0 SHF.R.U32.HI R14, RZ, c[0x0][0x250], R0 ;  /* 0x00009400ff0e0a19 */ /* 0x000fe20000011600 */
[----:B------:R-:W-:Y:S01]  /*09d0*/  IMAD.SHL.U32 R4, R39, 0x40, RZ ;  /* 0x0000004027047824 */ /* 0x000fe200078e00ff */
[----:B------:R-:W-:Y:S01]  /*09e0*/  SHF.R.S32.HI R0, RZ, 0x1f, R39 ;  /* 0x0000001fff007819 */ /* 0x000fe20000011427 */
[----:B------:R-:W-:Y:S01]  /*09f0*/  IMAD.WIDE.U32 R6, R15, c[0x0][0x270], R20 ;  /* 0x00009c000f067a25 */ /* 0x000fe200078e0014 */
[----:B------:R-:W-:Y:S01]  /*0a00*/  IADD3 R10, P0, R39, R10, RZ ;  /* 0x0000000a270a7210 */ /* 0x000fe20007f1e0ff */
[----:B------:R1:W-:Y:S01]  /*0a10*/  STL.64 [R1+0x18], R20 ;  /* 0x0000181401007387 */ /* 0x0003e20000100a00 */
[----:B------:R-:W-:Y:S01]  /*0a20*/  SEL R25, R24, RZ, !P3 ;  /* 0x000000ff18197207 */ /* 0x000fe20005800000 */
[C---:B------:R-:W-:Y:S01]  /*0a30*/  IMAD.X R34, R0.reuse, 0x1, R9, P1 ;  /* 0x0000000100227824 */ /* 0x040fe200008e0609 */
[----:B------:R-:W-:Y:S01]  /*0a40*/  SHF.R.S32.HI R31, RZ, 0x1f, R35 ;  /* 0x0000001fff1f7819 */ /* 0x000fe20000011423 */
[----:B------:R-:W-:Y:S01]  /*0a50*/  IMAD.X R11, R0, 0x1, R11, P0 ;  /* 0x00000001000b7824 */ /* 0x000fe200000e060b */
[----:B------:R-:W-:Y:S01]  /*0a60*/  USHF.L.U32 UR6, UR4, 0x6, URZ ;  /* 0x0000000604067899 */ /* 0x000fe2000800063f */
[----:B------:R-:W-:Y:S01]  /*0a70*/  IMAD R0, R13, c[0x0][0x238], RZ ;  /* 0x00008e000d007a24 */ /* 0x000fe200078e02ff */
[----:B------:R-:W-:Y:S01]  /*0a80*/  UMOV UR10, 0x6 ;  /* 0x00000006000a7882 */ /* 0x000fe20000000000 */
[----:B------:R-:W-:Y:S01]  /*0a90*/  IMAD.WIDE R16, R16, 0x80, R10 ;  /* 0x0000008010107825 */ /* 0x000fe200078e020a */
[----:B------:R-:W-:-:S02]  /*0aa0*/  USHF.L.U64.HI UR7, UR4, UR10, UR5 ;  /* 0x0000000a04077299 */ /* 0x000fc40008010205 */
[----:B------:R-:W-:Y:S01]  /*0ab0*/  ULDC.64 UR8, c[0x0][0x178] ;  /* 0x00005e0000087ab9 */ /* 0x000fe20000000a00 */
[C---:B------:R-:W-:Y:S01]  /*0ac0*/  IMAD R0, R15.reuse, c[0x0][0x23c], R0 ;  /* 0x00008f000f007a24 */ /* 0x040fe200078e0200 */
[----:B------:R-:W-:Y:S01]  /*0ad0*/  ULDC.64 UR4, c[0x0][0x1a8] ;  /* 0x00006a0000047ab9 */ /* 0x000fe20000000a00 */
[----:B------:R-:W-:Y:S01]  /*0ae0*/  IMAD R18, R15, c[0x0][0x28c], R18 ;  /* 0x0000a3000f127a24 */ /* 0x000fe200078e0212 */
[----:B------:R-:W-:Y:S01]  /*0af0*/  USHF.L.U64.HI UR5, UR4, UR10, UR5 ;  /* 0x0000000a04057299 */ /* 0x000fe20008010205 */
[----:B------:R-:W-:Y:S01]  /*0b00*/  IMAD.IADD R29, R3, 0x1, R0 ;  /* 0x00000001031d7824 */ /* 0x000fe200078e0200 */
[----:B------:R-:W-:Y:S01]  /*0b10*/  LOP3.LUT R0, R4, 0x1c0, RZ, 0xc0, !PT ;  /* 0x000001c004007812 */ /* 0x000fe200078ec0ff */
[----:B------:R-:W-:Y:S01]  /*0b20*/  IMAD.SHL.U32 R4, R36, 0x8, RZ ;  /* 0x0000000824047824 */ /* 0x000fe200078e00ff */
[----:B------:R-:W-:Y:S01]  /*0b30*/  USHF.L.U64.HI UR9, UR8, UR10, UR9 ;  /* 0x0000000a08097299 */ /* 0x000fe20008010209 */
[----:B------:R-:W-:Y:S01]  /*0b40*/  IMAD.IADD R3, R7, 0x1, R5 ;  /* 0x0000000107037824 */ /* 0x000fe200078e0205 */
[----:B------:R-:W-:Y:S01]  /*0b50*/  UISETP.GE.AND UP0, UPT, UR13, 0x81, UPT ;  /* 0x000000810d00788c */ /* 0x000fe2000bf06270 */
[----:B------:R-:W-:Y:S01]  /*0b60*/  IMAD.WIDE.U32 R8, R15, c[0x0][0x288], R20 ;  /* 0x0000a2000f087a25 */ /* 0x000fe200078e0014 */
[----:B------:R-:W-:-:S02]  /*0b70*/  LOP3.LUT R5, R0, 0x38, R4, 0xf8, !PT ;  /* 0x0000003800057812 */ /* 0x000fc400078ef804 */
[----:B------:R-:W-:Y:S01]  /*0b80*/  SHF.R.U32.HI R0, RZ, 0x3, R0 ;  /* 0x00000003ff007819 */ /* 0x000fe20000011600 */
[----:B------:R-:W-:Y:S02]  /*0b90*/  IMAD.IADD R19, R9, 0x1, R18 ;  /* 0x0000000109137824 */ /* 0x000fe400078e0212 */
[----:B------:R-:W-:Y:S01]  /*0ba0*/  IMAD.MOV.U32 R28, RZ, RZ, R2 ;  /* 0x000000ffff1c7224 */ /* 0x000fe200078e0002 */
[----:B------:R-:W-:Y:S01]  /*0bb0*/  LOP3.LUT R11, R5, R0, RZ, 0x3c, !PT ;  /* 0x00000000050b7212 */ /* 0x000fe200078e3cff */
[----:B------:R-:W-:Y:S01]  /*0bc0*/  IMAD.MOV.U32 R2, RZ, RZ, R6 ;  /* 0x000000ffff027224 */ /* 0x000fe200078e0006 */
[----:B------:R-:W-:Y:S01]  /*0bd0*/  LEA.HI R5, R32, R22, RZ, 0x6 ;  /* 0x0000001620057211 */ /* 0x000fe200078f30ff */
[C---:B------:R-:W-:Y:S01]  /*0be0*/  IMAD R26, R13.reuse, c[0x0][0x180], RZ ;  /* 0x000060000d1a7a24 */ /* 0x040fe200078e02ff */
[----:B------:R-:W-:Y:S01]  /*0bf0*/  SHF.R.S32.HI R0, RZ, 0x1f, R14 ;  /* 0x0000001fff007819 */ /* 0x000fe2000001140e */
[----:B------:R-:W-:Y:S02]  /*0c00*/  IMAD R27, R13, c[0x0][0x210], RZ ;  /* 0x000084000d1b7a24 */ /* 0x000fe400078e02ff */
[----:B------:R-:W-:Y:S01]  /*0c10*/  IMAD.SHL.U32 R9, R5, 0x8, RZ ;  /* 0x0000000805097824 */ /* 0x000fe200078e00ff */
[----:B------:R-:W-:Y:S01]  /*0c20*/  SHF.R.S32.HI R5, RZ, 0x1f, R4 ;  /* 0x0000001fff057819 */ /* 0x000fe20000011404 */
[----:B------:R-:W-:-:S02]  /*0c30*/  IMAD R6, R0, c[0x0][0x1e0], RZ ;  /* 0x0000780000067a24 */ /* 0x000fc400078e02ff */
[----:B------:R-:W-:Y:S01]  /*0c40*/  IMAD R0, R0, c[0x0][0x1b0], RZ ;  /* 0x00006c0000007a24 */ /* 0x000fe200078e02ff */
[----:B------:R-:W-:Y:S01]  /*0c50*/  LOP3.LUT R38, R11, 0xfffffe00, R9, 0xf8, !PT ;  /* 0xfffffe000b267812 */ /* 0x000fe200078ef809 */
[----:B-1----:R-:W-:-:S04]  /*0c60*/  IMAD.WIDE.U32 R20, R33, c[0x0][0x278], R2 ;  /* 0x00009e0021147a25 */ /* 0x002fc800078e0002 */
[C---:B------:R-:W-:Y:S01]  /*0c70*/  IMAD R10, R14.reuse, c[0x0][0x1e4], R6 ;  /* 0x000079000e0a7a24 */ /* 0x040fe200078e0206 */
[----:B------:R-:W-:Y:S01]  /*0c80*/  IADD3 R37, P0, R35, R20, RZ ;  /* 0x0000001423257210 */ /* 0x000fe20007f1e0ff */
[C---:B------:R-:W-:Y:S02]  /*0c90*/  IMAD R26, R15.reuse, c[0x0][0x184], R26 ;  /* 0x000061000f1a7a24 */ /* 0x040fe400078e021a */
[C---:B------:R-:W-:Y:S02]  /*0ca0*/  IMAD R27, R15.reuse, c[0x0][0x214], R27 ;  /* 0x000085000f1b7a24 */ /* 0x040fe400078e021b */
[----:B------:R-:W-:Y:S02]  /*0cb0*/  IMAD R0, R14, c[0x0][0x1b4], R0 ;  /* 0x00006d000e007a24 */ /* 0x000fe400078e0200 */
[----:B------:R-:W-:-:S04]  /*0cc0*/  IMAD.WIDE.U32 R6, R15, c[0x0][0x180], R4 ;  /* 0x000060000f067a25 */ /* 0x000fc800078e0004 */
[----:B------:R-:W-:-:S04]  /*0cd0*/  IMAD.WIDE.U32 R2, R15, c[0x0][0x210], R4 ;  /* 0x000084000f027a25 */ /* 0x000fc800078e0004 */
[----:B------:R-:W-:-:S04]  /*0ce0*/  IMAD.WIDE.U32 R12, R14, c[0x0][0x1e0], R4 ;  /* 0x000078000e0c7a25 */ /* 0x000fc800078e0004 */
[----:B------:R-:W-:Y:S01]  /*0cf0*/  IMAD.WIDE.U32 R14, R14, c[0x0][0x1b0], R4 ;  /* 0x00006c000e0e7a25 */ /* 0x000fe200078e0004 */
[----:B------:R-:W-:-:S03]  /*0d00*/  SEL R5, R40, RZ, !P2 ;  /* 0x000000ff28057207 */ /* 0x000fc60005000000 */
[----:B------:R-:W-:Y:S02]  /*0d10*/  IMAD.MOV.U32 R18, RZ, RZ, R8 ;  /* 0x000000ffff127224 */ /* 0x000fe400078e0008 */
[----:B------:R-:W-:Y:S02]  /*0d20*/  IMAD R8, R25, c[0x0][0x278], RZ ;  /* 0x00009e0019087a24 */ /* 0x000fe400078e02ff */
[----:B------:R-:W-:Y:S02]  /*0d30*/  IMAD.IADD R9, R3, 0x1, R27 ;  /* 0x0000000103097824 */ /* 0x000fe400078e021b */
[----:B------:R-:W-:Y:S01]  /*0d40*/  IMAD.IADD R3, R15, 0x1, R0 ;  /* 0x000000010f037824 */ /* 0x000fe200078e0200 */
[----:B------:R-:W-:Y:S01]  /*0d50*/  SEL R0, R24, RZ, !P2 ;  /* 0x000000ff18007207 */ /* 0x000fe20005000000 */
[----:B------:R-:W-:Y:S02]  /*0d60*/  IMAD.IADD R11, R7, 0x1, R26 ;  /* 0x00000001070b7824 */ /* 0x000fe400078e021a */
[----:B------:R-:W-:-:S02]  /*0d70*/  IMAD R8, R33, c[0x0][0x27c], R8 ;  /* 0x00009f0021087a24 */ /* 0x000fc400078e0208 */
[----:B------:R-:W-:Y:S02]  /*0d80*/  IMAD.IADD R7, R13, 0x1, R10 ;  /* 0x000000010d077824 */ /* 0x000fe400078e020a */
[----:B------:R-:W-:Y:S01]  /*0d90*/  IMAD.MOV.U32 R10, RZ, RZ, R6 ;  /* 0x000000ffff0a7224 */ /* 0x000fe200078e0006 */
[----:B------:R-:W-:Y:S01]  /*0da0*/  IADD3.X R26, R31, R21, R8, P0, !PT ;  /* 0x000000151f1a7210 */ /* 0x000fe200007fe408 */
[----:B------:R-:W-:Y:S02]  /*0db0*/  IMAD.MOV.U32 R6, RZ, RZ, R12 ;  /* 0x000000ffff067224 */ /* 0x000fe400078e000c */
[C---:B------:R-:W-:Y:S02]  /*0dc0*/  IMAD R12, R0.reuse, c[0x0][0x1e8], RZ ;  /* 0x00007a00000c7a24 */ /* 0x040fe400078e02ff */
[----:B------:R-:W-:Y:S02]  /*0dd0*/  IMAD R0, R0, c[0x0][0x1b8], RZ ;  /* 0x00006e0000007a24 */ /* 0x000fe400078e02ff */
[----:B------:R-:W-:-:S02]  /*0de0*/  IMAD R15, R25, c[0x0][0x290], RZ ;  /* 0x0000a400190f7a24 */ /* 0x000fc400078e02ff */
[----:B------:R-:W-:-:S04]  /*0df0*/  IMAD.WIDE.U32 R18, R33, c[0x0][0x290], R18 ;  /* 0x0000a40021127a25 */ /* 0x000fc800078e0012 */
[----:B------:R-:W-:Y:S01]  /*0e00*/  IMAD.MOV.U32 R8, RZ, RZ, R2 ;  /* 0x000000ffff087224 */ /* 0x000fe200078e0002 */
[----:B------:R-:W-:Y:S01]  /*0e10*/  IADD3 R24, P0, R35, R18, RZ ;  /* 0x0000001223187210 */ /* 0x000fe20007f1e0ff */
[----:B------:R-:W-:Y:S02]  /*0e20*/  IMAD.MOV.U32 R2, RZ, RZ, R14 ;  /* 0x000000ffff027224 */ /* 0x000fe400078e000e */
[C---:B------:R-:W-:Y:S02]  /*0e30*/  IMAD R13, R25.reuse, c[0x0][0x218], RZ ;  /* 0x00008600190d7a24 */ /* 0x040fe400078e02ff */
[----:B------:R-:W-:Y:S02]  /*0e40*/  IMAD R14, R25, c[0x0][0x188], RZ ;  /* 0x00006200190e7a24 */ /* 0x000fe400078e02ff */
[C---:B------:R-:W-:Y:S02]  /*0e50*/  IMAD R12, R5.reuse, c[0x0][0x1ec], R12 ;  /* 0x00007b00050c7a24 */ /* 0x040fe400078e020c */
[----:B------:R-:W-:-:S02]  /*0e60*/  IMAD R21, R5, c[0x0][0x1bc], R0 ;  /* 0x00006f0005157a24 */ /* 0x000fc400078e0200 */
[----:B------:R-:W-:-:S04]  /*0e70*/  IMAD.WIDE.U32 R6, R5, c[0x0][0x1e8], R6 ;  /* 0x00007a0005067a25 */ /* 0x000fc800078e0006 */
[----:B------:R-:W-:-:S04]  /*0e80*/  IMAD.WIDE.U32 R10, R33, c[0x0][0x188], R10 ;  /* 0x00006200210a7a25 */ /* 0x000fc800078e000a */
[C---:B------:R-:W-:Y:S02]  /*0e90*/  IMAD R0, R33.reuse, c[0x0][0x294], R15 ;  /* 0x0000a50021007a24 */ /* 0x040fe400078e020f */
[C---:B------:R-:W-:Y:S02]  /*0ea0*/  IMAD R20, R33.reuse, c[0x0][0x21c], R13 ;  /* 0x0000870021147a24 */ /* 0x040fe400078e020d */
[----:B------:R-:W-:Y:S01]  /*0eb0*/  IMAD.WIDE.U32 R8, R33, c[0x0][0x218], R8 ;  /* 0x0000860021087a25 */ /* 0x000fe200078e0008 */
[----:B------:R-:W-:-:S03]  /*0ec0*/  IADD3.X R19, R31, R19, R0, P0, !PT ;  /* 0x000000131f137210 */ /* 0x000fc600007fe400 */
[----:B------:R-:W-:Y:S02]  /*0ed0*/  IMAD R14, R33, c[0x0][0x18c], R14 ;  /* 0x00006300210e7a24 */ /* 0x000fe400078e020e */
[----:B------:R-:W-:Y:S02]  /*0ee0*/  IMAD.IADD R7, R7, 0x1, R12 ;  /* 0x0000000107077824 */ /* 0x000fe400078e020c */
[----:B------:R-:W-:Y:S02]  /*0ef0*/  IMAD.MOV.U32 R12, RZ, RZ, R10 ;  /* 0x000000ffff0c7224 */ /* 0x000fe400078e000a */
[----:B------:R-:W-:-:S04]  /*0f00*/  IMAD.WIDE.U32 R2, R5, c[0x0][0x1b8], R2 ;  /* 0x00006e0005027a25 */ /* 0x000fc800078e0002 */
[----:B------:R-:W-:Y:S02]  /*0f10*/  IMAD R10, R17, c[0x0][0x1d8], RZ ;  /* 0x00007600110a7a24 */ /* 0x000fe400078e02ff */
[----:B------:R-:W-:Y:S02]  /*0f20*/  IMAD.IADD R9, R9, 0x1, R20 ;  /* 0x0000000109097824 */ /* 0x000fe400078e0214 */
[----:B------:R-:W-:Y:S02]  /*0f30*/  IMAD R0, R34, c[0x0][0x208], RZ ;  /* 0x0000820022007a24 */ /* 0x000fe400078e02ff */
[----:B------:R-:W-:Y:S02]  /*0f40*/  IMAD.IADD R13, R11, 0x1, R14 ;  /* 0x000000010b0d7824 */ /* 0x000fe400078e020e */
[----:B------:R-:W-:Y:S02]  /*0f50*/  IMAD R14, R17, c[0x0][0x1a8], RZ ;  /* 0x00006a00110e7a24 */ /* 0x000fe400078e02ff */
[----:B------:R-:W-:-:S02]  /*0f60*/  IMAD.IADD R3, R3, 0x1, R21 ;  /* 0x0000000103037824 */ /* 0x000fc400078e0215 */
        /* <DEDUP_REMOVED lines=8> */
[----:B------:R-:W-:Y:S02]  /*0ff0*/  IMAD.IADD R2, R11, 0x1, R0 ;  /* 0x000000010b027824 */ /* 0x000fe400078e0200 */
[----:B------:R-:W-:Y:S02]  /*1000*/  IMAD.IADD R0, R212, 0x1, -R39 ;  /* 0x00000001d4007824 */ /* 0x000fe400078e0a27 */
[----:B------:R-:W-:Y:S01]  /*1010*/  IMAD R5, R34, c[0x0][0x178], RZ ;  /* 0x00005e0022057a24 */ /* 0x000fe200078e02ff */
[----:B------:R-:W-:Y:S01]  /*1020*/  LEA.HI.X R41, R10, c[0x0][0x1f4], R2, 0x1, P0 ;  /* 0x00007d000a297a11 */ /* 0x000fe200000f0c02 */
[----:B------:R-:W-:Y:S01]  /*1030*/  IMAD.IADD R2, R9, 0x1, R15 ;  /* 0x0000000109027824 */ /* 0x000fe200078e020f */
[----:B------:R-:W-:Y:S01]  /*1040*/  ISETP.GE.AND P0, PT, R0, 0x1, PT ;  /* 0x000000010000780c */ /* 0x000fe20003f06270 */
[----:B------:R-:W-:Y:S01]  /*1050*/  IMAD.SHL.U32 R14, R38, 0x2, RZ ;  /* 0x00000002260e7824 */ /* 0x000fe200078e00ff */
[----:B------:R-:W-:Y:S01]  /*1060*/  ISETP.GE.AND P4, PT, R0, 0x21, PT ;  /* 0x000000210000780c */ /* 0x000fe20003f86270 */
[----:B------:R-:W-:Y:S01]  /*1070*/  IMAD R5, R30, c[0x0][0x17c], R5 ;  /* 0x00005f001e057a24 */ /* 0x000fe200078e0205 */
[----:B------:R-:W-:Y:S01]  /*1080*/  ISETP.GE.OR P6, PT, R4, c[0x0][0x1cc], !P0 ;  /* 0x0000730004007a0c */ /* 0x000fe200047c6670 */
[----:B------:R-:W-:Y:S01]  /*1090*/  IMAD.WIDE.U32 R12, R30, c[0x0][0x178], R12 ;  /* 0x00005e001e0c7a25 */ /* 0x000fe200078e000c */
[----:B------:R-:W-:Y:S01]  /*10a0*/  ISETP.GE.OR P5, PT, R4, c[0x0][0x1cc], !P4 ;  /* 0x0000730004007a0c */ /* 0x000fe200067a6670 */
[----:B------:R-:W-:Y:S01]  /*10b0*/  STL.64 [R1+0x8], R40 ;  /* 0x0000082801007387 */ /* 0x000fe20000100a00 */
[----:B------:R-:W-:Y:S01]  /*10c0*/  LEA.HI.X R7, R8, c[0x0][0x1c4], R2, 0x1, P1 ;  /* 0x0000710008077a11 */ /* 0x000fe200008f0c02 */
[----:B------:R-:W-:Y:S01]  /*10d0*/  IMAD.IADD R5, R13, 0x1, R5 ;  /* 0x000000010d057824 */ /* 0x000fe200078e0205 */
[----:B------:R-:W-:Y:S01]  /*10e0*/  IADD3 R2, P2, R6, UR6, RZ ;  /* 0x0000000606027c10 */ /* 0x000fe2000ff5e0ff */
[----:B------:R-:W-:Y:S01]  /*10f0*/  IMAD.WIDE.U32 R10, R33, c[0x0][0x240], R28 ;  /* 0x00009000210a7a25 */ /* 0x000fe200078e001c */
[----:B------:R-:W-:-:S02]  /*1100*/  LEA R42, P1, R12, c[0x0][0x160], 0x1 ;  /* 0x000058000c2a7a11 */ /* 0x000fc400078208ff */
[----:B------:R-:W-:Y:S02]  /*1110*/  IADD3.X R3, R7, UR7, RZ, P2, !PT ;  /* 0x0000000707037c10 */ /* 0x000fe400097fe4ff */
[C---:B------:R-:W-:Y:S01]  /*1120*/  ISETP.GE.AND P3, PT, R0.reuse, 0x41, PT ;  /* 0x000000410000780c */ /* 0x040fe20003f66270 */
[----:B------:R-:W-:Y:S01]  /*1130*/  @!PT LDS RZ, [RZ] ;  /* 0x00000000fffff984 */ /* 0x000fe20000000800 */
[----:B------:R-:W-:Y:S01]  /*1140*/  @!PT LDS RZ, [RZ] ;  /* 0x00000000fffff984 */ /* 0x000fe20000000800 */
[----:B------:R-:W-:Y:S01]  /*1150*/  @!PT LDS RZ, [RZ] ;  /* 0x00000000fffff984 */ /* 0x000fe20000000800 */
[----:B------:R1:W-:Y:S01]  /*1160*/  LDGSTS.E.BYPASS.LTC128B.128 [R14+0x4080], [R6.64], !P6 ;  /* 0x04080000060e7fae */ /* 0x0003e2000f101d4e */
[----:B------:R-:W-:Y:S01]  /*1170*/  ISETP.GE.AND P2, PT, R0, 0x61, PT ;  /* 0x000000610000780c */ /* 0x000fe20003f46270 */
[----:B------:R-:W-:Y:S01]  /*1180*/  IMAD.IADD R0, R17, 0x1, R18 ;  /* 0x0000000111007824 */ /* 0x000fe200078e0212 */
[----:B------:R-:W-:Y:S01]  /*1190*/  LEA.HI.X R43, R12, c[0x0][0x164], R5, 0x1, P1 ;  /* 0x000059000c2b7a11 */ /* 0x000fe200008f0c05 */
[----:B------:R2:W-:Y:S01]  /*11a0*/  LDGSTS.E.BYPASS.LTC128B.128 [R14+0x5080], [R2.64], !P5 ;  /* 0x05080000020e7fae */ /* 0x0005e2000e901d4e */
[----:B------:R-:W-:Y:S02]  /*11b0*/  LEA R8, P1, R16, c[0x0][0x190], 0x1 ;  /* 0x0000640010087a11 */ /* 0x000fe400078208ff */
[----:B------:R-:W-:Y:S01]  /*11c0*/  ISETP.GE.OR P6, PT, R4, c[0x0][0x1cc], !P3 ;  /* 0x0000730004007a0c */ /* 0x000fe20005fc6670 */
[----:B------:R-:W-:Y:S01]  /*11d0*/  STL.64 [R1+0x10], R42 ;  /* 0x0000102a01007387 */ /* 0x000fe20000100a00 */
[----:B------:R-:W-:Y:S01]  /*11e0*/  LEA.HI.X R9, R16, c[0x0][0x194], R0, 0x1, P1 ;  /* 0x0000650010097a11 */ /* 0x000fe200008f0c00 */
[----:B------:R-:W-:Y:S01]  /*11f0*/  IMAD R0, R25, c[0x0][0x240], RZ ;  /* 0x0000900019007a24 */ /* 0x000fe200078e02ff */
[----:B------:R-:W-:-:S02]  /*1200*/  ISETP.GE.OR P0, PT, R4, c[0x0][0x19c], !P0 ;  /* 0x0000670004007a0c */ /* 0x000fc40004706670 */
[C---:B------:R-:W-:Y:S01]  /*1210*/  ISETP.GE.OR P4, PT, R4.reuse, c[0x0][0x19c], !P4 ;  /* 0x0000670004007a0c */ /* 0x040fe20006786670 */
[----:B------:R-:W-:Y:S01]  /*1220*/  IMAD R16, R33, c[0x0][0x244], R0 ;  /* 0x0000910021107a24 */ /* 0x000fe200078e0200 */
[----:B------:R-:W-:Y:S02]  /*1230*/  ISETP.GE.OR P3, PT, R4, c[0x0][0x19c], !P3 ;  /* 0x0000670004007a0c */ /* 0x000fe40005f66670 */
[----:B------:R-:W-:Y:S02]  /*1240*/  LEA.HI R12, R32, R22, RZ, 0x5 ;  /* 0x00000016200c7211 */ /* 0x000fe400078f28ff */
[----:B--2---:R-:W-:-:S04]  /*1250*/  IADD3 R2, P5, R2, UR6, RZ ;  /* 0x0000000602027c10 */ /* 0x004fc8000ffbe0ff */
[----:B------:R-:W-:Y:S02]  /*1260*/  IADD3.X R3, R3, UR7, RZ, P5, !PT ;  /* 0x0000000703037c10 */ /* 0x000fe4000affe4ff */
[----:B------:R-:W-:Y:S02]  /*1270*/  ISETP.GE.OR P5, PT, R4, c[0x0][0x1cc], !P2 ;  /* 0x0000730004007a0c */ /* 0x000fe400057a6670 */
[----:B-1----:R-:W-:Y:S01]  /*1280*/  IADD3 R6, P1, R2, UR6, RZ ;  /* 0x0000000602067c10 */ /* 0x002fe2000ff3e0ff */
[----:B------:R-:W-:Y:S01]  /*1290*/  USHF.L.U32 UR6, UR4, 0x6, URZ ;  /* 0x0000000604067899 */ /* 0x000fe2000800063f */
[----:B------:R1:W-:Y:S01]  /*12a0*/  LDGSTS.E.BYPASS.LTC128B.128 [R14+0x6080], [R2.64], !P6 ;  /* 0x06080000020e7fae */ /* 0x0003e2000f101d4e */
[C---:B------:R-:W-:Y:S01]  /*12b0*/  ISETP.GE.OR P2, PT, R4.reuse, c[0x0][0x19c], !P2 ;  /* 0x0000670004007a0c */ /* 0x040fe20005746670 */
[----:B------:R-:W-:Y:S01]  /*12c0*/  USHF.L.U32 UR4, UR8, 0x6, URZ ;  /* 0x0000000608047899 */ /* 0x000fe2000800063f */
[----:B------:R-:W-:Y:S02]  /*12d0*/  IADD3.X R7, R3, UR7, RZ, P1, !PT ;  /* 0x0000000703077c10 */ /* 0x000fe40008ffe4ff */
[----:B------:R-:W-:-:S04]  /*12e0*/  ISETP.GE.AND P6, PT, R4, c[0x0][0x16c], PT ;  /* 0x00005b0004007a0c */ /* 0x000fc80003fc6270 */
[----:B------:R2:W-:Y:S01]  /*12f0*/  LDGSTS.E.BYPASS.LTC128B.128 [R14+0x7080], [R6.64], !P5 ;  /* 0x07080000060e7fae */ /* 0x0005e2000e901d4e */
[----:B------:R-:W-:-:S03]  /*1300*/  ISETP.GE.AND P5, PT, R4, c[0x0][0x1fc], PT ;  /* 0x00007f0004007a0c */ /* 0x000fc60003fa6270 */
[----:B------:R3:W-:Y:S01]  /*1310*/  LDGSTS.E.BYPASS.LTC128B.128 [R14+0x80], [R8.64], !P0 ;  /* 0x00080000080e7fae */ /* 0x0007e2000c101d4e */
[----:B--2---:R-:W-:-:S04]  /*1320*/  IADD3 R6, P1, R8, UR6, RZ ;  /* 0x0000000608067c10 */ /* 0x004fc8000ff3e0ff */
[----:B------:R-:W-:Y:S02]  /*1330*/  IADD3.X R7, R9, UR5, RZ, P1, !PT ;  /* 0x0000000509077c10 */ /* 0x000fe40008ffe4ff */
[----:B-1----:R-:W-:Y:S02]  /*1340*/  IADD3 R2, P0, R6, UR6, RZ ;  /* 0x0000000606027c10 */ /* 0x002fe4000ff1e0ff */
[----:B---3--:R-:W-:Y:S01]  /*1350*/  IADD3 R8, -R39, UR13, RZ ;  /* 0x0000000d27087c10 */ /* 0x008fe2000fffe1ff */
[----:B------:R1:W-:Y:S01]  /*1360*/  LDGSTS.E.BYPASS.LTC128B.128 [R14+0x1080], [R6.64], !P4 ;  /* 0x01080000060e7fae */ /* 0x0003e2000e101d4e */
[----:B------:R-:W-:Y:S02]  /*1370*/  IADD3.X R3, R7, UR5, RZ, P0, !PT ;  /* 0x0000000507037c10 */ /* 0x000fe400087fe4ff */
[----:B------:R-:W-:Y:S02]  /*1380*/  IADD3 R4, P0, R2, UR6, RZ ;  /* 0x0000000602047c10 */ /* 0x000fe4000ff1e0ff */
[----:B------:R-:W-:Y:S01]  /*1390*/  ISETP.LT.OR P1, PT, R8, 0x1, P6 ;  /* 0x000000010800780c */ /* 0x000fe20003721670 */
[----:B------:R2:W-:Y:S01]  /*13a0*/  LDGSTS.E.BYPASS.LTC128B.128 [R14+0x2080], [R2.64], !P3 ;  /* 0x02080000020e7fae */ /* 0x0005e2000d901d4e */
[----:B------:R-:W-:-:S02]  /*13b0*/  IADD3.X R5, R3, UR5, RZ, P0, !PT ;  /* 0x0000000503057c10 */ /* 0x000fc400087fe4ff */
[----:B------:R-:W-:Y:S02]  /*13c0*/  ISETP.LT.OR P3, PT, R8, 0x21, P6 ;  /* 0x000000210800780c */ /* 0x000fe40003761670 */
[----:B------:R-:W-:Y:S01]  /*13d0*/  ISETP.GT.AND P4, PT, R22, 0x1f, PT ;  /* 0x0000001f1600780c */ /* 0x000fe20003f84270 */
[----:B------:R3:W-:Y:S01]  /*13e0*/  LDGSTS.E.BYPASS.LTC128B.128 [R14+0x3080], [R4.64], !P2 ;  /* 0x03080000040e7fae */ /* 0x0007e2000d101d4e */
[----:B------:R-:W-:-:S03]  /*13f0*/  ISETP.LT.OR P2, PT, R8, 0x61, P6 ;  /* 0x000000610800780c */ /* 0x000fc60003741670 */
[----:B------:R-:W0:Y:S04]  /*1400*/  LDGDEPBAR ;  /* 0x00000000000079af */ /* 0x000e280000000000 */
[----:B------:R4:W-:Y:S01]  /*1410*/  LDGSTS.E.BYPASS.LTC128B.128 [R14+0x8080], [R42.64], !P1 ;  /* 0x080800002a0e7fae */ /* 0x0009e2000c901d4e */
[----:B------:R-:W-:-:S04]  /*1420*/  LEA R20, P1, R37, c[0x0][0x258], 0x2 ;  /* 0x0000960025147a11 */ /* 0x000fc800078210ff */
[----:B------:R-:W-:Y:S02]  /*1430*/  LEA.HI.X R21, R37, c[0x0][0x25c], R26, 0x2, P1 ;  /* 0x0000970025157a11 */ /* 0x000fe400008f141a */
[----:B-1----:R-:W-:Y:S02]  /*1440*/  LEA.HI R6, R32, R22, RZ, 0x4 ;  /* 0x0000001620067211 */ /* 0x002fe400078f20ff */
[----:B------:R-:W-:Y:S01]  /*1450*/  SHF.R.S32.HI R7, RZ, 0x5, R12 ;  /* 0x00000005ff077819 */ /* 0x000fe2000001140c */
[----:B------:R1:W-:Y:S01]  /*1460*/  STL.64 [R1+0x28], R20 ;  /* 0x0000281401007387 */ /* 0x0003e20000100a00 */
[----:B------:R-:W-:Y:S02]  /*1470*/  ISETP.LT.OR P1, PT, R8, 0x21, P5 ;  /* 0x000000210800780c */ /* 0x000fe40002f21670 */
[----:B--2---:R-:W-:-:S04]  /*1480*/  IADD3 R2, P0, R42, UR4, RZ ;  /* 0x000000042a027c10 */ /* 0x004fc8000ff1e0ff */
[----:B------:R-:W-:Y:S02]  /*1490*/  IADD3.X R3, R43, UR9, RZ, P0, !PT ;  /* 0x000000092b037c10 */ /* 0x000fe400087fe4ff */
[----:B---3--:R-:W-:Y:S02]  /*14a0*/  SHF.R.S32.HI R4, RZ, 0x4, R6 ;  /* 0x00000004ff047819 */ /* 0x008fe40000011406 */
[----:B------:R-:W-:Y:S01]  /*14b0*/  SHF.R.S32.HI R5, RZ, 0x1f, R12 ;  /* 0x0000001fff057819 */ /* 0x000fe2000001140c */
[----:B------:R2:W-:Y:S01]  /*14c0*/  LDGSTS.E.BYPASS.LTC128B.128 [R14+0x9080], [R2.64], !P3 ;  /* 0x09080000020e7fae */ /* 0x0005e2000d901d4e */
[----:B------:R-:W-:Y:S02]  /*14d0*/  LEA.HI R0, R6, R4, RZ, 0x1 ;  /* 0x0000000406007211 */ /* 0x000fe400078f08ff */
[----:B------:R-:W-:Y:S02]  /*14e0*/  LEA.HI R5, R5, R7, RZ, 0x2 ;  /* 0x0000000705057211 */ /* 0x000fe400078f10ff */
[----:B------:R-:W-:-:S02]  /*14f0*/  LOP3.LUT R0, R0, 0xfffffffe, RZ, 0xc0, !PT ;  /* 0xfffffffe00007812 */ /* 0x000fc400078ec0ff */
[----:B------:R-:W-:Y:S02]  /*1500*/  ISETP.LT.OR P3, PT, R8, 0x41, P6 ;  /* 0x000000410800780c */ /* 0x000fe40003761670 */
[----:B------:R-:W-:Y:S01]  /*1510*/  LOP3.LUT R5, R5, 0xfffffffc, RZ, 0xc0, !PT ;  /* 0xfffffffc05057812 */ /* 0x000fe200078ec0ff */
[----:B------:R-:W-:Y:S01]  /*1520*/  IMAD.IADD R200, R4, 0x1, -R0 ;  /* 0x0000000104c87824 */ /* 0x000fe200078e0a00 */
[----:B------:R-:W-:-:S03]  /*1530*/  LOP3.LUT R0, R6, 0xfffffff0, RZ, 0xc0, !PT ;  /* 0xfffffff006007812 */ /* 0x000fc600078ec0ff */
[----:B------:R-:W-:Y:S02]  /*1540*/  IMAD.IADD R13, R7, 0x1, -R5 ;  /* 0x00000001070d7824 */ /* 0x000fe400078e0a05 */
[----:B------:R-:W-:-:S05]  /*1550*/  IMAD.IADD R6, R22, 0x1, -R0 ;  /* 0x0000000116067824 */ /* 0x000fca00078e0a00 */
[----:B------:R-:W-:-:S04]  /*1560*/  SHF.R.S32.HI R0, RZ, 0x1f, R6 ;  /* 0x0000001fff007819 */ /* 0x000fc80000011406 */
[----:B------:R-:W-:Y:S02]  /*1570*/  LEA.HI R7, R0, R6, RZ, 0x3 ;  /* 0x0000000600077211 */ /* 0x000fe400078f18ff */
[----:B--2---:R-:W-:Y:S02]  /*1580*/  IADD3 R2, P0, R2, UR4, RZ ;  /* 0x0000000402027c10 */ /* 0x004fe4000ff1e0ff */
[----:B------:R-:W-:Y:S02]  /*1590*/  LOP3.LUT R0, R7, 0xfffffff8, RZ, 0xc0, !PT ;  /* 0xfffffff807007812 */ /* 0x000fe400078ec0ff */
[----:B------:R-:W-:Y:S02]  /*15a0*/  IADD3.X R3, R3, UR9, RZ, P0, !PT ;  /* 0x0000000903037c10 */ /* 0x000fe400087fe4ff */
[----:B------:R-:W-:Y:S01]  /*15b0*/  IADD3 R4, P0, R2, UR4, RZ ;  /* 0x0000000402047c10 */ /* 0x000fe2000ff1e0ff */
[----:B------:R-:W-:Y:S01]  /*15c0*/  ULDC.64 UR4, c[0x0][0x208] ;  /* 0x0000820000047ab9 */ /* 0x000fe20000000a00 */
[----:B------:R-:W-:Y:S01]  /*15d0*/  IMAD.IADD R9, R6, 0x1, -R0 ;  /* 0x0000000106097824 */ /* 0x000fe200078e0a00 */
[----:B------:R2:W-:Y:S01]  /*15e0*/  LDGSTS.E.BYPASS.LTC128B.128 [R14+0xa080], [R2.64], !P3 ;  /* 0x0a080000020e7fae */ /* 0x0005e2000d901d4e */
[----:B------:R-:W-:Y:S01]  /*15f0*/  IADD3.X R5, R3, UR9, RZ, P0, !PT ;  /* 0x0000000903057c10 */ /* 0x000fe200087fe4ff */
[----:B------:R-:W-:Y:S01]  /*1600*/  USHF.L.U32 UR6, UR4, 0x6, URZ ;  /* 0x0000000604067899 */ /* 0x000fe2000800063f */
[C---:B------:R-:W-:Y:S01]  /*1610*/  ISETP.LT.OR P0, PT, R8.reuse, 0x1, P5 ;  /* 0x000000010800780c */ /* 0x040fe20002f01670 */
[----:B------:R-:W-:Y:S01]  /*1620*/  USHF.L.U64.HI UR10, UR4, UR10, UR5 ;  /* 0x0000000a040a7299 */ /* 0x000fe20008010205 */
[----:B------:R-:W-:Y:S01]  /*1630*/  ISETP.LT.OR P3, PT, R8, 0x41, P5 ;  /* 0x000000410800780c */ /* 0x000fe20002f61670 */
[----:B------:R3:W-:Y:S01]  /*1640*/  LDGSTS.E.BYPASS.LTC128B.128 [R14+0xb080], [R4.64], !P2 ;  /* 0x0b080000040e7fae */ /* 0x0007e2000d101d4e */
[----:B------:R-:W-:Y:S01]  /*1650*/  LEA.HI R0, R32, R22, RZ, 0x7 ;  /* 0x0000001620007211 */ /* 0x000fe200078f38ff */
[----:B------:R-:W-:-:S03]  /*1660*/  IMAD.SHL.U32 R6, R35, 0x40, RZ ;  /* 0x0000004023067824 */ /* 0x000fc600078e00ff */
[----:B------:R-:W-:-:S05]  /*1670*/  SHF.R.S32.HI R201, RZ, 0x7, R0 ;  /* 0x00000007ffc97819 */ /* 0x000fca0000011400 */
[----:B------:R-:W-:-:S05]  /*1680*/  IMAD.SHL.U32 R0, R201, 0x8, RZ ;  /* 0x00000008c9007824 */ /* 0x000fca00078e00ff */
[----:B------:R-:W-:Y:S01]  /*1690*/  LOP3.LUT R15, R0, 0x8, RZ, 0xc0, !PT ;  /* 0x00000008000f7812 */ /* 0x000fe200078ec0ff */
[----:B------:R-:W-:Y:S02]  /*16a0*/  IMAD.SHL.U32 R0, R200, 0x10, RZ ;  /* 0x00000010c8007824 */ /* 0x000fe400078e00ff */
[----:B--2---:R-:W-:-:S03]  /*16b0*/  @!P4 IMAD.SHL.U32 R2, R22, 0x10, RZ ;  /* 0x000000101602c824 */ /* 0x004fc600078e00ff */
[----:B------:R-:W-:Y:S02]  /*16c0*/  LOP3.LUT R0, R15, 0x10, R0, 0xf8, !PT ;  /* 0x000000100f007812 */ /* 0x000fe400078ef800 */
[----:B------:R2:W-:Y:S04]  /*16d0*/  @!P4 LDGSTS.E.BYPASS.LTC128B.128 [R2+0x18080], [R20.64] ;  /* 0x180800001402cfae */ /* 0x0005e8000b901d4e */
[----:B------:R-:W0:Y:S04]  /*16e0*/  LDGDEPBAR ;  /* 0x00000000000079af */ /* 0x000e280000000000 */
[----:B------:R4:W-:Y:S01]  /*16f0*/  LDGSTS.E.BYPASS.LTC128B.128 [R14+0x10080], [R40.64], !P0 ;  /* 0x10080000280e7fae */ /* 0x0009e2000c101d4e */
[----:B--2---:R-:W-:-:S04]  /*1700*/  IADD3 R2, P2, R40, UR6, RZ ;  /* 0x0000000628027c10 */ /* 0x004fc8000ff5e0ff */
[----:B------:R-:W-:Y:S02]  /*1710*/  IADD3.X R3, R41, UR10, RZ, P2, !PT ;  /* 0x0000000a29037c10 */ /* 0x000fe400097fe4ff */
[----:B---3--:R-:W-:Y:S02]  /*1720*/  IADD3 R4, P0, R2, UR6, RZ ;  /* 0x0000000602047c10 */ /* 0x008fe4000ff1e0ff */
[----:B------:R-:W-:Y:S01]  /*1730*/  ISETP.LT.OR P2, PT, R8, 0x61, P5 ;  /* 0x000000610800780c */ /* 0x000fe20002f41670 */
[----:B------:R2:W-:Y:S01]  /*1740*/  LDGSTS.E.BYPASS.LTC128B.128 [R14+0x11080], [R2.64], !P1 ;  /* 0x11080000020e7fae */ /* 0x0005e2000c901d4e */
[----:B------:R-:W-:Y:S01]  /*1750*/  IADD3.X R5, R3, UR10, RZ, P0, !PT ;  /* 0x0000000a03057c10 */ /* 0x000fe200087fe4ff */
[----:B------:R-:W-:Y:S01]  /*1760*/  IMAD.IADD R8, R11, 0x1, R16 ;  /* 0x000000010b087824 */ /* 0x000fe200078e0210 */
[----:B-1----:R-:W-:-:S03]  /*1770*/  LEA R20, P1, R24, c[0x0][0x280], 0x2 ;  /* 0x0000a00018147a11 */ /* 0x002fc600078210ff */
[----:B------:R1:W-:Y:S01]  /*1780*/  LDGSTS.E.BYPASS.LTC128B.128 [R14+0x12080], [R4.64], !P3 ;  /* 0x12080000040e7fae */ /* 0x0003e2000d901d4e */
[----:B------:R-:W-:-:S05]  /*1790*/  LEA.HI.X R21, R24, c[0x0][0x284], R19, 0x2, P1 ;  /* 0x0000a10018157a11 */ /* 0x000fca00008f1413 */
[----:B------:R-:W-:Y:S01]  /*17a0*/  STL.64 [R1+0x20], R20 ;  /* 0x0000201401007387 */ /* 0x000fe20000100a00 */
[----:B--2---:R-:W-:-:S04]  /*17b0*/  IADD3 R2, P0, R4, UR6, RZ ;  /* 0x0000000604027c10 */ /* 0x004fc8000ff1e0ff */
[----:B------:R-:W-:Y:S01]  /*17c0*/  IADD3.X R3, R5, UR10, RZ, P0, !PT ;  /* 0x0000000a05037c10 */ /* 0x000fe200087fe4ff */
[----:B-1----:R-:W-:Y:S01]  /*17d0*/  @!P4 IMAD.SHL.U32 R4, R22, 0x10, RZ ;  /* 0x000000101604c824 */ /* 0x002fe200078e00ff */
[----:B------:R-:W-:-:S03]  /*17e0*/  IADD3 R5, P1, R6, R10, RZ ;  /* 0x0000000a06057210 */ /* 0x000fc60007f3e0ff */
[----:B------:R1:W-:Y:S01]  /*17f0*/  LDGSTS.E.BYPASS.LTC128B.128 [R14+0x13080], [R2.64], !P2 ;  /* 0x13080000020e7fae */ /* 0x0003e2000d101d4e */
[----:B------:R-:W-:-:S03]  /*1800*/  PLOP3.LUT P0, PT, PT, PT, UP0, 0x80, 0x0 ;  /* 0x000000000000781c */ /* 0x000fc60003f0f008 */
[----:B------:R2:W-:Y:S04]  /*1810*/  @!P4 LDGSTS.E.BYPASS.LTC128B.128 [R4+0x18480], [R20.64] ;  /* 0x184800001404cfae */ /* 0x0005e8000b901d4e */
[----:B------:R3:W-:Y:S04]  /*1820*/  STL [R1+0x40], R5 ;  /* 0x0000400501007387 */ /* 0x0007e80000100800 */
[----:B------:R-:W0:Y:S04]  /*1830*/  LDGDEPBAR ;  /* 0x00000000000079af */ /* 0x000e280000000000 */
[----:B------:R-:W0:Y:S01]  /*1840*/  LDGDEPBAR ;  /* 0x00000000000079af */ /* 0x000e220000000000 */
[----:B-1----:R-:W-:-:S02]  /*1850*/  IMAD.SHL.U32 R3, R9, 0x40, RZ ;  /* 0x0000004009037824 */ /* 0x002fc400078e00ff */
[----:B------:R-:W-:-:S03]  /*1860*/  IMAD.SHL.U32 R2, R200, 0x8, RZ ;  /* 0x00000008c8027824 */ /* 0x000fc600078e00ff */
[----:B------:R-:W-:Y:S01]  /*1870*/  LOP3.LUT R3, R3, 0x1c0, RZ, 0xc0, !PT ;  /* 0x000001c003037812 */ /* 0x000fe200078ec0ff */
[----:B---3--:R-:W-:-:S03]  /*1880*/  IMAD.SHL.U32 R5, R7, 0x40, RZ ;  /* 0x0000004007057824 */ /* 0x008fc600078e00ff */
[--C-:B--2---:R-:W-:Y:S02]  /*1890*/  SHF.R.U32.HI R4, RZ, 0x3, R3.reuse ;  /* 0x00000003ff047819 */ /* 0x104fe40000011603 */
[----:B------:R-:W-:Y:S02]  /*18a0*/  LOP3.LUT R2, R3, 0x8, R2, 0xf8, !PT ;  /* 0x0000000803027812 */ /* 0x000fe400078ef802 */
[----:B------:R-:W-:Y:S01]  /*18b0*/  LOP3.LUT R3, R4, R0, R3, 0x1e, !PT ;  /* 0x0000000004037212 */ /* 0x000fe200078e1e03 */
[----:B------:R-:W-:Y:S01]  /*18c0*/  IMAD.SHL.U32 R0, R13, 0x400, RZ ;  /* 0x000004000d007824 */ /* 0x000fe200078e00ff */
[----:B------:R-:W-:Y:S02]  /*18d0*/  LOP3.LUT R4, R2, R4, RZ, 0x3c, !PT ;  /* 0x0000000402047212 */ /* 0x000fe400078e3cff */
[----:B------:R-:W-:Y:S02]  /*18e0*/  LOP3.LUT R2, R5, 0xfffffe00, RZ, 0xc0, !PT ;  /* 0xfffffe0005027812 */ /* 0x000fe400078ec0ff */
[----:B------:R-:W-:-:S02]  /*18f0*/  LEA.HI.X.SX32 R5, R6, R8, 0x1, P1 ;  /* 0x0000000806057211 */ /* 0x000fc400008f0eff */
        /* <DEDUP_REMOVED lines=9> */
[----:B----4-:R-:W-:Y:S01]  /*1990*/  IMAD.U32 R2, RZ, RZ, UR13 ;  /* 0x0000000dff027e24 */ /* 0x010fe2000f8e00ff */
        /* <DEDUP_REMOVED lines=30> */
.L_x_1074:
[----:B------:R-:W-:Y:S05]  /*1b80*/  BSYNC B0 ;  /* 0x0000000000007941 */ /* 0x000fea0003800000 */
.L_x_1073:
[----:B-12-4-:R-:W-:Y:S01]  /*1b90*/  LEA.HI R2, R32, R22, RZ, 0x2 ;  /* 0x0000001620027211 */ /* 0x016fe200078f10ff */
[----:B------:R-:W-:Y:S01]  /*1ba0*/  IMAD.SHL.U32 R8, R13, 0x10, RZ ;  /* 0x000000100d087824 */ /* 0x000fe200078e00ff */
[----:B------:R-:W-:Y:S01]  /*1bb0*/  LOP3.LUT R4, R12, 0xffffffe0, RZ, 0xc0, !PT ;  /* 0xffffffe00c047812 */ /* 0x000fe200078ec0ff */
[----:B------:R-:W-:Y:S01]  /*1bc0*/  IMAD.MOV.U32 R220, RZ, RZ, 0x40 ;  /* 0x00000040ffdc7424 */ /* 0x000fe200078e00ff */
[----:B------:R-:W-:Y:S01]  /*1bd0*/  LOP3.LUT R3, R2, 0x3ffffffc, RZ, 0xc0, !PT ;  /* 0x3ffffffc02037812 */ /* 0x000fe200078ec0ff */
[----:B------:R-:W-:Y:S01]  /*1be0*/  IMAD.MOV.U32 R205, RZ, RZ, 0x20 ;  /* 0x00000020ffcd7424 */ /* 0x000fe200078e00ff */
[----:B------:R-:W-:Y:S01]  /*1bf0*/  SHF.R.S32.HI R6, RZ, 0x2, R2 ;  /* 0x00000002ff067819 */ /* 0x000fe20000011402 */
[----:B------:R-:W-:Y:S01]  /*1c00*/  IMAD.IADD R11, R22, 0x1, -R4 ;  /* 0x00000001160b7824 */ /* 0x000fe200078e0a04 */
[----:B------:R-:W-:Y:S01]  /*1c10*/  SHF.R.S32.HI R5, RZ, 0x1f, R2 ;  /* 0x0000001fff057819 */ /* 0x000fe20000011402 */
[----:B------:R-:W-:Y:S01]  /*1c20*/  IMAD.SHL.U32 R4, R36, 0x40, RZ ;  /* 0x0000004024047824 */ /* 0x000fe200078e00ff */
[C---:B------:R-:W-:Y:S01]  /*1c30*/  LOP3.LUT P3, RZ, R9.reuse, 0x4, RZ, 0xc0, !PT ;  /* 0x0000000409ff7812 */ /* 0x040fe2000786c0ff */
[----:B------:R-:W-:Y:S01]  /*1c40*/  IMAD.IADD R22, R22, 0x1, -R3 ;  /* 0x0000000116167824 */ /* 0x000fe200078e0a03 */
[----:B------:R-:W-:Y:S01]  /*1c50*/  LOP3.LUT P0, RZ, R9, 0x2, RZ, 0xc0, !PT ;  /* 0x0000000209ff7812 */ /* 0x000fe2000780c0ff */
[----:B------:R-:W-:Y:S01]  /*1c60*/  IMAD.SHL.U32 R3, R39, 0x8, RZ ;  /* 0x0000000827037824 */ /* 0x000fe200078e00ff */
[----:B------:R-:W-:Y:S01]  /*1c70*/  LOP3.LUT R10, R4, 0x1c0, RZ, 0xc0, !PT ;  /* 0x000001c0040a7812 */ /* 0x000fe200078ec0ff */
[----:B------:R-:W-:Y:S01]  /*1c80*/  IMAD R22, R22, 0x2, R0 ;  /* 0x0000000216167824 */ /* 0x000fe200078e0200 */
[----:B------:R-:W-:Y:S01]  /*1c90*/  LEA.HI R7, R201, R201, RZ, 0x1 ;  /* 0x000000c9c9077211 */ /* 0x000fe200078f08ff */
[----:B------:R-:W0:Y:S01]  /*1ca0*/  LDGDEPBAR ;  /* 0x00000000000079af */ /* 0x000e220000000000 */
[----:B------:R-:W-:Y:S01]  /*1cb0*/  LOP3.LUT R3, R3, 0x8, RZ, 0xc0, !PT ;  /* 0x0000000803037812 */ /* 0x000fe200078ec0ff */
[----:B------:R-:W-:Y:S01]  /*1cc0*/  UIADD3 UR6, UR13, 0x7f, URZ ;  /* 0x0000007f0d067890 */ /* 0x000fe2000fffe03f */
[----:B------:R-:W-:Y:S01]  /*1cd0*/  SHF.R.U32.HI R9, RZ, 0x3, R10 ;  /* 0x00000003ff097819 */ /* 0x000fe2000001160a */
[----:B------:R-:W-:Y:S01]  /*1ce0*/  CS2R R126, SRZ ;  /* 0x00000000007e7805 */ /* 0x000fe2000001ff00 */
[----:B------:R-:W-:Y:S01]  /*1cf0*/  LOP3.LUT R4, R10, 0x30, R8, 0xf8, !PT ;  /* 0x000000300a047812 */ /* 0x000fe200078ef808 */
[----:B------:R-:W-:Y:S01]  /*1d00*/  USHF.R.S32.HI UR4, URZ, 0x1f, UR6 ;  /* 0x0000001f3f047899 */ /* 0x000fe20008011406 */
[----:B------:R-:W-:Y:S01]  /*1d10*/  LEA.HI R5, R5, R6, RZ, 0x3 ;  /* 0x0000000605057211 */ /* 0x000fe200078f18ff */
[----:B------:R-:W-:Y:S01]  /*1d20*/  CS2R R124, SRZ ;  /* 0x00000000007c7805 */ /* 0x000fe2000001ff00 */
[----:B------:R-:W-:Y:S01]  /*1d30*/  LOP3.LUT R2, R7, 0xfffffffe, RZ, 0xc0, !PT ;  /* 0xfffffffe07027812 */ /* 0x000fe200078ec0ff */
[----:B------:R-:W-:Y:S01]  /*1d40*/  ULEA.HI UR4, UR4, UR6, URZ, 0x7 ;  /* 0x0000000604047291 */ /* 0x000fe2000f8f383f */
[C---:B------:R-:W-:Y:S01]  /*1d50*/  LOP3.LUT R7, R9.reuse, R3, R10, 0x1e, !PT ;  /* 0x0000000309077212 */ /* 0x040fe200078e1e0a */
[----:B------:R-:W-:Y:S01]  /*1d60*/  CS2R R130, SRZ ;  /* 0x0000000000827805 */ /* 0x000fe2000001ff00 */
[----:B------:R-:W-:Y:S01]  /*1d70*/  LOP3.LUT R4, R9, R4, R3, 0x1e, !PT ;  /* 0x0000000409047212 */ /* 0x000fe200078e1e03 */
[----:B------:R-:W-:Y:S01]  /*1d80*/  IMAD.IADD R2, R201, 0x1, -R2 ;  /* 0x00000001c9027824 */ /* 0x000fe200078e0a02 */
[----:B------:R-:W-:Y:S01]  /*1d90*/  LOP3.LUT R3, R5, 0xfffffff8, RZ, 0xc0, !PT ;  /* 0xfffffff805037812 */ /* 0x000fe200078ec0ff */
[----:B------:R-:W-:Y:S01]  /*1da0*/  IMAD R201, R200, 0x2, R201 ;  /* 0x00000002c8c97824 */ /* 0x000fe200078e02c9 */
[----:B------:R-:W-:Y:S01]  /*1db0*/  SHF.R.S32.HI R0, RZ, 0x1f, R11 ;  /* 0x0000001fff007819 */ /* 0x000fe2000001140b */
[----:B------:R-:W-:Y:S01]  /*1dc0*/  IMAD R212, R2, -0x8, R212 ;  /* 0xfffffff802d47824 */ /* 0x000fe200078e02d4 */
[----:B------:R-:W-:Y:S01]  /*1dd0*/  LOP3.LUT P2, RZ, R36, 0x2, RZ, 0xc0, !PT ;  /* 0x0000000224ff7812 */ /* 0x000fe2000784c0ff */
[----:B------:R-:W-:Y:S01]  /*1de0*/  IMAD.IADD R6, R6, 0x1, -R3 ;  /* 0x0000000106067824 */ /* 0x000fe200078e0a03 */
[----:B------:R-:W-:Y:S01]  /*1df0*/  LEA.HI R0, R0, R11, RZ, 0x2 ;  /* 0x0000000b00007211 */ /* 0x000fe200078f10ff */
[----:B------:R-:W-:Y:S01]  /*1e00*/  IMAD R200, R200, 0x200, R4 ;  /* 0x00000200c8c87824 */ /* 0x000fe200078e0204 */
[----:B------:R-:W-:Y:S01]  /*1e10*/  LOP3.LUT P1, RZ, R36, 0x4, RZ, 0xc0, !PT ;  /* 0x0000000424ff7812 */ /* 0x000fe2000782c0ff */
[----:B------:R-:W-:Y:S01]  /*1e20*/  IMAD.SHL.U32 R2, R6, 0x40, RZ ;  /* 0x0000004006027824 */ /* 0x000fe200078e00ff */
[C---:B------:R-:W-:Y:S01]  /*1e30*/  LEA.HI.SX32 R4, R0.reuse, R8, 0x1e ;  /* 0x0000000800047211 */ /* 0x040fe200078ff2ff */
[----:B------:R-:W-:Y:S01]  /*1e40*/  IMAD.U32 R201, R201, 0x200, R7 ;  /* 0x00000200c9c97824 */ /* 0x000fe200078e0007 */
[----:B------:R-:W-:Y:S01]  /*1e50*/  LOP3.LUT R3, R0, 0xfffffffc, RZ, 0xc0, !PT ;  /* 0xfffffffc00037812 */ /* 0x000fe200078ec0ff */
[----:B------:R-:W-:Y:S01]  /*1e60*/  CS2R R128, SRZ ;  /* 0x0000000000807805 */ /* 0x000fe2000001ff00 */
[----:B------:R-:W-:Y:S01]  /*1e70*/  LOP3.LUT R0, R2, 0x1c0, RZ, 0xc0, !PT ;  /* 0x000001c002007812 */ /* 0x000fe200078ec0ff */
[----:B------:R1:W-:Y:S01]  /*1e80*/  STL [R1+0x4], R4 ;  /* 0x0000040401007387 */ /* 0x0003e20000100800 */
[----:B------:R-:W-:Y:S01]  /*1e90*/  SEL R202, R220, 0xffffffc0, !P1 ;  /* 0xffffffc0dcca7807 */ /* 0x000fe20004800000 */
[----:B------:R-:W-:Y:S01]  /*1ea0*/  IMAD.SHL.U32 R201, R201, 0x2, RZ ;  /* 0x00000002c9c97824 */ /* 0x000fe200078e00ff */
[----:B------:R-:W-:Y:S01]  /*1eb0*/  SHF.R.U32.HI R2, RZ, 0x3, R0 ;  /* 0x00000003ff027819 */ /* 0x000fe20000011600 */
[----:B------:R-:W-:Y:S01]  /*1ec0*/  IMAD.IADD R3, R11, 0x1, -R3 ;  /* 0x000000010b037824 */ /* 0x000fe200078e0a03 */
[----:B------:R-:W-:Y:S01]  /*1ed0*/  SEL R203, R205, 0xffffffe0, !P2 ;  /* 0xffffffe0cdcb7807 */ /* 0x000fe20005000000 */
[C---:B------:R-:W-:Y:S01]  /*1ee0*/  IMAD.IADD R202, R201.reuse, 0x1, R202 ;  /* 0x00000001c9ca7824 */ /* 0x040fe200078e02ca */
[----:B------:R-:W-:Y:S01]  /*1ef0*/  LOP3.LUT R0, R2, R0, R15, 0x1e, !PT ;  /* 0x0000000002007212 */ /* 0x000fe200078e1e0f */
[----:B------:R-:W-:Y:S01]  /*1f00*/  IMAD.MOV.U32 R2, RZ, RZ, 0x40 ;  /* 0x00000040ff027424 */ /* 0x000fe200078e00ff */
[----:B------:R-:W-:Y:S01]  /*1f10*/  R2P PR, R6, 0x6 ;  /* 0x0000000606007804 */ /* 0x000fe20000000000 */
[----:B------:R-:W-:Y:S01]  /*1f20*/  IMAD.IADD R204, R201, 0x1, R203 ;  /* 0x00000001c9cc7824 */ /* 0x000fe200078e02cb */
[----:B------:R-:W-:Y:S01]  /*1f30*/  SEL R172, R220, 0xffffffc0, !P3 ;  /* 0xffffffc0dcac7807 */ /* 0x000fe20005800000 */
[----:B------:R-:W-:Y:S01]  /*1f40*/  IMAD.IADD R0, R0, 0x1, R22 ;  /* 0x0000000100007824 */ /* 0x000fe200078e0216 */
[----:B------:R-:W-:Y:S01]  /*1f50*/  SEL R2, R2, 0xffffffc0, !P3 ;  /* 0xffffffc002027807 */ /* 0x000fe20005800000 */
[----:B------:R-:W-:Y:S01]  /*1f60*/  IMAD R212, R3, -0x2, R212 ;  /* 0xfffffffe03d47824 */ /* 0x000fe200078e02d4 */
[----:B------:R-:W-:Y:S01]  /*1f70*/  SEL R220, R220, 0xffffffc0, !P2 ;  /* 0xffffffc0dcdc7807 */ /* 0x000fe20005000000 */
[----:B------:R-:W-:Y:S01]  /*1f80*/  CS2R R122, SRZ ;  /* 0x00000000007a7805 */ /* 0x000fe2000001ff00 */
[----:B------:R-:W-:Y:S01]  /*1f90*/  LEA R218, R0, 0x18880, 0x1 ;  /* 0x0001888000da7811 */ /* 0x000fe200078e08ff */
[----:B------:R1:W-:Y:S01]  /*1fa0*/  STL [R1+0x30], R2 ;  /* 0x0000300201007387 */ /* 0x0003e20000100800 */
[C---:B------:R-:W-:Y:S01]  /*1fb0*/  SEL R208, R205.reuse, 0xffffffe0, !P3 ;  /* 0xffffffe0cdd07807 */ /* 0x040fe20005800000 */
[----:B------:R-:W-:Y:S01]  /*1fc0*/  CS2R R120, SRZ ;  /* 0x0000000000787805 */ /* 0x000fe2000001ff00 */
[C---:B------:R-:W-:Y:S01]  /*1fd0*/  IADD3 R219, R218.reuse, 0x20, RZ ;  /* 0x00000020dadb7810 */ /* 0x040fe20007ffe0ff */
[C---:B------:R-:W-:Y:S01]  /*1fe0*/  IMAD.IADD R221, R218.reuse, 0x1, R220 ;  /* 0x00000001dadd7824 */ /* 0x040fe200078e02dc */
[----:B------:R-:W-:Y:S01]  /*1ff0*/  @P1 IADD3 R219, R218, -0x20, RZ ;  /* 0xffffffe0dadb1810 */ /* 0x000fe20007ffe0ff */
        /* <DEDUP_REMOVED lines=28> */
[----:B------:R-:W-:Y:S01]  /*21c0*/  USHF.R.S32.HI UR8, URZ, 0x7, UR4 ;  /* 0x000000073f087899 */ /* 0x000fe20008011404 */
[----:B------:R-:W-:Y:S01]  /*21d0*/  IMAD.IADD R203, R203, 0x1, R202 ;  /* 0x00000001cbcb7824 */ /* 0x000fe200078e02ca */
[----:B------:R-:W-:Y:S01]  /*21e0*/  UMOV UR5, URZ ;  /* 0x0000003f00057c82 */ /* 0x000fe20008000000 */
[----:B------:R-:W-:Y:S01]  /*21f0*/  IMAD.IADD R220, R220, 0x1, R219 ;  /* 0x00000001dcdc7824 */ /* 0x000fe200078e02db */
[----:B------:R-:W-:Y:S01]  /*2200*/  UMOV UR12, 0x1 ;  /* 0x00000001000c7882 */ /* 0x000fe20000000000 */
[----:B------:R-:W-:Y:S01]  /*2210*/  IMAD.IADD R209, R206, 0x1, R208 ;  /* 0x00000001ced17824 */ /* 0x000fe200078e02d0 */
[----:B------:R-:W-:-:S02]  /*2220*/  UMOV UR11, URZ ;  /* 0x0000003f000b7c82 */ /* 0x000fc40008000000 */
[----:B-1----:R-:W-:Y:S02]  /*2230*/  UMOV UR4, URZ ;  /* 0x0000003f00047c82 */ /* 0x002fe40008000000 */
.L_x_1077:
        /* <DEDUP_REMOVED lines=167> */
.L_x_1075:
        /* <DEDUP_REMOVED lines=747> */
.L_x_1076:
        /* <DEDUP_REMOVED lines=280> */
.L_x_1072:
[----:B------:R-:W-:Y:S05]  /*6ce0*/  @P1 EXIT ;  /* 0x000000000000194d */ /* 0x000fea0003800000 */
[----:B------:R-:W2:Y:S01]  /*6cf0*/  LDL.LU R9, [R1+0x44] ;  /* 0x0000440001097983 */ /* 0x000ea20000300800 */
[----:B------:R-:W-:-:S04]  /*6d00*/  ISETP.NE.U32.AND P2, PT, RZ, c[0x0][0x360], PT ;  /* 0x0000d800ff007a0c */ /* 0x000fc80003f45070 */
[----:B------:R-:W-:-:S13]  /*6d10*/  ISETP.NE.AND.EX P2, PT, RZ, c[0x0][0x364], PT, P2 ;  /* 0x0000d900ff007a0c */ /* 0x000fda0003f45320 */
[----:B-1----:R-:W-:-:S04]  /*6d20*/  @P2 IMAD.MOV.U32 R2, RZ, RZ, 0x4 ;  /* 0x00000004ff022424 */ /* 0x002fc800078e00ff */
[----:B--2---:R-:W-:-:S05]  /*6d30*/  @P2 IMAD.WIDE R2, R9, R2, c[0x0][0x360] ;  /* 0x0000d80009022625 */ /* 0x004fca00078e0202 */
[----:B------:R1:W2:Y:S01]  /*6d40*/  @P2 LDG.E R0, [R2.64] ;  /* 0x0000000e02002981 */ /* 0x0002a2000c1e1900 */
[----:B------:R-:W3:Y:S03]  /*6d50*/  S2UR UR5, SR_CTAID.X ;  /* 0x00000000000579c3 */ /* 0x000ee60000002500 */
[----:B------:R-:W4:Y:S04]  /*6d60*/  S2R R5, SR_TID.X ;  /* 0x0000000000057919 */ /* 0x000f280000002100 */
[----:B-1----:R-:W1:Y:S01]  /*6d70*/  S2R R3, SR_CTAID.Y ;  /* 0x0000000000037919 */ /* 0x002e620000002600 */
[----:B------:R-:W-:Y:S01]  /*6d80*/  IMAD.MOV.U32 R2, RZ, RZ, 0x1 ;  /* 0x00000001ff027424 */ /* 0x000fe200078e00ff */
[----:B---3--:R-:W-:Y:S01]  /*6d90*/  USHF.L.U32 UR5, UR5, 0xd, URZ ;  /* 0x0000000d05057899 */ /* 0x008fe2000800063f */
[----:B----4-:R-:W-:Y:S01]  /*6da0*/  SHF.R.S32.HI R6, RZ, 0x1f, R5 ;  /* 0x0000001fff067819 */ /* 0x010fe20000011405 */
[----:B------:R-:W-:Y:S02]  /*6db0*/  BAR.SYNC.DEFER_BLOCKING 0x1, 0x100 ;  /* 0x0044000000007b1d */ /* 0x000fe40000010000 */
[----:B------:R-:W-:Y:S01]  /*6dc0*/  ISETP.NE.AND P0, PT, R2, c[0x0][0x338], PT ;  /* 0x0000ce0002007a0c */ /* 0x000fe20003f05270 */
[----:B------:R-:W-:-:S12]  /*6dd0*/  USHF.R.S32.HI UR4, URZ, 0x1f, UR5 ;  /* 0x0000001f3f047899 */ /* 0x000fd80008011405 */
[----:B-1----:R-:W-:-:S04]  /*6de0*/  @P0 IMAD.HI.U32 R4, R3, c[0x0][0x33c], RZ ;  /* 0x0000cf0003040a27 */ /* 0x002fc800078e00ff */
[----:B--2---:R-:W-:-:S05]  /*6df0*/  @P2 IMAD R0, R9, 0x80, R0 ;  /* 0x0000008009002824 */ /* 0x004fca00078e0200 */
[----:B------:R-:W-:-:S04]  /*6e00*/  @P2 SHF.R.S32.HI R2, RZ, 0x1f, R0 ;  /* 0x0000001fff022819 */ /* 0x000fc80000011400 */
[----:B------:R-:W-:Y:S01]  /*6e10*/  @P2 LEA.HI R2, R2, R0, RZ, 0x7 ;  /* 0x0000000002022211 */ /* 0x000fe200078f38ff */
[----:B------:R-:W-:Y:S01]  /*6e20*/  IMAD.MOV.U32 R0, RZ, RZ, R3 ;  /* 0x000000ffff007224 */ /* 0x000fe200078e0003 */
[----:B------:R-:W-:Y:S02]  /*6e30*/  @P0 SHF.R.U32.HI R0, RZ, c[0x0][0x340], R4 ;  /* 0x0000d000ff000a19 */ /* 0x000fe40000011604 */
[----:B------:R-:W-:Y:S02]  /*6e40*/  @P2 SHF.L.U32 R2, R2, 0x6, RZ ;  /* 0x0000000602022819 */ /* 0x000fe400000006ff */
[----:B------:R-:W-:Y:S02]  /*6e50*/  SHF.R.S32.HI R4, RZ, 0x1f, R0 ;  /* 0x0000001fff047819 */ /* 0x000fe40000011400 */
[----:B------:R-:W-:-:S04]  /*6e60*/  @P2 LOP3.LUT R2, R2, 0xffffe000, RZ, 0xc0, !PT ;  /* 0xffffe00002022812 */ /* 0x000fc800078ec0ff */
[----:B------:R-:W-:Y:S02]  /*6e70*/  @P2 SHF.R.S32.HI R3, RZ, 0x1f, R2 ;  /* 0x0000001fff032819 */ /* 0x000fe40000011402 */
[----:B------:R-:W-:-:S06]  /*6e80*/  @!P2 CS2R R2, SRZ ;  /* 0x000000000002a805 */ /* 0x000fcc000001ff00 */
[----:B------:R-:W-:Y:S01]  /*6e90*/  IADD3 R2, P1, P0, R2, UR5, R5 ;  /* 0x0000000502027c10 */ /* 0x000fe2000f83e005 */
[C---:B------:R-:W-:Y:S02]  /*6ea0*/  IMAD R5, R4.reuse, c[0x0][0x328], RZ ;  /* 0x0000ca0004057a24 */ /* 0x040fe400078e02ff */
[----:B------:R-:W-:Y:S01]  /*6eb0*/  IMAD R4, R4, c[0x0][0x300], RZ ;  /* 0x0000c00004047a24 */ /* 0x000fe200078e02ff */
[----:B------:R-:W-:Y:S01]  /*6ec0*/  IADD3.X R3, R3, UR4, R6, P1, P0 ;  /* 0x0000000403037c10 */ /* 0x000fe20008fe0406 */
[C---:B------:R-:W-:Y:S01]  /*6ed0*/  IMAD R7, R0.reuse, c[0x0][0x32c], R5 ;  /* 0x0000cb0000077a24 */ /* 0x040fe200078e0205 */
[----:B------:R-:W-:Y:S01]  /*6ee0*/  SHF.R.S32.HI R6, RZ, 0x1f, R9 ;  /* 0x0000001fff067819 */ /* 0x000fe20000011409 */
[C---:B------:R-:W-:Y:S02]  /*6ef0*/  IMAD R8, R0.reuse, c[0x0][0x304], R4 ;  /* 0x0000c10000087a24 */ /* 0x040fe400078e0204 */
[----:B------:R-:W-:-:S04]  /*6f00*/  IMAD.WIDE.U32 R4, R0, c[0x0][0x328], R2 ;  /* 0x0000ca0000047a25 */ /* 0x000fc800078e0002 */
[----:B------:R-:W-:Y:S01]  /*6f10*/  IMAD.WIDE.U32 R2, R0, c[0x0][0x300], R2 ;  /* 0x0000c00000027a25 */ /* 0x000fe200078e0002 */
[----:B------:R-:W-:Y:S02]  /*6f20*/  SEL R0, R6, RZ, !P2 ;  /* 0x000000ff06007207 */ /* 0x000fe40005000000 */
[----:B------:R-:W-:Y:S01]  /*6f30*/  SEL R6, R9, RZ, !P2 ;  /* 0x000000ff09067207 */ /* 0x000fe20005000000 */
[----:B------:R-:W-:Y:S01]  /*6f40*/  IMAD.IADD R5, R5, 0x1, R7 ;  /* 0x0000000105057824 */ /* 0x000fe200078e0207 */
[----:B------:R-:W-:Y:S01]  /*6f50*/  IADD3 R3, R3, R8, RZ ;  /* 0x0000000803037210 */ /* 0x000fe20007ffe0ff */
[C---:B------:R-:W-:Y:S02]  /*6f60*/  IMAD R10, R0.reuse, c[0x0][0x330], RZ ;  /* 0x0000cc00000a7a24 */ /* 0x040fe400078e02ff */
[----:B------:R-:W-:Y:S02]  /*6f70*/  IMAD R0, R0, c[0x0][0x308], RZ ;  /* 0x0000c20000007a24 */ /* 0x000fe400078e02ff */
[----:B------:R-:W-:-:S02]  /*6f80*/  IMAD R10, R6, c[0x0][0x334], R10 ;  /* 0x0000cd00060a7a24 */ /* 0x000fc400078e020a */
[----:B------:R-:W-:-:S04]  /*6f90*/  IMAD.WIDE.U32 R8, R6, c[0x0][0x330], R4 ;  /* 0x0000cc0006087a25 */ /* 0x000fc800078e0004 */
[----:B------:R-:W-:Y:S01]  /*6fa0*/  IMAD R0, R6, c[0x0][0x30c], R0 ;  /* 0x0000c30006007a24 */ /* 0x000fe200078e0200 */
        /* <DEDUP_REMOVED lines=72> */
.L_x_1078:
        /* <DEDUP_REMOVED lines=13> */
.L_x_1832:


//--------------------- .text._ZN7cutlass13device_kernelIN5flash19enable_sm80_to_sm89INS1_16FlashAttnBwdSm80INS1_25CollectiveMainloopBwdSm80ILi2ELi2EN4cute5tupleIJNS5_1CILi128EEES8_NS7_ILi64EEEEEENS_6half_tEfNS_4arch4Sm80ELb0ELb0ELb0ELb1ELb1ELb0ELb0ELb0ELi2ELi4ELi4ELi4ELb0EEENS1_24CollectiveEpilogueBwdGQAISA_fSD_Li256ELb1ELb1EEENS1_19SingleTileSchedulerILb1ELb0ELb0ELi128EEEEEEEEEvNT_6ParamsE --------------------------
	.section	.text._ZN7cutlass13device_kernelIN5flash19enable_sm80_to_sm89INS1_16FlashAttnBwdSm80INS1_25CollectiveMainloopBwdSm80ILi2ELi2EN4cute5tupleIJNS5_1CILi128EEES8_NS7_ILi64EEEEEENS_6half_tEfNS_4arch4Sm80ELb0ELb0ELb0ELb1ELb1ELb0ELb0ELb0ELi2ELi4ELi4ELi4ELb0EEENS1_24CollectiveEpilogueBwdGQAISA_fSD_Li256ELb1ELb1EEENS1_19SingleTileSchedulerILb1ELb0ELb0ELi128EEEEEEEEEvNT_6ParamsE,"ax",@progbits
	.sectioninfo	@"SHI_REGISTERS=255"
	.align	128
.text._ZN7cutlass13device_kernelIN5flash19enable_sm80_to_sm89INS1_16FlashAttnBwdSm80INS1_25CollectiveMainloopBwdSm80ILi2ELi2EN4cute5tupleIJNS5_1CILi128EEES8_NS7_ILi64EEEEEENS_6half_tEfNS_4arch4Sm80ELb0ELb0ELb0ELb1ELb1ELb0ELb0ELb0ELi2ELi4ELi4ELi4ELb0EEENS1_24CollectiveEpilogueBwdGQAISA_fSD_Li256ELb1ELb1EEENS1_19SingleTileSchedulerILb1ELb0ELb0ELi128EEEEEEEEEvNT_6ParamsE:
        .type           _ZN7cutlass13device_kernelIN5flash19enable_sm80_to_sm89INS1_16FlashAttnBwdSm80INS1_25CollectiveMainloopBwdSm80ILi2ELi2EN4cute5tupleIJNS5_1CILi128EEES8_NS7_ILi64EEEEEENS_6half_tEfNS_4arch4Sm80ELb0ELb0ELb0ELb1ELb1ELb0ELb0ELb0ELi2ELi4ELi4ELi4ELb0EEENS1_24CollectiveEpilogueBwdGQAISA_fSD_Li256ELb1ELb1EEENS1_19SingleTileSchedulerILb1ELb0ELb0ELi128EEEEEEEEEvNT_6ParamsE,@function
        .size           _ZN7cutlass13device_kernelIN5flash19enable_sm80_to_sm89INS1_16FlashAttnBwdSm80INS1_25CollectiveMainloopBwdSm80ILi2ELi2EN4cute5tupleIJNS5_1CILi128EEES8_NS7_ILi64EEEEEENS_6half_tEfNS_4arch4Sm80ELb0ELb0ELb0ELb1ELb1ELb0ELb0ELb0ELi2ELi4ELi4ELi4ELb0EEENS1_24CollectiveEpilogueBwdGQAISA_fSD_Li256ELb1ELb1EEENS1_19SingleTileSchedulerILb1ELb0ELb0ELi128EEEEEEEEEvNT_6ParamsE,(.L_x_1833 - _ZN7cutlass13device_kernelIN5flash19enable_sm80_to_sm89INS1_16FlashAttnBwdSm80INS1_25CollectiveMainloopBwdSm80ILi2ELi2EN4cute5tupleIJNS5_1CILi128EEES8_NS7_ILi64EEEEEENS_6half_tEfNS_4arch4Sm80ELb0ELb0ELb0ELb1ELb1ELb0ELb0ELb0ELi2ELi4ELi4ELi4ELb0EEENS1_24CollectiveEpilogueBwdGQAISA_fSD_Li256ELb1ELb1EEENS1_19SingleTileSchedulerILb1ELb0ELb0ELi128EEEEEEEEEvNT_6ParamsE)
        .other          _ZN7cutlass13device_kernelIN5flash19enable_sm80_to_sm89INS1_16FlashAttnBwdSm80INS1_25CollectiveMainloopBwdSm80ILi2ELi2EN4cute5tupleIJNS5_1CILi128EEES8_NS7_ILi64EEEEEENS_6half_tEfNS_4arch4Sm80ELb0ELb0ELb0ELb1ELb1ELb0ELb0ELb0ELi2ELi4ELi4ELi4ELb0EEENS1_24CollectiveEpilogueBwdGQAISA_fSD_Li256ELb1ELb1EEENS1_19SingleTileSchedulerILb1ELb0ELb0ELi128EEEEEEEEEvNT_6ParamsE,@"STO_CUDA_ENTRY STV_DEFAULT"
_ZN7cutlass13device_kernelIN5flash19enable_sm80_to_sm89INS1_16FlashAttnBwdSm80INS1_25CollectiveMainloopBwdSm80ILi2ELi2EN4cute5tupleIJNS5_1CILi128EEES8_NS7_ILi64EEEEEENS_6half_tEfNS_4arch4Sm80ELb0ELb0ELb0ELb1ELb1ELb0ELb0ELb0ELi2ELi4ELi4ELi4ELb0EEENS1_24CollectiveEpilogueBwdGQAISA_fSD_Li256ELb1ELb1EEENS1_19SingleTileSchedulerILb1ELb0ELb0ELi128EEEEEEEEEvNT_6ParamsE:
        /* <DEDUP_REMOVED lines=18> */
.L_x_1080:
        /* <DEDUP_REMOVED lines=8> */
.L_x_1082:
[----:B------:R-:W-:Y:S02]  /*01a0*/  MOV R0, c[0x0][0x3ac] ;  /* 0x0000eb0000007a02 */ /* 0x000fe40000000f00 */
.L_x_1081:
[----:B-1----:R-:W-:-:S05]  /*01b0*/  IMAD.SHL.U32 R2, R16, 0x80, RZ ;  /* 0x0000008010027824 */ /* 0x002fca00078e00ff */
[----:B-----5:R-:W-:-:S04]  /*01c0*/  ISETP.GE.AND P0, PT, R2, R0, PT ;  /* 0x000000000200720c */ /* 0x020fc80003f06270 */
[----:B------:R-:W-:-:S05]  /*01d0*/  SEL R0, R5, 0xffffffff, !P0 ;  /* 0xffffffff05007807 */ /* 0x000fca0004000000 */
[----:B------:R1:W-:Y:S01]  /*01e0*/  STL [R1+0x44], R0 ;  /* 0x0000440001007387 */ /* 0x0003e20000100800 */
[----:B------:R-:W-:Y:S05]  /*01f0*/  BRA `(.L_x_1083) ;  /* 0x0000012000007947 */ /* 0x000fea0003800000 */
.L_x_1079:
[----:B---34-:R-:W-:-:S04]  /*0200*/  ISETP.NE.U32.AND P0, PT, RZ, c[0x0][0x3c8], PT ;  /* 0x0000f200ff007a0c */ /* 0x018fc80003f05070 */
[----:B------:R-:W-:-:S13]  /*0210*/  ISETP.NE.AND.EX P0, PT, RZ, c[0x0][0x3cc], PT, P0 ;  /* 0x0000f300ff007a0c */ /* 0x000fda0003f05300 */
[----:B------:R-:W-:Y:S05]  /*0220*/  @!P0 BRA `(.L_x_1084) ;  /* 0x0000002000008947 */ /* 0x000fea0003800000 */
[----:B------:R1:W5:Y:S01]  /*0230*/  LDG.E R0, [R2.64] ;  /* 0x0000001602007981 */ /* 0x000362000c1e1900 */
[----:B------:R-:W-:Y:S05]  /*0240*/  BRA `(.L_x_1085) ;  /* 0x0000009000007947 */ /* 0x000fea0003800000 */
.L_x_1084:
        /* <DEDUP_REMOVED lines=8> */
.L_x_1086:
[----:B------:R-:W-:Y:S02]  /*02d0*/  MOV R0, c[0x0][0x3ac] ;  /* 0x0000eb0000007a02 */ /* 0x000fe40000000f00 */
.L_x_1085:
[----:B-1----:R-:W-:-:S05]  /*02e0*/  IMAD.SHL.U32 R2, R16, 0x80, RZ ;  /* 0x0000008010027824 */ /* 0x002fca00078e00ff */
[----:B-----5:R-:W-:-:S04]  /*02f0*/  ISETP.GE.AND P0, PT, R2, R0, PT ;  /* 0x000000000200720c */ /* 0x020fc80003f06270 */
[----:B------:R-:W-:-:S05]  /*0300*/  SEL R0, R5, 0xffffffff, !P0 ;  /* 0xffffffff05007807 */ /* 0x000fca0004000000 */
[----:B------:R1:W-:Y:S04]  /*0310*/  STL [R1+0x44], R0 ;  /* 0x0000440001007387 */ /* 0x0003e80000100800 */
.L_x_1083:
        /* <DEDUP_REMOVED lines=37> */
.L_x_1087:
[----:B--2---:R-:W-:-:S04]  /*0570*/  ISETP.NE.U32.AND P0, PT, RZ, c[0x0][0x2e0], PT ;  /* 0x0000b800ff007a0c */ /* 0x004fc80003f05070 */
[----:B------:R-:W-:-:S13]  /*0580*/  ISETP.NE.AND.EX P0, PT, RZ, c[0x0][0x2e4], PT, P0 ;  /* 0x0000b900ff007a0c */ /* 0x000fda0003f05300 */
[----:B------:R-:W-:Y:S05]  /*0590*/  @!P0 BRA `(.L_x_1088) ;  /* 0x0000003000008947 */ /* 0x000fea0003800000 */
[----:B------:R-:W-:-:S05]  /*05a0*/  IMAD.WIDE R2, R40, R13, c[0x0][0x2e0] ;  /* 0x0000b80028027625 */ /* 0x000fca00078e020d */
[----:B------:R1:W5:Y:S01]  /*05b0*/  LDG.E R12, [R2.64] ;  /* 0x00000016020c7981 */ /* 0x000362000c1e1900 */
[----:B------:R-:W-:Y:S05]  /*05c0*/  BRA `(.L_x_1089) ;  /* 0x0000004000007947 */ /* 0x000fea0003800000 */
.L_x_1088:
[----:B------:R-:W-:Y:S05]  /*05d0*/  @!P2 BRA `(.L_x_1089) ;  /* 0x000000300000a947 */ /* 0x000fea0003800000 */
[----:B------:R1:W2:Y:S04]  /*05e0*/  LDG.E R0, [R2.64] ;  /* 0x0000001602007981 */ /* 0x0002a8000c1e1900 */
[----:B-1----:R-:W2:Y:S02]  /*05f0*/  LDG.E R2, [R2.64+0x4] ;  /* 0x0000041602027981 */ /* 0x002ea4000c1e1900 */
[----:B--2---:R-:W-:Y:S02]  /*0600*/  IADD3 R12, -R0, R2, RZ ;  /* 0x00000002000c7210 */ /* 0x004fe40007ffe1ff */
.L_x_1089:
        /* <DEDUP_REMOVED lines=117> */
[----:B------:R-:W-:Y:S02]  /*0d60*/  IMAD R8, R33, c[0x0][0x27c], R8 ;  /* 0x00009f0021087a24 */ /* 0x000fe400078e0208 */
[----:B------:R-:W-:-:S02]  /*0d70*/  IMAD.IADD R11, R7, 0x1, R26 ;  /* 0x00000001070b7824 */ /* 0x000fc400078e021a */
[----:B------:R-:W-:Y:S01]  /*0d80*/  IMAD.IADD R7, R13, 0x1, R10 ;  /* 0x000000010d077824 */ /* 0x000fe200078e020a */
[----:B------:R-:W-:Y:S01]  /*0d90*/  IADD3.X R26, R31, R21, R8, P0, !PT ;  /* 0x000000151f1a7210 */ /* 0x000fe200007fe408 */
[----:B------:R-:W-:Y:S02]  /*0da0*/  IMAD.MOV.U32 R10, RZ, RZ, R6 ;  /* 0x000000ffff0a7224 */ /* 0x000fe400078e0006 */
[----:B------:R-:W-:Y:S02]  /*0db0*/  IMAD.MOV.U32 R6, RZ, RZ, R12 ;  /* 0x000000ffff067224 */ /* 0x000fe400078e000c */
[C---:B------:R-:W-:Y:S02]  /*0dc0*/  IMAD R12, R0.reuse, c[0x0][0x1e8], RZ ;  /* 0x00007a00000c7a24 */ /* 0x040fe400078e02ff */
[----:B------:R-:W-:Y:S02]  /*0dd0*/  IMAD R0, R0, c[0x0][0x1b8], RZ ;  /* 0x00006e0000007a24 */ /* 0x000fe400078e02ff */
[----:B------:R-:W-:-:S02]  /*0de0*/  IMAD.MOV.U32 R8, RZ, RZ, R4 ;  /* 0x000000ffff087224 */ /* 0x000fc400078e0004 */
        /* <DEDUP_REMOVED lines=217> */
.L_x_1092:
[----:B------:R-:W-:Y:S05]  /*1b80*/  BSYNC B0 ;  /* 0x0000000000007941 */ /* 0x000fea0003800000 */
.L_x_1091:
        /* <DEDUP_REMOVED lines=109> */
.L_x_1095:
        /* <DEDUP_REMOVED lines=167> */
.L_x_1093:
        /* <DEDUP_REMOVED lines=747> */
.L_x_1094:
        /* <DEDUP_REMOVED lines=280> */
.L_x_1090:
[----:B------:R-:W-:Y:S05]  /*6d00*/  @P1 EXIT ;  /* 0x000000000000194d */ /* 0x000fea0003800000 */
[----:B------:R-:W2:Y:S01]  /*6d10*/  LDL.LU R8, [R1+0x44] ;  /* 0x0000440001087983 */ /* 0x000ea20000300800 */
[----:B------:R-:W-:Y:S01]  /*6d20*/  ISETP.NE.U32.AND P1, PT, RZ, c[0x0][0x360], PT ;  /* 0x0000d800ff007a0c */ /* 0x000fe20003f25070 */
[----:B------:R-:W-:-:S03]  /*6d30*/  ULDC.64 UR8, c[0x0][0x118] ;  /* 0x0000460000087ab9 */ /* 0x000fc60000000a00 */
[----:B------:R-:W-:-:S13]  /*6d40*/  ISETP.NE.AND.EX P1, PT, RZ, c[0x0][0x364], PT, P1 ;  /* 0x0000d900ff007a0c */ /* 0x000fda0003f25310 */
[----:B-1----:R-:W-:Y:S01]  /*6d50*/  @P1 IMAD.MOV.U32 R2, RZ, RZ, 0x4 ;  /* 0x00000004ff021424 */ /* 0x002fe200078e00ff */
[----:B------:R-:W1:Y:S01]  /*6d60*/  S2UR UR6, SR_CTAID.X ;  /* 0x00000000000679c3 */ /* 0x000e620000002500 */
[----:B------:R-:W3:Y:S02]  /*6d70*/  S2R R5, SR_CTAID.Y ;  /* 0x0000000000057919 */ /* 0x000ee40000002600 */
[----:B--2---:R-:W-:-:S06]  /*6d80*/  @P1 IMAD.WIDE R2, R8, R2, c[0x0][0x360] ;  /* 0x0000d80008021625 */ /* 0x004fcc00078e0202 */
[----:B------:R2:W4:Y:S01]  /*6d90*/  @P1 LDG.E R2, [R2.64] ;  /* 0x0000000802021981 */ /* 0x000522000c1e1900 */
[----:B------:R-:W-:Y:S01]  /*6da0*/  IMAD.MOV.U32 R0, RZ, RZ, 0x1 ;  /* 0x00000001ff007424 */ /* 0x000fe200078e00ff */
[----:B------:R-:W-:Y:S01]  /*6db0*/  ULDC UR5, c[0x0][0x358] ;  /* 0x0000d60000057ab9 */ /* 0x000fe20000000800 */
[----:B---3--:R-:W-:Y:S01]  /*6dc0*/  IMAD.MOV.U32 R7, RZ, RZ, R5 ;  /* 0x000000ffff077224 */ /* 0x008fe200078e0005 */
[----:B------:R-:W3:Y:S01]  /*6dd0*/  S2R R10, SR_TID.X ;  /* 0x00000000000a7919 */ /* 0x000ee20000002100 */
[----:B-1----:R-:W-:-:S03]  /*6de0*/  UIMAD UR5, UR6, UR5, URZ ;  /* 0x00000005060572a4 */ /* 0x002fc6000f8e023f */
[----:B------:R-:W-:Y:S01]  /*6df0*/  BAR.SYNC.DEFER_BLOCKING 0x1, 0x100 ;  /* 0x0044000000007b1d */ /* 0x000fe20000010000 */
[----:B------:R-:W-:Y:S01]  /*6e00*/  ISETP.NE.AND P0, PT, R0, c[0x0][0x338], PT ;  /* 0x0000ce0000007a0c */ /* 0x000fe20003f05270 */
[C---:B------:R-:W-:Y:S01]  /*6e10*/  IMAD R0, R8.reuse, c[0x0][0x2f4], RZ ;  /* 0x0000bd0008007a24 */ /* 0x040fe200078e02ff */
[----:B------:R-:W-:Y:S02]  /*6e20*/  SHF.R.S32.HI R16, RZ, 0x1f, R8 ;  /* 0x0000001fff107819 */ /* 0x000fe40000011408 */
[----:B-----5:R-:W-:Y:S01]  /*6e30*/  SEL R12, R8, RZ, !P1 ;  /* 0x000000ff080c7207 */ /* 0x020fe20004800000 */
[----:B------:R-:W-:Y:S01]  /*6e40*/  ULDC UR4, c[0x0][0x2f4] ;  /* 0x0000bd0000047ab9 */ /* 0x000fe20000000800 */
[----:B------:R-:W-:Y:S01]  /*6e50*/  SHF.R.S32.HI R4, RZ, 0x1f, R0 ;  /* 0x0000001fff047819 */ /* 0x000fe20000011400 */
[----:B------:R-:W-:Y:S01]  /*6e60*/  UIMAD UR5, UR5, UR4, URZ ;  /* 0x00000004050572a4 */ /* 0x000fe2000f8e023f */
[----:B------:R-:W-:Y:S01]  /*6e70*/  BSSY B0, `(.L_x_1096) ;  /* 0x000001c000007945 */ /* 0x000fe20003800000 */
[----:B------:R-:W-:-:S02]  /*6e80*/  SEL R16, R16, RZ, !P1 ;  /* 0x000000ff10107207 */ /* 0x000fc40004800000 */
[----:B------:R-:W-:Y:S02]  /*6e90*/  USHF.R.S32.HI UR4, URZ, 0x1f, UR5 ;  /* 0x0000001f3f047899 */ /* 0x000fe40008011405 */
[----:B--2---:R-:W-:-:S05]  /*6ea0*/  @P0 IMAD.HI.U32 R3, R5, c[0x0][0x33c], RZ ;  /* 0x0000cf0005030a27 */ /* 0x004fca00078e00ff */
[----:B------:R-:W-:-:S04]  /*6eb0*/  @P0 SHF.R.U32.HI R7, RZ, c[0x0][0x340], R3 ;  /* 0x0000d000ff070a19 */ /* 0x000fc80000011603 */
[--C-:B------:R-:W-:Y:S01]  /*6ec0*/  IADD3 R0, P2, P0, R0, UR5, R7.reuse ;  /* 0x0000000500007c10 */ /* 0x100fe2000f85e007 */
[--C-:B------:R-:W-:Y:S01]  /*6ed0*/  IMAD.MOV R6, RZ, RZ, -R7.reuse ;  /* 0x000000ffff067224 */ /* 0x100fe200078e0a07 */
[----:B------:R-:W-:-:S03]  /*6ee0*/  SHF.R.S32.HI R13, RZ, 0x1f, R7 ;  /* 0x0000001fff0d7819 */ /* 0x000fc60000011407 */
[----:B------:R-:W-:Y:S02]  /*6ef0*/  IMAD.SHL.U32 R14, R0, 0x4, RZ ;  /* 0x00000004000e7824 */ /* 0x000fe400078e00ff */
[----:B------:R-:W-:Y:S02]  /*6f00*/  IMAD R6, R6, c[0x0][0x338], R5 ;  /* 0x0000ce0006067a24 */ /* 0x000fe400078e0205 */
[----:B----4-:R-:W-:-:S05]  /*6f10*/  @P1 IMAD R2, R8, 0x80, R2 ;  /* 0x0000008008021824 */ /* 0x010fca00078e0202 */
[----:B------:R-:W-:-:S04]  /*6f20*/  @P1 SHF.R.S32.HI R3, RZ, 0x1f, R2 ;  /* 0x0000001fff031819 */ /* 0x000fc80000011402 */
[----:B------:R-:W-:Y:S02]  /*6f30*/  @P1 LEA.HI R3, R3, R2, RZ, 0x7 ;  /* 0x0000000203031211 */ /* 0x000fe400078f38ff */
[----:B------:R-:W-:Y:S02]  /*6f40*/  IADD3.X R2, R4, UR4, R13, P2, P0 ;  /* 0x0000000404027c10 */ /* 0x000fe400097e040d */
[----:B---3--:R-:W-:Y:S01]  /*6f50*/  ISETP.NE.AND P2, PT, R10, RZ, PT ;  /* 0x000000ff0a00720c */ /* 0x008fe20003f45270 */
[----:B------:R-:W-:Y:S01]  /*6f60*/  @P1 IMAD.SHL.U32 R3, R3, 0x40, RZ ;  /* 0x0000004003031824 */ /* 0x000fe200078e00ff */
[----:B------:R-:W-:Y:S02]  /*6f70*/  SHF.L.U64.HI R15, R0, 0x2, R2 ;  /* 0x00000002000f7819 */ /* 0x000fe40000010202 */
[----:B------:R-:W-:Y:S02]  /*6f80*/  IADD3 R4, P0, R14, c[0x0][0x350], RZ ;  /* 0x0000d4000e047a10 */ /* 0x000fe40007f1e0ff */
[----:B------:R-:W-:-:S02]  /*6f90*/  @P1 LOP3.LUT R2, R3, 0xffffe000, RZ, 0xc0, !PT ;  /* 0xffffe00003021812 */ /* 0x000fc400078ec0ff */
[----:B------:R-:W-:Y:S02]  /*6fa0*/  IADD3.X R5, R15, c[0x0][0x354], RZ, P0, !PT ;  /* 0x0000d5000f057a10 */ /* 0x000fe400007fe4ff */
[----:B------:R-:W-:Y:S02]  /*6fb0*/  @P1 SHF.R.S32.HI R3, RZ, 0x1f, R2 ;  /* 0x0000001fff031819 */ /* 0x000fe40000011402 */
[----:B------:R-:W-:Y:S01]  /*6fc0*/  @!P1 CS2R R2, SRZ ;  /* 0x0000000000029805 */ /* 0x000fe2000001ff00 */
[----:B------:R-:W-:Y:S05]  /*6fd0*/  @P2 BRA `(.L_x_1097) ;  /* 0x0000005000002947 */ /* 0x000fea0003800000 */
.L_x_1098:
[----:B------:R-:W2:Y:S01]  /*6fe0*/  LDG.E.STRONG.GPU R0, [R4.64] ;  /* 0x0000000804007981 */ /* 0x000ea2000c1ef900 */
[----:B------:R-:W-:Y:S01]  /*6ff0*/  YIELD ;  /* 0x0000000000007946 */ /* 0x000fe20003800000 */
[----:B--2---:R-:W-:Y:S01]  /*7000*/  ISETP.NE.AND P0, PT, R0, R6, PT ;  /* 0x000000060000720c */ /* 0x004fe20003f05270 */
[----:B------:R-:W-:-:S12]  /*7010*/  CCTL.IVALL ;  /* 0x00000000ff00798f */ /* 0x000fd80002000000 */
[----:B------:R-:W-:Y:S05]  /*7020*/  @P0 BRA `(.L_x_1098) ;  /* 0xffffffb000000947 */ /* 0x000fea000383ffff */
.L_x_1097:
[----:B------:R-:W-:Y:S05]  /*7030*/  BSYNC B0 ;  /* 0x0000000000007941 */ /* 0x000fea0003800000 */
.L_x_1096:
[----:B------:R-:W-:Y:S01]  /*7040*/  MOV R17, 0xffffffff ;  /* 0xffffffff00117802 */ /* 0x000fe20000000f00 */
[----:B------:R-:W-:Y:S05]  /*7050*/  BRA.CONV ~URZ, `(.L_x_1099) ;  /* 0x000000237f007947 */ /* 0x000fea000b800000 */
[----:B------:R-:W-:Y:S02]  /*7060*/  MOV R8, 0x7080 ;  /* 0x0000708000087802 */ /* 0x000fe40000000f00 */
[----:B------:R-:W-:Y:S05]  /*7070*/  CALL.REL.NOINC `($__internal_7_$__cuda_sm70_warpsync) ;  /* 0x0000089000007944 */ /* 0x000fea0003c00000 */
.L_x_1099:
[----:B------:R-:W-:Y:S01]  /*7080*/  USHF.L.U32 UR5, UR6, 0xd, URZ ;  /* 0x0000000d06057899 */ /* 0x000fe2000800063f */
[----:B------:R-:W-:Y:S01]  /*7090*/  SHF.R.S32.HI R8, RZ, 0x1f, R10 ;  /* 0x0000001fff087819 */ /* 0x000fe2000001140a */
[----:B------:R-:W-:Y:S01]  /*70a0*/  IMAD R0, R13, c[0x0][0x328], RZ ;  /* 0x0000ca000d007a24 */ /* 0x000fe200078e02ff */
[----:B------:R-:W-:-:S06]  /*70b0*/  NOP ;  /* 0x0000000000007918 */ /* 0x000fcc0000000000 */
[----:B------:R-:W-:Y:S01]  /*70c0*/  USHF.R.S32.HI UR4, URZ, 0x1f, UR5 ;  /* 0x0000001f3f047899 */ /* 0x000fe20008011405 */
[----:B------:R-:W-:Y:S01]  /*70d0*/  IADD3 R10, P1, P0, R2, UR5, R10 ;  /* 0x00000005020a7c10 */ /* 0x000fe2000f83e00a */
[----:B------:R-:W-:-:S04]  /*70e0*/  IMAD R0, R7, c[0x0][0x32c], R0 ;  /* 0x0000cb0007007a24 */ /* 0x000fc800078e0200 */
[----:B------:R-:W-:Y:S01]  /*70f0*/  IADD3.X R11, R3, UR4, R8, P1, P0 ;  /* 0x00000004030b7c10 */ /* 0x000fe20008fe0408 */
[----:B------:R-:W-:-:S04]  /*7100*/  IMAD R8, R16, c[0x0][0x330], RZ ;  /* 0x0000cc0010087a24 */ /* 0x000fc800078e02ff */
        /* <DEDUP_REMOVED lines=41> */
[----:B-1----:R-:W-:Y:S05]  /*73a0*/  CALL.REL.NOINC `($__internal_7_$__cuda_sm70_warpsync) ;  /* 0x0000056000007944 */ /* 0x002fea0003c00000 */
.L_x_1100:
        /* <DEDUP_REMOVED lines=12> */
.L_x_1102:
[----:B------:R-:W-:Y:S05]  /*7470*/  BSYNC B0 ;  /* 0x0000000000007941 */ /* 0x000fea0003800000 */
.L_x_1101:
[----:B--2---:R-:W-:Y:S01]  /*7480*/  IADD3 R4, P0, R14, c[0x0][0x348], RZ ;  /* 0x0000d2000e047a10 */ /* 0x004fe20007f1e0ff */
[----:B------:R-:W-:Y:S03]  /*7490*/  BSSY B0, `(.L_x_1103) ;  /* 0x0000008000007945 */ /* 0x000fe60003800000 */
[----:B------:R-:W-:Y:S01]  /*74a0*/  IADD3.X R5, R15, c[0x0][0x34c], RZ, P0, !PT ;  /* 0x0000d3000f057a10 */ /* 0x000fe200007fe4ff */
[----:B------:R-:W-:Y:S05]  /*74b0*/  @P2 BRA `(.L_x_1104) ;  /* 0x0000005000002947 */ /* 0x000fea0003800000 */
.L_x_1105:
[----:B------:R-:W2:Y:S01]  /*74c0*/  LDG.E.STRONG.GPU R0, [R4.64] ;  /* 0x0000000804007981 */ /* 0x000ea2000c1ef900 */
[----:B------:R-:W-:Y:S01]  /*74d0*/  YIELD ;  /* 0x0000000000007946 */ /* 0x000fe20003800000 */
[----:B--2---:R-:W-:Y:S01]  /*74e0*/  ISETP.NE.AND P0, PT, R0, R6, PT ;  /* 0x000000060000720c */ /* 0x004fe20003f05270 */
[----:B------:R-:W-:-:S12]  /*74f0*/  CCTL.IVALL ;  /* 0x00000000ff00798f */ /* 0x000fd80002000000 */
[----:B------:R-:W-:Y:S05]  /*7500*/  @P0 BRA `(.L_x_1105) ;  /* 0xffffffb000000947 */ /* 0x000fea000383ffff */
.L_x_1104:
[----:B------:R-:W-:Y:S05]  /*7510*/  BSYNC B0 ;  /* 0x0000000000007941 */ /* 0x000fea0003800000 */
.L_x_1103:
[----:B------:R-:W-:Y:S05]  /*7520*/  BRA.CONV ~URZ, `(.L_x_1106) ;  /* 0x000000237f007947 */ /* 0x000fea000b800000 */
[----:B------:R-:W-:Y:S02]  /*7530*/  MOV R8, 0x7550 ;  /* 0x0000755000087802 */ /* 0x000fe40000000f00 */
[----:B-1----:R-:W-:Y:S05]  /*7540*/  CALL.REL.NOINC `($__internal_7_$__cuda_sm70_warpsync) ;  /* 0x000003c000007944 */ /* 0x002fea0003c00000 */
.L_x_1106:
[----:B-1----:R-:W-:Y:S01]  /*7550*/  MOV R2, R10 ;  /* 0x0000000a00027202 */ /* 0x002fe20000000f00 */
[----:B------:R-:W-:Y:S01]  /*7560*/  IMAD R0, R13, c[0x0][0x300], RZ ;  /* 0x0000c0000d007a24 */ /* 0x000fe200078e02ff */
        /* <DEDUP_REMOVED lines=46> */
.L_x_1107:
        /* <DEDUP_REMOVED lines=12> */
        .weak           $__internal_7_$__cuda_sm70_warpsync
        .type           $__internal_7_$__cuda_sm70_warpsync,@function
        .size           $__internal_7_$__cuda_sm70_warpsync,(.L_x_1833 - $__internal_7_$__cuda_sm70_warpsync)
$__internal_7_$__cuda_sm70_warpsync:
[----:B------:R-:W-:Y:S01]  /*7910*/  MOV R9, 0x0 ;  /* 0x0000000000097802 */ /* 0x000fe20000000f00 */
[----:B------:R-:W-:Y:S04]  /*7920*/  WARPSYNC R17 ;  /* 0x0000001100007348 */ /* 0x000fe80003800000 */
[----:B------:R-:W-:Y:S05]  /*7930*/  RET.REL.NODEC R8 `(_ZN7cutlass13device_kernelIN5flash19enable_sm80_to_sm89INS1_16FlashAttnBwdSm80INS1_25CollectiveMainloopBwdSm80ILi2ELi2EN4cute5tupleIJNS5_1CILi128EEES8_NS7_ILi64EEEEEENS_6half_tEfNS_4arch4Sm80ELb0ELb0ELb0ELb1ELb1ELb0ELb0ELb0ELi2ELi4ELi4ELi4ELb0EEENS1_24CollectiveEpilogueBwdGQAISA_fSD_Li256ELb1ELb1EEENS1_19SingleTileSchedulerILb1ELb0ELb0ELi128EEEEEEEEEvNT_6ParamsE) ;  /* 0xffff86c008007950 */ /* 0x000fea0003c3ffff */
.L_x_1108:
        /* <DEDUP_REMOVED lines=12> */
.L_x_1833:


//--------------------- .text._ZN7cutlass13device_kernelIN5flash19enable_sm80_to_sm89INS1_16FlashAttnBwdSm80INS1_25CollectiveMainloopBwdSm80ILi2ELi2EN4cute5tupleIJNS5_1CILi128EEES8_NS7_ILi64EEEEEENS_6half_tEfNS_4arch4Sm80ELb0ELb1ELb0ELb0ELb0ELb0ELb0ELb0ELi2ELi4ELi4ELi4ELb0EEENS1_21CollectiveEpilogueBwdISA_SB_SD_Li256ELb0ELb0ELi2EEENS1_19SingleTileSchedulerILb0ELb0ELb0ELi128EEEEEEEEEvNT_6ParamsE --------------------------
	.section	.text._ZN7cutlass13device_kernelIN5flash19enable_sm80_to_sm89INS1_16FlashAttnBwdSm80INS1_25CollectiveMainloopBwdSm80ILi2ELi2EN4cute5tupleIJNS5_1CILi128EEES8_NS7_ILi64EEEEEENS_6half_tEfNS_4arch4Sm80ELb0ELb1ELb0ELb0ELb0ELb0ELb0ELb0ELi2ELi4ELi4ELi4ELb0EEENS1_21CollectiveEpilogueBwdISA_SB_SD_Li256ELb0ELb0ELi2EEENS1_19SingleTileSchedulerILb0ELb0ELb0ELi128EEEEEEEEEvNT_6ParamsE,"ax",@progbits
	.sectioninfo	@"SHI_REGISTERS=255"
	.align	128
.text._ZN7cutlass13device_kernelIN5flash19enable_sm80_to_sm89INS1_16FlashAttnBwdSm80INS1_25CollectiveMainloopBwdSm80ILi2ELi2EN4cute5tupleIJNS5_1CILi128EEES8_NS7_ILi64EEEEEENS_6half_tEfNS_4arch4Sm80ELb0ELb1ELb0ELb0ELb0ELb0ELb0ELb0ELi2ELi4ELi4ELi4ELb0EEENS1_21CollectiveEpilogueBwdISA_SB_SD_Li256ELb0ELb0ELi2EEENS1_19SingleTileSchedulerILb0ELb0ELb0ELi128EEEEEEEEEvNT_6ParamsE:
        .type           _ZN7cutlass13device_kernelIN5flash19enable_sm80_to_sm89INS1_16FlashAttnBwdSm80INS1_25CollectiveMainloopBwdSm80ILi2ELi2EN4cute5tupleIJNS5_1CILi128EEES8_NS7_ILi64EEEEEENS_6half_tEfNS_4arch4Sm80ELb0ELb1ELb0ELb0ELb0ELb0ELb0ELb0ELi2ELi4ELi4ELi4ELb0EEENS1_21CollectiveEpilogueBwdISA_SB_SD_Li256ELb0ELb0ELi2EEENS1_19SingleTileSchedulerILb0ELb0ELb0ELi128EEEEEEEEEvNT_6ParamsE,@function
        .size           _ZN7cutlass13device_kernelIN5flash19enable_sm80_to_sm89INS1_16FlashAttnBwdSm80INS1_25CollectiveMainloopBwdSm80ILi2ELi2EN4cute5tupleIJNS5_1CILi128EEES8_NS7_ILi64EEEEEENS_6half_tEfNS_4arch4Sm80ELb0ELb1ELb0ELb0ELb0ELb0ELb0ELb0ELi2ELi4ELi4ELi4ELb0EEENS1_21CollectiveEpilogueBwdISA_SB_SD_Li256ELb0ELb0ELi2EEENS1_19SingleTileSchedulerILb0ELb0ELb0ELi128EEEEEEEEEvNT_6ParamsE,(.L_x_1835 - _ZN7cutlass13device_kernelIN5flash19enable_sm80_to_sm89INS1_16FlashAttnBwdSm80INS1_25CollectiveMainloopBwdSm80ILi2ELi2EN4cute5tupleIJNS5_1CILi128EEES8_NS7_ILi64EEEEEENS_6half_tEfNS_4arch4Sm80ELb0ELb1ELb0ELb0ELb0ELb0ELb0ELb0ELi2ELi4ELi4ELi4ELb0EEENS1_21CollectiveEpilogueBwdISA_SB_SD_Li256ELb0ELb0ELi2EEENS1_19SingleTileSchedulerILb0ELb0ELb0ELi128EEEEEEEEEvNT_6ParamsE)
        .other          _ZN7cutlass13device_kernelIN5flash19enable_sm80_to_sm89INS1_16FlashAttnBwdSm80INS1_25CollectiveMainloopBwdSm80ILi2ELi2EN4cute5tupleIJNS5_1CILi128EEES8_NS7_ILi64EEEEEENS_6half_tEfNS_4arch4Sm80ELb0ELb1ELb0ELb0ELb0ELb0ELb0ELb0ELi2ELi4ELi4ELi4ELb0EEENS1_21CollectiveEpilogueBwdISA_SB_SD_Li256ELb0ELb0ELi2EEENS1_19SingleTileSchedulerILb0ELb0ELb0ELi128EEEEEEEEEvNT_6ParamsE,@"STO_CUDA_ENTRY STV_DEFAULT"
_ZN7cutlass13device_kernelIN5flash19enable_sm80_to_sm89INS1_16FlashAttnBwdSm80INS1_25CollectiveMainloopBwdSm80ILi2ELi2EN4cute5tupleIJNS5_1CILi128EEES8_NS7_ILi64EEEEEENS_6half_tEfNS_4arch4Sm80ELb0ELb1ELb0ELb0ELb0ELb0ELb0ELb0ELi2ELi4ELi4ELi4ELb0EEENS1_21CollectiveEpilogueBwdISA_SB_SD_Li256ELb0ELb0ELi2EEENS1_19SingleTileSchedulerILb0ELb0ELb0ELi128EEEEEEEEEvNT_6ParamsE:
[----:B------:R-:W-:-:S03]  /*0000*/  MOV R1, c[0x0][0x28] ;  /* 0x00000a0000017a02 */ /* 0x000fc60000000f00 */
[----:B------:R-:W1:Y:S01]  /*0010*/  S2UR UR23, SR_CTAID.Z ;  /* 0x00000000001779c3 */ /* 0x000e620000002700 */
[----:B------:R-:W-:Y:S02]  /*0020*/  IADD3 R1, R1, -0x10, RZ ;  /* 0xfffffff001017810 */ /* 0x000fe40007ffe0ff */
[----:B-1----:R-:W-:-:S13]  /*0030*/  ISETP.LE.AND P0, PT, RZ, UR23, PT ;  /* 0x00000017ff007c0c */ /* 0x002fda000bf03270 */
[----:B------:R-:W-:Y:S05]  /*0040*/  @!P0 EXIT ;  /* 0x000000000000894d */ /* 0x000fea0003800000 */
[----:B------:R-:W1:Y:S01]  /*0050*/  S2UR UR22, SR_CTAID.X ;  /* 0x00000000001679c3 */ /* 0x000e620000002500 */
[----:B------:R-:W2:Y:S01]  /*0060*/  S2R R190, SR_TID.X ;  /* 0x0000000000be7919 */ /* 0x000ea20000002100 */
[----:B------:R-:W-:Y:S02]  /*0070*/  ULDC UR5, c[0x0][0x168] ;  /* 0x00005a0000057ab9 */ /* 0x000fe40000000800 */
[----:B------:R-:W-:-:S04]  /*0080*/  UIADD3 UR7, UR5, 0x7f, URZ ;  /* 0x0000007f05077890 */ /* 0x000fc8000fffe03f */
[----:B------:R-:W3:Y:S01]  /*0090*/  S2UR UR4, SR_CTAID.Y ;  /* 0x00000000000479c3 */ /* 0x000ee20000002600 */
[----:B------:R-:W-:-:S04]  /*00a0*/  USHF.R.S32.HI UR6, URZ, 0x1f, UR7 ;  /* 0x0000001f3f067899 */ /* 0x000fc80008011407 */
[----:B------:R-:W-:-:S04]  /*00b0*/  ULEA.HI UR6, UR6, UR7, URZ, 0x7 ;  /* 0x0000000706067291 */ /* 0x000fc8000f8f383f */
[----:B------:R-:W-:Y:S01]  /*00c0*/  USHF.R.S32.HI UR27, URZ, 0x7, UR6 ;  /* 0x000000073f1b7899 */ /* 0x000fe20008011406 */
[----:B-1----:R-:W-:Y:S02]  /*00d0*/  ISETP.LE.AND P0, PT, RZ, UR22, PT ;  /* 0x00000016ff007c0c */ /* 0x002fe4000bf03270 */
[----:B---3--:R-:W-:-:S11]  /*00e0*/  MOV R132, UR4 ;  /* 0x0000000400847c02 */ /* 0x008fd60008000f00 */
[----:B------:R-:W-:Y:S05]  /*00f0*/  @!P0 BRA `(.L_x_1109) ;  /* 0x000000b000008947 */ /* 0x000fea0003800000 */
[----:B--2---:R-:W-:Y:S02]  /*0100*/  UIADD3 UR5, UR5, 0xff, URZ ;  /* 0x000000ff05057890 */ /* 0x004fe4000fffe03f */
        /* <DEDUP_REMOVED lines=10> */
.L_x_1109:
[----:B--2---:R-:W-:Y:S01]  /*01b0*/  USHF.L.U32 UR9, UR22, 0x7, URZ ;  /* 0x0000000716097899 */ /* 0x004fe2000800063f */
[----:B------:R-:W-:Y:S01]  /*01c0*/  PLOP3.LUT P1, PT, PT, PT, PT, 0x80, 0x0 ;  /* 0x000000000000781c */ /* 0x000fe20003f2f070 */
[----:B------:R-:W-:Y:S01]  /*01d0*/  ULDC UR5, c[0x0][0x198] ;  /* 0x0000660000057ab9 */ /* 0x000fe20000000800 */
[----:B------:R-:W-:Y:S01]  /*01e0*/  CS2R R126, SRZ ;  /* 0x00000000007e7805 */ /* 0x000fe2000001ff00 */
[----:B------:R-:W-:Y:S01]  /*01f0*/  ULDC UR4, c[0x0][0x168] ;  /* 0x00005a0000047ab9 */ /* 0x000fe20000000800 */
[----:B------:R-:W-:Y:S01]  /*0200*/  CS2R R124, SRZ ;  /* 0x00000000007c7805 */ /* 0x000fe2000001ff00 */
[----:B------:R-:W-:Y:S01]  /*0210*/  UIADD3 UR4, UR9, UR4, -UR5 ;  /* 0x0000000409047290 */ /* 0x000fe2000fffe805 */
[----:B------:R-:W-:Y:S01]  /*0220*/  CS2R R130, SRZ ;  /* 0x0000000000827805 */ /* 0x000fe2000001ff00 */
[----:B------:R-:W-:Y:S01]  /*0230*/  ULDC.64 UR32, c[0x0][0x118] ;  /* 0x0000460000207ab9 */ /* 0x000fe20000000a00 */
[----:B------:R-:W-:Y:S01]  /*0240*/  CS2R R128, SRZ ;  /* 0x0000000000807805 */ /* 0x000fe2000001ff00 */
[----:B------:R-:W-:Y:S01]  /*0250*/  CS2R R122, SRZ ;  /* 0x00000000007a7805 */ /* 0x000fe2000001ff00 */
[----:B------:R-:W-:Y:S01]  /*0260*/  CS2R R120, SRZ ;  /* 0x0000000000787805 */ /* 0x000fe2000001ff00 */
[----:B------:R-:W-:Y:S01]  /*0270*/  IMAD.U32 R2, RZ, RZ, UR4 ;  /* 0x00000004ff027e24 */ /* 0x000fe2000f8e00ff */
[----:B------:R-:W-:Y:S01]  /*0280*/  CS2R R118, SRZ ;  /* 0x0000000000767805 */ /* 0x000fe2000001ff00 */
[----:B------:R-:W-:Y:S01]  /*0290*/  CS2R R116, SRZ ;  /* 0x0000000000747805 */ /* 0x000fe2000001ff00 */
[----:B------:R-:W-:Y:S01]  /*02a0*/  CS2R R110, SRZ ;  /* 0x00000000006e7805 */ /* 0x000fe2000001ff00 */
[----:B------:R-:W-:Y:S01]  /*02b0*/  CS2R R108, SRZ ;  /* 0x00000000006c7805 */ /* 0x000fe2000001ff00 */
[----:B------:R-:W-:Y:S01]  /*02c0*/  IADD3 R2, R2, -c[0x0][0x2a4], RZ ;  /* 0x8000a90002027a10 */ /* 0x000fe20007ffe0ff */
        /* <DEDUP_REMOVED lines=11> */
[----:B------:R-:W1:Y:S01]  /*0380*/  R2UR UR13, R0 ;  /* 0x00000000000d73c2 */ /* 0x000e6200000e0000 */
        /* <DEDUP_REMOVED lines=13> */
[----:B-1----:R-:W-:-:S04]  /*0460*/  USHF.R.S32.HI UR13, URZ, 0x7, UR13 ;  /* 0x000000073f0d7899 */ /* 0x002fc8000801140d */
[----:B------:R-:W-:-:S04]  /*0470*/  UISETP.LT.AND UP0, UPT, URZ, UR13, UPT ;  /* 0x0000000d3f00728c */ /* 0x000fc8000bf01270 */
[----:B------:R-:W-:-:S04]  /*0480*/  USEL UR13, URZ, UR13, !UP0 ;  /* 0x0000000d3f0d7287 */ /* 0x000fc8000c000000 */
[----:B------:R-:W-:-:S06]  /*0490*/  UISETP.GT.AND UP0, UPT, UR27, UR13, UPT ;  /* 0x0000000d1b00728c */ /* 0x000fcc000bf04270 */
[----:B------:R-:W-:-:S13]  /*04a0*/  PLOP3.LUT P0, PT, PT, PT, UP0, 0x80, 0x0 ;  /* 0x000000000000781c */ /* 0x000fda0003f0f008 */
[----:B------:R-:W-:Y:S05]  /*04b0*/  @!P0 BRA `(.L_x_1110) ;  /* 0x0000785000008947 */ /* 0x000fea0003800000 */
[----:B------:R-:W-:Y:S01]  /*04c0*/  IMAD.MOV.U32 R0, RZ, RZ, c[0x0][0x248] ;  /* 0x00009200ff007624 */ /* 0x000fe200078e00ff */
[----:B------:R-:W-:Y:S01]  /*04d0*/  SHF.R.S32.HI R9, RZ, 0x1f, R190 ;  /* 0x0000001fff097819 */ /* 0x000fe200000114be */
[----:B------:R-:W-:Y:S01]  /*04e0*/  IMAD.SHL.U32 R194, R190, 0x4, RZ ;  /* 0x00000004bec27824 */ /* 0x000fe200078e00ff */
[----:B------:R-:W-:Y:S01]  /*04f0*/  SHF.R.S32.HI R2, RZ, 0x1f, R132 ;  /* 0x0000001fff027819 */ /* 0x000fe20000011484 */
[----:B------:R-:W-:Y:S01]  /*0500*/  USHF.L.U32 UR10, UR13, 0x7, URZ ;  /* 0x000000070d0a7899 */ /* 0x000fe2000800063f */
[----:B------:R-:W-:Y:S01]  /*0510*/  ISETP.NE.AND P0, PT, R0, 0x1, PT ;  /* 0x000000010000780c */ /* 0x000fe20003f05270 */
[----:B------:R-:W-:Y:S01]  /*0520*/  ULDC.64 UR4, c[0x0][0x278] ;  /* 0x00009e0000047ab9 */ /* 0x000fe20000000a00 */
[----:B------:R-:W-:Y:S01]  /*0530*/  LEA.HI R192, R9, R190, RZ, 0x3 ;  /* 0x000000be09c07211 */ /* 0x000fe200078f18ff */
[----:B------:R-:W-:Y:S01]  /*0540*/  IMAD R7, R2, c[0x0][0x270], RZ ;  /* 0x00009c0002077a24 */ /* 0x000fe200078e02ff */
[----:B------:R-:W-:Y:S01]  /*0550*/  ISETP.GT.AND P4, PT, R190, 0x1f, PT ;  /* 0x0000001fbe00780c */ /* 0x000fe20003f84270 */
[----:B------:R-:W-:Y:S01]  /*0560*/  UIMAD.WIDE.U32 UR28, UR23, UR4, URZ ;  /* 0x00000004171c72a5 */ /* 0x000fe2000f8e003f */
[----:B------:R-:W-:Y:S01]  /*0570*/  LOP3.LUT R8, R192, 0xfffffff8, RZ, 0xc0, !PT ;  /* 0xfffffff8c0087812 */ /* 0x000fe200078ec0ff */
[----:B------:R-:W-:Y:S01]  /*0580*/  IMAD R7, R132, c[0x0][0x274], R7 ;  /* 0x00009d0084077a24 */ /* 0x000fe200078e0207 */
[----:B------:R-:W-:Y:S01]  /*0590*/  SHF.R.S32.HI R192, RZ, 0x3, R192 ;  /* 0x00000003ffc07819 */ /* 0x000fe200000114c0 */
[----:B------:R-:W-:Y:S01]  /*05a0*/  IMAD.U32 R3, RZ, RZ, UR10 ;  /* 0x0000000aff037e24 */ /* 0x000fe2000f8e00ff */
[----:B------:R-:W-:Y:S01]  /*05b0*/  SHF.R.S32.HI R195, RZ, 0x1f, R194 ;  /* 0x0000001fffc37819 */ /* 0x000fe200000114c2 */
[----:B------:R-:W-:Y:S01]  /*05c0*/  IMAD.IADD R8, R190, 0x1, -R8 ;  /* 0x00000001be087824 */ /* 0x000fe200078e0a08 */
[----:B------:R-:W-:Y:S01]  /*05d0*/  USHF.R.S32.HI UR15, URZ, 0x1f, UR23 ;  /* 0x0000001f3f0f7899 */ /* 0x000fe20008011417 */
[----:B------:R-:W-:Y:S01]  /*05e0*/  IMAD.SHL.U32 R6, R192, 0x40, RZ ;  /* 0x00000040c0067824 */ /* 0x000fe200078e00ff */
[----:B------:R-:W-:Y:S01]  /*05f0*/  USHF.R.S32.HI UR8, URZ, 0x1f, UR10 ;  /* 0x0000001f3f087899 */ /* 0x000fe2000801140a */
[C---:B------:R-:W-:Y:S01]  /*0600*/  @P0 IMAD.HI.U32 R0, R132.reuse, c[0x0][0x24c], RZ ;  /* 0x0000930084000a27 */ /* 0x040fe200078e00ff */
[----:B------:R-:W-:Y:S01]  /*0610*/  UIMAD UR6, UR15, UR4, URZ ;  /* 0x000000040f0672a4 */ /* 0x000fe2000f8e023f */
[----:B------:R-:W-:Y:S01]  /*0620*/  SHF.R.S32.HI R193, RZ, 0x1f, R192 ;  /* 0x0000001fffc17819 */ /* 0x000fe200000114c0 */
[----:B------:R-:W-:Y:S01]  /*0630*/  ULDC UR12, c[0x0][0x198] ;  /* 0x00006600000c7ab9 */ /* 0x000fe20000000800 */
[----:B------:R-:W-:Y:S01]  /*0640*/  IMAD.WIDE.U32 R4, R132, c[0x0][0x270], R194 ;  /* 0x00009c0084047a25 */ /* 0x000fe200078e00c2 */
[----:B------:R-:W-:Y:S01]  /*0650*/  LOP3.LUT R6, R6, 0x1c0, RZ, 0xc0, !PT ;  /* 0x000001c006067812 */ /* 0x000fe200078ec0ff */
[----:B------:R-:W-:-:S02]  /*0660*/  UIMAD UR5, UR23, UR5, UR6 ;  /* 0x00000005170572a4 */ /* 0x000fc4000f8e0206 */
[----:B------:R-:W-:Y:S01]  /*0670*/  IMAD.SHL.U32 R198, R8, 0x8, RZ ;  /* 0x0000000808c67824 */ /* 0x000fe200078e00ff */
[----:B------:R-:W-:Y:S01]  /*0680*/  ULDC.64 UR6, c[0x0][0x1e8] ;  /* 0x00007a0000067ab9 */ /* 0x000fe20000000a00 */
[----:B------:R-:W-:Y:S01]  /*0690*/  IMAD.MOV.U32 R12, RZ, RZ, R132 ;  /* 0x000000ffff0c7224 */ /* 0x000fe200078e0084 */
[----:B------:R-:W-:Y:S01]  /*06a0*/  @P0 SHF.R.U32.HI R12, RZ, c[0x0][0x250], R0 ;  /* 0x00009400ff0c0a19 */ /* 0x000fe20000011600 */
[----:B------:R-:W-:Y:S01]  /*06b0*/  IMAD.IADD R7, R5, 0x1, R7 ;  /* 0x0000000105077824 */ /* 0x000fe200078e0207 */
[----:B------:R-:W-:Y:S01]  /*06c0*/  @!P4 IADD3 R3, P1, P0, R3, UR28, R4 ;  /* 0x0000001c0303cc10 */ /* 0x000fe2000f83e004 */
[----:B------:R-:W-:Y:S01]  /*06d0*/  UIADD3 UR16, UR29, UR5, URZ ;  /* 0x000000051d107290 */ /* 0x000fe2000fffe03f */
[----:B------:R-:W-:Y:S01]  /*06e0*/  LOP3.LUT R5, R6, 0x38, R198, 0xf8, !PT ;  /* 0x0000003806057812 */ /* 0x000fe200078ef8c6 */
[----:B------:R-:W-:Y:S01]  /*06f0*/  UIMAD UR6, UR15, UR6, URZ ;  /* 0x000000060f0672a4 */ /* 0x000fe2000f8e023f */
[----:B------:R-:W-:Y:S01]  /*0700*/  SHF.R.S32.HI R4, RZ, 0x1f, R12 ;  /* 0x0000001fff047819 */ /* 0x000fe2000001140c */
[----:B------:R-:W-:Y:S01]  /*0710*/  ULDC.64 UR4, c[0x0][0x1b8] ;  /* 0x00006e0000047ab9 */ /* 0x000fe20000000a00 */
[----:B------:R-:W-:Y:S01]  /*0720*/  SHF.R.U32.HI R6, RZ, 0x3, R6 ;  /* 0x00000003ff067819 */ /* 0x000fe20000011606 */
[----:B------:R-:W-:Y:S01]  /*0730*/  UIMAD UR4, UR15, UR4, URZ ;  /* 0x000000040f0472a4 */ /* 0x000fe2000f8e023f */
[--C-:B------:R-:W-:Y:S01]  /*0740*/  SHF.R.S32.HI R199, RZ, 0x1f, R198.reuse ;  /* 0x0000001fffc77819 */ /* 0x100fe200000114c6 */
[----:B------:R-:W-:Y:S01]  /*0750*/  IMAD.U32 R16, RZ, RZ, UR23 ;  /* 0x00000017ff107e24 */ /* 0x000fe2000f8e00ff */
[----:B------:R-:W-:Y:S01]  /*0760*/  LOP3.LUT R6, R5, R6, RZ, 0x3c, !PT ;  /* 0x0000000605067212 */ /* 0x000fe200078e3cff */
[C---:B------:R-:W-:Y:S01]  /*0770*/  IMAD R5, R4.reuse, c[0x0][0x1e0], RZ ;  /* 0x0000780004057a24 */ /* 0x040fe200078e02ff */
[----:B------:R-:W-:Y:S01]  /*0780*/  UIMAD UR7, UR23, UR7, UR6 ;  /* 0x00000007170772a4 */ /* 0x000fe2000f8e0206 */
[----:B------:R-:W-:Y:S01]  /*0790*/  IMAD R4, R4, c[0x0][0x1b0], RZ ;  /* 0x00006c0004047a24 */ /* 0x000fe200078e02ff */
[----:B------:R-:W-:Y:S01]  /*07a0*/  UIMAD UR6, UR23, UR5, UR4 ;  /* 0x00000005170672a4 */ /* 0x000fe2000f8e0204 */
[C---:B------:R-:W-:Y:S01]  /*07b0*/  IMAD R5, R12.reuse, c[0x0][0x1e4], R5 ;  /* 0x000079000c057a24 */ /* 0x040fe200078e0205 */
[----:B------:R-:W-:Y:S01]  /*07c0*/  UIADD3 UR12, -UR9, UR12, URZ ;  /* 0x0000000c090c7290 */ /* 0x000fe2000fffe13f */
[----:B------:R-:W-:Y:S01]  /*07d0*/  IMAD.WIDE.U32 R14, R12, c[0x0][0x1e0], R198 ;  /* 0x000078000c0e7a25 */ /* 0x000fe200078e00c6 */
[----:B------:R-:W-:-:S02]  /*07e0*/  ULDC.64 UR4, c[0x0][0x188] ;  /* 0x0000620000047ab9 */ /* 0x000fc40000000a00 */
[----:B------:R-:W-:Y:S01]  /*07f0*/  UIMAD.WIDE.U32 UR30, UR23, UR4, URZ ;  /* 0x00000004171e72a5 */ /* 0x000fe2000f8e003f */
[C---:B------:R-:W-:Y:S01]  /*0800*/  IMAD R4, R12.reuse, c[0x0][0x1b4], R4 ;  /* 0x00006d000c047a24 */ /* 0x040fe200078e0204 */
[----:B------:R-:W-:Y:S01]  /*0810*/  UIMAD UR14, UR15, UR4, URZ ;  /* 0x000000040f0e72a4 */ /* 0x000fe2000f8e023f */
[----:B------:R-:W-:Y:S01]  /*0820*/  IMAD.WIDE.U32 R12, R12, c[0x0][0x1b0], R198 ;  /* 0x00006c000c0c7a25 */ /* 0x000fe200078e00c6 */
[----:B------:R-:W-:Y:S02]  /*0830*/  USHF.R.S32.HI UR24, URZ, 0x1f, UR13 ;  /* 0x0000001f3f187899 */ /* 0x000fe4000801140d */
[----:B------:R-:W-:Y:S01]  /*0840*/  UIMAD UR14, UR23, UR5, UR14 ;  /* 0x00000005170e72a4 */ /* 0x000fe2000f8e020e */
[----:B------:R-:W-:Y:S01]  /*0850*/  IMAD.IADD R19, R13, 0x1, R4 ;  /* 0x000000010d137824 */ /* 0x000fe200078e0204 */
[----:B------:R-:W-:Y:S01]  /*0860*/  UMOV UR11, 0x6 ;  /* 0x00000006000b7882 */ /* 0x000fe20000000000 */
[----:B------:R-:W-:Y:S01]  /*0870*/  IMAD.IADD R15, R15, 0x1, R5 ;  /* 0x000000010f0f7824 */ /* 0x000fe200078e0205 */
[----:B------:R-:W-:Y:S01]  /*0880*/  ULDC.64 UR4, c[0x0][0x178] ;  /* 0x00005e0000047ab9 */ /* 0x000fe20000000a00 */
[----:B------:R-:W-:Y:S01]  /*0890*/  IMAD.MOV.U32 R18, RZ, RZ, R12 ;  /* 0x000000ffff127224 */ /* 0x000fe200078e000c */
[----:B------:R-:W-:Y:S01]  /*08a0*/  UIADD3 UR14, UR31, UR14, URZ ;  /* 0x0000000e1f0e7290 */ /* 0x000fe2000fffe03f */
[----:B------:R-:W-:Y:S01]  /*08b0*/  IMAD.U32 R4, RZ, RZ, UR23 ;  /* 0x00000017ff047e24 */ /* 0x000fe2000f8e00ff */
[----:B------:R-:W-:Y:S01]  /*08c0*/  UIMAD.WIDE.U32 UR20, UR13, UR4, URZ ;  /* 0x000000040d1472a5 */ /* 0x000fe2000f8e003f */
[----:B------:R-:W-:-:S02]  /*08d0*/  IMAD.U32 R0, RZ, RZ, UR8 ;  /* 0x00000008ff007e24 */ /* 0x000fc4000f8e00ff */
[----:B------:R-:W-:Y:S02]  /*08e0*/  IMAD.U32 R10, RZ, RZ, UR22 ;  /* 0x00000016ff0a7e24 */ /* 0x000fe4000f8e00ff */
[----:B------:R-:W-:Y:S01]  /*08f0*/  IMAD.WIDE.U32 R16, R16, c[0x0][0x1e8], R14 ;  /* 0x00007a0010107a25 */ /* 0x000fe200078e000e */
[----:B------:R-:W-:Y:S02]  /*0900*/  @!P4 IADD3.X R0, R0, UR16, R7, P1, P0 ;  /* 0x000000100000cc10 */ /* 0x000fe40008fe0407 */
[----:B------:R-:W-:Y:S01]  /*0910*/  LEA.HI R7, R9, R190, RZ, 0x6 ;  /* 0x000000be09077211 */ /* 0x000fe200078f30ff */
[----:B------:R-:W-:Y:S01]  /*0920*/  IMAD.WIDE.U32 R4, R4, c[0x0][0x1b8], R18 ;  /* 0x00006e0004047a25 */ /* 0x000fe200078e0012 */
[----:B------:R-:W-:-:S03]  /*0930*/  IADD3 R17, R17, UR7, RZ ;  /* 0x0000000711117c10 */ /* 0x000fc6000fffe0ff */
[----:B------:R-:W-:Y:S01]  /*0940*/  IMAD.WIDE R10, R10, 0x80, R192 ;  /* 0x000000800a0a7825 */ /* 0x000fe200078e02c0 */
[----:B------:R-:W-:Y:S01]  /*0950*/  IADD3 R19, R5, UR6, RZ ;  /* 0x0000000605137c10 */ /* 0x000fe2000fffe0ff */
[----:B------:R-:W-:Y:S02]  /*0960*/  ULDC.64 UR6, c[0x0][0x1d8] ;  /* 0x0000760000067ab9 */ /* 0x000fe40000000a00 */
[----:B------:R-:W-:Y:S01]  /*0970*/  IMAD R5, R11, c[0x0][0x1d8], RZ ;  /* 0x000076000b057a24 */ /* 0x000fe200078e02ff */
[----:B------:R-:W-:Y:S01]  /*0980*/  USHF.L.U64.HI UR18, UR6, UR11, UR7 ;  /* 0x0000000b06127299 */ /* 0x000fe20008010207 */
[----:B------:R-:W-:Y:S01]  /*0990*/  IMAD.SHL.U32 R7, R7, 0x8, RZ ;  /* 0x0000000807077824 */ /* 0x000fe200078e00ff */
[----:B------:R-:W-:Y:S01]  /*09a0*/  UIMAD UR7, UR24, UR4, URZ ;  /* 0x00000004180772a4 */ /* 0x000fe2000f8e023f */
[----:B------:R-:W-:Y:S01]  /*09b0*/  IMAD.WIDE.U32 R14, R132, c[0x0][0x180], R198 ;  /* 0x00006000840e7a25 */ /* 0x000fe200078e00c6 */
[----:B------:R-:W-:Y:S02]  /*09c0*/  USHF.L.U32 UR19, UR6, 0x6, URZ ;  /* 0x0000000606137899 */ /* 0x000fe4000800063f */
[----:B------:R-:W-:Y:S01]  /*09d0*/  LOP3.LUT R7, R6, 0xfffffe00, R7, 0xf8, !PT ;  /* 0xfffffe0006077812 */ /* 0x000fe200078ef807 */
[----:B------:R-:W-:Y:S01]  /*09e0*/  IMAD.WIDE.U32 R202, R192, c[0x0][0x178], RZ ;  /* 0x00005e00c0ca7a25 */ /* 0x000fe200078e00ff */
[----:B------:R-:W-:-:S03]  /*09f0*/  UIMAD UR7, UR13, UR5, UR7 ;  /* 0x000000050d0772a4 */ /* 0x000fc6000f8e0207 */
[----:B------:R-:W-:Y:S01]  /*0a00*/  IMAD R12, R2, c[0x0][0x180], RZ ;  /* 0x00006000020c7a24 */ /* 0x000fe200078e02ff */
[----:B------:R-:W-:Y:S01]  /*0a10*/  IADD3 R6, P1, P0, R202, UR30, R14 ;  /* 0x0000001eca067c10 */ /* 0x000fe2000f83e00e */
[C---:B------:R-:W-:Y:S01]  /*0a20*/  IMAD R5, R10.reuse, c[0x0][0x1dc], R5 ;  /* 0x000077000a057a24 */ /* 0x040fe200078e0205 */
[----:B------:R-:W-:Y:S01]  /*0a30*/  UIADD3 UR7, UR21, UR7, URZ ;  /* 0x0000000715077290 */ /* 0x000fe2000fffe03f */
[----:B------:R-:W-:-:S04]  /*0a40*/  IMAD.WIDE.U32 R16, R10, c[0x0][0x1d8], R16 ;  /* 0x000076000a107a25 */ /* 0x000fc800078e0010 */
[----:B------:R-:W-:Y:S01]  /*0a50*/  IMAD R12, R132, c[0x0][0x184], R12 ;  /* 0x00006100840c7a24 */ /* 0x000fe200078e020c */
[----:B------:R-:W-:Y:S01]  /*0a60*/  LEA R14, P3, R16, c[0x0][0x1c0], 0x1 ;  /* 0x00007000100e7a11 */ /* 0x000fe200078608ff */
[----:B------:R-:W-:Y:S02]  /*0a70*/  IMAD.IADD R5, R17, 0x1, R5 ;  /* 0x0000000111057824 */ /* 0x000fe400078e0205 */
[----:B------:R-:W-:Y:S01]  /*0a80*/  IMAD.MOV.U32 R18, RZ, RZ, R4 ;  /* 0x000000ffff127224 */ /* 0x000fe200078e0004 */
[----:B------:R-:W-:Y:S01]  /*0a90*/  IADD3 R4, -R192, UR12, RZ ;  /* 0x0000000cc0047c10 */ /* 0x000fe2000fffe1ff */
[----:B------:R-:W-:Y:S01]  /*0aa0*/  IMAD.IADD R12, R15, 0x1, R12 ;  /* 0x000000010f0c7824 */ /* 0x000fe200078e020c */
[----:B------:R-:W-:Y:S01]  /*0ab0*/  LEA.HI.X R15, R16, c[0x0][0x1c4], R5, 0x1, P3 ;  /* 0x00007100100f7a11 */ /* 0x000fe200018f0c05 */
[----:B------:R-:W-:Y:S01]  /*0ac0*/  IMAD R11, R11, c[0x0][0x1a8], RZ ;  /* 0x00006a000b0b7a24 */ /* 0x000fe200078e02ff */
[C---:B------:R-:W-:Y:S01]  /*0ad0*/  ISETP.GE.AND P6, PT, R4.reuse, 0x1, PT ;  /* 0x000000010400780c */ /* 0x040fe20003fc6270 */
[----:B------:R-:W-:Y:S01]  /*0ae0*/  IMAD R5, R193, c[0x0][0x178], RZ ;  /* 0x00005e00c1057a24 */ /* 0x000fe200078e02ff */
[----:B------:R-:W-:Y:S01]  /*0af0*/  ISETP.GE.AND P3, PT, R4, 0x41, PT ;  /* 0x000000410400780c */ /* 0x000fe20003f66270 */
[----:B------:R-:W-:Y:S01]  /*0b00*/  IMAD R11, R10, c[0x0][0x1ac], R11 ;  /* 0x00006b000a0b7a24 */ /* 0x000fe200078e020b */
[----:B------:R-:W-:Y:S01]  /*0b10*/  ISETP.GE.OR P5, PT, R198, c[0x0][0x1cc], !P6 ;  /* 0x00007300c6007a0c */ /* 0x000fe200077a6670 */
[----:B------:R-:W-:Y:S01]  /*0b20*/  IMAD.WIDE.U32 R18, R10, c[0x0][0x1a8], R18 ;  /* 0x00006a000a127a25 */ /* 0x000fe200078e0012 */
[----:B------:R-:W-:-:S03]  /*0b30*/  ISETP.GE.OR P6, PT, R198, c[0x0][0x19c], !P6 ;  /* 0x00006700c6007a0c */ /* 0x000fc600077c6670 */
[----:B------:R-:W-:Y:S01]  /*0b40*/  IMAD R5, R192, c[0x0][0x17c], R5 ;  /* 0x00005f00c0057a24 */ /* 0x000fe200078e0205 */
[C---:B------:R-:W-:Y:S01]  /*0b50*/  LEA R10, P2, R18.reuse, c[0x0][0x190], 0x1 ;  /* 0x00006400120a7a11 */ /* 0x040fe200078408ff */
[----:B------:R-:W-:Y:S02]  /*0b60*/  IMAD.IADD R11, R19, 0x1, R11 ;  /* 0x00000001130b7824 */ /* 0x000fe400078e020b */
[----:B------:R-:W-:Y:S02]  /*0b70*/  IMAD.IADD R188, R203, 0x1, R5 ;  /* 0x00000001cbbc7824 */ /* 0x000fe400078e0205 */
[----:B------:R-:W-:Y:S01]  /*0b80*/  IMAD.SHL.U32 R7, R7, 0x2, RZ ;  /* 0x0000000207077824 */ /* 0x000fe200078e00ff */
[----:B------:R-:W-:Y:S01]  /*0b90*/  LEA.HI.X R11, R18, c[0x0][0x194], R11, 0x1, P2 ;  /* 0x00006500120b7a11 */ /* 0x000fe200010f0c0b */
[----:B------:R-:W-:Y:S01]  /*0ba0*/  IMAD.U32 R16, RZ, RZ, UR20 ;  /* 0x00000014ff107e24 */ /* 0x000fe2000f8e00ff */
[----:B------:R-:W-:Y:S01]  /*0bb0*/  IADD3.X R12, R188, UR14, R12, P1, P0 ;  /* 0x0000000ebc0c7c10 */ /* 0x000fe20008fe040c */
[----:B------:R-:W-:Y:S01]  /*0bc0*/  IMAD.U32 R5, RZ, RZ, UR7 ;  /* 0x00000007ff057e24 */ /* 0x000fe2000f8e00ff */
[----:B------:R-:W-:Y:S01]  /*0bd0*/  IADD3 R18, P1, R14, UR19, RZ ;  /* 0x000000130e127c10 */ /* 0x000fe2000ff3e0ff */
[----:B------:R-:W-:Y:S01]  /*0be0*/  @!PT LDS RZ, [RZ] ;  /* 0x00000000fffff984 */ /* 0x000fe20000000800 */
[----:B------:R-:W-:Y:S01]  /*0bf0*/  @!PT LDS RZ, [RZ] ;  /* 0x00000000fffff984 */ /* 0x000fe20000000800 */
[----:B------:R-:W-:Y:S01]  /*0c00*/  @!PT LDS RZ, [RZ] ;  /* 0x00000000fffff984 */ /* 0x000fe20000000800 */
[----:B------:R1:W-:Y:S01]  /*0c10*/  LDGSTS.E.BYPASS.LTC128B.128 [R7+0x4080], [R14.64], !P5 ;  /* 0x040800000e077fae */ /* 0x0003e2000e901d60 */
[----:B------:R-:W-:Y:S01]  /*0c20*/  ISETP.GE.AND P5, PT, R4, 0x21, PT ;  /* 0x000000210400780c */ /* 0x000fe20003fa6270 */
[----:B------:R-:W-:Y:S01]  /*0c30*/  ULDC.64 UR6, c[0x0][0x290] ;  /* 0x0000a40000067ab9 */ /* 0x000fe20000000a00 */
[----:B------:R-:W-:Y:S01]  /*0c40*/  IADD3.X R19, R15, UR18, RZ, P1, !PT ;  /* 0x000000120f137c10 */ /* 0x000fe20008ffe4ff */
[----:B------:R-:W-:Y:S01]  /*0c50*/  UIMAD UR17, UR15, UR6, URZ ;  /* 0x000000060f1172a4 */ /* 0x000fe2000f8e023f */
[----:B------:R-:W-:Y:S01]  /*0c60*/  ISETP.GE.OR P2, PT, R198, c[0x0][0x1cc], !P5 ;  /* 0x00007300c6007a0c */ /* 0x000fe20006f46670 */
[----:B------:R-:W-:Y:S01]  /*0c70*/  IMAD.U32 R17, RZ, RZ, UR21 ;  /* 0x00000015ff117e24 */ /* 0x000fe2000f8e00ff */
[----:B------:R-:W-:Y:S01]  /*0c80*/  LEA R6, P0, R16, R6, 0x7 ;  /* 0x0000000610067211 */ /* 0x000fe200078038ff */
[----:B------:R-:W-:Y:S01]  /*0c90*/  UIMAD.WIDE.U32 UR20, UR23, UR6, URZ ;  /* 0x00000006171472a5 */ /* 0x000fe2000f8e003f */
[----:B------:R-:W-:Y:S01]  /*0ca0*/  ISETP.GE.OR P5, PT, R198, c[0x0][0x19c], !P5 ;  /* 0x00006700c6007a0c */ /* 0x000fe20006fa6670 */
[----:B------:R-:W-:Y:S01]  /*0cb0*/  UIMAD UR17, UR23, UR7, UR17 ;  /* 0x00000007171172a4 */ /* 0x000fe2000f8e0211 */
[----:B------:R-:W-:Y:S01]  /*0cc0*/  LEA.HI.X R5, R16, R12, R5, 0x7, P0 ;  /* 0x0000000c10057211 */ /* 0x000fe200000f3c05 */
[----:B------:R-:W-:Y:S01]  /*0cd0*/  IMAD.WIDE.U32 R12, R132, c[0x0][0x288], R194 ;  /* 0x0000a200840c7a25 */ /* 0x000fe200078e00c2 */
[C---:B------:R-:W-:Y:S01]  /*0ce0*/  LEA R16, P0, R6.reuse, c[0x0][0x160], 0x1 ;  /* 0x0000580006107a11 */ /* 0x040fe200078008ff */
[----:B------:R-:W-:Y:S01]  /*0cf0*/  UIADD3 UR17, UR21, UR17, URZ ;  /* 0x0000001115117290 */ /* 0x000fe2000fffe03f */
[C---:B------:R-:W-:Y:S01]  /*0d00*/  IADD3 R197, R7.reuse, 0x8080, RZ ;  /* 0x0000808007c57810 */ /* 0x040fe20007ffe0ff */
[----:B------:R-:W-:Y:S01]  /*0d10*/  ULDC.64 UR6, c[0x0][0x1a8] ;  /* 0x00006a0000067ab9 */ /* 0x000fe20000000a00 */
[----:B------:R-:W-:Y:S01]  /*0d20*/  LEA.HI.X R17, R6, c[0x0][0x164], R5, 0x1, P0 ;  /* 0x0000590006117a11 */ /* 0x000fe200000f0c05 */
[----:B------:R-:W-:Y:S01]  /*0d30*/  IMAD R5, R2, c[0x0][0x288], RZ ;  /* 0x0000a20002057a24 */ /* 0x000fe200078e02ff */
[----:B------:R2:W-:Y:S01]  /*0d40*/  LDGSTS.E.BYPASS.LTC128B.128 [R7+0x5080], [R18.64], !P2 ;  /* 0x0508000012077fae */ /* 0x0005e2000d101d60 */
[----:B------:R-:W-:Y:S01]  /*0d50*/  ISETP.GE.AND P2, PT, R4, 0x61, PT ;  /* 0x000000610400780c */ /* 0x000fe20003f46270 */
[----:B------:R-:W-:Y:S01]  /*0d60*/  USHF.L.U64.HI UR7, UR6, UR11, UR7 ;  /* 0x0000000b06077299 */ /* 0x000fe20008010207 */
[----:B------:R-:W-:Y:S01]  /*0d70*/  IMAD R5, R132, c[0x0][0x28c], R5 ;  /* 0x0000a30084057a24 */ /* 0x000fe200078e0205 */
[----:B------:R-:W-:Y:S01]  /*0d80*/  IADD3 R196, R7, 0x10080, RZ ;  /* 0x0001008007c47810 */ /* 0x000fe20007ffe0ff */
[----:B------:R-:W-:-:S02]  /*0d90*/  IMAD R2, R2, c[0x0][0x210], RZ ;  /* 0x0000840002027a24 */ /* 0x000fc400078e02ff */
[----:B------:R-:W-:Y:S01]  /*0da0*/  IMAD R189, R193, c[0x0][0x208], RZ ;  /* 0x00008200c1bd7a24 */ /* 0x000fe200078e02ff */
[----:B-1----:R-:W-:Y:S01]  /*0db0*/  IADD3 R14, P1, R18, UR19, RZ ;  /* 0x00000013120e7c10 */ /* 0x002fe2000ff3e0ff */
[C---:B------:R-:W-:Y:S02]  /*0dc0*/  IMAD R2, R132.reuse, c[0x0][0x214], R2 ;  /* 0x0000850084027a24 */ /* 0x040fe400078e0202 */
[----:B------:R-:W-:Y:S01]  /*0dd0*/  IMAD.WIDE.U32 R132, R132, c[0x0][0x210], R198 ;  /* 0x0000840084847a25 */ /* 0x000fe200078e00c6 */
[----:B------:R-:W-:Y:S02]  /*0de0*/  IADD3.X R15, R19, UR18, RZ, P1, !PT ;  /* 0x00000012130f7c10 */ /* 0x000fe40008ffe4ff */
[----:B------:R-:W-:Y:S01]  /*0df0*/  ISETP.GE.OR P1, PT, R198, c[0x0][0x1cc], !P3 ;  /* 0x00007300c6007a0c */ /* 0x000fe20005f26670 */
[----:B------:R-:W-:Y:S01]  /*0e00*/  IMAD R189, R192, c[0x0][0x20c], R189 ;  /* 0x00008300c0bd7a24 */ /* 0x000fe200078e02bd */
[----:B------:R-:W-:Y:S01]  /*0e10*/  ISETP.GE.OR P3, PT, R198, c[0x0][0x19c], !P3 ;  /* 0x00006700c6007a0c */ /* 0x000fe20005f66670 */
[----:B------:R-:W-:-:S10]  /*0e20*/  IMAD.IADD R2, R133, 0x1, R2 ;  /* 0x0000000185027824 */ /* 0x000fd400078e0202 */
[----:B------:R1:W-:Y:S01]  /*0e30*/  LDGSTS.E.BYPASS.LTC128B.128 [R7+0x6080], [R14.64], !P1 ;  /* 0x060800000e077fae */ /* 0x0003e2000c901d60 */
[----:B------:R-:W-:Y:S01]  /*0e40*/  IADD3 R6, P1, R12, UR20, RZ ;  /* 0x000000140c067c10 */ /* 0x000fe2000ff3e0ff */
[----:B------:R-:W-:-:S03]  /*0e50*/  USHF.L.U32 UR20, UR6, 0x6, URZ ;  /* 0x0000000606147899 */ /* 0x000fc6000800063f */
[----:B------:R-:W-:Y:S02]  /*0e60*/  IADD3.X R5, R13, UR17, R5, P1, !PT ;  /* 0x000000110d057c10 */ /* 0x000fe40008ffe405 */
[----:B------:R-:W-:Y:S02]  /*0e70*/  ISETP.GE.OR P1, PT, R198, c[0x0][0x1cc], !P2 ;  /* 0x00007300c6007a0c */ /* 0x000fe40005726670 */
[----:B-1----:R-:W-:Y:S01]  /*0e80*/  IADD3 R14, P0, R14, UR19, RZ ;  /* 0x000000130e0e7c10 */ /* 0x002fe2000ff1e0ff */
[----:B------:R-:W-:-:S03]  /*0e90*/  USHF.L.U32 UR19, UR4, 0x6, URZ ;  /* 0x0000000604137899 */ /* 0x000fc6000800063f */
[----:B------:R-:W-:Y:S01]  /*0ea0*/  IADD3.X R15, R15, UR18, RZ, P0, !PT ;  /* 0x000000120f0f7c10 */ /* 0x000fe200087fe4ff */
[----:B------:R-:W-:Y:S01]  /*0eb0*/  USHF.L.U64.HI UR18, UR4, UR11, UR5 ;  /* 0x0000000b04127299 */ /* 0x000fe20008010205 */
[----:B------:R-:W-:Y:S02]  /*0ec0*/  @!P4 LEA R12, P0, R3, c[0x0][0x258], 0x2 ;  /* 0x00009600030cca11 */ /* 0x000fe400078010ff */
[----:B------:R-:W-:-:S03]  /*0ed0*/  ULDC.64 UR4, c[0x0][0x218] ;  /* 0x0000860000047ab9 */ /* 0x000fc60000000a00 */
[----:B------:R1:W-:Y:S01]  /*0ee0*/  LDGSTS.E.BYPASS.LTC128B.128 [R7+0x7080], [R14.64], !P1 ;  /* 0x070800000e077fae */ /* 0x0003e2000c901d60 */
[----:B------:R-:W-:Y:S01]  /*0ef0*/  @!P4 LEA.HI.X R13, R3, c[0x0][0x25c], R0, 0x2, P0 ;  /* 0x00009700030dca11 */ /* 0x000fe200000f1400 */
[----:B------:R-:W-:Y:S01]  /*0f00*/  IMAD.U32 R0, RZ, RZ, UR10 ;  /* 0x0000000aff007e24 */ /* 0x000fe2000f8e00ff */
[----:B--2---:R-:W-:Y:S01]  /*0f10*/  IADD3 R18, P0, R10, UR20, RZ ;  /* 0x000000140a127c10 */ /* 0x004fe2000ff1e0ff */
[----:B------:R2:W-:Y:S01]  /*0f20*/  LDGSTS.E.BYPASS.LTC128B.128 [R7+0x80], [R10.64], !P6 ;  /* 0x000800000a077fae */ /* 0x0005e2000f101d60 */
[----:B------:R-:W-:Y:S01]  /*0f30*/  ISETP.GE.AND P6, PT, R198, c[0x0][0x16c], PT ;  /* 0x00005b00c6007a0c */ /* 0x000fe20003fc6270 */
[----:B------:R-:W-:Y:S01]  /*0f40*/  UIMAD UR15, UR15, UR4, URZ ;  /* 0x000000040f0f72a4 */ /* 0x000fe2000f8e023f */
[----:B------:R-:W-:Y:S01]  /*0f50*/  IADD3.X R19, R11, UR7, RZ, P0, !PT ;  /* 0x000000070b137c10 */ /* 0x000fe200087fe4ff */
[----:B------:R-:W-:Y:S01]  /*0f60*/  UIMAD.WIDE.U32 UR34, UR23, UR4, URZ ;  /* 0x00000004172272a5 */ /* 0x000fe2000f8e003f */
[----:B------:R-:W-:Y:S01]  /*0f70*/  IADD3 R0, -R192, c[0x0][0x168], -R0 ;  /* 0x00005a00c0007a10 */ /* 0x000fe20007ffe900 */
[----:B------:R-:W-:-:S02]  /*0f80*/  UIMAD UR15, UR23, UR5, UR15 ;  /* 0x00000005170f72a4 */ /* 0x000fc4000f8e020f */
[----:B------:R3:W-:Y:S01]  /*0f90*/  LDGSTS.E.BYPASS.LTC128B.128 [R7+0x1080], [R18.64], !P5 ;  /* 0x0108000012077fae */ /* 0x0007e2000e901d60 */
[----:B------:R-:W-:Y:S01]  /*0fa0*/  UMOV UR4, 0x7 ;  /* 0x0000000700047882 */ /* 0x000fe20000000000 */
[----:B------:R-:W-:Y:S01]  /*0fb0*/  ISETP.GE.AND P5, PT, R198, c[0x0][0x1fc], PT ;  /* 0x00007f00c6007a0c */ /* 0x000fe20003fa6270 */
[----:B------:R-:W-:Y:S01]  /*0fc0*/  UIADD3 UR15, UR35, UR15, URZ ;  /* 0x0000000f230f7290 */ /* 0x000fe2000fffe03f */
[----:B-1----:R-:W-:-:S04]  /*0fd0*/  IADD3 R14, P0, R18, UR20, RZ ;  /* 0x00000014120e7c10 */ /* 0x002fc8000ff1e0ff */
[----:B------:R-:W-:Y:S02]  /*0fe0*/  IADD3.X R15, R19, UR7, RZ, P0, !PT ;  /* 0x00000007130f7c10 */ /* 0x000fe400087fe4ff */
[----:B--2---:R-:W-:Y:S01]  /*0ff0*/  IADD3 R10, P1, R14, UR20, RZ ;  /* 0x000000140e0a7c10 */ /* 0x004fe2000ff3e0ff */
[----:B------:R-:W-:Y:S01]  /*1000*/  ULDC.64 UR20, c[0x0][0x208] ;  /* 0x0000820000147ab9 */ /* 0x000fe20000000a00 */
[----:B------:R-:W-:Y:S01]  /*1010*/  ISETP.LT.OR P0, PT, R0, 0x1, P6 ;  /* 0x000000010000780c */ /* 0x000fe20003701670 */
[----:B------:R1:W-:Y:S01]  /*1020*/  LDGSTS.E.BYPASS.LTC128B.128 [R7+0x2080], [R14.64], !P3 ;  /* 0x020800000e077fae */ /* 0x0003e2000d901d60 */
[----:B------:R-:W-:Y:S01]  /*1030*/  ISETP.GE.OR P3, PT, R198, c[0x0][0x19c], !P2 ;  /* 0x00006700c6007a0c */ /* 0x000fe20005766670 */
[----:B------:R-:W-:Y:S01]  /*1040*/  USHF.L.U32 UR5, UR20, 0x7, URZ ;  /* 0x0000000714057899 */ /* 0x000fe2000800063f */
[----:B------:R-:W-:Y:S01]  /*1050*/  IADD3.X R11, R15, UR7, RZ, P1, !PT ;  /* 0x000000070f0b7c10 */ /* 0x000fe20008ffe4ff */
[----:B---3--:R-:W-:Y:S01]  /*1060*/  IMAD.WIDE.U32 R18, R192, c[0x0][0x208], RZ ;  /* 0x00008200c0127a25 */ /* 0x008fe200078e00ff */
[----:B------:R-:W-:-:S02]  /*1070*/  USHF.L.U64.HI UR4, UR20, UR4, UR21 ;  /* 0x0000000414047299 */ /* 0x000fc40008010215 */
[----:B------:R-:W-:Y:S01]  /*1080*/  USHF.L.U32 UR21, UR20, 0x6, URZ ;  /* 0x0000000614157899 */ /* 0x000fe2000800063f */
[----:B------:R-:W-:Y:S01]  /*1090*/  IMAD.IADD R189, R19, 0x1, R189 ;  /* 0x0000000113bd7824 */ /* 0x000fe200078e02bd */
[----:B------:R-:W-:-:S04]  /*10a0*/  UIMAD UR6, UR4, UR13, URZ ;  /* 0x0000000d040672a4 */ /* 0x000fc8000f8e023f */
[----:B------:R-:W-:Y:S01]  /*10b0*/  UIMAD UR6, UR24, UR5, UR6 ;  /* 0x00000005180672a4 */ /* 0x000fe2000f8e0206 */
[----:B------:R2:W-:Y:S01]  /*10c0*/  LDGSTS.E.BYPASS.LTC128B.128 [R7+0x3080], [R10.64], !P3 ;  /* 0x030800000a077fae */ /* 0x0005e2000d901d60 */
[----:B------:R-:W-:-:S03]  /*10d0*/  ISETP.LT.OR P3, PT, R0, 0x21, P6 ;  /* 0x000000210000780c */ /* 0x000fc60003761670 */
[----:B------:R-:W0:Y:S04]  /*10e0*/  LDGDEPBAR ;  /* 0x00000000000079af */ /* 0x000e280000000000 */
[----:B------:R3:W-:Y:S01]  /*10f0*/  LDGSTS.E.BYPASS.LTC128B.128 [R7+0x8080], [R16.64], !P0 ;  /* 0x0808000010077fae */ /* 0x0007e2000c101d60 */
[----:B-1----:R-:W-:-:S04]  /*1100*/  IADD3 R14, P2, P1, R18, UR34, R132 ;  /* 0x00000022120e7c10 */ /* 0x002fc8000f95e084 */
[----:B------:R-:W-:Y:S02]  /*1110*/  IADD3.X R15, R189, UR15, R2, P2, P1 ;  /* 0x0000000fbd0f7c10 */ /* 0x000fe400097e2402 */
[----:B------:R-:W-:Y:S01]  /*1120*/  ISETP.LT.OR P2, PT, R0, 0x61, P6 ;  /* 0x000000610000780c */ /* 0x000fe20003741670 */
[----:B--2---:R-:W-:Y:S01]  /*1130*/  IMAD.U32 R10, RZ, RZ, UR5 ;  /* 0x00000005ff0a7e24 */ /* 0x004fe2000f8e00ff */
[----:B------:R-:W-:-:S03]  /*1140*/  LEA.HI R11, R9, R190, RZ, 0x4 ;  /* 0x000000be090b7211 */ /* 0x000fc600078f20ff */
[----:B------:R-:W-:Y:S01]  /*1150*/  IMAD.WIDE.U32 R18, R10, UR13, R14 ;  /* 0x0000000d0a127c25 */ /* 0x000fe2000f8e000e */
[----:B------:R-:W-:Y:S02]  /*1160*/  SHF.R.S32.HI R3, RZ, 0x4, R11 ;  /* 0x00000004ff037819 */ /* 0x000fe4000001140b */
[----:B---3--:R-:W-:Y:S02]  /*1170*/  IADD3 R16, P0, R16, UR19, RZ ;  /* 0x0000001310107c10 */ /* 0x008fe4000ff1e0ff */
[----:B------:R-:W-:Y:S02]  /*1180*/  LEA.HI R184, R11, R3, RZ, 0x1 ;  /* 0x000000030bb87211 */ /* 0x000fe400078f08ff */
[----:B------:R-:W-:Y:S02]  /*1190*/  IADD3.X R17, R17, UR18, RZ, P0, !PT ;  /* 0x0000001211117c10 */ /* 0x000fe400087fe4ff */
[----:B------:R-:W-:Y:S02]  /*11a0*/  IADD3 R22, P1, R16, UR19, RZ ;  /* 0x0000001310167c10 */ /* 0x000fe4000ff3e0ff */
[----:B------:R-:W-:Y:S01]  /*11b0*/  IADD3 R2, R19, UR6, RZ ;  /* 0x0000000613027c10 */ /* 0x000fe2000fffe0ff */
[----:B------:R1:W-:Y:S01]  /*11c0*/  LDGSTS.E.BYPASS.LTC128B.128 [R7+0x9080], [R16.64], !P3 ;  /* 0x0908000010077fae */ /* 0x0003e2000d901d60 */
[----:B------:R-:W-:Y:S01]  /*11d0*/  IADD3.X R23, R17, UR18, RZ, P1, !PT ;  /* 0x0000001211177c10 */ /* 0x000fe20008ffe4ff */
[----:B------:R-:W-:Y:S01]  /*11e0*/  ULDC UR6, c[0x0][0x20c] ;  /* 0x0000830000067ab9 */ /* 0x000fe20000000800 */
[----:B------:R-:W-:Y:S01]  /*11f0*/  IADD3 R20, P1, R22, UR19, RZ ;  /* 0x0000001316147c10 */ /* 0x000fe2000ff3e0ff */
[----:B------:R-:W-:Y:S01]  /*1200*/  USHF.L.U64.HI UR20, UR20, UR11, UR6 ;  /* 0x0000000b14147299 */ /* 0x000fe20008010206 */
[----:B------:R-:W-:Y:S01]  /*1210*/  ISETP.LT.OR P3, PT, R0, 0x41, P6 ;  /* 0x000000410000780c */ /* 0x000fe20003761670 */
[----:B------:R-:W-:Y:S01]  /*1220*/  UIADD3 UR6, UR13, 0x1, URZ ;  /* 0x000000010d067890 */ /* 0x000fe2000fffe03f */
[----:B------:R-:W-:-:S02]  /*1230*/  IADD3.X R21, R23, UR18, RZ, P1, !PT ;  /* 0x0000001217157c10 */ /* 0x000fc40008ffe4ff */
[----:B------:R-:W-:Y:S01]  /*1240*/  ISETP.LT.OR P1, PT, R0, 0x1, P5 ;  /* 0x000000010000780c */ /* 0x000fe20002f21670 */
[----:B------:R-:W-:Y:S01]  /*1250*/  UISETP.GE.AND UP0, UPT, UR6, UR27, UPT ;  /* 0x0000001b0600728c */ /* 0x000fe2000bf06270 */
[----:B------:R-:W-:Y:S02]  /*1260*/  LOP3.LUT R184, R184, 0xfffffffe, RZ, 0xc0, !PT ;  /* 0xfffffffeb8b87812 */ /* 0x000fe400078ec0ff */
[----:B------:R-:W-:-:S03]  /*1270*/  LOP3.LUT R11, R11, 0xfffffff0, RZ, 0xc0, !PT ;  /* 0xfffffff00b0b7812 */ /* 0x000fc600078ec0ff */
[----:B------:R-:W-:Y:S01]  /*1280*/  IMAD.IADD R184, R3, 0x1, -R184 ;  /* 0x0000000103b87824 */ /* 0x000fe200078e0ab8 */
[----:B------:R-:W-:Y:S01]  /*1290*/  LEA.HI R3, R9, R190, RZ, 0x5 ;  /* 0x000000be09037211 */ /* 0x000fe200078f28ff */
[----:B------:R2:W-:Y:S01]  /*12a0*/  LDGSTS.E.BYPASS.LTC128B.128 [R7+0xa080], [R22.64], !P3 ;  /* 0x0a08000016077fae */ /* 0x0005e2000d901d60 */
[----:B------:R-:W-:Y:S01]  /*12b0*/  IMAD.IADD R11, R190, 0x1, -R11 ;  /* 0x00000001be0b7824 */ /* 0x000fe200078e0a0b */
[----:B------:R-:W-:Y:S01]  /*12c0*/  ISETP.LT.OR P3, PT, R0, 0x41, P5 ;  /* 0x000000410000780c */ /* 0x000fe20002f61670 */
[----:B------:R-:W-:Y:S01]  /*12d0*/  IMAD.SHL.U32 R186, R184, 0x10, RZ ;  /* 0x00000010b8ba7824 */ /* 0x000fe200078e00ff */
[----:B------:R3:W-:Y:S01]  /*12e0*/  LDGSTS.E.BYPASS.LTC128B.128 [R7+0xb080], [R20.64], !P2 ;  /* 0x0b08000014077fae */ /* 0x0007e2000d101d60 */
[----:B------:R-:W-:Y:S02]  /*12f0*/  ISETP.LT.OR P2, PT, R0, 0x61, P5 ;  /* 0x000000610000780c */ /* 0x000fe40002f41670 */
[----:B-1----:R-:W-:-:S04]  /*1300*/  LEA R16, P0, R18, c[0x0][0x1f0], 0x1 ;  /* 0x00007c0012107a11 */ /* 0x002fc800078008ff */
[----:B------:R-:W-:Y:S01]  /*1310*/  LEA.HI.X R17, R18, c[0x0][0x1f4], R2, 0x1, P0 ;  /* 0x00007d0012117a11 */ /* 0x000fe200000f0c02 */
[----:B------:R-:W-:Y:S01]  /*1320*/  @!P4 IMAD.SHL.U32 R2, R190, 0x10, RZ ;  /* 0x00000010be02c824 */ /* 0x000fe200078e00ff */
[----:B------:R-:W-:-:S04]  /*1330*/  ISETP.LT.OR P0, PT, R0, 0x21, P5 ;  /* 0x000000210000780c */ /* 0x000fc80002f01670 */
[----:B------:R1:W-:Y:S04]  /*1340*/  @!P4 LDGSTS.E.BYPASS.LTC128B.128 [R2+0x18080], [R12.64] ;  /* 0x180800000c02cfae */ /* 0x0003e8000b901d60 */
[----:B------:R-:W0:Y:S04]  /*1350*/  LDGDEPBAR ;  /* 0x00000000000079af */ /* 0x000e280000000000 */
[----:B------:R4:W-:Y:S01]  /*1360*/  LDGSTS.E.BYPASS.LTC128B.128 [R7+0x10080], [R16.64], !P1 ;  /* 0x1008000010077fae */ /* 0x0009e2000c901d60 */
[----:B------:R-:W-:-:S04]  /*1370*/  IADD3 R18, P1, R16, UR21, RZ ;  /* 0x0000001510127c10 */ /* 0x000fc8000ff3e0ff */
[----:B------:R-:W-:Y:S02]  /*1380*/  IADD3.X R19, R17, UR20, RZ, P1, !PT ;  /* 0x0000001411137c10 */ /* 0x000fe40008ffe4ff */
[----:B---3--:R-:W-:-:S03]  /*1390*/  IADD3 R20, P1, R18, UR21, RZ ;  /* 0x0000001512147c10 */ /* 0x008fc6000ff3e0ff */
[----:B------:R3:W-:Y:S01]  /*13a0*/  LDGSTS.E.BYPASS.LTC128B.128 [R7+0x11080], [R18.64], !P0 ;  /* 0x1108000012077fae */ /* 0x0007e2000c101d60 */
[----:B------:R-:W-:Y:S02]  /*13b0*/  IADD3 R4, P0, R6, UR10, RZ ;  /* 0x0000000a06047c10 */ /* 0x000fe4000ff1e0ff */
[----:B------:R-:W-:Y:S02]  /*13c0*/  IADD3.X R21, R19, UR20, RZ, P1, !PT ;  /* 0x0000001413157c10 */ /* 0x000fe40008ffe4ff */
[----:B------:R-:W-:-:S03]  /*13d0*/  IADD3.X R0, R5, UR8, RZ, P0, !PT ;  /* 0x0000000805007c10 */ /* 0x000fc600087fe4ff */
[----:B------:R2:W-:Y:S01]  /*13e0*/  LDGSTS.E.BYPASS.LTC128B.128 [R7+0x12080], [R20.64], !P3 ;  /* 0x1208000014077fae */ /* 0x0005e2000d901d60 */
[----:B-1----:R-:W-:Y:S02]  /*13f0*/  SHF.R.S32.HI R13, RZ, 0x1f, R3 ;  /* 0x0000001fff0d7819 */ /* 0x002fe40000011403 */
[----:B------:R-:W-:-:S04]  /*1400*/  SHF.R.S32.HI R2, RZ, 0x1f, R11 ;  /* 0x0000001fff027819 */ /* 0x000fc8000001140b */
[----:B------:R-:W-:Y:S02]  /*1410*/  LEA.HI R2, R2, R11, RZ, 0x3 ;  /* 0x0000000b02027211 */ /* 0x000fe400078f18ff */
[----:B----4-:R-:W-:Y:S02]  /*1420*/  SHF.R.S32.HI R16, RZ, 0x5, R3 ;  /* 0x00000005ff107819 */ /* 0x010fe40000011403 */
[C---:B------:R-:W-:Y:S01]  /*1430*/  LOP3.LUT R12, R2.reuse, 0xfffffff8, RZ, 0xc0, !PT ;  /* 0xfffffff8020c7812 */ /* 0x040fe200078ec0ff */
[----:B------:R-:W-:Y:S01]  /*1440*/  IMAD.SHL.U32 R2, R2, 0x40, RZ ;  /* 0x0000004002027824 */ /* 0x000fe200078e00ff */
[----:B------:R-:W-:-:S03]  /*1450*/  LEA.HI R13, R13, R16, RZ, 0x2 ;  /* 0x000000100d0d7211 */ /* 0x000fc600078f10ff */
[----:B------:R-:W-:Y:S01]  /*1460*/  IMAD.IADD R12, R11, 0x1, -R12 ;  /* 0x000000010b0c7824 */ /* 0x000fe200078e0a0c */
[----:B------:R-:W-:Y:S02]  /*1470*/  LOP3.LUT R13, R13, 0xfffffffc, RZ, 0xc0, !PT ;  /* 0xfffffffc0d0d7812 */ /* 0x000fe400078ec0ff */
[----:B------:R-:W-:Y:S02]  /*1480*/  LEA.HI R11, R9, R190, RZ, 0x7 ;  /* 0x000000be090b7211 */ /* 0x000fe400078f38ff */
[----:B---3--:R-:W-:Y:S01]  /*1490*/  LEA R18, P0, R4, c[0x0][0x280], 0x2 ;  /* 0x0000a00004127a11 */ /* 0x008fe200078010ff */
[----:B------:R-:W-:Y:S01]  /*14a0*/  IMAD.IADD R13, R16, 0x1, -R13 ;  /* 0x00000001100d7824 */ /* 0x000fe200078e0a0d */
[----:B------:R-:W-:Y:S02]  /*14b0*/  IADD3 R16, P1, R20, UR21, RZ ;  /* 0x0000001514107c10 */ /* 0x000fe4000ff3e0ff */
[----:B------:R-:W-:Y:S02]  /*14c0*/  SHF.R.S32.HI R11, RZ, 0x7, R11 ;  /* 0x00000007ff0b7819 */ /* 0x000fe4000001140b */
[----:B------:R-:W-:-:S02]  /*14d0*/  IADD3.X R17, R21, UR20, RZ, P1, !PT ;  /* 0x0000001415117c10 */ /* 0x000fc40008ffe4ff */
[----:B------:R-:W-:Y:S01]  /*14e0*/  LEA.HI.X R19, R4, c[0x0][0x284], R0, 0x2, P0 ;  /* 0x0000a10004137a11 */ /* 0x000fe200000f1400 */
[----:B------:R-:W-:Y:S01]  /*14f0*/  @!P4 IMAD.SHL.U32 R0, R190, 0x10, RZ ;  /* 0x00000010be00c824 */ /* 0x000fe200078e00ff */
[----:B------:R-:W-:Y:S01]  /*1500*/  PLOP3.LUT P0, PT, PT, PT, UP0, 0x80, 0x0 ;  /* 0x000000000000781c */ /* 0x000fe20003f0f008 */
[----:B------:R1:W-:Y:S01]  /*1510*/  LDGSTS.E.BYPASS.LTC128B.128 [R7+0x13080], [R16.64], !P2 ;  /* 0x1308000010077fae */ /* 0x0003e2000d101d60 */
[----:B------:R-:W-:Y:S01]  /*1520*/  IMAD.SHL.U32 R4, R11, 0x8, RZ ;  /* 0x000000080b047824 */ /* 0x000fe200078e00ff */
[----:B------:R-:W-:Y:S02]  /*1530*/  LOP3.LUT R2, R2, 0xfffffe00, RZ, 0xc0, !PT ;  /* 0xfffffe0002027812 */ /* 0x000fe400078ec0ff */
[----:B------:R3:W-:Y:S02]  /*1540*/  @!P4 LDGSTS.E.BYPASS.LTC128B.128 [R0+0x18480], [R18.64] ;  /* 0x184800001200cfae */ /* 0x0007e4000b901d60 */
[----:B------:R-:W-:Y:S02]  /*1550*/  LOP3.LUT R4, R4, 0x8, RZ, 0xc0, !PT ;  /* 0x0000000804047812 */ /* 0x000fe400078ec0ff */
[----:B------:R-:W0:Y:S02]  /*1560*/  LDGDEPBAR ;  /* 0x00000000000079af */ /* 0x000e240000000000 */
[----:B------:R-:W-:-:S02]  /*1570*/  LOP3.LUT R186, R4, 0x10, R186, 0xf8, !PT ;  /* 0x0000001004ba7812 */ /* 0x000fc400078ef8ba */
[----:B------:R-:W0:Y:S01]  /*1580*/  LDGDEPBAR ;  /* 0x00000000000079af */ /* 0x000e220000000000 */
[----:B-1----:R-:W-:Y:S02]  /*1590*/  IMAD.SHL.U32 R16, R12, 0x40, RZ ;  /* 0x000000400c107824 */ /* 0x002fe400078e00ff */
[----:B---3--:R-:W-:-:S03]  /*15a0*/  IMAD.SHL.U32 R0, R184, 0x8, RZ ;  /* 0x00000008b8007824 */ /* 0x008fc600078e00ff */
[----:B------:R-:W-:-:S04]  /*15b0*/  LOP3.LUT R16, R16, 0x1c0, RZ, 0xc0, !PT ;  /* 0x000001c010107812 */ /* 0x000fc800078ec0ff */
[----:B------:R-:W-:Y:S02]  /*15c0*/  SHF.R.U32.HI R187, RZ, 0x3, R16 ;  /* 0x00000003ffbb7819 */ /* 0x000fe40000011610 */
[----:B------:R-:W-:Y:S02]  /*15d0*/  LOP3.LUT R0, R16, 0x8, R0, 0xf8, !PT ;  /* 0x0000000810007812 */ /* 0x000fe400078ef800 */
[----:B------:R-:W-:Y:S02]  /*15e0*/  LOP3.LUT R186, R187, R186, R16, 0x1e, !PT ;  /* 0x000000babbba7212 */ /* 0x000fe400078e1e10 */
[----:B------:R-:W-:Y:S01]  /*15f0*/  LOP3.LUT R187, R0, R187, RZ, 0x3c, !PT ;  /* 0x000000bb00bb7212 */ /* 0x000fe200078e3cff */
[----:B------:R-:W-:Y:S01]  /*1600*/  IMAD.SHL.U32 R0, R13, 0x400, RZ ;  /* 0x000004000d007824 */ /* 0x000fe200078e00ff */
[----:B------:R-:W-:-:S04]  /*1610*/  LOP3.LUT R186, R186, R2, RZ, 0xfc, !PT ;  /* 0x00000002baba7212 */ /* 0x000fc800078efcff */
[----:B------:R-:W-:Y:S01]  /*1620*/  IADD3 R187, R187, R2, R0 ;  /* 0x00000002bbbb7210 */ /* 0x000fe20007ffe000 */
[----:B------:R-:W-:Y:S05]  /*1630*/  @P0 BRA `(.L_x_1111) ;  /* 0x0000021000000947 */ /* 0x000fea0003800000 */
[----:B--2---:R-:W-:Y:S01]  /*1640*/  USHF.L.U32 UR8, UR6, 0x7, URZ ;  /* 0x0000000706087899 */ /* 0x004fe2000800063f */
[----:B------:R-:W-:Y:S01]  /*1650*/  IMAD.WIDE.U32 R18, R10, UR6, R14 ;  /* 0x000000060a127c25 */ /* 0x000fe2000f8e000e */
[----:B------:R-:W-:Y:S01]  /*1660*/  USHF.R.S32.HI UR7, URZ, 0x1f, UR6 ;  /* 0x0000001f3f077899 */ /* 0x000fe20008011406 */
[----:B------:R-:W-:Y:S01]  /*1670*/  BSSY B0, `(.L_x_1111) ;  /* 0x000001d000007945 */ /* 0x000fe20003800000 */
[----:B------:R-:W-:Y:S02]  /*1680*/  UIMAD UR4, UR4, UR6, URZ ;  /* 0x00000006040472a4 */ /* 0x000fe4000f8e023f */
[----:B------:R-:W-:Y:S01]  /*1690*/  IMAD.U32 R2, RZ, RZ, UR8 ;  /* 0x00000008ff027e24 */ /* 0x000fe2000f8e00ff */
[----:B------:R-:W-:Y:S01]  /*16a0*/  LEA R16, P1, R18, c[0x0][0x1f0], 0x1 ;  /* 0x00007c0012107a11 */ /* 0x000fe200078208ff */
[----:B------:R-:W-:-:S03]  /*16b0*/  UIMAD UR4, UR7, UR5, UR4 ;  /* 0x00000005070472a4 */ /* 0x000fc6000f8e0204 */
[----:B------:R-:W-:-:S03]  /*16c0*/  IADD3 R14, -R192, c[0x0][0x168], -R2 ;  /* 0x00005a00c00e7a10 */ /* 0x000fc60007ffe902 */
[----:B------:R-:W-:Y:S02]  /*16d0*/  IADD3 R10, R19, UR4, RZ ;  /* 0x00000004130a7c10 */ /* 0x000fe4000fffe0ff */
[----:B------:R-:W-:Y:S02]  /*16e0*/  ISETP.LT.OR P0, PT, R14, 0x1, P5 ;  /* 0x000000010e00780c */ /* 0x000fe40002f01670 */
[----:B------:R-:W-:Y:S02]  /*16f0*/  LEA.HI.X R17, R18, c[0x0][0x1f4], R10, 0x1, P1 ;  /* 0x00007d0012117a11 */ /* 0x000fe400008f0c0a */
[----:B------:R-:W-:Y:S02]  /*1700*/  IADD3 R18, P1, R16, UR21, RZ ;  /* 0x0000001510127c10 */ /* 0x000fe4000ff3e0ff */
[C---:B------:R-:W-:Y:S02]  /*1710*/  ISETP.LT.OR P3, PT, R14.reuse, 0x21, P5 ;  /* 0x000000210e00780c */ /* 0x040fe40002f61670 */
[----:B------:R-:W-:-:S02]  /*1720*/  ISETP.LT.OR P2, PT, R14, 0x41, P5 ;  /* 0x000000410e00780c */ /* 0x000fc40002f41670 */
[----:B------:R-:W-:Y:S02]  /*1730*/  IADD3.X R19, R17, UR20, RZ, P1, !PT ;  /* 0x0000001411137c10 */ /* 0x000fe40008ffe4ff */
[----:B------:R-:W-:Y:S01]  /*1740*/  ISETP.LT.OR P1, PT, R14, 0x61, P5 ;  /* 0x000000610e00780c */ /* 0x000fe20002f21670 */
[----:B------:R1:W-:Y:S06]  /*1750*/  LDGSTS.E.BYPASS.LTC128B.128 [R7+0x14080], [R16.64], !P0 ;  /* 0x1408000010077fae */ /* 0x0003ec000c101d60 */
[----:B------:R2:W-:Y:S01]  /*1760*/  LDGSTS.E.BYPASS.LTC128B.128 [R7+0x15080], [R18.64], !P3 ;  /* 0x1508000012077fae */ /* 0x0005e2000d901d60 */
[----:B-1----:R-:W-:-:S04]  /*1770*/  IADD3 R16, P0, R18, UR21, RZ ;  /* 0x0000001512107c10 */ /* 0x002fc8000ff1e0ff */
[----:B------:R-:W-:Y:S02]  /*1780*/  IADD3.X R17, R19, UR20, RZ, P0, !PT ;  /* 0x0000001413117c10 */ /* 0x000fe400087fe4ff */
[----:B------:R-:W-:-:S03]  /*1790*/  IADD3 R14, P0, R16, UR21, RZ ;  /* 0x00000015100e7c10 */ /* 0x000fc6000ff1e0ff */
[----:B------:R2:W-:Y:S01]  /*17a0*/  LDGSTS.E.BYPASS.LTC128B.128 [R7+0x16080], [R16.64], !P2 ;  /* 0x1608000010077fae */ /* 0x0005e2000d101d60 */
[----:B------:R-:W-:-:S05]  /*17b0*/  IADD3.X R15, R17, UR20, RZ, P0, !PT ;  /* 0x00000014110f7c10 */ /* 0x000fca00087fe4ff */
[----:B------:R1:W-:Y:S01]  /*17c0*/  LDGSTS.E.BYPASS.LTC128B.128 [R7+0x17080], [R14.64], !P1 ;  /* 0x170800000e077fae */ /* 0x0003e2000c901d60 */
[----:B------:R-:W-:-:S04]  /*17d0*/  IADD3 R6, P1, R6, UR8, RZ ;  /* 0x0000000806067c10 */ /* 0x000fc8000ff3e0ff */
[----:B------:R-:W-:Y:S02]  /*17e0*/  LEA.HI.X.SX32 R2, R2, R5, 0x1, P1 ;  /* 0x0000000502027211 */ /* 0x000fe400008f0eff */
[----:B-1----:R-:W-:-:S04]  /*17f0*/  LEA R14, P0, R6, c[0x0][0x280], 0x2 ;  /* 0x0000a000060e7a11 */ /* 0x002fc800078010ff */
[----:B------:R-:W-:Y:S01]  /*1800*/  LEA.HI.X R15, R6, c[0x0][0x284], R2, 0x2, P0 ;  /* 0x0000a100060f7a11 */ /* 0x000fe200000f1402 */
[----:B------:R-:W-:Y:S05]  /*1810*/  @P4 BRA `(.L_x_1112) ;  /* 0x0000002000004947 */ /* 0x000fea0003800000 */
[----:B--2---:R-:W-:-:S05]  /*1820*/  SHF.L.U32 R2, R190, 0x4, RZ ;  /* 0x00000004be027819 */ /* 0x004fca00000006ff */
[----:B------:R1:W-:Y:S02]  /*1830*/  LDGSTS.E.BYPASS.LTC128B.128 [R2+0x18680], [R14.64] ;  /* 0x186800000e027fae */ /* 0x0003e4000b901d60 */
.L_x_1112:
[----:B--2---:R-:W-:Y:S05]  /*1840*/  BSYNC B0 ;  /* 0x0000000000007941 */ /* 0x004fea0003800000 */
.L_x_1111:
[C---:B--2---:R-:W-:Y:S01]  /*1850*/  IMAD.SHL.U32 R10, R8.reuse, 0x40, RZ ;  /* 0x00000040080a7824 */ /* 0x044fe200078e00ff */
[C---:B------:R-:W-:Y:S01]  /*1860*/  LOP3.LUT P2, RZ, R8.reuse, 0x2, RZ, 0xc0, !PT ;  /* 0x0000000208ff7812 */ /* 0x040fe2000784c0ff */
[----:B------:R-:W-:Y:S01]  /*1870*/  IMAD.SHL.U32 R13, R13, 0x10, RZ ;  /* 0x000000100d0d7824 */ /* 0x000fe200078e00ff */
[----:B------:R-:W-:Y:S01]  /*1880*/  LOP3.LUT P1, RZ, R8, 0x4, RZ, 0xc0, !PT ;  /* 0x0000000408ff7812 */ /* 0x000fe2000782c0ff */
[----:B------:R-:W-:Y:S01]  /*1890*/  IMAD.SHL.U32 R8, R192, 0x8, RZ ;  /* 0x00000008c0087824 */ /* 0x000fe200078e00ff */
[----:B------:R-:W-:Y:S01]  /*18a0*/  LEA.HI R9, R9, R190, RZ, 0x2 ;  /* 0x000000be09097211 */ /* 0x000fe200078f10ff */
[----:B------:R-:W-:Y:S01]  /*18b0*/  IMAD R180, R184, 0x2, R11 ;  /* 0x00000002b8b47824 */ /* 0x000fe200078e020b */
[----:B------:R-:W-:Y:S01]  /*18c0*/  LOP3.LUT R10, R10, 0x1c0, RZ, 0xc0, !PT ;  /* 0x000001c00a0a7812 */ /* 0x000fe200078ec0ff */
[----:B------:R-:W-:Y:S01]  /*18d0*/  IMAD.MOV.U32 R181, RZ, RZ, 0x20 ;  /* 0x00000020ffb57424 */ /* 0x000fe200078e00ff */
[----:B-1----:R-:W-:Y:S01]  /*18e0*/  SHF.R.S32.HI R2, RZ, 0x2, R9 ;  /* 0x00000002ff027819 */ /* 0x002fe20000011409 */
[----:B------:R-:W0:Y:S01]  /*18f0*/  LDGDEPBAR ;  /* 0x00000000000079af */ /* 0x000e220000000000 */
[----:B------:R-:W-:Y:S01]  /*1900*/  LOP3.LUT R5, R9, 0x3ffffffc, RZ, 0xc0, !PT ;  /* 0x3ffffffc09057812 */ /* 0x000fe200078ec0ff */
[----:B------:R-:W-:Y:S01]  /*1910*/  UMOV UR34, 0x1 ;  /* 0x0000000100227882 */ /* 0x000fe20000000000 */
[----:B------:R-:W-:Y:S01]  /*1920*/  LOP3.LUT R8, R8, 0x8, RZ, 0xc0, !PT ;  /* 0x0000000808087812 */ /* 0x000fe200078ec0ff */
[----:B------:R-:W-:Y:S01]  /*1930*/  ULDC UR7, c[0x0][0x198] ;  /* 0x0000660000077ab9 */ /* 0x000fe20000000800 */
[----:B------:R-:W-:Y:S01]  /*1940*/  SHF.R.U32.HI R7, RZ, 0x3, R10 ;  /* 0x00000003ff077819 */ /* 0x000fe2000001160a */
[----:B------:R-:W-:Y:S01]  /*1950*/  IMAD.IADD R5, R190, 0x1, -R5 ;  /* 0x00000001be057824 */ /* 0x000fe200078e0a05 */
[----:B------:R-:W-:Y:S01]  /*1960*/  LOP3.LUT R6, R10, 0x30, R13, 0xf8, !PT ;  /* 0x000000300a067812 */ /* 0x000fe200078ef80d */
[----:B------:R-:W-:Y:S01]  /*1970*/  UIADD3 UR7, -UR9, UR7, UR34 ;  /* 0x0000000709077290 */ /* 0x000fe2000fffe122 */
[----:B------:R-:W-:Y:S01]  /*1980*/  SHF.R.S32.HI R9, RZ, 0x1f, R9 ;  /* 0x0000001fff097819 */ /* 0x000fe20000011409 */
[----:B------:R-:W-:Y:S01]  /*1990*/  IMAD R204, R5, 0x2, R0 ;  /* 0x0000000205cc7824 */ /* 0x000fe200078e0200 */
[----:B------:R-:W-:Y:S01]  /*19a0*/  LOP3.LUT R6, R7, R6, R8, 0x1e, !PT ;  /* 0x0000000607067212 */ /* 0x000fe200078e1e08 */
[----:B------:R-:W-:Y:S01]  /*19b0*/  IMAD.MOV.U32 R0, RZ, RZ, 0x40 ;  /* 0x00000040ff007424 */ /* 0x000fe200078e00ff */
[----:B------:R-:W-:Y:S01]  /*19c0*/  LEA.HI R9, R9, R2, RZ, 0x3 ;  /* 0x0000000209097211 */ /* 0x000fe200078f18ff */
[----:B------:R-:W-:Y:S01]  /*19d0*/  ULDC UR6, c[0x0][0x2a0] ;  /* 0x0000a80000067ab9 */ /* 0x000fe20000000800 */
[----:B------:R-:W-:Y:S01]  /*19e0*/  LOP3.LUT R10, R7, R8, R10, 0x1e, !PT ;  /* 0x00000008070a7212 */ /* 0x000fe200078e1e0a */
[----:B------:R-:W-:Y:S01]  /*19f0*/  IMAD R184, R184, 0x200, R6 ;  /* 0x00000200b8b87824 */ /* 0x000fe200078e0206 */
[----:B------:R-:W-:Y:S01]  /*1a00*/  LOP3.LUT R8, R9, 0xfffffff8, RZ, 0xc0, !PT ;  /* 0xfffffff809087812 */ /* 0x000fe200078ec0ff */
[----:B------:R-:W-:Y:S01]  /*1a10*/  ULOP3.LUT UR6, URZ, UR6, URZ, 0x33, !UPT ;  /* 0x000000063f067292 */ /* 0x000fe2000f8e333f */
[----:B------:R-:W-:Y:S01]  /*1a20*/  LOP3.LUT R6, R3, 0xffffffe0, RZ, 0xc0, !PT ;  /* 0xffffffe003067812 */ /* 0x000fe200078ec0ff */
[----:B------:R-:W-:Y:S01]  /*1a30*/  IMAD.U32 R180, R180, 0x200, R10 ;  /* 0x00000200b4b47824 */ /* 0x000fe200078e000a */
[----:B------:R-:W-:Y:S01]  /*1a40*/  LOP3.LUT P3, RZ, R12, 0x4, RZ, 0xc0, !PT ;  /* 0x000000040cff7812 */ /* 0x000fe2000786c0ff */
[----:B------:R-:W-:Y:S01]  /*1a50*/  IMAD.IADD R8, R2, 0x1, -R8 ;  /* 0x0000000102087824 */ /* 0x000fe200078e0a08 */
[----:B------:R-:W-:Y:S01]  /*1a60*/  LOP3.LUT P0, RZ, R12, 0x2, RZ, 0xc0, !PT ;  /* 0x000000020cff7812 */ /* 0x000fe2000780c0ff */
[----:B------:R-:W-:Y:S01]  /*1a70*/  IMAD.IADD R6, R190, 0x1, -R6 ;  /* 0x00000001be067824 */ /* 0x000fe200078e0a06 */
[----:B------:R-:W-:Y:S01]  /*1a80*/  SEL R3, R0, 0xffffffc0, !P1 ;  /* 0xffffffc000037807 */ /* 0x000fe20004800000 */
[----:B------:R-:W-:Y:S01]  /*1a90*/  IMAD.SHL.U32 R5, R8, 0x40, RZ ;  /* 0x0000004008057824 */ /* 0x000fe200078e00ff */
[----:B------:R-:W-:Y:S01]  /*1aa0*/  SEL R2, R181, 0xffffffe0, !P2 ;  /* 0xffffffe0b5027807 */ /* 0x000fe20005000000 */
[C---:B------:R-:W-:Y:S01]  /*1ab0*/  IMAD.SHL.U32 R185, R180.reuse, 0x2, RZ ;  /* 0x00000002b4b97824 */ /* 0x040fe200078e00ff */
[----:B------:R-:W-:Y:S01]  /*1ac0*/  SHF.R.S32.HI R7, RZ, 0x1f, R6 ;  /* 0x0000001fff077819 */ /* 0x000fe20000011406 */
[C---:B------:R-:W-:Y:S01]  /*1ad0*/  IMAD R3, R180.reuse, 0x2, R3 ;  /* 0x00000002b4037824 */ /* 0x040fe200078e0203 */
[----:B------:R-:W-:Y:S01]  /*1ae0*/  LOP3.LUT R5, R5, 0x1c0, RZ, 0xc0, !PT ;  /* 0x000001c005057812 */ /* 0x000fe200078ec0ff */
[----:B------:R-:W-:Y:S01]  /*1af0*/  IMAD R180, R180, 0x2, R2 ;  /* 0x00000002b4b47824 */ /* 0x000fe200078e0202 */
[----:B------:R-:W-:Y:S01]  /*1b00*/  LEA.HI R7, R7, R6, RZ, 0x2 ;  /* 0x0000000607077211 */ /* 0x000fe200078f10ff */
[----:B------:R-:W-:Y:S01]  /*1b10*/  IMAD.SHL.U32 R183, R186, 0x2, RZ ;  /* 0x00000002bab77824 */ /* 0x000fe200078e00ff */
[----:B------:R-:W-:Y:S01]  /*1b20*/  LEA.HI R201, R11, R11, RZ, 0x1 ;  /* 0x0000000b0bc97211 */ /* 0x000fe200078f08ff */
[----:B------:R-:W-:Y:S01]  /*1b30*/  CS2R R126, SRZ ;  /* 0x00000000007e7805 */ /* 0x000fe2000001ff00 */
[----:B------:R-:W-:Y:S01]  /*1b40*/  R2P PR, R8, 0x6 ;  /* 0x0000000608007804 */ /* 0x000fe20000000000 */
[----:B------:R-:W-:Y:S01]  /*1b50*/  CS2R R124, SRZ ;  /* 0x00000000007c7805 */ /* 0x000fe2000001ff00 */
[----:B------:R-:W-:Y:S01]  /*1b60*/  SHF.R.U32.HI R8, RZ, 0x3, R5 ;  /* 0x00000003ff087819 */ /* 0x000fe20000011605 */
[----:B------:R-:W-:Y:S01]  /*1b70*/  CS2R R130, SRZ ;  /* 0x0000000000827805 */ /* 0x000fe2000001ff00 */
[----:B------:R-:W-:Y:S01]  /*1b80*/  LEA.HI.SX32 R200, R7, R13, 0x1e ;  /* 0x0000000d07c87211 */ /* 0x000fe200078ff2ff */
[----:B------:R-:W-:Y:S01]  /*1b90*/  CS2R R128, SRZ ;  /* 0x0000000000807805 */ /* 0x000fe2000001ff00 */
[----:B------:R-:W-:Y:S01]  /*1ba0*/  LOP3.LUT R201, R201, 0x1ffffffe, RZ, 0xc0, !PT ;  /* 0x1ffffffec9c97812 */ /* 0x000fe200078ec0ff */
[----:B------:R-:W-:Y:S01]  /*1bb0*/  CS2R R122, SRZ ;  /* 0x00000000007a7805 */ /* 0x000fe2000001ff00 */
[----:B------:R-:W-:Y:S01]  /*1bc0*/  LOP3.LUT R7, R7, 0x7ffffffc, RZ, 0xc0, !PT ;  /* 0x7ffffffc07077812 */ /* 0x000fe200078ec0ff */
[----:B------:R-:W-:Y:S01]  /*1bd0*/  CS2R R120, SRZ ;  /* 0x0000000000787805 */ /* 0x000fe2000001ff00 */
[----:B------:R-:W-:Y:S01]  /*1be0*/  LOP3.LUT R8, R8, R5, R4, 0x1e, !PT ;  /* 0x0000000508087212 */ /* 0x000fe200078e1e04 */
[----:B------:R-:W-:Y:S01]  /*1bf0*/  IMAD.IADD R201, R11, 0x1, -R201 ;  /* 0x000000010bc97824 */ /* 0x000fe200078e0ac9 */
[----:B------:R-:W-:Y:S01]  /*1c00*/  SEL R168, R0, 0xffffffc0, !P3 ;  /* 0xffffffc000a87807 */ /* 0x000fe20005800000 */
[----:B------:R-:W-:Y:S01]  /*1c10*/  IMAD.IADD R7, R6, 0x1, -R7 ;  /* 0x0000000106077824 */ /* 0x000fe200078e0a07 */
[----:B------:R-:W-:Y:S01]  /*1c20*/  SEL R0, R0, 0xffffffc0, !P2 ;  /* 0xffffffc000007807 */ /* 0x000fe20005000000 */
[----:B------:R-:W-:Y:S01]  /*1c30*/  IMAD.IADD R204, R8, 0x1, R204 ;  /* 0x0000000108cc7824 */ /* 0x000fe200078e02cc */
[----:B------:R-:W-:Y:S01]  /*1c40*/  SEL R182, R181, 0xffffffe0, !P3 ;  /* 0xffffffe0b5b67807 */ /* 0x000fe20005800000 */
[----:B------:R-:W-:Y:S01]  /*1c50*/  IMAD R201, R201, 0x4, R7 ;  /* 0x00000004c9c97824 */ /* 0x000fe200078e0207 */
[----:B------:R-:W-:Y:S01]  /*1c60*/  CS2R R118, SRZ ;  /* 0x0000000000767805 */ /* 0x000fe2000001ff00 */
[----:B------:R-:W-:Y:S01]  /*1c70*/  IMAD.U32 R4, RZ, RZ, UR7 ;  /* 0x00000007ff047e24 */ /* 0x000fe2000f8e00ff */
[----:B------:R-:W-:Y:S01]  /*1c80*/  LEA R204, R204, 0x18880, 0x1 ;  /* 0x00018880cccc7811 */ /* 0x000fe200078e08ff */
[----:B------:R-:W-:Y:S01]  /*1c90*/  IMAD.SHL.U32 R201, R201, 0x2, RZ ;  /* 0x00000002c9c97824 */ /* 0x000fe200078e00ff */
[----:B------:R-:W-:Y:S01]  /*1ca0*/  CS2R R116, SRZ ;  /* 0x0000000000747805 */ /* 0x000fe2000001ff00 */
[----:B------:R-:W-:Y:S01]  /*1cb0*/  CS2R R110, SRZ ;  /* 0x00000000006e7805 */ /* 0x000fe2000001ff00 */
[C---:B------:R-:W-:Y:S01]  /*1cc0*/  IADD3 R211, R204.reuse, 0x20, RZ ;  /* 0x00000020ccd37810 */ /* 0x040fe20007ffe0ff */
[C---:B------:R-:W-:Y:S01]  /*1cd0*/  IMAD.IADD R210, R204.reuse, 0x1, R0 ;  /* 0x00000001ccd27824 */ /* 0x040fe200078e0200 */
[----:B------:R-:W-:Y:S01]  /*1ce0*/  @P1 IADD3 R211, R204, -0x20, RZ ;  /* 0xffffffe0ccd31810 */ /* 0x000fe20007ffe0ff */
[----:B------:R-:W-:Y:S01]  /*1cf0*/  CS2R R108, SRZ ;  /* 0x00000000006c7805 */ /* 0x000fe2000001ff00 */
[----:B------:R-:W-:Y:S01]  /*1d00*/  IADD3 R4, R4, -c[0x0][0x168], -R201 ;  /* 0x80005a0004047a10 */ /* 0x000fe20007ffe8c9 */
[----:B------:R-:W-:Y:S01]  /*1d10*/  CS2R R114, SRZ ;  /* 0x0000000000727805 */ /* 0x000fe2000001ff00 */
        /* <DEDUP_REMOVED lines=24> */
[----:B------:R-:W-:Y:S01]  /*1ea0*/  IADD3 R208, R4, c[0x0][0x2a4], RZ ;  /* 0x0000a90004d07a10 */ /* 0x000fe20007ffe0ff */
[----:B------:R-:W-:Y:S01]  /*1eb0*/  IMAD.IADD R2, R2, 0x1, R3 ;  /* 0x0000000102027824 */ /* 0x000fe200078e0203 */
[----:B------:R-:W-:Y:S01]  /*1ec0*/  IADD3 R207, R4, UR6, RZ ;  /* 0x0000000604cf7c10 */ /* 0x000fe2000fffe0ff */
[----:B------:R-:W-:Y:S01]  /*1ed0*/  IMAD.IADD R0, R186, 0x1, R182 ;  /* 0x00000001ba007824 */ /* 0x000fe200078e02b6 */
[----:B------:R-:W-:Y:S01]  /*1ee0*/  SHF.R.S32.HI R191, RZ, 0x1f, R190 ;  /* 0x0000001fffbf7819 */ /* 0x000fe200000114be */
[----:B------:R-:W-:Y:S01]  /*1ef0*/  IMAD.MOV.U32 R205, RZ, RZ, 0x40 ;  /* 0x00000040ffcd7424 */ /* 0x000fe200078e00ff */
[----:B------:R-:W-:Y:S01]  /*1f00*/  ULDC UR24, c[0x0][0x2a8] ;  /* 0x0000aa0000187ab9 */ /* 0x000fe20000000800 */
[----:B------:R-:W-:Y:S01]  /*1f10*/  IADD3 R209, -R201, UR12, RZ ;  /* 0x0000000cc9d17c10 */ /* 0x000fe2000fffe1ff */
[----:B------:R-:W-:-:S02]  /*1f20*/  ULDC UR10, c[0x0][0x218] ;  /* 0x00008600000a7ab9 */ /* 0x000fc40000000800 */
[----:B------:R-:W-:Y:S02]  /*1f30*/  ULDC UR4, c[0x0][0x290] ;  /* 0x0000a40000047ab9 */ /* 0x000fe40000000800 */
[----:B------:R-:W-:Y:S02]  /*1f40*/  UMOV UR26, URZ ;  /* 0x0000003f001a7c82 */ /* 0x000fe40008000000 */
[----:B------:R-:W-:Y:S02]  /*1f50*/  UMOV UR25, 0x1 ;  /* 0x0000000100197882 */ /* 0x000fe40000000000 */
[----:B------:R-:W-:Y:S02]  /*1f60*/  UMOV UR5, URZ ;  /* 0x0000003f00057c82 */ /* 0x000fe40008000000 */
[----:B------:R-:W-:Y:S02]  /*1f70*/  USHF.L.U32 UR11, UR22, 0x7, URZ ;  /* 0x00000007160b7899 */ /* 0x000fe4000800063f */
[----:B------:R-:W-:-:S02]  /*1f80*/  UISETP.GT.AND UP5, UPT, UR22, -0x1, UPT ;  /* 0xffffffff1600788c */ /* 0x000fc4000bfa4270 */
[----:B------:R-:W-:Y:S02]  /*1f90*/  USHF.R.S32.HI UR8, URZ, 0x1f, UR23 ;  /* 0x0000001f3f087899 */ /* 0x000fe40008011417 */
[----:B------:R-:W-:Y:S02]  /*1fa0*/  UISETP.LE.AND UP4, UPT, UR34, UR24, UPT ;  /* 0x000000182200728c */ /* 0x000fe4000bf83270 */
[----:B------:R-:W-:Y:S02]  /*1fb0*/  UIMAD UR10, UR23, UR10, URZ ;  /* 0x0000000a170a72a4 */ /* 0x000fe4000f8e023f */
[----:B------:R-:W-:Y:S02]  /*1fc0*/  UIMAD UR9, UR23, UR4, URZ ;  /* 0x00000004170972a4 */ /* 0x000fe4000f8e023f */
[----:B------:R-:W-:Y:S02]  /*1fd0*/  ULDC UR12, c[0x0][0x168] ;  /* 0x00005a00000c7ab9 */ /* 0x000fe40000000800 */
.L_x_1131:
[----:B------:R-:W-:Y:S04]  /*1fe0*/  DEPBAR.LE SB0, 0x1 ;  /* 0x000080400000791a */ /* 0x000fe80000000000 */
[----:B------:R-:W-:Y:S01]  /*1ff0*/  BAR.SYNC.DEFER_BLOCKING 0x0 ;  /* 0x0000000000007b1d */ /* 0x000fe20000010000 */
[----:B------:R-:W-:Y:S01]  /*2000*/  USHF.L.U32 UR4, UR5, 0xd, URZ ;  /* 0x0000000d05047899 */ /* 0x000fe2000800063f */
[----:B------:R-:W-:Y:S02]  /*2010*/  MOV R223, UR5 ;  /* 0x0000000500df7c02 */ /* 0x000fe40008000f00 */
[----:B------:R-:W-:Y:S03]  /*2020*/  PLOP3.LUT P0, PT, PT, PT, UP4, 0x80, 0x0 ;  /* 0x000000000000781c */ /* 0x000fe60003f0f048 */
[----:B------:R-:W-:Y:S01]  /*2030*/  IADD3 R177, R187, UR4, RZ ;  /* 0x00000004bbb17c10 */ /* 0x000fe2000fffe0ff */
[----:B------:R-:W-:Y:S04]  /*2040*/  IMAD R223, R223, 0x80, R200 ;  /* 0x00000080dfdf7824 */ /* 0x000fe800078e02c8 */
[----:B------:R-:W-:Y:S04]  /*2050*/  IMAD.SHL.U32 R177, R177, 0x2, RZ ;  /* 0x00000002b1b17824 */ /* 0x000fe800078e00ff */
[C---:B------:R-:W-:Y:S01]  /*2060*/  IMAD.IADD R176, R177.reuse, 0x1, R181 ;  /* 0x00000001b1b07824 */ /* 0x040fe200078e02b5 */
[----:B------:R-:W-:Y:S03]  /*2070*/  IADD3 R160, R177, R168, RZ ;  /* 0x000000a8b1a07210 */ /* 0x000fe60007ffe0ff */
[----:B------:R-:W-:Y:S01]  /*2080*/  IMAD.IADD R172, R168, 0x1, R176 ;  /* 0x00000001a8ac7824 */ /* 0x000fe200078e02b0 */
[----:B------:R-:W-:Y:S08]  /*2090*/  LDSM.16.M88.4 R16, [R185+0x80] ;  /* 0x00008000b910783b */ /* 0x000ff00000000200 */
[----:B------:R-:W1:Y:S08]  /*20a0*/  LDSM.16.M88.4 R64, [R177+0x8080] ;  /* 0x00808000b140783b */ /* 0x000e700000000200 */
[----:B------:R-:W2:Y:S08]  /*20b0*/  LDSM.16.M88.4 R60, [R177+0xa080] ;  /* 0x00a08000b13c783b */ /* 0x000eb00000000200 */
[----:B------:R-:W3:Y:S08]  /*20c0*/  LDSM.16.M88.4 R32, [R185+0x1080] ;  /* 0x00108000b920783b */ /* 0x000ef00000000200 */
[----:B------:R-:W4:Y:S08]  /*20d0*/  LDSM.16.M88.4 R48, [R185+0x2080] ;  /* 0x00208000b930783b */ /* 0x000f300000000200 */
[----:B------:R-:W5:Y:S01]  /*20e0*/  LDSM.16.M88.4 R132, [R185+0x3080] ;  /* 0x00308000b984783b */ /* 0x000f620000000200 */
[-C--:B-1----:R-:W-:Y:S07]  /*20f0*/  HMMA.16816.F32 R4, R64, R16.reuse, RZ ;  /* 0x000000104004723c */ /* 0x082fee00000018ff */
[----:B------:R-:W-:Y:S01]  /*2100*/  LDSM.16.M88.4 R140, [R180+0x80] ;  /* 0x00008000b48c783b */ /* 0x000fe20000000200 */
[C---:B--2---:R-:W-:Y:S07]  /*2110*/  HMMA.16816.F32 R8, R60.reuse, R16, RZ ;  /* 0x000000103c08723c */ /* 0x044fee00000018ff */
[----:B------:R-:W1:Y:S01]  /*2120*/  LDSM.16.M88.4 R136, [R176+0x8080] ;  /* 0x00808000b088783b */ /* 0x000e620000000200 */
[-C--:B------:R-:W-:Y:S07]  /*2130*/  HMMA.16816.F32 R12, R60, R18.reuse, RZ ;  /* 0x000000123c0c723c */ /* 0x080fee00000018ff */
[----:B------:R-:W2:Y:S01]  /*2140*/  LDSM.16.M88.4 R144, [R176+0xa080] ;  /* 0x00a08000b090783b */ /* 0x000ea20000000200 */
[C---:B------:R-:W-:Y:S07]  /*2150*/  HMMA.16816.F32 R16, R64.reuse, R18, RZ ;  /* 0x000000124010723c */ /* 0x040fee00000018ff */
[----:B------:R-:W1:Y:S01]  /*2160*/  LDSM.16.M88.4 R148, [R180+0x1080] ;  /* 0x00108000b494783b */ /* 0x000e620000000200 */
[-C--:B---3--:R-:W-:Y:S07]  /*2170*/  HMMA.16816.F32 R20, R64, R32.reuse, RZ ;  /* 0x000000204014723c */ /* 0x088fee00000018ff */
[----:B------:R-:W3:Y:S01]  /*2180*/  LDSM.16.M88.4 R152, [R180+0x2080] ;  /* 0x00208000b498783b */ /* 0x000ee20000000200 */
[C---:B------:R-:W-:Y:S07]  /*2190*/  HMMA.16816.F32 R24, R60.reuse, R32, RZ ;  /* 0x000000203c18723c */ /* 0x040fee00000018ff */
[----:B------:R-:W1:Y:S01]  /*21a0*/  LDSM.16.M88.4 R156, [R180+0x3080] ;  /* 0x00308000b49c783b */ /* 0x000e620000000200 */
[-C--:B------:R-:W-:Y:S07]  /*21b0*/  HMMA.16816.F32 R28, R60, R34.reuse, RZ ;  /* 0x000000223c1c723c */ /* 0x080fee00000018ff */
[----:B------:R-:W-:Y:S01]  /*21c0*/  LDSM.16.M88.4 R164, [R3+0x1080] ;  /* 0x0010800003a4783b */ /* 0x000fe20000000200 */
[C---:B------:R-:W-:Y:S07]  /*21d0*/  HMMA.16816.F32 R32, R64.reuse, R34, RZ ;  /* 0x000000224020723c */ /* 0x040fee00000018ff */
[----:B------:R-:W-:Y:S01]  /*21e0*/  LDSM.16.M88.4 R168, [R2+0x80] ;  /* 0x0000800002a8783b */ /* 0x000fe20000000200 */
[-C--:B----4-:R-:W-:Y:S07]  /*21f0*/  HMMA.16816.F32 R36, R64, R48.reuse, RZ ;  /* 0x000000304024723c */ /* 0x090fee00000018ff */
[----:B------:R-:W-:Y:S04]  /*2200*/  LDS R212, [R223.X4+0x18080] ;  /* 0x01808000dfd47984 */ /* 0x000fe80000004800 */
[----:B------:R-:W-:Y:S01]  /*2210*/  LDS R248, [R223.X4+0x180a0] ;  /* 0x0180a000dff87984 */ /* 0x000fe20000004800 */
[C---:B------:R-:W-:Y:S03]  /*2220*/  HMMA.16816.F32 R40, R60.reuse, R48, RZ ;  /* 0x000000303c28723c */ /* 0x040fe600000018ff */
[----:B------:R-:W-:Y:S04]  /*2230*/  LDS R221, [R223.X4+0x18180] ;  /* 0x01818000dfdd7984 */ /* 0x000fe80000004800 */
[----:B------:R-:W-:Y:S01]  /*2240*/  LDS R223, [R223.X4+0x181a0] ;  /* 0x0181a000dfdf7984 */ /* 0x000fe20000004800 */
[-C--:B------:R-:W-:Y:S08]  /*2250*/  HMMA.16816.F32 R44, R60, R50.reuse, RZ ;  /* 0x000000323c2c723c */ /* 0x080ff000000018ff */
[C---:B------:R-:W-:Y:S08]  /*2260*/  HMMA.16816.F32 R48, R64.reuse, R50, RZ ;  /* 0x000000324030723c */ /* 0x040ff000000018ff */
[-C--:B-----5:R-:W-:Y:S08]  /*2270*/  HMMA.16816.F32 R52, R64, R132.reuse, RZ ;  /* 0x000000844034723c */ /* 0x0a0ff000000018ff */
[C---:B------:R-:W-:Y:S08]  /*2280*/  HMMA.16816.F32 R56, R60.reuse, R132, RZ ;  /* 0x000000843c38723c */ /* 0x040ff000000018ff */
[-C--:B------:R-:W-:Y:S08]  /*2290*/  HMMA.16816.F32 R60, R60, R134.reuse, RZ ;  /* 0x000000863c3c723c */ /* 0x080ff000000018ff */
[----:B------:R-:W-:Y:S01]  /*22a0*/  HMMA.16816.F32 R64, R64, R134, RZ ;  /* 0x000000864040723c */ /* 0x000fe200000018ff */
[----:B------:R-:W-:Y:S07]  /*22b0*/  LDSM.16.M88.4 R132, [R160+0x8080] ;  /* 0x00808000a084783b */ /* 0x000fee0000000200 */
[-C--:B-1----:R-:W-:Y:S01]  /*22c0*/  HMMA.16816.F32 R4, R136, R140.reuse, R4 ;  /* 0x0000008c8804723c */ /* 0x082fe20000001804 */
[----:B------:R-:W-:Y:S07]  /*22d0*/  LDSM.16.M88.4 R160, [R160+0xa080] ;  /* 0x00a08000a0a0783b */ /* 0x000fee0000000200 */
[C---:B--2---:R-:W-:Y:S08]  /*22e0*/  HMMA.16816.F32 R8, R144.reuse, R140, R8 ;  /* 0x0000008c9008723c */ /* 0x044ff00000001808 */
[-C--:B------:R-:W-:Y:S08]  /*22f0*/  HMMA.16816.F32 R12, R144, R142.reuse, R12 ;  /* 0x0000008e900c723c */ /* 0x080ff0000000180c */
[C---:B------:R-:W-:Y:S01]  /*2300*/  HMMA.16816.F32 R16, R136.reuse, R142, R16 ;  /* 0x0000008e8810723c */ /* 0x040fe20000001810 */
[----:B------:R-:W1:Y:S07]  /*2310*/  LDSM.16.M88.4 R140, [R3+0x80] ;  /* 0x00008000038c783b */ /* 0x000e6e0000000200 */
[-C--:B------:R-:W-:Y:S08]  /*2320*/  HMMA.16816.F32 R20, R136, R148.reuse, R20 ;  /* 0x000000948814723c */ /* 0x080ff00000001814 */
[C---:B------:R-:W-:Y:S08]  /*2330*/  HMMA.16816.F32 R24, R144.reuse, R148, R24 ;  /* 0x000000949018723c */ /* 0x040ff00000001818 */
[-C--:B------:R-:W-:Y:S08]  /*2340*/  HMMA.16816.F32 R28, R144, R150.reuse, R28 ;  /* 0x00000096901c723c */ /* 0x080ff0000000181c */
[C---:B------:R-:W-:Y:S01]  /*2350*/  HMMA.16816.F32 R32, R136.reuse, R150, R32 ;  /* 0x000000968820723c */ /* 0x040fe20000001820 */
[----:B------:R-:W2:Y:S07]  /*2360*/  LDSM.16.M88.4 R148, [R3+0x2080] ;  /* 0x002080000394783b */ /* 0x000eae0000000200 */
[-C--:B---3--:R-:W-:Y:S08]  /*2370*/  HMMA.16816.F32 R36, R136, R152.reuse, R36 ;  /* 0x000000988824723c */ /* 0x088ff00000001824 */
[C---:B------:R-:W-:Y:S08]  /*2380*/  HMMA.16816.F32 R40, R144.reuse, R152, R40 ;  /* 0x000000989028723c */ /* 0x040ff00000001828 */
[-C--:B------:R-:W-:Y:S08]  /*2390*/  HMMA.16816.F32 R44, R144, R154.reuse, R44 ;  /* 0x0000009a902c723c */ /* 0x080ff0000000182c */
[C---:B------:R-:W-:Y:S01]  /*23a0*/  HMMA.16816.F32 R48, R136.reuse, R154, R48 ;  /* 0x0000009a8830723c */ /* 0x040fe20000001830 */
[----:B------:R-:W3:Y:S07]  /*23b0*/  LDSM.16.M88.4 R152, [R3+0x3080] ;  /* 0x003080000398783b */ /* 0x000eee0000000200 */
[-C--:B------:R-:W-:Y:S08]  /*23c0*/  HMMA.16816.F32 R52, R136, R156.reuse, R52 ;  /* 0x0000009c8834723c */ /* 0x080ff00000001834 */
[C---:B------:R-:W-:Y:S08]  /*23d0*/  HMMA.16816.F32 R56, R144.reuse, R156, R56 ;  /* 0x0000009c9038723c */ /* 0x040ff00000001838 */
[-C--:B------:R-:W-:Y:S01]  /*23e0*/  HMMA.16816.F32 R60, R144, R158.reuse, R60 ;  /* 0x0000009e903c723c */ /* 0x080fe2000000183c */
[----:B------:R-:W4:Y:S07]  /*23f0*/  LDSM.16.M88.4 R144, [R172+0x8080] ;  /* 0x00808000ac90783b */ /* 0x000f2e0000000200 */
[----:B------:R-:W-:Y:S01]  /*2400*/  HMMA.16816.F32 R64, R136, R158, R64 ;  /* 0x0000009e8840723c */ /* 0x000fe20000001840 */
[----:B------:R-:W5:Y:S07]  /*2410*/  LDSM.16.M88.4 R172, [R172+0xa080] ;  /* 0x00a08000acac783b */ /* 0x000f6e0000000200 */
[-C--:B-1----:R-:W-:Y:S01]  /*2420*/  HMMA.16816.F32 R4, R132, R140.reuse, R4 ;  /* 0x0000008c8404723c */ /* 0x082fe20000001804 */
[----:B------:R-:W1:Y:S07]  /*2430*/  LDSM.16.M88.4 R136, [R2+0x1080] ;  /* 0x001080000288783b */ /* 0x000e6e0000000200 */
[C---:B------:R-:W-:Y:S08]  /*2440*/  HMMA.16816.F32 R8, R160.reuse, R140, R8 ;  /* 0x0000008ca008723c */ /* 0x040ff00000001808 */
[-C--:B------:R-:W-:Y:S08]  /*2450*/  HMMA.16816.F32 R12, R160, R142.reuse, R12 ;  /* 0x0000008ea00c723c */ /* 0x080ff0000000180c */
[C---:B------:R-:W-:Y:S01]  /*2460*/  HMMA.16816.F32 R16, R132.reuse, R142, R16 ;  /* 0x0000008e8410723c */ /* 0x040fe20000001810 */
[----:B------:R-:W1:Y:S07]  /*2470*/  LDSM.16.M88.4 R140, [R2+0x2080] ;  /* 0x00208000028c783b */ /* 0x000e6e0000000200 */
[-C--:B------:R-:W-:Y:S08]  /*2480*/  HMMA.16816.F32 R20, R132, R164.reuse, R20 ;  /* 0x000000a48414723c */ /* 0x080ff00000001814 */
[C---:B------:R-:W-:Y:S08]  /*2490*/  HMMA.16816.F32 R24, R160.reuse, R164, R24 ;  /* 0x000000a4a018723c */ /* 0x040ff00000001818 */
[-C--:B------:R-:W-:Y:S08]  /*24a0*/  HMMA.16816.F32 R28, R160, R166.reuse, R28 ;  /* 0x000000a6a01c723c */ /* 0x080ff0000000181c */
[C---:B------:R-:W-:Y:S08]  /*24b0*/  HMMA.16816.F32 R32, R132.reuse, R166, R32 ;  /* 0x000000a68420723c */ /* 0x040ff00000001820 */
[-C--:B--2---:R-:W-:Y:S08]  /*24c0*/  HMMA.16816.F32 R36, R132, R148.reuse, R36 ;  /* 0x000000948424723c */ /* 0x084ff00000001824 */
[C---:B------:R-:W-:Y:S08]  /*24d0*/  HMMA.16816.F32 R40, R160.reuse, R148, R40 ;  /* 0x00000094a028723c */ /* 0x040ff00000001828 */
[-C--:B------:R-:W-:Y:S08]  /*24e0*/  HMMA.16816.F32 R44, R160, R150.reuse, R44 ;  /* 0x00000096a02c723c */ /* 0x080ff0000000182c */
[C---:B------:R-:W-:Y:S01]  /*24f0*/  HMMA.16816.F32 R48, R132.reuse, R150, R48 ;  /* 0x000000968430723c */ /* 0x040fe20000001830 */
[----:B------:R-:W2:Y:S07]  /*2500*/  LDSM.16.M88.4 R148, [R2+0x3080] ;  /* 0x003080000294783b */ /* 0x000eae0000000200 */
[-C--:B---3--:R-:W-:Y:S08]  /*2510*/  HMMA.16816.F32 R52, R132, R152.reuse, R52 ;  /* 0x000000988434723c */ /* 0x088ff00000001834 */
[C---:B------:R-:W-:Y:S08]  /*2520*/  HMMA.16816.F32 R56, R160.reuse, R152, R56 ;  /* 0x00000098a038723c */ /* 0x040ff00000001838 */
[-C--:B------:R-:W-:Y:S08]  /*2530*/  HMMA.16816.F32 R60, R160, R154.reuse, R60 ;  /* 0x0000009aa03c723c */ /* 0x080ff0000000183c */
[----:B------:R-:W-:Y:S07]  /*2540*/  HMMA.16816.F32 R64, R132, R154, R64 ;  /* 0x0000009a8440723c */ /* 0x000fee0000001840 */
[----:B------:R-:W-:Y:S01]  /*2550*/  MOV R133, UR13 ;  /* 0x0000000d00857c02 */ /* 0x000fe20008000f00 */
[-C--:B----4-:R-:W-:Y:S05]  /*2560*/  HMMA.16816.F32 R4, R144, R168.reuse, R4 ;  /* 0x000000a89004723c */ /* 0x090fea0000001804 */
[----:B------:R-:W-:Y:S03]  /*2570*/  IMAD R133, R133, 0x80, R200 ;  /* 0x0000008085857824 */ /* 0x000fe600078e02c8 */
[C---:B-----5:R-:W-:Y:S04]  /*2580*/  HMMA.16816.F32 R8, R172.reuse, R168, R8 ;  /* 0x000000a8ac08723c */ /* 0x060fe80000001808 */
[C---:B------:R-:W-:Y:S01]  /*2590*/  IADD3 R215, R133.reuse, R208, RZ ;  /* 0x000000d085d77210 */ /* 0x040fe20007ffe0ff */
[----:B------:R-:W-:Y:S03]  /*25a0*/  IMAD.IADD R216, R133, 0x1, R207 ;  /* 0x0000000185d87824 */ /* 0x000fe600078e02cf */
[-C--:B------:R-:W-:Y:S04]  /*25b0*/  HMMA.16816.F32 R12, R172, R170.reuse, R12 ;  /* 0x000000aaac0c723c */ /* 0x080fe8000000180c */
[----:B------:R-:W-:Y:S04]  /*25c0*/  IMNMX R215, R209, R215, PT ;  /* 0x000000d7d1d77217 */ /* 0x000fe80003800200 */
[C---:B------:R-:W-:Y:S08]  /*25d0*/  HMMA.16816.F32 R16, R144.reuse, R170, R16 ;  /* 0x000000aa9010723c */ /* 0x040ff00000001810 */
[-C--:B-1----:R-:W-:Y:S08]  /*25e0*/  HMMA.16816.F32 R20, R144, R136.reuse, R20 ;  /* 0x000000889014723c */ /* 0x082ff00000001814 */
[C---:B------:R-:W-:Y:S08]  /*25f0*/  HMMA.16816.F32 R24, R172.reuse, R136, R24 ;  /* 0x00000088ac18723c */ /* 0x040ff00000001818 */
[-C--:B------:R-:W-:Y:S08]  /*2600*/  HMMA.16816.F32 R28, R172, R138.reuse, R28 ;  /* 0x0000008aac1c723c */ /* 0x080ff0000000181c */
[C---:B------:R-:W-:Y:S08]  /*2610*/  HMMA.16816.F32 R32, R144.reuse, R138, R32 ;  /* 0x0000008a9020723c */ /* 0x040ff00000001820 */
[-C--:B------:R-:W-:Y:S08]  /*2620*/  HMMA.16816.F32 R36, R144, R140.reuse, R36 ;  /* 0x0000008c9024723c */ /* 0x080ff00000001824 */
[C---:B------:R-:W-:Y:S08]  /*2630*/  HMMA.16816.F32 R40, R172.reuse, R140, R40 ;  /* 0x0000008cac28723c */ /* 0x040ff00000001828 */
[-C--:B------:R-:W-:Y:S08]  /*2640*/  HMMA.16816.F32 R44, R172, R142.reuse, R44 ;  /* 0x0000008eac2c723c */ /* 0x080ff0000000182c */
[C---:B------:R-:W-:Y:S08]  /*2650*/  HMMA.16816.F32 R48, R144.reuse, R142, R48 ;  /* 0x0000008e9030723c */ /* 0x040ff00000001830 */
[-C--:B--2---:R-:W-:Y:S08]  /*2660*/  HMMA.16816.F32 R52, R144, R148.reuse, R52 ;  /* 0x000000949034723c */ /* 0x084ff00000001834 */
[C---:B------:R-:W-:Y:S08]  /*2670*/  HMMA.16816.F32 R56, R172.reuse, R148, R56 ;  /* 0x00000094ac38723c */ /* 0x040ff00000001838 */
[-C--:B------:R-:W-:Y:S08]  /*2680*/  HMMA.16816.F32 R60, R172, R150.reuse, R60 ;  /* 0x00000096ac3c723c */ /* 0x080ff0000000183c */
[----:B------:R-:W-:Y:S01]  /*2690*/  HMMA.16816.F32 R64, R144, R150, R64 ;  /* 0x000000969040723c */ /* 0x000fe20000001840 */
[----:B------:R-:W-:-:S07]  /*26a0*/  @!P0 BRA `(.L_x_1113) ;  /* 0x000001a000008947 */ /* 0x000fce0003800000 */
        /* <DEDUP_REMOVED lines=14> */
.L_x_1115:
[----:B------:R-:W-:Y:S04]  /*2790*/  MOV R132, 0x1 ;  /* 0x0000000100847802 */ /* 0x000fe80000000f00 */
[----:B------:R-:W-:Y:S11]  /*27a0*/  ISETP.NE.AND P1, PT, R132, c[0x0][0x2a8], PT ;  /* 0x0000aa0084007a0c */ /* 0x000ff60003f25270 */
[----:B------:R-:W-:Y:S02]  /*27b0*/  @!UPT UIADD3 URZ, URZ, URZ, URZ ;  /* 0x0000003f3f3ff290 */ /* 0x000fe4000fffe03f */
[----:B------:R-:W-:Y:S05]  /*27c0*/  @P1 IMAD.HI.U32 R132, R134, c[0x0][0x2ac], RZ ;  /* 0x0000ab0086841a27 */ /* 0x000fea00078e00ff */
[----:B------:R-:W-:Y:S02]  /*27d0*/  @P1 SHF.R.U32.HI R134, RZ, c[0x0][0x2b0], R132 ;  /* 0x0000ac00ff861a19 */ /* 0x000fe40000011684 */
.L_x_1116:
[----:B------:R-:W-:Y:S05]  /*27e0*/  BSYNC B0 ;  /* 0x0000000000007941 */ /* 0x000fea0003800000 */
.L_x_1114:
[----:B------:R-:W-:Y:S04]  /*27f0*/  IMAD.MOV.U32 R132, RZ, RZ, c[0x0][0x2a8] ;  /* 0x0000aa00ff847624 */ /* 0x000fe800078e00ff */
[----:B------:R-:W-:Y:S04]  /*2800*/  IMAD R134, R134, R132, -UR11 ;  /* 0x8000000b86867e24 */ /* 0x000fe8000f8e0284 */
[----:B------:R-:W-:Y:S05]  /*2810*/  IMAD.IADD R134, R134, 0x1, -R201 ;  /* 0x0000000186867824 */ /* 0x000fea00078e0ac9 */
[----:B------:R-:W-:Y:S02]  /*2820*/  IADD3 R132, R134, c[0x0][0x2a8], RZ ;  /* 0x0000aa0086847a10 */ /* 0x000fe40007ffe0ff */
[----:B------:R-:W-:Y:S02]  /*2830*/  IMNMX R216, R216, R134, !PT ;  /* 0x00000086d8d87217 */ /* 0x000fe40007800200 */
[----:B------:R-:W-:Y:S02]  /*2840*/  IMNMX R215, R215, R132, PT ;  /* 0x00000084d7d77217 */ /* 0x000fe40003800200 */
.L_x_1113:
[----:B------:R-:W-:Y:S05]  /*2850*/  IADD3 R132, R133, 0x8, RZ ;  /* 0x0000000885847810 */ /* 0x000fea0007ffe0ff */
[--C-:B------:R-:W-:Y:S02]  /*2860*/  IMAD.IADD R213, R208, 0x1, R132.reuse ;  /* 0x00000001d0d57824 */ /* 0x100fe400078e0284 */
        /* <DEDUP_REMOVED lines=17> */
.L_x_1119:
[----:B------:R-:W-:Y:S04]  /*2980*/  MOV R132, 0x1 ;  /* 0x0000000100847802 */ /* 0x000fe80000000f00 */
[----:B------:R-:W-:Y:S11]  /*2990*/  ISETP.NE.AND P1, PT, R132, c[0x0][0x2a8], PT ;  /* 0x0000aa0084007a0c */ /* 0x000ff60003f25270 */
[----:B------:R-:W-:Y:S02]  /*29a0*/  @!UPT UIADD3 URZ, URZ, URZ, URZ ;  /* 0x0000003f3f3ff290 */ /* 0x000fe4000fffe03f */
[----:B------:R-:W-:Y:S05]  /*29b0*/  @P1 IMAD.HI.U32 R132, R134, c[0x0][0x2ac], RZ ;  /* 0x0000ab0086841a27 */ /* 0x000fea00078e00ff */
[----:B------:R-:W-:Y:S02]  /*29c0*/  @P1 SHF.R.U32.HI R134, RZ, c[0x0][0x2b0], R132 ;  /* 0x0000ac00ff861a19 */ /* 0x000fe40000011684 */
.L_x_1120:
[----:B------:R-:W-:Y:S05]  /*29d0*/  BSYNC B0 ;  /* 0x0000000000007941 */ /* 0x000fea0003800000 */
.L_x_1118:
[----:B------:R-:W-:Y:S04]  /*29e0*/  IMAD.MOV.U32 R132, RZ, RZ, c[0x0][0x2a8] ;  /* 0x0000aa00ff847624 */ /* 0x000fe800078e00ff */
[----:B------:R-:W-:Y:S04]  /*29f0*/  IMAD R134, R134, R132, -UR11 ;  /* 0x8000000b86867e24 */ /* 0x000fe8000f8e0284 */
[----:B------:R-:W-:Y:S05]  /*2a00*/  IMAD.IADD R134, R134, 0x1, -R201 ;  /* 0x0000000186867824 */ /* 0x000fea00078e0ac9 */
[----:B------:R-:W-:Y:S02]  /*2a10*/  IADD3 R132, R134, c[0x0][0x2a8], RZ ;  /* 0x0000aa0086847a10 */ /* 0x000fe40007ffe0ff */
[----:B------:R-:W-:Y:S02]  /*2a20*/  IMNMX R214, R214, R134, !PT ;  /* 0x00000086d6d67217 */ /* 0x000fe40007800200 */
[----:B------:R-:W-:Y:S02]  /*2a30*/  IMNMX R213, R213, R132, PT ;  /* 0x00000084d5d57217 */ /* 0x000fe40003800200 */
.L_x_1117:
        /* <DEDUP_REMOVED lines=19> */
.L_x_1123:
[----:B------:R-:W-:Y:S04]  /*2b70*/  MOV R132, 0x1 ;  /* 0x0000000100847802 */ /* 0x000fe80000000f00 */
[----:B------:R-:W-:Y:S11]  /*2b80*/  ISETP.NE.AND P1, PT, R132, c[0x0][0x2a8], PT ;  /* 0x0000aa0084007a0c */ /* 0x000ff60003f25270 */
[----:B------:R-:W-:Y:S02]  /*2b90*/  @!UPT UIADD3 URZ, URZ, URZ, URZ ;  /* 0x0000003f3f3ff290 */ /* 0x000fe4000fffe03f */
[----:B------:R-:W-:Y:S05]  /*2ba0*/  @P1 IMAD.HI.U32 R132, R134, c[0x0][0x2ac], RZ ;  /* 0x0000ab0086841a27 */ /* 0x000fea00078e00ff */
[----:B------:R-:W-:Y:S02]  /*2bb0*/  @P1 SHF.R.U32.HI R134, RZ, c[0x0][0x2b0], R132 ;  /* 0x0000ac00ff861a19 */ /* 0x000fe40000011684 */
.L_x_1124:
[----:B------:R-:W-:Y:S05]  /*2bc0*/  BSYNC B0 ;  /* 0x0000000000007941 */ /* 0x000fea0003800000 */
.L_x_1122:
[----:B------:R-:W-:Y:S04]  /*2bd0*/  IMAD.MOV.U32 R132, RZ, RZ, c[0x0][0x2a8] ;  /* 0x0000aa00ff847624 */ /* 0x000fe800078e00ff */
[----:B------:R-:W-:Y:S04]  /*2be0*/  IMAD R134, R134, R132, -UR11 ;  /* 0x8000000b86867e24 */ /* 0x000fe8000f8e0284 */
[----:B------:R-:W-:Y:S05]  /*2bf0*/  IMAD.IADD R134, R134, 0x1, -R201 ;  /* 0x0000000186867824 */ /* 0x000fea00078e0ac9 */
[----:B------:R-:W-:Y:S02]  /*2c00*/  IADD3 R132, R134, c[0x0][0x2a8], RZ ;  /* 0x0000aa0086847a10 */ /* 0x000fe40007ffe0ff */
[----:B------:R-:W-:Y:S02]  /*2c10*/  IMNMX R239, R239, R134, !PT ;  /* 0x00000086efef7217 */ /* 0x000fe40007800200 */
[----:B------:R-:W-:Y:S02]  /*2c20*/  IMNMX R237, R237, R132, PT ;  /* 0x00000084eded7217 */ /* 0x000fe40003800200 */
.L_x_1121:
        /* <DEDUP_REMOVED lines=19> */
.L_x_1127:
[----:B------:R-:W-:Y:S04]  /*2d60*/  MOV R132, 0x1 ;  /* 0x0000000100847802 */ /* 0x000fe80000000f00 */
[----:B------:R-:W-:Y:S11]  /*2d70*/  ISETP.NE.AND P0, PT, R132, c[0x0][0x2a8], PT ;  /* 0x0000aa0084007a0c */ /* 0x000ff60003f05270 */
[----:B------:R-:W-:Y:S02]  /*2d80*/  @!UPT UIADD3 URZ, URZ, URZ, URZ ;  /* 0x0000003f3f3ff290 */ /* 0x000fe4000fffe03f */
[----:B------:R-:W-:Y:S05]  /*2d90*/  @P0 IMAD.HI.U32 R132, R133, c[0x0][0x2ac], RZ ;  /* 0x0000ab0085840a27 */ /* 0x000fea00078e00ff */
[----:B------:R-:W-:Y:S02]  /*2da0*/  @P0 SHF.R.U32.HI R133, RZ, c[0x0][0x2b0], R132 ;  /* 0x0000ac00ff850a19 */ /* 0x000fe40000011684 */
.L_x_1128:
[----:B------:R-:W-:Y:S05]  /*2db0*/  BSYNC B0 ;  /* 0x0000000000007941 */ /* 0x000fea0003800000 */
.L_x_1126:
[----:B------:R-:W-:Y:S04]  /*2dc0*/  IMAD.MOV.U32 R132, RZ, RZ, c[0x0][0x2a8] ;  /* 0x0000aa00ff847624 */ /* 0x000fe800078e00ff */
[----:B------:R-:W-:Y:S04]  /*2dd0*/  IMAD R133, R133, R132, -UR11 ;  /* 0x8000000b85857e24 */ /* 0x000fe8000f8e0284 */
[----:B------:R-:W-:Y:S05]  /*2de0*/  IMAD.IADD R133, R133, 0x1, -R201 ;  /* 0x0000000185857824 */ /* 0x000fea00078e0ac9 */
[----:B------:R-:W-:Y:S02]  /*2df0*/  IADD3 R132, R133, c[0x0][0x2a8], RZ ;  /* 0x0000aa0085847a10 */ /* 0x000fe40007ffe0ff */
[----:B------:R-:W-:Y:S02]  /*2e00*/  IMNMX R238, R238, R133, !PT ;  /* 0x00000085eeee7217 */ /* 0x000fe40007800200 */
[----:B------:R-:W-:Y:S02]  /*2e10*/  IMNMX R236, R236, R132, PT ;  /* 0x00000084ecec7217 */ /* 0x000fe40003800200 */
.L_x_1125:
[----:B------:R-:W-:Y:S04]  /*2e20*/  DEPBAR.LE SB0, 0x1 ;  /* 0x000080400000791a */ /* 0x000fe80000000000 */
[----:B------:R-:W-:Y:S01]  /*2e30*/  BAR.SYNC.DEFER_BLOCKING 0x0 ;  /* 0x0000000000007b1d */ /* 0x000fe20000010000 */
[----:B------:R-:W-:Y:S04]  /*2e40*/  UIADD3 UR24, UR13, 0x1, URZ ;  /* 0x000000010d187890 */ /* 0x000fe8000fffe03f */
[----:B------:R-:W-:Y:S06]  /*2e50*/  UISETP.GE.AND UP0, UPT, UR24, UR27, UPT ;  /* 0x0000001b1800728c */ /* 0x000fec000bf06270 */
[----:B------:R-:W-:Y:S01]  /*2e60*/  PLOP3.LUT P0, PT, PT, PT, UP0, 0x80, 0x0 ;  /* 0x000000000000781c */ /* 0x000fe20003f0f008 */
[----:B------:R1:W2:Y:S04]  /*2e70*/  LDSM.16.M88.4 R132, [R177+0x10080] ;  /* 0x01008000b184783b */ /* 0x0002a80000000200 */
[----:B------:R1:W3:Y:S04]  /*2e80*/  LDSM.16.M88.4 R140, [R177+0x12080] ;  /* 0x01208000b18c783b */ /* 0x0002e80000000200 */
[----:B------:R1:W4:Y:S04]  /*2e90*/  LDSM.16.M88.4 R156, [R176+0x10080] ;  /* 0x01008000b09c783b */ /* 0x0003280000000200 */
[----:B------:R1:W1:Y:S04]  /*2ea0*/  LDSM.16.M88.4 R164, [R176+0x12080] ;  /* 0x01208000b0a4783b */ /* 0x0002680000000200 */
[----:B------:R1:W1:Y:S04]  /*2eb0*/  LDSM.16.M88.4 R136, [R185+0x4080] ;  /* 0x00408000b988783b */ /* 0x0002680000000200 */
[----:B------:R1:W1:Y:S04]  /*2ec0*/  LDSM.16.M88.4 R144, [R185+0x5080] ;  /* 0x00508000b990783b */ /* 0x0002680000000200 */
[----:B------:R1:W1:Y:S04]  /*2ed0*/  LDSM.16.M88.4 R148, [R185+0x6080] ;  /* 0x00608000b994783b */ /* 0x0002680000000200 */
[----:B------:R1:W1:Y:S04]  /*2ee0*/  LDSM.16.M88.4 R152, [R185+0x7080] ;  /* 0x00708000b998783b */ /* 0x0002680000000200 */
[----:B------:R1:W1:Y:S04]  /*2ef0*/  LDSM.16.M88.4 R160, [R180+0x4080] ;  /* 0x00408000b4a0783b */ /* 0x0002680000000200 */
[----:B------:R1:W1:Y:S04]  /*2f00*/  LDSM.16.M88.4 R168, [R180+0x5080] ;  /* 0x00508000b4a8783b */ /* 0x0002680000000200 */
[----:B------:R1:W1:Y:S04]  /*2f10*/  LDSM.16.M88.4 R172, [R180+0x6080] ;  /* 0x00608000b4ac783b */ /* 0x0002680000000200 */
[----:B------:R1:W1:Y:S01]  /*2f20*/  LDSM.16.M88.4 R176, [R180+0x7080] ;  /* 0x00708000b4b0783b */ /* 0x0002620000000200 */
[----:B------:R-:W-:-:S05]  /*2f30*/  @P0 BRA `(.L_x_1129) ;  /* 0x0000039000000947 */ /* 0x000fca0003800000 */
[----:B--23--:R-:W2:Y:S01]  /*2f40*/  S2R R218, SR_CTAID.Y ;  /* 0x0000000000da7919 */ /* 0x00cea20000002600 */
[----:B------:R-:W-:Y:S01]  /*2f50*/  USHF.R.S32.HI UR34, URZ, 0x1f, UR24 ;  /* 0x0000001f3f227899 */ /* 0x000fe20008011418 */
[----:B------:R-:W-:Y:S01]  /*2f60*/  IMAD.U32 R225, RZ, RZ, UR13 ;  /* 0x0000000dffe17e24 */ /* 0x000fe2000f8e00ff */
[----:B------:R-:W-:Y:S02]  /*2f70*/  ULDC.64 UR6, c[0x0][0x178] ;  /* 0x00005e0000067ab9 */ /* 0x000fe40000000a00 */
[----:B------:R-:W-:Y:S02]  /*2f80*/  UIMAD UR34, UR34, UR6, URZ ;  /* 0x00000006222272a4 */ /* 0x000fe4000f8e023f */
[----:B------:R-:W-:Y:S01]  /*2f90*/  @!P4 LEA R225, R225, 0x80, 0x7 ;  /* 0x00000080e1e1c811 */ /* 0x000fe200078e38ff */
[----:B------:R-:W-:Y:S02]  /*2fa0*/  UIMAD.WIDE.U32 UR36, UR24, UR6, URZ ;  /* 0x00000006182472a5 */ /* 0x000fe4000f8e003f */
[----:B------:R-:W-:Y:S02]  /*2fb0*/  UIMAD UR6, UR24, -0x80, UR12 ;  /* 0xffffff80180678a4 */ /* 0x000fe4000f8e020c */
[----:B------:R-:W-:Y:S02]  /*2fc0*/  UIMAD UR34, UR24, UR7, UR34 ;  /* 0x00000007182272a4 */ /* 0x000fe4000f8e0222 */
[----:B------:R-:W-:Y:S02]  /*2fd0*/  IMAD.U32 R222, RZ, RZ, UR36 ;  /* 0x00000024ffde7e24 */ /* 0x000fe4000f8e00ff */
[----:B------:R-:W-:Y:S01]  /*2fe0*/  UIADD3 UR34, UR37, UR34, URZ ;  /* 0x0000002225227290 */ /* 0x000fe2000fffe03f */
[----:B--2---:R-:W-:Y:S01]  /*2ff0*/  SHF.R.S32.HI R219, RZ, 0x1f, R218 ;  /* 0x0000001fffdb7819 */ /* 0x004fe200000114da */
[----:B------:R-:W-:Y:S04]  /*3000*/  IMAD.WIDE.U32 R228, R218, c[0x0][0x180], R198 ;  /* 0x00006000dae47a25 */ /* 0x000fe800078e00c6 */
[C---:B------:R-:W-:Y:S01]  /*3010*/  IMAD R220, R219.reuse, c[0x0][0x180], RZ ;  /* 0x00006000dbdc7a24 */ /* 0x040fe200078e02ff */
[----:B------:R-:W-:Y:S01]  /*3020*/  IADD3 R217, P1, P0, R202, UR30, R228 ;  /* 0x0000001ecad97c10 */ /* 0x000fe2000f83e0e4 */
[----:B------:R-:W-:Y:S02]  /*3030*/  @!P4 IMAD R219, R219, c[0x0][0x270], RZ ;  /* 0x00009c00dbdbca24 */ /* 0x000fe400078e02ff */
[----:B------:R-:W-:Y:S01]  /*3040*/  IMAD R220, R218, c[0x0][0x184], R220 ;  /* 0x00006100dadc7a24 */ /* 0x000fe200078e02dc */
[----:B------:R-:W-:Y:S01]  /*3050*/  LEA R222, P2, R222, R217, 0x7 ;  /* 0x000000d9dede7211 */ /* 0x000fe200078438ff */
[C---:B------:R-:W-:Y:S04]  /*3060*/  @!P4 IMAD.WIDE.U32 R226, R218.reuse, c[0x0][0x270], R194 ;  /* 0x00009c00dae2ca25 */ /* 0x040fe800078e00c2 */
[----:B------:R-:W-:Y:S02]  /*3070*/  IMAD.IADD R220, R229, 0x1, R220 ;  /* 0x00000001e5dc7824 */ /* 0x000fe400078e02dc */
[----:B------:R-:W-:Y:S02]  /*3080*/  @!P4 IMAD R219, R218, c[0x0][0x274], R219 ;  /* 0x00009d00dadbca24 */ /* 0x000fe400078e02db */
[----:B------:R-:W-:Y:S01]  /*3090*/  IMAD.U32 R218, RZ, RZ, UR36 ;  /* 0x00000024ffda7e24 */ /* 0x000fe2000f8e00ff */
[----:B------:R-:W-:Y:S01]  /*30a0*/  IADD3.X R220, R188, UR14, R220, P1, P0 ;  /* 0x0000000ebcdc7c10 */ /* 0x000fe20008fe04dc */
[----:B------:R-:W-:Y:S01]  /*30b0*/  IMAD.U32 R217, RZ, RZ, UR34 ;  /* 0x00000022ffd97e24 */ /* 0x000fe2000f8e00ff */
[----:B------:R-:W-:Y:S01]  /*30c0*/  @!P4 IADD3 R224, P1, P0, R225, UR28, R226 ;  /* 0x0000001ce1e0cc10 */ /* 0x000fe2000f83e0e2 */
[----:B------:R-:W-:Y:S01]  /*30d0*/  @!P4 IMAD.IADD R219, R227, 0x1, R219 ;  /* 0x00000001e3dbc824 */ /* 0x000fe200078e02db */
[----:B------:R-:W-:Y:S02]  /*30e0*/  @!P4 SHF.R.S32.HI R225, RZ, 0x1f, R225 ;  /* 0x0000001fffe1c819 */ /* 0x000fe400000114e1 */
[----:B------:R-:W-:Y:S02]  /*30f0*/  LEA.HI.X R217, R218, R220, R217, 0x7, P2 ;  /* 0x000000dcdad97211 */ /* 0x000fe400010f3cd9 */
[----:B------:R-:W-:Y:S02]  /*3100*/  IADD3 R218, -R192, UR6, RZ ;  /* 0x00000006c0da7c10 */ /* 0x000fe4000fffe1ff */
[----:B------:R-:W-:Y:S02]  /*3110*/  LEA R226, P2, R222, c[0x0][0x160], 0x1 ;  /* 0x00005800dee27a11 */ /* 0x000fe400078408ff */
[----:B------:R-:W-:Y:S02]  /*3120*/  @!P4 IADD3.X R219, R225, UR16, R219, P1, P0 ;  /* 0x00000010e1dbcc10 */ /* 0x000fe40008fe04db */
[----:B------:R-:W-:Y:S02]  /*3130*/  ISETP.LT.OR P0, PT, R218, 0x1, P6 ;  /* 0x00000001da00780c */ /* 0x000fe40003701670 */
[----:B------:R-:W-:Y:S01]  /*3140*/  LEA.HI.X R227, R222, c[0x0][0x164], R217, 0x1, P2 ;  /* 0x00005900dee37a11 */ /* 0x000fe200010f0cd9 */
[----:B------:R-:W-:Y:S01]  /*3150*/  IMAD.U32 R217, RZ, RZ, UR25 ;  /* 0x00000019ffd97e24 */ /* 0x000fe2000f8e00ff */
[----:B------:R-:W-:Y:S02]  /*3160*/  ISETP.LT.OR P2, PT, R218, 0x21, P6 ;  /* 0x00000021da00780c */ /* 0x000fe40003741670 */
[----:B------:R-:W-:Y:S01]  /*3170*/  IADD3 R230, P1, R226, UR19, RZ ;  /* 0x00000013e2e67c10 */ /* 0x000fe2000ff3e0ff */
[----:B------:R-:W-:Y:S03]  /*3180*/  IMAD R217, R217, 0x4000, R197 ;  /* 0x00004000d9d97824 */ /* 0x000fe600078e02c5 */
[----:B------:R-:W-:Y:S02]  /*3190*/  IADD3.X R231, R227, UR18, RZ, P1, !PT ;  /* 0x00000012e3e77c10 */ /* 0x000fe40008ffe4ff */
[----:B------:R-:W-:Y:S01]  /*31a0*/  @!P4 LEA R228, P1, R224, c[0x0][0x258], 0x2 ;  /* 0x00009600e0e4ca11 */ /* 0x000fe200078210ff */
[----:B------:R-:W-:Y:S01]  /*31b0*/  @!PT LDS RZ, [RZ] ;  /* 0x00000000fffff984 */ /* 0x000fe20000000800 */
[----:B------:R-:W-:Y:S01]  /*31c0*/  @!PT LDS RZ, [RZ] ;  /* 0x00000000fffff984 */ /* 0x000fe20000000800 */
[----:B------:R-:W-:Y:S01]  /*31d0*/  @!PT LDS RZ, [RZ] ;  /* 0x00000000fffff984 */ /* 0x000fe20000000800 */
[----:B------:R2:W-:Y:S01]  /*31e0*/  LDGSTS.E.BYPASS.LTC128B.128 [R217], [R226.64], !P0 ;  /* 0x00000000e2d97fae */ /* 0x0005e2000c101d60 */
[----:B------:R-:W-:Y:S02]  /*31f0*/  ISETP.LT.OR P0, PT, R218, 0x41, P6 ;  /* 0x00000041da00780c */ /* 0x000fe40003701670 */
[----:B------:R-:W-:Y:S02]  /*3200*/  @!P4 LEA.HI.X R229, R224, c[0x0][0x25c], R219, 0x2, P1 ;  /* 0x00009700e0e5ca11 */ /* 0x000fe400008f14db */
[----:B------:R-:W-:Y:S02]  /*3210*/  IADD3 R224, P1, R230, UR19, RZ ;  /* 0x00000013e6e07c10 */ /* 0x000fe4000ff3e0ff */
[----:B------:R3:W-:Y:S01]  /*3220*/  LDGSTS.E.BYPASS.LTC128B.128 [R217+0x1000], [R230.64], !P2 ;  /* 0x01000000e6d97fae */ /* 0x0007e2000d101d60 */
[----:B------:R-:W-:Y:S01]  /*3230*/  ISETP.LT.OR P2, PT, R218, 0x61, P6 ;  /* 0x00000061da00780c */ /* 0x000fe20003741670 */
[----:B------:R-:W-:Y:S01]  /*3240*/  IMAD.U32 R218, RZ, RZ, UR25 ;  /* 0x00000019ffda7e24 */ /* 0x000fe2000f8e00ff */
[----:B------:R-:W-:Y:S03]  /*3250*/  IADD3.X R225, R231, UR18, RZ, P1, !PT ;  /* 0x00000012e7e17c10 */ /* 0x000fe60008ffe4ff */
[----:B------:R-:W-:Y:S02]  /*3260*/  @!P4 IMAD R218, R218, 0x80, R194 ;  /* 0x00000080dadac824 */ /* 0x000fe400078e02c2 */
[----:B------:R3:W-:Y:S02]  /*3270*/  LDGSTS.E.BYPASS.LTC128B.128 [R217+0x2000], [R224.64], !P0 ;  /* 0x02000000e0d97fae */ /* 0x0007e4000c101d60 */
[----:B------:R-:W-:Y:S01]  /*3280*/  @!P4 IMAD.SHL.U32 R218, R218, 0x4, RZ ;  /* 0x00000004dadac824 */ /* 0x000fe200078e00ff */
[----:B--2---:R-:W-:Y:S04]  /*3290*/  IADD3 R226, P1, R224, UR19, RZ ;  /* 0x00000013e0e27c10 */ /* 0x004fe8000ff3e0ff */
[----:B------:R-:W-:Y:S05]  /*32a0*/  IADD3.X R227, R225, UR18, RZ, P1, !PT ;  /* 0x00000012e1e37c10 */ /* 0x000fea0008ffe4ff */
[----:B------:R3:W-:Y:S07]  /*32b0*/  LDGSTS.E.BYPASS.LTC128B.128 [R217+0x3000], [R226.64], !P2 ;  /* 0x03000000e2d97fae */ /* 0x0007ee000d101d60 */
[----:B------:R3:W-:Y:S02]  /*32c0*/  @!P4 LDGSTS.E.BYPASS.LTC128B.128 [R218+0x18080], [R228.64] ;  /* 0x18080000e4dacfae */ /* 0x0007e4000b901d60 */
.L_x_1129:
[----:B--23--:R-:W-:Y:S01]  /*32d0*/  PLOP3.LUT P0, PT, PT, PT, UP5, 0x80, 0x0 ;  /* 0x000000000000781c */ /* 0x00cfe20003f0f058 */
[----:B------:R2:W-:Y:S01]  /*32e0*/  STL [R1+0xc], R102 ;  /* 0x00000c6601007387 */ /* 0x0005e20000100800 */
[----:B------:R-:W-:Y:S02]  /*32f0*/  UIADD3 UR34, UR13, 0x2, URZ ;  /* 0x000000020d227890 */ /* 0x000fe4000fffe03f */
[C---:B------:R-:W-:Y:S01]  /*3300*/  ISETP.GT.AND P1, PT, R216.reuse, RZ, P0 ;  /* 0x000000ffd800720c */ /* 0x040fe20000724270 */
[----:B------:R3:W-:Y:S01]  /*3310*/  STL [R1+0x8], R101 ;  /* 0x0000086501007387 */ /* 0x0007e20000100800 */
[----:B------:R-:W-:Y:S01]  /*3320*/  ISETP.GT.AND P2, PT, R216, 0x1, P0 ;  /* 0x00000001d800780c */ /* 0x000fe20000744270 */
[----:B------:R-:W-:Y:S01]  /*3330*/  UISETP.GE.AND UP0, UPT, UR34, UR27, UPT ;  /* 0x0000001b2200728c */ /* 0x000fe2000bf06270 */
[C---:B------:R-:W-:Y:S01]  /*3340*/  ISETP.LT.OR P1, PT, R215.reuse, 0x1, P1 ;  /* 0x00000001d700780c */ /* 0x040fe20000f21670 */
[----:B------:R4:W-:Y:S01]  /*3350*/  STL [R1+0x4], R100 ;  /* 0x0000046401007387 */ /* 0x0009e20000100800 */
[----:B------:R-:W-:Y:S02]  /*3360*/  ISETP.LT.OR P2, PT, R215, 0x2, P2 ;  /* 0x00000002d700780c */ /* 0x000fe40001741670 */
[----:B------:R-:W-:Y:S01]  /*3370*/  FSEL R233, R4, -INF , !P1 ;  /* 0xff80000004e97808 */ /* 0x000fe20004800000 */
[----:B------:R1:W-:Y:S01]  /*3380*/  STL [R1], R0 ;  /* 0x0000000001007387 */ /* 0x0003e20000100800 */
[C---:B------:R-:W-:Y:S02]  /*3390*/  ISETP.GT.AND P1, PT, R214.reuse, RZ, P0 ;  /* 0x000000ffd600720c */ /* 0x040fe40000724270 */
[----:B------:R-:W-:Y:S01]  /*33a0*/  FSEL R232, R5, -INF , !P2 ;  /* 0xff80000005e87808 */ /* 0x000fe20005000000 */
[--C-:B------:R-:W-:Y:S01]  /*33b0*/  FFMA.FTZ R233, R233, c[0x0][0x29c], -R212.reuse ;  /* 0x0000a700e9e97a23 */ /* 0x100fe200000108d4 */
[C---:B------:R-:W-:Y:S01]  /*33c0*/  ISETP.LT.OR P1, PT, R213.reuse, 0x1, P1 ;  /* 0x00000001d500780c */ /* 0x040fe20000f21670 */
[----:B------:R-:W0:Y:S01]  /*33d0*/  LDGDEPBAR ;  /* 0x00000000000079af */ /* 0x000e220000000000 */
[----:B------:R-:W-:Y:S02]  /*33e0*/  ISETP.GT.AND P2, PT, R214, 0x1, P0 ;  /* 0x00000001d600780c */ /* 0x000fe40000744270 */
[----:B------:R-:W-:Y:S02]  /*33f0*/  FSEL R224, R6, -INF , !P1 ;  /* 0xff80000006e07808 */ /* 0x000fe40004800000 */
[----:B------:R-:W-:Y:S02]  /*3400*/  ISETP.GT.AND P1, PT, R216, 0x10, P0 ;  /* 0x00000010d800780c */ /* 0x000fe40000724270 */
[----:B------:R-:W-:Y:S01]  /*3410*/  ISETP.LT.OR P2, PT, R213, 0x2, P2 ;  /* 0x00000002d500780c */ /* 0x000fe20001741670 */
[--C-:B--2---:R-:W-:Y:S01]  /*3420*/  FFMA.FTZ R102, R232, c[0x0][0x29c], -R212.reuse ;  /* 0x0000a700e8667a23 */ /* 0x104fe200000108d4 */
[----:B------:R-:W-:Y:S02]  /*3430*/  ISETP.LT.OR P1, PT, R215, 0x11, P1 ;  /* 0x00000011d700780c */ /* 0x000fe40000f21670 */
[----:B------:R-:W-:Y:S02]  /*3440*/  FSEL R222, R7, -INF , !P2 ;  /* 0xff80000007de7808 */ /* 0x000fe40005000000 */
[-C--:B-1----:R-:W-:Y:S03]  /*3450*/  HMMA.16816.F32 R4, R132, R136.reuse, RZ ;  /* 0x000000888404723c */ /* 0x082fe600000018ff */
[----:B------:R-:W-:Y:S02]  /*3460*/  FSEL R235, R16, -INF , !P1 ;  /* 0xff80000010eb7808 */ /* 0x000fe40004800000 */
[----:B------:R-:W-:Y:S02]  /*3470*/  ISETP.GT.AND P2, PT, R216, 0x11, P0 ;  /* 0x00000011d800780c */ /* 0x000fe40000744270 */
[----:B------:R-:W-:Y:S01]  /*3480*/  ISETP.GT.AND P1, PT, R214, 0x10, P0 ;  /* 0x00000010d600780c */ /* 0x000fe20000724270 */
[----:B---3--:R-:W-:Y:S01]  /*3490*/  FFMA.FTZ R101, R235, c[0x0][0x29c], -R212 ;  /* 0x0000a700eb657a23 */ /* 0x008fe200000108d4 */
[----:B------:R-:W-:Y:S02]  /*34a0*/  ISETP.LT.OR P2, PT, R215, 0x12, P2 ;  /* 0x00000012d700780c */ /* 0x000fe40001741670 */
[----:B------:R-:W-:Y:S02]  /*34b0*/  ISETP.LT.OR P1, PT, R213, 0x11, P1 ;  /* 0x00000011d500780c */ /* 0x000fe40000f21670 */
[----:B------:R-:W-:Y:S02]  /*34c0*/  FSEL R234, R17, -INF , !P2 ;  /* 0xff80000011ea7808 */ /* 0x000fe40005000000 */
[----:B------:R-:W-:Y:S02]  /*34d0*/  FSEL R226, R18, -INF , !P1 ;  /* 0xff80000012e27808 */ /* 0x000fe40004800000 */
[----:B------:R-:W-:Y:S02]  /*34e0*/  ISETP.GT.AND P2, PT, R214, 0x11, P0 ;  /* 0x00000011d600780c */ /* 0x000fe40000744270 */
[----:B------:R-:W-:Y:S02]  /*34f0*/  ISETP.GT.AND P1, PT, R216, 0x20, P0 ;  /* 0x00000020d800780c */ /* 0x000fe40000724270 */
        /* <DEDUP_REMOVED lines=11> */
[----:B------:R-:W-:Y:S01]  /*35b0*/  ISETP.GT.AND P1, PT, R216, 0x30, P0 ;  /* 0x00000030d800780c */ /* 0x000fe20000724270 */
[--C-:B----4-:R-:W-:Y:S01]  /*35c0*/  FFMA.FTZ R100, R231, c[0x0][0x29c], -R248.reuse ;  /* 0x0000a700e7647a23 */ /* 0x110fe200000108f8 */
[----:B------:R-:W-:Y:S02]  /*35d0*/  ISETP.LT.OR P2, PT, R213, 0x22, P2 ;  /* 0x00000022d500780c */ /* 0x000fe40001741670 */
[----:B------:R-:W-:Y:S02]  /*35e0*/  ISETP.LT.OR P1, PT, R215, 0x31, P1 ;  /* 0x00000031d700780c */ /* 0x000fe40000f21670 */
[----:B------:R-:W-:Y:S02]  /*35f0*/  FSEL R230, R23, -INF , !P2 ;  /* 0xff80000017e67808 */ /* 0x000fe40005000000 */
[----:B------:R-:W-:Y:S02]  /*3600*/  FSEL R22, R32, -INF , !P1 ;  /* 0xff80000020167808 */ /* 0x000fe40004800000 */
[----:B------:R-:W-:Y:S01]  /*3610*/  ISETP.GT.AND P2, PT, R216, 0x31, P0 ;  /* 0x00000031d800780c */ /* 0x000fe20000744270 */
[----:B------:R-:W-:Y:S01]  /*3620*/  FFMA.FTZ R0, R230, c[0x0][0x29c], -R248 ;  /* 0x0000a700e6007a23 */ /* 0x000fe200000108f8 */
        /* <DEDUP_REMOVED lines=13> */
[--C-:B------:R-:W-:Y:S01]  /*3700*/  FFMA.FTZ R205, R36, c[0x0][0x29c], -R212.reuse ;  /* 0x0000a70024cd7a23 */ /* 0x100fe200000108d4 */
[----:B------:R-:W-:Y:S02]  /*3710*/  ISETP.LT.OR P2, PT, R215, 0x42, P2 ;  /* 0x00000042d700780c */ /* 0x000fe40001741670 */
[----:B------:R-:W-:Y:S02]  /*3720*/  ISETP.LT.OR P1, PT, R213, 0x41, P1 ;  /* 0x00000041d500780c */ /* 0x000fe40000f21670 */
[----:B------:R-:W-:Y:S02]  /*3730*/  FSEL R37, R37, -INF , !P2 ;  /* 0xff80000025257808 */ /* 0x000fe40005000000 */
[----:B------:R-:W-:Y:S02]  /*3740*/  FSEL R38, R38, -INF , !P1 ;  /* 0xff80000026267808 */ /* 0x000fe40004800000 */
[----:B------:R-:W-:Y:S01]  /*3750*/  ISETP.GT.AND P2, PT, R214, 0x41, P0 ;  /* 0x00000041d600780c */ /* 0x000fe20000744270 */
[--C-:B------:R-:W-:Y:S01]  /*3760*/  FFMA.FTZ R251, R37, c[0x0][0x29c], -R212.reuse ;  /* 0x0000a70025fb7a23 */ /* 0x100fe200000108d4 */
        /* <DEDUP_REMOVED lines=13> */
[----:B------:R-:W-:Y:S01]  /*3840*/  FFMA.FTZ R250, R49, c[0x0][0x29c], -R212 ;  /* 0x0000a70031fa7a23 */ /* 0x000fe200000108d4 */
[----:B------:R-:W-:Y:S01]  /*3850*/  ISETP.GT.AND P1, PT, R216, 0x60, P0 ;  /* 0x00000060d800780c */ /* 0x000fe20000724270 */
[--C-:B------:R-:W-:Y:S01]  /*3860*/  FFMA.FTZ R49, R224, c[0x0][0x29c], -R248.reuse ;  /* 0x0000a700e0317a23 */ /* 0x100fe200000108f8 */
[----:B------:R-:W-:Y:S01]  /*3870*/  ISETP.LT.OR P2, PT, R213, 0x52, P2 ;  /* 0x00000052d500780c */ /* 0x000fe20001741670 */
[----:B------:R-:W-:Y:S01]  /*3880*/  IMAD.MOV.U32 R224, RZ, RZ, R205 ;  /* 0x000000ffffe07224 */ /* 0x000fe200078e00cd */
[----:B------:R-:W-:Y:S01]  /*3890*/  ISETP.LT.OR P1, PT, R215, 0x61, P1 ;  /* 0x00000061d700780c */ /* 0x000fe20000f21670 */
[----:B------:R-:W-:Y:S01]  /*38a0*/  FFMA.FTZ R205, R34, c[0x0][0x29c], -R248 ;  /* 0x0000a70022cd7a23 */ /* 0x000fe200000108f8 */
        /* <DEDUP_REMOVED lines=8> */
[----:B------:R-:W-:Y:S01]  /*3930*/  ISETP.GT.AND P2, PT, R214, 0x61, P0 ;  /* 0x00000061d600780c */ /* 0x000fe20000744270 */
[----:B------:R-:W-:Y:S01]  /*3940*/  FFMA.FTZ R252, R53, c[0x0][0x29c], -R212 ;  /* 0x0000a70035fc7a23 */ /* 0x000fe200000108d4 */
[----:B------:R-:W-:Y:S01]  /*3950*/  ISETP.GT.AND P1, PT, R216, 0x70, P0 ;  /* 0x00000070d800780c */ /* 0x000fe20000724270 */
[----:B------:R-:W-:Y:S01]  /*3960*/  FFMA.FTZ R235, R54, c[0x0][0x29c], -R248 ;  /* 0x0000a70036eb7a23 */ /* 0x000fe200000108f8 */
[----:B------:R-:W-:Y:S01]  /*3970*/  ISETP.LT.OR P2, PT, R213, 0x62, P2 ;  /* 0x00000062d500780c */ /* 0x000fe20001741670 */
[----:B------:R-:W-:Y:S01]  /*3980*/  IMAD.MOV.U32 R53, RZ, RZ, R249 ;  /* 0x000000ffff357224 */ /* 0x000fe200078e00f9 */
[----:B------:R-:W-:Y:S02]  /*3990*/  ISETP.LT.OR P1, PT, R215, 0x71, P1 ;  /* 0x00000071d700780c */ /* 0x000fe40000f21670 */
[----:B------:R-:W-:Y:S01]  /*39a0*/  FSEL R55, R55, -INF , !P2 ;  /* 0xff80000037377808 */ /* 0x000fe20005000000 */
[----:B------:R-:W-:Y:S01]  /*39b0*/  MUFU.EX2 R235, R235 ;  /* 0x000000eb00eb7308 */ /* 0x000fe20000000800 */
[----:B------:R-:W-:Y:S02]  /*39c0*/  FSEL R64, R64, -INF , !P1 ;  /* 0xff80000040407808 */ /* 0x000fe40004800000 */
[----:B------:R-:W-:Y:S02]  /*39d0*/  ISETP.GT.AND P2, PT, R216, 0x71, P0 ;  /* 0x00000071d800780c */ /* 0x000fe40000744270 */
[----:B------:R-:W-:Y:S01]  /*39e0*/  ISETP.GT.AND P1, PT, R214, 0x70, P0 ;  /* 0x00000070d600780c */ /* 0x000fe20000724270 */
[----:B------:R-:W-:Y:S01]  /*39f0*/  FFMA.FTZ R232, R64, c[0x0][0x29c], -R212 ;  /* 0x0000a70040e87a23 */ /* 0x000fe200000108d4 */
[----:B------:R-:W-:Y:S01]  /*3a00*/  ISETP.LT.OR P2, PT, R215, 0x72, P2 ;  /* 0x00000072d700780c */ /* 0x000fe20001741670 */
[----:B------:R-:W-:Y:S01]  /*3a10*/  IMAD.MOV.U32 R64, RZ, RZ, R252 ;  /* 0x000000ffff407224 */ /* 0x000fe200078e00fc */
[----:B------:R-:W-:Y:S01]  /*3a20*/  ISETP.LT.OR P1, PT, R213, 0x71, P1 ;  /* 0x00000071d500780c */ /* 0x000fe20000f21670 */
[--C-:B------:R-:W-:Y:S01]  /*3a30*/  FFMA.FTZ R252, R35, c[0x0][0x29c], -R248.reuse ;  /* 0x0000a70023fc7a23 */ /* 0x100fe200000108f8 */
[----:B------:R-:W-:Y:S02]  /*3a40*/  FSEL R65, R65, -INF , !P2 ;  /* 0xff80000041417808 */ /* 0x000fe40005000000 */
[----:B------:R-:W-:Y:S02]  /*3a50*/  FSEL R66, R66, -INF , !P1 ;  /* 0xff80000042427808 */ /* 0x000fe40004800000 */
[----:B------:R-:W-:Y:S01]  /*3a60*/  ISETP.GT.AND P2, PT, R214, 0x71, P0 ;  /* 0x00000071d600780c */ /* 0x000fe20000744270 */
[----:B------:R-:W-:Y:S01]  /*3a70*/  MUFU.EX2 R252, R252 ;  /* 0x000000fc00fc7308 */ /* 0x000fe20000000800 */
[----:B------:R-:W-:Y:S01]  /*3a80*/  ISETP.GT.AND P1, PT, R239, RZ, P0 ;  /* 0x000000ffef00720c */ /* 0x000fe20000724270 */
[----:B------:R-:W-:Y:S01]  /*3a90*/  FFMA.FTZ R249, R66, c[0x0][0x29c], -R248 ;  /* 0x0000a70042f97a23 */ /* 0x000fe200000108f8 */
[----:B------:R-:W-:Y:S02]  /*3aa0*/  ISETP.LT.OR P2, PT, R213, 0x72, P2 ;  /* 0x00000072d500780c */ /* 0x000fe40001741670 */
[----:B------:R-:W-:Y:S02]  /*3ab0*/  ISETP.LT.OR P1, PT, R237, 0x1, P1 ;  /* 0x00000001ed00780c */ /* 0x000fe40000f21670 */
[----:B------:R-:W-:Y:S02]  /*3ac0*/  FSEL R67, R67, -INF , !P2 ;  /* 0xff80000043437808 */ /* 0x000fe40005000000 */
[----:B------:R-:W-:Y:S01]  /*3ad0*/  FSEL R247, R8, -INF , !P1 ;  /* 0xff80000008f77808 */ /* 0x000fe20004800000 */
[----:B------:R-:W-:Y:S01]  /*3ae0*/  MUFU.EX2 R249, R249 ;  /* 0x000000f900f97308 */ /* 0x000fe20000000800 */
[----:B------:R-:W-:Y:S02]  /*3af0*/  ISETP.GT.AND P1, PT, R238, RZ, P0 ;  /* 0x000000ffee00720c */ /* 0x000fe40000724270 */
[----:B------:R-:W-:Y:S01]  /*3b00*/  ISETP.GT.AND P2, PT, R239, 0x1, P0 ;  /* 0x00000001ef00780c */ /* 0x000fe20000744270 */
[----:B------:R-:W-:Y:S01]  /*3b10*/  FFMA.FTZ R247, R247, c[0x0][0x29c], -R221 ;  /* 0x0000a700f7f77a23 */ /* 0x000fe200000108dd */
[----:B------:R-:W-:Y:S02]  /*3b20*/  ISETP.LT.OR P1, PT, R236, 0x1, P1 ;  /* 0x00000001ec00780c */ /* 0x000fe40000f21670 */
[----:B------:R-:W-:Y:S02]  /*3b30*/  ISETP.LT.OR P2, PT, R237, 0x2, P2 ;  /* 0x00000002ed00780c */ /* 0x000fe40001741670 */
[----:B------:R-:W-:Y:S01]  /*3b40*/  FSEL R220, R10, -INF , !P1 ;  /* 0xff8000000adc7808 */ /* 0x000fe20004800000 */
[----:B------:R-:W-:Y:S01]  /*3b50*/  MUFU.EX2 R247, R247 ;  /* 0x000000f700f77308 */ /* 0x000fe20000000800 */
[----:B------:R-:W-:Y:S02]  /*3b60*/  FSEL R246, R9, -INF , !P2 ;  /* 0xff80000009f67808 */ /* 0x000fe40005000000 */
[----:B------:R-:W-:Y:S01]  /*3b70*/  ISETP.GT.AND P2, PT, R238, 0x1, P0 ;  /* 0x00000001ee00780c */ /* 0x000fe20000744270 */
[----:B------:R-:W-:Y:S01]  /*3b80*/  FFMA.FTZ R220, R220, c[0x0][0x29c], -R223 ;  /* 0x0000a700dcdc7a23 */ /* 0x000fe200000108df */
[----:B------:R-:W-:Y:S01]  /*3b90*/  ISETP.GT.AND P1, PT, R239, 0x10, P0 ;  /* 0x00000010ef00780c */ /* 0x000fe20000724270 */
[----:B------:R-:W-:Y:S01]  /*3ba0*/  FFMA.FTZ R246, R246, c[0x0][0x29c], -R221 ;  /* 0x0000a700f6f67a23 */ /* 0x000fe200000108dd */
[----:B------:R-:W-:Y:S02]  /*3bb0*/  ISETP.LT.OR P2, PT, R236, 0x2, P2 ;  /* 0x00000002ec00780c */ /* 0x000fe40001741670 */
[----:B------:R-:W-:Y:S01]  /*3bc0*/  ISETP.LT.OR P1, PT, R237, 0x11, P1 ;  /* 0x00000011ed00780c */ /* 0x000fe20000f21670 */
[----:B------:R-:W-:Y:S01]  /*3bd0*/  MUFU.EX2 R220, R220 ;  /* 0x000000dc00dc7308 */ /* 0x000fe20000000800 */
[----:B------:R-:W-:Y:S02]  /*3be0*/  FSEL R219, R11, -INF , !P2 ;  /* 0xff8000000bdb7808 */ /* 0x000fe40005000000 */
[C---:B------:R-:W-:Y:S02]  /*3bf0*/  HMMA.16816.F32 R8, R140.reuse, R136, RZ ;  /* 0x000000888c08723c */ /* 0x040fe400000018ff */
[----:B------:R-:W-:Y:S01]  /*3c00*/  FSEL R245, R12, -INF , !P1 ;  /* 0xff8000000cf57808 */ /* 0x000fe20004800000 */
[----:B------:R-:W-:Y:S01]  /*3c10*/  FFMA.FTZ R219, R219, c[0x0][0x29c], -R223 ;  /* 0x0000a700dbdb7a23 */ /* 0x000fe200000108df */
[----:B------:R-:W-:Y:S02]  /*3c20*/  ISETP.GT.AND P1, PT, R238, 0x10, P0 ;  /* 0x00000010ee00780c */ /* 0x000fe40000724270 */
[----:B------:R-:W-:Y:S01]  /*3c30*/  ISETP.GT.AND P2, PT, R239, 0x11, P0 ;  /* 0x00000011ef00780c */ /* 0x000fe20000744270 */
[--C-:B------:R-:W-:Y:S01]  /*3c40*/  FFMA.FTZ R136, R20, c[0x0][0x29c], -R212.reuse ;  /* 0x0000a70014887a23 */ /* 0x100fe200000108d4 */
[----:B------:R-:W-:Y:S01]  /*3c50*/  ISETP.LT.OR P1, PT, R236, 0x11, P1 ;  /* 0x00000011ec00780c */ /* 0x000fe20000f21670 */
[--C-:B------:R-:W-:Y:S01]  /*3c60*/  FFMA.FTZ R137, R21, c[0x0][0x29c], -R212.reuse ;  /* 0x0000a70015897a23 */ /* 0x100fe200000108d4 */
[----:B------:R-:W-:Y:S01]  /*3c70*/  ISETP.LT.OR P2, PT, R237, 0x12, P2 ;  /* 0x00000012ed00780c */ /* 0x000fe20001741670 */
[----:B------:R-:W-:Y:S01]  /*3c80*/  MUFU.EX2 R219, R219 ;  /* 0x000000db00db7308 */ /* 0x000fe20000000800 */
[----:B------:R-:W-:Y:S01]  /*3c90*/  FSEL R218, R14, -INF , !P1 ;  /* 0xff8000000eda7808 */ /* 0x000fe20004800000 */
[----:B------:R-:W-:Y:S01]  /*3ca0*/  FFMA.FTZ R245, R245, c[0x0][0x29c], -R221 ;  /* 0x0000a700f5f57a23 */ /* 0x000fe200000108dd */
[----:B------:R-:W-:Y:S02]  /*3cb0*/  FSEL R244, R13, -INF , !P2 ;  /* 0xff8000000df47808 */ /* 0x000fe40005000000 */
[----:B------:R-:W-:Y:S01]  /*3cc0*/  ISETP.GT.AND P2, PT, R238, 0x11, P0 ;  /* 0x00000011ee00780c */ /* 0x000fe20000744270 */
[----:B------:R-:W-:Y:S01]  /*3cd0*/  FFMA.FTZ R218, R218, c[0x0][0x29c], -R223 ;  /* 0x0000a700dada7a23 */ /* 0x000fe200000108df */
[----:B------:R-:W-:Y:S01]  /*3ce0*/  ISETP.GT.AND P1, PT, R239, 0x20, P0 ;  /* 0x00000020ef00780c */ /* 0x000fe20000724270 */
[----:B------:R-:W-:Y:S01]  /*3cf0*/  FFMA.FTZ R244, R244, c[0x0][0x29c], -R221 ;  /* 0x0000a700f4f47a23 */ /* 0x000fe200000108dd */
[----:B------:R-:W-:Y:S01]  /*3d00*/  ISETP.LT.OR P2, PT, R236, 0x12, P2 ;  /* 0x00000012ec00780c */ /* 0x000fe20001741670 */
[----:B------:R-:W-:Y:S01]  /*3d10*/  MUFU.EX2 R246, R246 ;  /* 0x000000f600f67308 */ /* 0x000fe20000000800 */
[----:B------:R-:W-:Y:S02]  /*3d20*/  ISETP.LT.OR P1, PT, R237, 0x21, P1 ;  /* 0x00000021ed00780c */ /* 0x000fe40000f21670 */
[----:B------:R-:W-:Y:S02]  /*3d30*/  FSEL R217, R15, -INF , !P2 ;  /* 0xff8000000fd97808 */ /* 0x000fe40005000000 */
[-C--:B------:R-:W-:Y:S01]  /*3d40*/  HMMA.16816.F32 R12, R140, R138.reuse, RZ ;  /* 0x0000008a8c0c723c */ /* 0x080fe200000018ff */
[----:B------:R-:W-:Y:S02]  /*3d50*/  FSEL R243, R24, -INF , !P1 ;  /* 0xff80000018f37808 */ /* 0x000fe40004800000 */
[----:B------:R-:W-:Y:S01]  /*3d60*/  ISETP.GT.AND P1, PT, R238, 0x20, P0 ;  /* 0x00000020ee00780c */ /* 0x000fe20000724270 */
[----:B------:R-:W-:Y:S01]  /*3d70*/  FFMA.FTZ R217, R217, c[0x0][0x29c], -R223 ;  /* 0x0000a700d9d97a23 */ /* 0x000fe200000108df */
[----:B------:R-:W-:Y:S01]  /*3d80*/  ISETP.GT.AND P2, PT, R239, 0x21, P0 ;  /* 0x00000021ef00780c */ /* 0x000fe20000744270 */
[----:B------:R-:W-:Y:S01]  /*3d90*/  MUFU.EX2 R245, R245 ;  /* 0x000000f500f57308 */ /* 0x000fe20000000800 */
[----:B------:R-:W-:Y:S01]  /*3da0*/  ISETP.LT.OR P1, PT, R236, 0x21, P1 ;  /* 0x00000021ec00780c */ /* 0x000fe20000f21670 */
[C---:B------:R-:W-:Y:S02]  /*3db0*/  HMMA.16816.F32 R16, R132.reuse, R138, RZ ;  /* 0x0000008a8410723c */ /* 0x040fe400000018ff */
[----:B------:R-:W-:Y:S02]  /*3dc0*/  ISETP.LT.OR P2, PT, R237, 0x22, P2 ;  /* 0x00000022ed00780c */ /* 0x000fe40001741670 */
[----:B------:R-:W-:Y:S01]  /*3dd0*/  FSEL R216, R26, -INF , !P1 ;  /* 0xff8000001ad87808 */ /* 0x000fe20004800000 */
[--C-:B------:R-:W-:Y:S01]  /*3de0*/  FFMA.FTZ R243, R243, c[0x0][0x29c], -R221.reuse ;  /* 0x0000a700f3f37a23 */ /* 0x100fe200000108dd */
[----:B------:R-:W-:Y:S01]  /*3df0*/  FSEL R242, R25, -INF , !P2 ;  /* 0xff80000019f27808 */ /* 0x000fe20005000000 */
[--C-:B------:R-:W-:Y:S01]  /*3e00*/  FFMA.FTZ R138, R22, c[0x0][0x29c], -R212.reuse ;  /* 0x0000a700168a7a23 */ /* 0x100fe200000108d4 */
[----:B------:R-:W-:Y:S01]  /*3e10*/  ISETP.GT.AND P2, PT, R238, 0x21, P0 ;  /* 0x00000021ee00780c */ /* 0x000fe20000744270 */
[-C--:B------:R-:W-:Y:S01]  /*3e20*/  HMMA.16816.F32 R20, R132, R144.reuse, RZ ;  /* 0x000000908414723c */ /* 0x080fe200000018ff */
[----:B------:R-:W-:Y:S01]  /*3e30*/  ISETP.GT.AND P1, PT, R239, 0x30, P0 ;  /* 0x00000030ef00780c */ /* 0x000fe20000724270 */
[----:B------:R-:W-:Y:S01]  /*3e40*/  MUFU.EX2 R244, R244 ;  /* 0x000000f400f47308 */ /* 0x000fe20000000800 */
[----:B------:R-:W-:Y:S01]  /*3e50*/  ISETP.LT.OR P2, PT, R236, 0x22, P2 ;  /* 0x00000022ec00780c */ /* 0x000fe20001741670 */
[----:B------:R-:W-:Y:S01]  /*3e60*/  FFMA.FTZ R139, R234, c[0x0][0x29c], -R212 ;  /* 0x0000a700ea8b7a23 */ /* 0x000fe200000108d4 */
[----:B------:R-:W-:Y:S01]  /*3e70*/  ISETP.LT.OR P1, PT, R237, 0x31, P1 ;  /* 0x00000031ed00780c */ /* 0x000fe20000f21670 */
[----:B------:R-:W-:Y:S01]  /*3e80*/  FFMA.FTZ R242, R242, c[0x0][0x29c], -R221 ;  /* 0x0000a700f2f27a23 */ /* 0x000fe200000108dd */
[----:B------:R-:W-:Y:S01]  /*3e90*/  FSEL R215, R27, -INF , !P2 ;  /* 0xff8000001bd77808 */ /* 0x000fe20005000000 */
[--C-:B------:R-:W-:Y:S01]  /*3ea0*/  FFMA.FTZ R216, R216, c[0x0][0x29c], -R223.reuse ;  /* 0x0000a700d8d87a23 */ /* 0x100fe200000108df */
[C---:B------:R-:W-:Y:S02]  /*3eb0*/  HMMA.16816.F32 R24, R140.reuse, R144, RZ ;  /* 0x000000908c18723c */ /* 0x040fe400000018ff */
[----:B------:R-:W-:Y:S01]  /*3ec0*/  ISETP.GT.AND P2, PT, R239, 0x31, P0 ;  /* 0x00000031ef00780c */ /* 0x000fe20000744270 */
[----:B------:R-:W-:Y:S01]  /*3ed0*/  FFMA.FTZ R215, R215, c[0x0][0x29c], -R223 ;  /* 0x0000a700d7d77a23 */ /* 0x000fe200000108df */
[----:B------:R-:W-:Y:S01]  /*3ee0*/  FSEL R241, R28, -INF , !P1 ;  /* 0xff8000001cf17808 */ /* 0x000fe20004800000 */
[----:B------:R-:W-:Y:S01]  /*3ef0*/  MUFU.EX2 R218, R218 ;  /* 0x000000da00da7308 */ /* 0x000fe20000000800 */
[----:B------:R-:W-:Y:S01]  /*3f00*/  ISETP.GT.AND P1, PT, R238, 0x30, P0 ;  /* 0x00000030ee00780c */ /* 0x000fe20000724270 */
[----:B------:R-:W-:Y:S01]  /*3f10*/  IMAD.MOV.U32 R145, RZ, RZ, R101 ;  /* 0x000000ffff917224 */ /* 0x000fe200078e0065 */
[----:B------:R-:W-:Y:S01]  /*3f20*/  ISETP.LT.OR P2, PT, R237, 0x32, P2 ;  /* 0x00000032ed00780c */ /* 0x000fe20001741670 */
[--C-:B------:R-:W-:Y:S01]  /*3f30*/  FFMA.FTZ R241, R241, c[0x0][0x29c], -R221.reuse ;  /* 0x0000a700f1f17a23 */ /* 0x100fe200000108dd */
[----:B------:R-:W-:Y:S02]  /*3f40*/  ISETP.LT.OR P1, PT, R236, 0x31, P1 ;  /* 0x00000031ec00780c */ /* 0x000fe40000f21670 */
[----:B------:R-:W-:Y:S01]  /*3f50*/  FSEL R240, R29, -INF , !P2 ;  /* 0xff8000001df07808 */ /* 0x000fe20005000000 */
[----:B------:R-:W-:Y:S01]  /*3f60*/  IMAD.MOV.U32 R144, RZ, RZ, R102 ;  /* 0x000000ffff907224 */ /* 0x000fe200078e0066 */
[----:B------:R-:W-:Y:S01]  /*3f70*/  ISETP.GT.AND P2, PT, R238, 0x31, P0 ;  /* 0x00000031ee00780c */ /* 0x000fe20000744270 */
[--C-:B------:R-:W-:Y:S01]  /*3f80*/  FFMA.FTZ R101, R226, c[0x0][0x29c], -R248.reuse ;  /* 0x0000a700e2657a23 */ /* 0x100fe200000108f8 */
[----:B------:R-:W-:Y:S01]  /*3f90*/  FSEL R214, R30, -INF , !P1 ;  /* 0xff8000001ed67808 */ /* 0x000fe20004800000 */
[----:B------:R-:W-:Y:S01]  /*3fa0*/  FFMA.FTZ R240, R240, c[0x0][0x29c], -R221 ;  /* 0x0000a700f0f07a23 */ /* 0x000fe200000108dd */
[----:B------:R-:W-:Y:S01]  /*3fb0*/  ISETP.GT.AND P1, PT, R239, 0x40, P0 ;  /* 0x00000040ef00780c */ /* 0x000fe20000724270 */
[----:B------:R-:W-:Y:S01]  /*3fc0*/  FFMA.FTZ R102, R225, c[0x0][0x29c], -R248 ;  /* 0x0000a700e1667a23 */ /* 0x000fe200000108f8 */
[----:B------:R-:W-:Y:S01]  /*3fd0*/  ISETP.LT.OR P2, PT, R236, 0x32, P2 ;  /* 0x00000032ec00780c */ /* 0x000fe20001741670 */
[--C-:B------:R-:W-:Y:S01]  /*3fe0*/  FFMA.FTZ R214, R214, c[0x0][0x29c], -R223.reuse ;  /* 0x0000a700d6d67a23 */ /* 0x100fe200000108df */
[----:B------:R-:W-:Y:S01]  /*3ff0*/  ISETP.LT.OR P1, PT, R237, 0x41, P1 ;  /* 0x00000041ed00780c */ /* 0x000fe20000f21670 */
[----:B------:R-:W-:Y:S01]  /*4000*/  MUFU.EX2 R217, R217 ;  /* 0x000000d900d97308 */ /* 0x000fe20000000800 */
[----:B------:R-:W-:Y:S02]  /*4010*/  FSEL R213, R31, -INF , !P2 ;  /* 0xff8000001fd57808 */ /* 0x000fe40005000000 */
[-C--:B------:R-:W-:Y:S01]  /*4020*/  HMMA.16816.F32 R28, R140, R146.reuse, RZ ;  /* 0x000000928c1c723c */ /* 0x080fe200000018ff */
[----:B------:R-:W-:Y:S02]  /*4030*/  FSEL R40, R40, -INF , !P1 ;  /* 0xff80000028287808 */ /* 0x000fe40004800000 */
[----:B------:R-:W-:Y:S01]  /*4040*/  ISETP.GT.AND P1, PT, R238, 0x40, P0 ;  /* 0x00000040ee00780c */ /* 0x000fe20000724270 */
[----:B------:R-:W-:Y:S01]  /*4050*/  FFMA.FTZ R213, R213, c[0x0][0x29c], -R223 ;  /* 0x0000a700d5d57a23 */ /* 0x000fe200000108df */
[----:B------:R-:W-:Y:S02]  /*4060*/  ISETP.GT.AND P2, PT, R239, 0x41, P0 ;  /* 0x00000041ef00780c */ /* 0x000fe40000744270 */
[----:B------:R-:W-:Y:S01]  /*4070*/  ISETP.LT.OR P1, PT, R236, 0x41, P1 ;  /* 0x00000041ec00780c */ /* 0x000fe20000f21670 */
[----:B------:R-:W-:Y:S01]  /*4080*/  MUFU.EX2 R216, R216 ;  /* 0x000000d800d87308 */ /* 0x000fe20000000800 */
[----:B------:R-:W-:Y:S03]  /*4090*/  ISETP.LT.OR P2, PT, R237, 0x42, P2 ;  /* 0x00000042ed00780c */ /* 0x000fe60001741670 */
[----:B------:R-:W-:Y:S01]  /*40a0*/  FSEL R48, R42, -INF , !P1 ;  /* 0xff8000002a307808 */ /* 0x000fe20004800000 */
[----:B------:R-:W-:Y:S01]  /*40b0*/  FFMA.FTZ R42, R33, c[0x0][0x29c], -R212 ;  /* 0x0000a700212a7a23 */ /* 0x000fe200000108d4 */
[----:B------:R-:W-:Y:S01]  /*40c0*/  FSEL R41, R41, -INF , !P2 ;  /* 0xff80000029297808 */ /* 0x000fe20005000000 */
[C---:B------:R-:W-:Y:S02]  /*40d0*/  HMMA.16816.F32 R32, R132.reuse, R146, RZ ;  /* 0x000000928420723c */ /* 0x040fe400000018ff */
[----:B------:R-:W-:Y:S01]  /*40e0*/  ISETP.GT.AND P2, PT, R238, 0x41, P0 ;  /* 0x00000041ee00780c */ /* 0x000fe20000744270 */
[----:B------:R-:W-:Y:S01]  /*40f0*/  MUFU.EX2 R215, R215 ;  /* 0x000000d700d77308 */ /* 0x000fe20000000800 */
[----:B------:R-:W-:Y:S01]  /*4100*/  ISETP.GT.AND P1, PT, R239, 0x50, P0 ;  /* 0x00000050ef00780c */ /* 0x000fe20000724270 */
[----:B------:R-:W-:Y:S01]  /*4110*/  FFMA.FTZ R234, R41, c[0x0][0x29c], -R221 ;  /* 0x0000a70029ea7a23 */ /* 0x000fe200000108dd */
[----:B------:R-:W-:Y:S01]  /*4120*/  ISETP.LT.OR P2, PT, R236, 0x42, P2 ;  /* 0x00000042ec00780c */ /* 0x000fe20001741670 */
[----:B------:R-:W-:Y:S01]  /*4130*/  IMAD.MOV.U32 R146, RZ, RZ, R42 ;  /* 0x000000ffff927224 */ /* 0x000fe200078e002a */
[----:B------:R-:W-:Y:S01]  /*4140*/  ISETP.LT.OR P1, PT, R237, 0x51, P1 ;  /* 0x00000051ed00780c */ /* 0x000fe20000f21670 */
[----:B------:R-:W-:Y:S03]  /*4150*/  IMAD.MOV.U32 R147, RZ, RZ, R233 ;  /* 0x000000ffff937224 */ /* 0x000fe600078e00e9 */
        /* <DEDUP_REMOVED lines=10> */
[----:B------:R-:W-:Y:S01]  /*4200*/  FSEL R228, R46, -INF , !P1 ;  /* 0xff8000002ee47808 */ /* 0x000fe20004800000 */
[----:B------:R-:W-:Y:S01]  /*4210*/  FFMA.FTZ R46, R222, c[0x0][0x29c], -R248 ;  /* 0x0000a700de2e7a23 */ /* 0x000fe200000108f8 */
[----:B------:R-:W-:Y:S02]  /*4220*/  FSEL R45, R45, -INF , !P2 ;  /* 0xff8000002d2d7808 */ /* 0x000fe40005000000 */
[----:B------:R-:W-:Y:S01]  /*4230*/  ISETP.GT.AND P2, PT, R238, 0x51, P0 ;  /* 0x00000051ee00780c */ /* 0x000fe20000744270 */
[----:B------:R-:W-:Y:S01]  /*4240*/  FFMA.FTZ R228, R228, c[0x0][0x29c], -R223 ;  /* 0x0000a700e4e47a23 */ /* 0x000fe200000108df */
[----:B------:R-:W-:Y:S02]  /*4250*/  ISETP.GT.AND P1, PT, R239, 0x60, P0 ;  /* 0x00000060ef00780c */ /* 0x000fe40000724270 */
[----:B------:R-:W-:Y:S01]  /*4260*/  ISETP.LT.OR P2, PT, R236, 0x52, P2 ;  /* 0x00000052ec00780c */ /* 0x000fe20001741670 */
[----:B------:R-:W-:Y:S01]  /*4270*/  MUFU.EX2 R241, R241 ;  /* 0x000000f100f17308 */ /* 0x000fe20000000800 */
[----:B------:R-:W-:Y:S02]  /*4280*/  ISETP.LT.OR P1, PT, R237, 0x61, P1 ;  /* 0x00000061ed00780c */ /* 0x000fe40000f21670 */
[----:B------:R-:W-:Y:S01]  /*4290*/  FSEL R227, R47, -INF , !P2 ;  /* 0xff8000002fe37808 */ /* 0x000fe20005000000 */
[--C-:B------:R-:W-:Y:S01]  /*42a0*/  FFMA.FTZ R47, R52, c[0x0][0x29c], -R212.reuse ;  /* 0x0000a700342f7a23 */ /* 0x100fe200000108d4 */
[----:B------:R-:W-:Y:S01]  /*42b0*/  FSEL R56, R56, -INF , !P1 ;  /* 0xff80000038387808 */ /* 0x000fe20004800000 */
[----:B------:R-:W-:Y:S01]  /*42c0*/  FFMA.FTZ R212, R65, c[0x0][0x29c], -R212 ;  /* 0x0000a70041d47a23 */ /* 0x000fe200000108d4 */
[----:B------:R-:W-:Y:S01]  /*42d0*/  ISETP.GT.AND P1, PT, R238, 0x60, P0 ;  /* 0x00000060ee00780c */ /* 0x000fe20000724270 */
[----:B------:R-:W-:Y:S01]  /*42e0*/  IMAD.MOV.U32 R65, RZ, RZ, R251 ;  /* 0x000000ffff417224 */ /* 0x000fe200078e00fb */
[----:B------:R-:W-:Y:S01]  /*42f0*/  ISETP.GT.AND P2, PT, R239, 0x61, P0 ;  /* 0x00000061ef00780c */ /* 0x000fe20000744270 */
[----:B------:R-:W-:Y:S01]  /*4300*/  FFMA.FTZ R251, R38, c[0x0][0x29c], -R248 ;  /* 0x0000a70026fb7a23 */ /* 0x000fe200000108f8 */
[----:B------:R-:W-:Y:S01]  /*4310*/  ISETP.LT.OR P1, PT, R236, 0x61, P1 ;  /* 0x00000061ec00780c */ /* 0x000fe20000f21670 */
[----:B------:R-:W-:Y:S01]  /*4320*/  FFMA.FTZ R231, R56, c[0x0][0x29c], -R221 ;  /* 0x0000a70038e77a23 */ /* 0x000fe200000108dd */
[----:B------:R-:W-:Y:S01]  /*4330*/  ISETP.LT.OR P2, PT, R237, 0x62, P2 ;  /* 0x00000062ed00780c */ /* 0x000fe20001741670 */
[----:B------:R-:W-:Y:S01]  /*4340*/  IMAD.MOV.U32 R52, RZ, RZ, R250 ;  /* 0x000000ffff347224 */ /* 0x000fe200078e00fa */
[----:B------:R-:W-:Y:S01]  /*4350*/  FSEL R58, R58, -INF , !P1 ;  /* 0xff8000003a3a7808 */ /* 0x000fe20004800000 */
[----:B------:R-:W-:Y:S01]  /*4360*/  FFMA.FTZ R250, R55, c[0x0][0x29c], -R248 ;  /* 0x0000a70037fa7a23 */ /* 0x000fe200000108f8 */
[----:B------:R-:W-:Y:S01]  /*4370*/  FSEL R57, R57, -INF , !P2 ;  /* 0xff80000039397808 */ /* 0x000fe20005000000 */
[----:B------:R-:W-:Y:S01]  /*4380*/  IMAD.MOV.U32 R66, RZ, RZ, R212 ;  /* 0x000000ffff427224 */ /* 0x000fe200078e00d4 */
[----:B------:R-:W-:Y:S01]  /*4390*/  ISETP.GT.AND P2, PT, R238, 0x61, P0 ;  /* 0x00000061ee00780c */ /* 0x000fe20000744270 */
[----:B------:R-:W-:Y:S01]  /*43a0*/  FFMA.FTZ R212, R48, c[0x0][0x29c], -R223 ;  /* 0x0000a70030d47a23 */ /* 0x000fe200000108df */
[----:B------:R-:W-:Y:S01]  /*43b0*/  ISETP.GT.AND P1, PT, R239, 0x70, P0 ;  /* 0x00000070ef00780c */ /* 0x000fe20000724270 */
[----:B------:R-:W-:Y:S01]  /*43c0*/  FFMA.FTZ R230, R57, c[0x0][0x29c], -R221 ;  /* 0x0000a70039e67a23 */ /* 0x000fe200000108dd */
[----:B------:R-:W-:Y:S01]  /*43d0*/  ISETP.LT.OR P2, PT, R236, 0x62, P2 ;  /* 0x00000062ec00780c */ /* 0x000fe20001741670 */
[--C-:B------:R-:W-:Y:S01]  /*43e0*/  FFMA.FTZ R226, R58, c[0x0][0x29c], -R223.reuse ;  /* 0x0000a7003ae27a23 */ /* 0x100fe200000108df */
[----:B------:R-:W-:Y:S01]  /*43f0*/  ISETP.LT.OR P1, PT, R237, 0x71, P1 ;  /* 0x00000071ed00780c */ /* 0x000fe20000f21670 */
[--C-:B------:R-:W-:Y:S01]  /*4400*/  FFMA.FTZ R227, R227, c[0x0][0x29c], -R223.reuse ;  /* 0x0000a700e3e37a23 */ /* 0x100fe200000108df */
[----:B------:R-:W-:Y:S01]  /*4410*/  FSEL R59, R59, -INF , !P2 ;  /* 0xff8000003b3b7808 */ /* 0x000fe20005000000 */
[----:B------:R-:W-:Y:S01]  /*4420*/  MUFU.EX2 R240, R240 ;  /* 0x000000f000f07308 */ /* 0x000fe20000000800 */
[----:B------:R-:W-:Y:S02]  /*4430*/  FSEL R60, R60, -INF , !P1 ;  /* 0xff8000003c3c7808 */ /* 0x000fe40004800000 */
[----:B------:R-:W-:Y:S01]  /*4440*/  ISETP.GT.AND P1, PT, R238, 0x70, P0 ;  /* 0x00000070ee00780c */ /* 0x000fe20000724270 */
[----:B------:R-:W-:Y:S01]  /*4450*/  FFMA.FTZ R225, R59, c[0x0][0x29c], -R223 ;  /* 0x0000a7003be17a23 */ /* 0x000fe200000108df */
[----:B------:R-:W-:Y:S01]  /*4460*/  ISETP.GT.AND P2, PT, R239, 0x71, P0 ;  /* 0x00000071ef00780c */ /* 0x000fe20000744270 */
[--C-:B------:R-:W-:Y:S01]  /*4470*/  FFMA.FTZ R239, R40, c[0x0][0x29c], -R221.reuse ;  /* 0x0000a70028ef7a23 */ /* 0x100fe200000108dd */
[----:B------:R-:W-:Y:S01]  /*4480*/  ISETP.GT.AND P0, PT, R238, 0x71, P0 ;  /* 0x00000071ee00780c */ /* 0x000fe20000704270 */
[--C-:B------:R-:W-:Y:S01]  /*4490*/  FFMA.FTZ R238, R39, c[0x0][0x29c], -R248.reuse ;  /* 0x0000a70027ee7a23 */ /* 0x100fe200000108f8 */
[----:B------:R-:W-:Y:S01]  /*44a0*/  ISETP.LT.OR P2, PT, R237, 0x72, P2 ;  /* 0x00000072ed00780c */ /* 0x000fe20001741670 */
[-C--:B------:R-:W-:Y:S01]  /*44b0*/  HMMA.16816.F32 R36, R132, R148.reuse, RZ ;  /* 0x000000948424723c */ /* 0x080fe200000018ff */
[--C-:B------:R-:W-:Y:S01]  /*44c0*/  FFMA.FTZ R237, R50, c[0x0][0x29c], -R248.reuse ;  /* 0x0000a70032ed7a23 */ /* 0x100fe200000108f8 */
[----:B------:R-:W-:Y:S01]  /*44d0*/  MUFU.EX2 R214, R214 ;  /* 0x000000d600d67308 */ /* 0x000fe20000000800 */
[----:B------:R-:W-:Y:S01]  /*44e0*/  FFMA.FTZ R222, R60, c[0x0][0x29c], -R221 ;  /* 0x0000a7003cde7a23 */ /* 0x000fe200000108dd */
[C---:B------:R-:W-:Y:S01]  /*44f0*/  ISETP.LT.OR P1, PT, R236.reuse, 0x71, P1 ;  /* 0x00000071ec00780c */ /* 0x040fe20000f21670 */
[----:B------:R-:W-:Y:S01]  /*4500*/  IMAD.MOV.U32 R60, RZ, RZ, R47 ;  /* 0x000000ffff3c7224 */ /* 0x000fe200078e002f */
[----:B------:R-:W-:Y:S01]  /*4510*/  ISETP.LT.OR P0, PT, R236, 0x72, P0 ;  /* 0x00000072ec00780c */ /* 0x000fe20000701670 */
[--C-:B------:R-:W-:Y:S01]  /*4520*/  FFMA.FTZ R236, R51, c[0x0][0x29c], -R248.reuse ;  /* 0x0000a70033ec7a23 */ /* 0x100fe200000108f8 */
[C---:B------:R-:W-:Y:S04]  /*4530*/  HMMA.16816.F32 R40, R140.reuse, R148, RZ ;  /* 0x000000948c28723c */ /* 0x040fe800000018ff */
[----:B------:R-:W-:Y:S01]  /*4540*/  FSEL R61, R61, -INF , !P2 ;  /* 0xff8000003d3d7808 */ /* 0x000fe20005000000 */
[----:B------:R-:W-:Y:S01]  /*4550*/  FFMA.FTZ R248, R67, c[0x0][0x29c], -R248 ;  /* 0x0000a70043f87a23 */ /* 0x000fe200000108f8 */
[----:B------:R-:W-:Y:S01]  /*4560*/  FSEL R62, R62, -INF , !P1 ;  /* 0xff8000003e3e7808 */ /* 0x000fe20004800000 */
[----:B------:R-:W-:Y:S01]  /*4570*/  IMAD.MOV.U32 R148, RZ, RZ, R65 ;  /* 0x000000ffff947224 */ /* 0x000fe200078e0041 */
[----:B------:R-:W-:Y:S01]  /*4580*/  FSEL R63, R63, -INF , !P0 ;  /* 0xff8000003f3f7808 */ /* 0x000fe20004000000 */
[----:B------:R-:W-:Y:S01]  /*4590*/  IMAD.MOV.U32 R65, RZ, RZ, R232 ;  /* 0x000000ffff417224 */ /* 0x000fe200078e00e8 */
[----:B------:R-:W-:Y:S01]  /*45a0*/  MUFU.EX2 R213, R213 ;  /* 0x000000d500d57308 */ /* 0x000fe20000000800 */
[----:B------:R-:W-:Y:S01]  /*45b0*/  PLOP3.LUT P0, PT, PT, PT, UP0, 0x80, 0x0 ;  /* 0x000000000000781c */ /* 0x000fe20003f0f008 */
[--C-:B------:R-:W-:Y:S02]  /*45c0*/  FFMA.FTZ R232, R45, c[0x0][0x29c], -R221.reuse ;  /* 0x0000a7002de87a23 */ /* 0x100fe400000108dd */
[----:B------:R-:W-:Y:S02]  /*45d0*/  FFMA.FTZ R221, R61, c[0x0][0x29c], -R221 ;  /* 0x0000a7003ddd7a23 */ /* 0x000fe400000108dd */
[----:B------:R-:W-:Y:S02]  /*45e0*/  IMAD.MOV.U32 R61, RZ, RZ, R46 ;  /* 0x000000ffff3d7224 */ /* 0x000fe400078e002e */
[-C--:B------:R-:W-:Y:S01]  /*45f0*/  HMMA.16816.F32 R44, R140, R150.reuse, RZ ;  /* 0x000000968c2c723c */ /* 0x080fe200000018ff */
[----:B------:R-:W-:Y:S01]  /*4600*/  IMAD.MOV.U32 R67, RZ, RZ, R49 ;  /* 0x000000ffff437224 */ /* 0x000fe200078e0031 */
[----:B------:R-:W-:Y:S01]  /*4610*/  MUFU.EX2 R212, R212 ;  /* 0x000000d400d47308 */ /* 0x000fe20000000800 */
[----:B------:R-:W-:Y:S02]  /*4620*/  IMAD.MOV.U32 R149, RZ, RZ, R224 ;  /* 0x000000ffff957224 */ /* 0x000fe400078e00e0 */
[--C-:B------:R-:W-:Y:S02]  /*4630*/  FFMA.FTZ R224, R62, c[0x0][0x29c], -R223.reuse ;  /* 0x0000a7003ee07a23 */ /* 0x100fe400000108df */
[----:B------:R-:W-:Y:S01]  /*4640*/  FFMA.FTZ R223, R63, c[0x0][0x29c], -R223 ;  /* 0x0000a7003fdf7a23 */ /* 0x000fe200000108df */
[C---:B------:R-:W-:Y:S04]  /*4650*/  HMMA.16816.F32 R48, R132.reuse, R150, RZ ;  /* 0x000000968430723c */ /* 0x040fe800000018ff */
[----:B------:R-:W-:Y:S03]  /*4660*/  MUFU.EX2 R229, R229 ;  /* 0x000000e500e57308 */ /* 0x000fe60000000800 */
[----:B------:R-:W-:Y:S02]  /*4670*/  IMAD.MOV.U32 R151, RZ, RZ, R53 ;  /* 0x000000ffff977224 */ /* 0x000fe400078e0035 */
[----:B------:R-:W-:Y:S02]  /*4680*/  IMAD.MOV.U32 R150, RZ, RZ, R52 ;  /* 0x000000ffff967224 */ /* 0x000fe400078e0034 */
[-C--:B------:R-:W-:Y:S03]  /*4690*/  HMMA.16816.F32 R52, R132, R152.reuse, RZ ;  /* 0x000000988434723c */ /* 0x080fe600000018ff */
[----:B------:R-:W-:Y:S05]  /*46a0*/  MUFU.EX2 R228, R228 ;  /* 0x000000e400e47308 */ /* 0x000fea0000000800 */
[C---:B------:R-:W-:Y:S05]  /*46b0*/  HMMA.16816.F32 R56, R140.reuse, R152, RZ ;  /* 0x000000988c38723c */ /* 0x040fea00000018ff */
[----:B------:R-:W-:Y:S02]  /*46c0*/  MUFU.EX2 R227, R227 ;  /* 0x000000e300e37308 */ /* 0x000fe40000000800 */
[----:B------:R-:W-:Y:S02]  /*46d0*/  IMAD.MOV.U32 R153, RZ, RZ, R60 ;  /* 0x000000ffff997224 */ /* 0x000fe400078e003c */
[----:B------:R-:W-:Y:S02]  /*46e0*/  IMAD.MOV.U32 R152, RZ, RZ, R61 ;  /* 0x000000ffff987224 */ /* 0x000fe400078e003d */
[-C--:B------:R-:W-:Y:S04]  /*46f0*/  HMMA.16816.F32 R60, R140, R154.reuse, RZ ;  /* 0x0000009a8c3c723c */ /* 0x080fe800000018ff */
[----:B------:R-:W-:Y:S03]  /*4700*/  MUFU.EX2 R226, R226 ;  /* 0x000000e200e27308 */ /* 0x000fe60000000800 */
[----:B------:R-:W-:Y:S02]  /*4710*/  IMAD.MOV.U32 R141, RZ, RZ, R66 ;  /* 0x000000ffff8d7224 */ /* 0x000fe400078e0042 */
[----:B------:R-:W-:Y:S03]  /*4720*/  IMAD.MOV.U32 R142, RZ, RZ, R65 ;  /* 0x000000ffff8e7224 */ /* 0x000fe600078e0041 */
[----:B------:R-:W-:Y:S02]  /*4730*/  IMAD.MOV.U32 R143, RZ, RZ, R64 ;  /* 0x000000ffff8f7224 */ /* 0x000fe400078e0040 */
[----:B------:R-:W-:Y:S01]  /*4740*/  IMAD.MOV.U32 R140, RZ, RZ, R67 ;  /* 0x000000ffff8c7224 */ /* 0x000fe200078e0043 */
[----:B------:R-:W-:Y:S01]  /*4750*/  MUFU.EX2 R225, R225 ;  /* 0x000000e100e17308 */ /* 0x000fe20000000800 */
[----:B------:R-:W-:Y:S07]  /*4760*/  HMMA.16816.F32 R64, R132, R154, RZ ;  /* 0x0000009a8440723c */ /* 0x000fee00000018ff */
[----:B------:R-:W-:Y:S01]  /*4770*/  IMAD.MOV.U32 R155, RZ, RZ, R152 ;  /* 0x000000ffff9b7224 */ /* 0x000fe200078e0098 */
[-C--:B------:R-:W-:Y:S01]  /*4780*/  HMMA.16816.F32 R4, R156, R160.reuse, R4 ;  /* 0x000000a09c04723c */ /* 0x080fe20000001804 */
[----:B------:R-:W-:Y:S04]  /*4790*/  MUFU.EX2 R224, R224 ;  /* 0x000000e000e07308 */ /* 0x000fe80000000800 */
[----:B------:R-:W-:Y:S01]  /*47a0*/  IMAD.MOV.U32 R135, RZ, RZ, R102 ;  /* 0x000000ffff877224 */ /* 0x000fe200078e0066 */
[----:B------:R-:W-:Y:S01]  /*47b0*/  IADD3 R152, R187, UR4, RZ ;  /* 0x00000004bb987c10 */ /* 0x000fe2000fffe0ff */
[----:B------:R1:W5:Y:S01]  /*47c0*/  LDL.LU R102, [R1+0xc] ;  /* 0x00000c0001667983 */ /* 0x0003620000300800 */
[C---:B------:R-:W-:Y:S01]  /*47d0*/  HMMA.16816.F32 R8, R164.reuse, R160, R8 ;  /* 0x000000a0a408723c */ /* 0x040fe20000001808 */
[----:B------:R-:W-:Y:S02]  /*47e0*/  USHF.L.U32 UR4, UR5, 0xd, URZ ;  /* 0x0000000d05047899 */ /* 0x000fe4000800063f */
[----:B------:R-:W-:Y:S01]  /*47f0*/  MUFU.EX2 R223, R223 ;  /* 0x000000df00df7308 */ /* 0x000fe20000000800 */
[----:B------:R-:W-:Y:S01]  /*4800*/  IMAD.MOV.U32 R154, RZ, RZ, R101 ;  /* 0x000000ffff9a7224 */ /* 0x000fe200078e0065 */
[----:B------:R-:W-:Y:S01]  /*4810*/  LEA R152, R152, 0x10080, 0x1 ;  /* 0x0001008098987811 */ /* 0x000fe200078e08ff */
[----:B------:R1:W5:Y:S01]  /*4820*/  LDL.LU R101, [R1+0x8] ;  /* 0x0000080001657983 */ /* 0x0003620000300800 */
[----:B------:R-:W-:Y:S01]  /*4830*/  IMAD.MOV.U32 R161, RZ, RZ, R136 ;  /* 0x000000ffffa17224 */ /* 0x000fe200078e0088 */
[-C--:B------:R-:W-:Y:S04]  /*4840*/  HMMA.16816.F32 R12, R164, R162.reuse, R12 ;  /* 0x000000a2a40c723c */ /* 0x080fe8000000180c */
[----:B------:R-:W-:Y:S01]  /*4850*/  IMAD.SHL.U32 R160, R182, 0x2, RZ ;  /* 0x00000002b6a07824 */ /* 0x000fe200078e00ff */
[----:B------:R-:W-:Y:S03]  /*4860*/  MUFU.EX2 R161, R161 ;  /* 0x000000a100a17308 */ /* 0x000fe60000000800 */
[C---:B------:R-:W-:Y:S07]  /*4870*/  HMMA.16816.F32 R16, R156.reuse, R162, R16 ;  /* 0x000000a29c10723c */ /* 0x040fee0000001810 */
[----:B------:R-:W-:Y:S01]  /*4880*/  IMAD.MOV.U32 R163, RZ, RZ, R138 ;  /* 0x000000ffffa37224 */ /* 0x000fe200078e008a */
[-C--:B------:R-:W-:Y:S01]  /*4890*/  HMMA.16816.F32 R20, R156, R168.reuse, R20 ;  /* 0x000000a89c14723c */ /* 0x080fe20000001814 */
[----:B------:R-:W-:Y:S03]  /*48a0*/  MUFU.EX2 R251, R251 ;  /* 0x000000fb00fb7308 */ /* 0x000fe60000000800 */
[----:B------:R-:W-:Y:S04]  /*48b0*/  IMAD.MOV.U32 R162, RZ, RZ, R137 ;  /* 0x000000ffffa27224 */ /* 0x000fe800078e0089 */
[C---:B------:R-:W-:Y:S03]  /*48c0*/  HMMA.16816.F32 R24, R164.reuse, R168, R24 ;  /* 0x000000a8a418723c */ /* 0x040fe60000001818 */
[----:B------:R-:W-:Y:S04]  /*48d0*/  MUFU.EX2 R162, R162 ;  /* 0x000000a200a27308 */ /* 0x000fe80000000800 */
[----:B------:R-:W-:Y:S01]  /*48e0*/  IMAD.MOV.U32 R168, RZ, RZ, R150 ;  /* 0x000000ffffa87224 */ /* 0x000fe200078e0096 */
[-C--:B------:R-:W-:Y:S04]  /*48f0*/  HMMA.16816.F32 R28, R164, R170.reuse, R28 ;  /* 0x000000aaa41c723c */ /* 0x080fe8000000181c */
[----:B------:R-:W-:Y:S01]  /*4900*/  IMAD.MOV.U32 R169, RZ, RZ, R153 ;  /* 0x000000ffffa97224 */ /* 0x000fe200078e0099 */
        /* <DEDUP_REMOVED lines=11> */
[----:B------:R-:W-:Y:S01]  /*49c0*/  MUFU.EX2 R237, R237 ;  /* 0x000000ed00ed7308 */ /* 0x000fe20000000800 */
[C---:B------:R-:W-:Y:S01]  /*49d0*/  IMAD.IADD R140, R160.reuse, 0x1, R152 ;  /* 0x00000001a08c7824 */ /* 0x040fe200078e0298 */
[----:B------:R-:W-:Y:S01]  /*49e0*/  IADD3 R152, R160, R152, R181 ;  /* 0x00000098a0987210 */ /* 0x000fe20007ffe0b5 */
        /* <DEDUP_REMOVED lines=8> */
[-C--:B------:R-:W-:Y:S01]  /*4a70*/  HMMA.16816.F32 R60, R164, R178.reuse, R60 ;  /* 0x000000b2a43c723c */ /* 0x080fe2000000183c */
[----:B------:R-:W-:Y:S03]  /*4a80*/  LDSM.16.M88.4 R132, [R140] ;  /* 0x000000008c84783b */ /* 0x000fe60000000200 */
[----:B------:R-:W-:Y:S01]  /*4a90*/  IMAD.MOV.U32 R176, RZ, RZ, R151 ;  /* 0x000000ffffb07224 */ /* 0x000fe200078e0097 */
[----:B------:R-:W-:Y:S02]  /*4aa0*/  MUFU.EX2 R175, R175 ;  /* 0x000000af00af7308 */ /* 0x000fe40000000800 */
[----:B------:R-:W-:Y:S01]  /*4ab0*/  IMAD.MOV.U32 R164, RZ, RZ, R139 ;  /* 0x000000ffffa47224 */ /* 0x000fe200078e008b */
[----:B------:R-:W-:Y:S01]  /*4ac0*/  HMMA.16816.F32 R64, R156, R178, R64 ;  /* 0x000000b29c40723c */ /* 0x000fe20000001840 */
[----:B------:R-:W2:Y:S03]  /*4ad0*/  LDSM.16.M88.4 R136, [R3+0x4080] ;  /* 0x004080000388783b */ /* 0x000ea60000000200 */
[----:B------:R-:W-:Y:S02]  /*4ae0*/  IMAD.MOV.U32 R165, RZ, RZ, R146 ;  /* 0x000000ffffa57224 */ /* 0x000fe400078e0092 */
[----:B------:R-:W-:Y:S01]  /*4af0*/  IMAD.MOV.U32 R167, RZ, RZ, R148 ;  /* 0x000000ffffa77224 */ /* 0x000fe200078e0094 */
[----:B------:R-:W-:Y:S01]  /*4b00*/  MUFU.EX2 R236, R236 ;  /* 0x000000ec00ec7308 */ /* 0x000fe20000000800 */
[----:B------:R-:W-:Y:S01]  /*4b10*/  IMAD.MOV.U32 R159, RZ, RZ, R147 ;  /* 0x000000ffff9f7224 */ /* 0x000fe200078e0093 */
[----:B------:R-:W3:Y:S03]  /*4b20*/  LDSM.16.M88.4 R140, [R140+0x2000] ;  /* 0x002000008c8c783b */ /* 0x000ee60000000200 */
[----:B------:R-:W-:Y:S02]  /*4b30*/  IMAD.MOV.U32 R178, RZ, RZ, R144 ;  /* 0x000000ffffb27224 */ /* 0x000fe400078e0090 */
[----:B------:R-:W-:Y:S02]  /*4b40*/  IMAD.MOV.U32 R179, RZ, RZ, R145 ;  /* 0x000000ffffb37224 */ /* 0x000fe400078e0091 */
[----:B------:R-:W-:Y:S01]  /*4b50*/  IMAD.MOV.U32 R166, RZ, RZ, R149 ;  /* 0x000000ffffa67224 */ /* 0x000fe200078e0095 */
[----:B------:R-:W4:Y:S01]  /*4b60*/  LDSM.16.M88.4 R144, [R3+0x5080] ;  /* 0x005080000390783b */ /* 0x000f220000000200 */
[----:B------:R-:W1:Y:S07]  /*4b70*/  MUFU.EX2 R156, R159 ;  /* 0x0000009f009c7308 */ /* 0x000e6e0000000800 */
[----:B------:R-:W1:Y:S03]  /*4b80*/  LDSM.16.M88.4 R148, [R3+0x6080] ;  /* 0x006080000394783b */ /* 0x000e660000000200 */
[----:B------:R-:W1:Y:S10]  /*4b90*/  MUFU.EX2 R157, R178 ;  /* 0x000000b2009d7308 */ /* 0x000e740000000800 */
[----:B------:R-:W-:Y:S01]  /*4ba0*/  MUFU.EX2 R178, R0 ;  /* 0x0000000000b27308 */ /* 0x000fe20000000800 */
[-C--:B--2---:R-:W-:Y:S09]  /*4bb0*/  HMMA.16816.F32 R4, R132, R136.reuse, R4 ;  /* 0x000000888404723c */ /* 0x084ff20000001804 */
[----:B------:R-:W2:Y:S01]  /*4bc0*/  MUFU.EX2 R158, R179 ;  /* 0x000000b3009e7308 */ /* 0x000ea20000000800 */
[C---:B---3--:R-:W-:Y:S08]  /*4bd0*/  HMMA.16816.F32 R8, R140.reuse, R136, R8 ;  /* 0x000000888c08723c */ /* 0x048ff00000001808 */
[-C--:B------:R-:W-:Y:S01]  /*4be0*/  HMMA.16816.F32 R12, R140, R138.reuse, R12 ;  /* 0x0000008a8c0c723c */ /* 0x080fe2000000180c */
[----:B------:R-:W3:Y:S07]  /*4bf0*/  MUFU.EX2 R159, R164 ;  /* 0x000000a4009f7308 */ /* 0x000eee0000000800 */
[C---:B------:R-:W-:Y:S01]  /*4c00*/  HMMA.16816.F32 R16, R132.reuse, R138, R16 ;  /* 0x0000008a8410723c */ /* 0x040fe20000001810 */
[----:B------:R-:W2:Y:S02]  /*4c10*/  LDSM.16.M88.4 R136, [R3+0x7080] ;  /* 0x007080000388783b */ /* 0x000ea40000000200 */
[----:B------:R-:W1:Y:S05]  /*4c20*/  MUFU.EX2 R164, R165 ;  /* 0x000000a500a47308 */ /* 0x000e6a0000000800 */
[-C--:B----4-:R-:W-:Y:S05]  /*4c30*/  HMMA.16816.F32 R20, R132, R144.reuse, R20 ;  /* 0x000000908414723c */ /* 0x090fea0000001814 */
[----:B------:R-:W4:Y:S03]  /*4c40*/  MUFU.EX2 R165, R166 ;  /* 0x000000a600a57308 */ /* 0x000f260000000800 */
[C---:B------:R-:W-:Y:S07]  /*4c50*/  HMMA.16816.F32 R24, R140.reuse, R144, R24 ;  /* 0x000000908c18723c */ /* 0x040fee0000001818 */
[----:B------:R-:W2:Y:S01]  /*4c60*/  MUFU.EX2 R166, R167 ;  /* 0x000000a700a67308 */ /* 0x000ea20000000800 */
[-C--:B------:R-:W-:Y:S08]  /*4c70*/  HMMA.16816.F32 R28, R140, R146.reuse, R28 ;  /* 0x000000928c1c723c */ /* 0x080ff0000000181c */
[C---:B------:R-:W-:Y:S01]  /*4c80*/  HMMA.16816.F32 R32, R132.reuse, R146, R32 ;  /* 0x000000928420723c */ /* 0x040fe20000001820 */
[----:B------:R-:W-:Y:S01]  /*4c90*/  LDSM.16.M88.4 R144, [R152] ;  /* 0x000000009890783b */ /* 0x000fe20000000200 */
[----:B------:R-:W-:Y:S06]  /*4ca0*/  MUFU.EX2 R167, R176 ;  /* 0x000000b000a77308 */ /* 0x000fec0000000800 */
[-C--:B-1----:R-:W-:Y:S01]  /*4cb0*/  HMMA.16816.F32 R36, R132, R148.reuse, R36 ;  /* 0x000000948424723c */ /* 0x082fe20000001824 */
[----:B------:R-:W-:Y:S03]  /*4cc0*/  LDSM.16.M88.4 R152, [R152+0x2000] ;  /* 0x002000009898783b */ /* 0x000fe60000000200 */
[----:B------:R-:W1:Y:S04]  /*4cd0*/  MUFU.EX2 R176, R177 ;  /* 0x000000b100b07308 */ /* 0x000e680000000800 */
[C---:B------:R-:W-:Y:S06]  /*4ce0*/  HMMA.16816.F32 R40, R140.reuse, R148, R40 ;  /* 0x000000948c28723c */ /* 0x040fec0000001828 */
[----:B------:R1:W1:Y:S02]  /*4cf0*/  MUFU.EX2 R177, R100 ;  /* 0x0000006400b17308 */ /* 0x0002640000000800 */
[-C--:B------:R-:W-:Y:S08]  /*4d00*/  HMMA.16816.F32 R44, R140, R150.reuse, R44 ;  /* 0x000000968c2c723c */ /* 0x080ff0000000182c */
[C---:B------:R-:W-:Y:S01]  /*4d10*/  HMMA.16816.F32 R48, R132.reuse, R150, R48 ;  /* 0x000000968430723c */ /* 0x040fe20000001830 */
[----:B------:R-:W3:Y:S01]  /*4d20*/  LDSM.16.M88.4 R148, [R2+0x4080] ;  /* 0x004080000294783b */ /* 0x000ee20000000200 */
[----:B------:R4:W3:Y:S06]  /*4d30*/  MUFU.EX2 R179, R205 ;  /* 0x000000cd00b37308 */ /* 0x0008ec0000000800 */
[-C--:B--2---:R-:W-:Y:S04]  /*4d40*/  HMMA.16816.F32 R52, R132, R136.reuse, R52 ;  /* 0x000000888434723c */ /* 0x084fe80000001834 */
[----:B------:R-:W-:Y:S01]  /*4d50*/  MUFU.EX2 R239, R239 ;  /* 0x000000ef00ef7308 */ /* 0x000fe20000000800 */
[----:B-1----:R1:W5:Y:S03]  /*4d60*/  LDL.LU R100, [R1+0x4] ;  /* 0x0000040001647983 */ /* 0x0023660000300800 */
[C---:B------:R-:W-:Y:S01]  /*4d70*/  HMMA.16816.F32 R56, R140.reuse, R136, R56 ;  /* 0x000000888c38723c */ /* 0x040fe20000001838 */
[----:B------:R1:W5:Y:S05]  /*4d80*/  LDL.LU R0, [R1] ;  /* 0x0000000001007983 */ /* 0x00036a0000300800 */
[----:B------:R-:W2:Y:S02]  /*4d90*/  MUFU.EX2 R234, R234 ;  /* 0x000000ea00ea7308 */ /* 0x000ea40000000800 */
[-C--:B------:R-:W-:Y:S01]  /*4da0*/  HMMA.16816.F32 R60, R140, R138.reuse, R60 ;  /* 0x0000008a8c3c723c */ /* 0x080fe2000000183c */
[----:B------:R-:W-:Y:S03]  /*4db0*/  LDSM.16.M88.4 R140, [R2+0x7080] ;  /* 0x00708000028c783b */ /* 0x000fe60000000200 */
[----:B----4-:R-:W-:Y:S04]  /*4dc0*/  IMAD.MOV.U32 R205, RZ, RZ, 0x40 ;  /* 0x00000040ffcd7424 */ /* 0x010fe800078e00ff */
[----:B------:R-:W-:Y:S01]  /*4dd0*/  HMMA.16816.F32 R64, R132, R138, R64 ;  /* 0x0000008a8440723c */ /* 0x000fe20000001840 */
[----:B------:R-:W4:Y:S01]  /*4de0*/  LDSM.16.M88.4 R132, [R2+0x5080] ;  /* 0x005080000284783b */ /* 0x000f220000000200 */
[----:B------:R-:W-:Y:S06]  /*4df0*/  MUFU.EX2 R233, R233 ;  /* 0x000000e900e97308 */ /* 0x000fec0000000800 */
[-C--:B---3--:R-:W-:Y:S01]  /*4e00*/  HMMA.16816.F32 R4, R144, R148.reuse, R4 ;  /* 0x000000949004723c */ /* 0x088fe20000001804 */
[----:B------:R-:W3:Y:S03]  /*4e10*/  LDSM.16.M88.4 R136, [R2+0x6080] ;  /* 0x006080000288783b */ /* 0x000ee60000000200 */
[----:B------:R-:W1:Y:S04]  /*4e20*/  MUFU.EX2 R232, R232 ;  /* 0x000000e800e87308 */ /* 0x000e680000000800 */
[C---:B------:R-:W-:Y:S06]  /*4e30*/  HMMA.16816.F32 R8, R152.reuse, R148, R8 ;  /* 0x000000949808723c */ /* 0x040fec0000001808 */
[----:B------:R-:W-:Y:S01]  /*4e40*/  MUFU.EX2 R169, R169 ;  /* 0x000000a900a97308 */ /* 0x000fe20000000800 */
[----:B------:R-:W-:Y:S01]  /*4e50*/  IMAD.U32 R148, RZ, RZ, UR5 ;  /* 0x00000005ff947e24 */ /* 0x000fe2000f8e00ff */
[-C--:B------:R-:W-:Y:S04]  /*4e60*/  HMMA.16816.F32 R12, R152, R150.reuse, R12 ;  /* 0x00000096980c723c */ /* 0x080fe8000000180c */
[----:B------:R-:W-:Y:S04]  /*4e70*/  IMAD R148, R148, 0x80, R200 ;  /* 0x0000008094947824 */ /* 0x000fe800078e02c8 */
[----:B------:R-:W-:Y:S01]  /*4e80*/  MUFU.EX2 R170, R170 ;  /* 0x000000aa00aa7308 */ /* 0x000fe20000000800 */
[C---:B------:R-:W-:Y:S01]  /*4e90*/  HMMA.16816.F32 R16, R144.reuse, R150, R16 ;  /* 0x000000969010723c */ /* 0x040fe20000001810 */
[----:B------:R-:W1:Y:S07]  /*4ea0*/  LDS R149, [R148.X4+0x18480] ;  /* 0x0184800094957984 */ /* 0x000e6e0000004800 */
[-C--:B----4-:R-:W-:Y:S01]  /*4eb0*/  HMMA.16816.F32 R20, R144, R132.reuse, R20 ;  /* 0x000000849014723c */ /* 0x090fe20000001814 */
[----:B------:R-:W4:Y:S07]  /*4ec0*/  MUFU.EX2 R250, R250 ;  /* 0x000000fa00fa7308 */ /* 0x000f2e0000000800 */
[C---:B------:R-:W-:Y:S03]  /*4ed0*/  HMMA.16816.F32 R24, R152.reuse, R132, R24 ;  /* 0x000000849818723c */ /* 0x040fe60000001818 */
[----:B------:R-:W-:Y:S05]  /*4ee0*/  MUFU.EX2 R171, R171 ;  /* 0x000000ab00ab7308 */ /* 0x000fea0000000800 */
[-C--:B------:R-:W-:Y:S05]  /*4ef0*/  HMMA.16816.F32 R28, R152, R134.reuse, R28 ;  /* 0x00000086981c723c */ /* 0x080fea000000181c */
[----:B------:R-:W-:Y:S03]  /*4f00*/  MUFU.EX2 R172, R172 ;  /* 0x000000ac00ac7308 */ /* 0x000fe60000000800 */
[C---:B------:R-:W-:Y:S07]  /*4f10*/  HMMA.16816.F32 R32, R144.reuse, R134, R32 ;  /* 0x000000869020723c */ /* 0x040fee0000001820 */
[----:B------:R-:W-:Y:S01]  /*4f20*/  MUFU.EX2 R248, R248 ;  /* 0x000000f800f87308 */ /* 0x000fe20000000800 */
[-C--:B---3--:R-:W-:Y:S04]  /*4f30*/  HMMA.16816.F32 R36, R144, R136.reuse, R36 ;  /* 0x000000889024723c */ /* 0x088fe80000001824 */
[--C-:B-1----:R-:W-:Y:S02]  /*4f40*/  FADD.FTZ R5, R5, -R149.reuse ;  /* 0x8000009505057221 */ /* 0x102fe40000010000 */
[--C-:B------:R-:W-:Y:S02]  /*4f50*/  FADD.FTZ R4, R4, -R149.reuse ;  /* 0x8000009504047221 */ /* 0x100fe40000010000 */
[C---:B------:R-:W-:Y:S01]  /*4f60*/  HMMA.16816.F32 R40, R152.reuse, R136, R40 ;  /* 0x000000889828723c */ /* 0x040fe20000001828 */
[----:B------:R-:W-:Y:S03]  /*4f70*/  MUFU.EX2 R231, R231 ;  /* 0x000000e700e77308 */ /* 0x000fe60000000800 */
[----:B------:R-:W-:Y:S01]  /*4f80*/  FMUL.FTZ R4, R156, R4 ;  /* 0x000000049c047220 */ /* 0x000fe20000410000 */
[C---:B------:R-:W-:Y:S01]  /*4f90*/  F2FP.PACK_AB R156, R157.reuse, R156 ;  /* 0x0000009c9d9c723e */ /* 0x040fe200000000ff */
[----:B------:R-:W-:Y:S02]  /*4fa0*/  FMUL.FTZ R157, R157, R5 ;  /* 0x000000059d9d7220 */ /* 0x000fe40000410000 */
[----:B------:R-:W1:Y:S01]  /*4fb0*/  LDS R5, [R148.X4+0x184a0] ;  /* 0x0184a00094057984 */ /* 0x000e620000004800 */
[-C--:B------:R-:W-:Y:S02]  /*4fc0*/  HMMA.16816.F32 R44, R152, R138.reuse, R44 ;  /* 0x0000008a982c723c */ /* 0x080fe4000000182c */
[----:B------:R-:W3:Y:S01]  /*4fd0*/  MUFU.EX2 R230, R230 ;  /* 0x000000e600e67308 */ /* 0x000ee20000000800 */
[--C-:B------:R-:W-:Y:S01]  /*4fe0*/  FADD.FTZ R16, R16, -R149.reuse ;  /* 0x8000009510107221 */ /* 0x100fe20000010000 */
[----:B------:R-:W-:Y:S01]  /*4ff0*/  F2FP.PACK_AB R4, R157, R4 ;  /* 0x000000049d04723e */ /* 0x000fe200000000ff */
[--C-:B------:R-:W-:Y:S02]  /*5000*/  FADD.FTZ R20, R20, -R149.reuse ;  /* 0x8000009514147221 */ /* 0x100fe40000010000 */
[----:B------:R-:W-:Y:S01]  /*5010*/  FMUL.FTZ R16, R158, R16 ;  /* 0x000000109e107220 */ /* 0x000fe20000410000 */
[C---:B------:R-:W-:Y:S04]  /*5020*/  HMMA.16816.F32 R48, R144.reuse, R138, R48 ;  /* 0x0000008a9030723c */ /* 0x040fe80000001830 */
[----:B------:R-:W-:Y:S01]  /*5030*/  F2FP.PACK_AB R158, R159, R158 ;  /* 0x0000009e9f9e723e */ /* 0x000fe200000000ff */
[----:B------:R-:W-:Y:S01]  /*5040*/  FMUL.FTZ R20, R161, R20 ;  /* 0x00000014a1147220 */ /* 0x000fe20000410000 */
[----:B------:R-:W-:Y:S01]  /*5050*/  F2FP.PACK_AB R161, R162, R161 ;  /* 0x000000a1a2a1723e */ /* 0x000fe200000000ff */
[--C-:B------:R-:W-:Y:S01]  /*5060*/  FADD.FTZ R32, R32, -R149.reuse ;  /* 0x8000009520207221 */ /* 0x100fe20000010000 */
[-C--:B------:R-:W-:Y:S01]  /*5070*/  HMMA.16816.F32 R52, R144, R140.reuse, R52 ;  /* 0x0000008c9034723c */ /* 0x080fe20000001834 */
[----:B------:R-:W-:Y:S03]  /*5080*/  MUFU.EX2 R222, R222 ;  /* 0x000000de00de7308 */ /* 0x000fe60000000800 */
[----:B------:R-:W-:Y:S01]  /*5090*/  FMUL.FTZ R32, R163, R32 ;  /* 0x00000020a3207220 */ /* 0x000fe20000410000 */
[----:B------:R-:W-:Y:S01]  /*50a0*/  F2FP.PACK_AB R163, R164, R163 ;  /* 0x000000a3a4a3723e */ /* 0x000fe200000000ff */
[--C-:B------:R-:W-:Y:S02]  /*50b0*/  FADD.FTZ R36, R36, -R149.reuse ;  /* 0x8000009524247221 */ /* 0x100fe40000010000 */
[C---:B------:R-:W-:Y:S03]  /*50c0*/  HMMA.16816.F32 R56, R152.reuse, R140, R56 ;  /* 0x0000008c9838723c */ /* 0x040fe60000001838 */
[----:B------:R-:W2:Y:S01]  /*50d0*/  MUFU.EX2 R221, R221 ;  /* 0x000000dd00dd7308 */ /* 0x000ea20000000800 */
[----:B------:R-:W-:Y:S01]  /*50e0*/  FMUL.FTZ R36, R165, R36 ;  /* 0x00000024a5247220 */ /* 0x000fe20000410000 */
[----:B------:R-:W-:Y:S01]  /*50f0*/  F2FP.PACK_AB R165, R166, R165 ;  /* 0x000000a5a6a5723e */ /* 0x000fe200000000ff */
[--C-:B------:R-:W-:Y:S01]  /*5100*/  FADD.FTZ R17, R17, -R149.reuse ;  /* 0x8000009511117221 */ /* 0x100fe20000010000 */
[----:B------:R-:W-:Y:S01]  /*5110*/  IADD3 R140, R186, UR4, RZ ;  /* 0x00000004ba8c7c10 */ /* 0x000fe2000fffe0ff */
[-C--:B------:R-:W-:Y:S04]  /*5120*/  HMMA.16816.F32 R60, R152, R142.reuse, R60 ;  /* 0x0000008e983c723c */ /* 0x080fe8000000183c */
[----:B------:R-:W-:Y:S02]  /*5130*/  FADD.FTZ R48, R48, -R149 ;  /* 0x8000009530307221 */ /* 0x000fe40000010000 */
[----:B------:R-:W-:Y:S02]  /*5140*/  FMUL.FTZ R17, R159, R17 ;  /* 0x000000119f117220 */ /* 0x000fe40000410000 */
[--C-:B-1----:R-:W-:Y:S01]  /*5150*/  FADD.FTZ R6, R6, -R5.reuse ;  /* 0x8000000506067221 */ /* 0x102fe20000010000 */
[----:B------:R-:W-:Y:S04]  /*5160*/  HMMA.16816.F32 R64, R144, R142, R64 ;  /* 0x0000008e9040723c */ /* 0x000fe80000001840 */
[--C-:B------:R-:W-:Y:S01]  /*5170*/  FADD.FTZ R7, R7, -R5.reuse ;  /* 0x8000000507077221 */ /* 0x100fe20000010000 */
[----:B------:R-:W-:Y:S01]  /*5180*/  F2FP.PACK_AB R16, R17, R16 ;  /* 0x000000101110723e */ /* 0x000fe200000000ff */
[----:B------:R-:W-:Y:S01]  /*5190*/  FMUL.FTZ R6, R173, R6 ;  /* 0x00000006ad067220 */ /* 0x000fe20000410000 */
[C---:B------:R-:W-:Y:S01]  /*51a0*/  F2FP.PACK_AB R173, R174.reuse, R173 ;  /* 0x000000adaead723e */ /* 0x040fe200000000ff */
[----:B------:R-:W-:Y:S04]  /*51b0*/  FMUL.FTZ R7, R174, R7 ;  /* 0x00000007ae077220 */ /* 0x000fe80000410000 */
[--C-:B------:R-:W-:Y:S01]  /*51c0*/  FADD.FTZ R18, R18, -R5.reuse ;  /* 0x8000000512127221 */ /* 0x100fe20000010000 */
[----:B------:R-:W-:Y:S01]  /*51d0*/  F2FP.PACK_AB R6, R7, R6 ;  /* 0x000000060706723e */ /* 0x000fe200000000ff */
[----:B------:R-:W-:Y:S01]  /*51e0*/  IMAD.SHL.U32 R140, R140, 0x2, RZ ;  /* 0x000000028c8c7824 */ /* 0x000fe200078e00ff */
[----:B------:R-:W1:Y:S01]  /*51f0*/  LDS R7, [R148.X4+0x18580] ;  /* 0x0185800094077984 */ /* 0x000e620000004800 */
[----:B------:R-:W-:Y:S02]  /*5200*/  IMAD.SHL.U32 R144, R187, 0x2, RZ ;  /* 0x00000002bb907824 */ /* 0x000fe400078e00ff */
[----:B------:R-:W-:Y:S01]  /*5210*/  FMUL.FTZ R18, R175, R18 ;  /* 0x00000012af127220 */ /* 0x000fe20000410000 */
[----:B------:R-:W2:Y:S01]  /*5220*/  LDS R148, [R148.X4+0x185a0] ;  /* 0x0185a00094947984 */ /* 0x000ea20000004800 */
[----:B------:R-:W-:Y:S01]  /*5230*/  F2FP.PACK_AB R175, R176, R175 ;  /* 0x000000afb0af723e */ /* 0x000fe200000000ff */
[--C-:B------:R-:W-:Y:S02]  /*5240*/  FADD.FTZ R19, R19, -R5.reuse ;  /* 0x8000000513137221 */ /* 0x100fe40000010000 */
[----:B------:R-:W-:Y:S01]  /*5250*/  STS [R204], R156 ;  /* 0x0000009ccc007388 */ /* 0x000fe20000000800 */
[--C-:B------:R-:W-:Y:S02]  /*5260*/  FADD.FTZ R22, R22, -R5.reuse ;  /* 0x8000000516167221 */ /* 0x100fe40000010000 */
[----:B------:R-:W-:Y:S01]  /*5270*/  FMUL.FTZ R19, R176, R19 ;  /* 0x00000013b0137220 */ /* 0x000fe20000410000 */
[----:B------:R-:W-:Y:S01]  /*5280*/  STS [R204+0x400], R173 ;  /* 0x000400adcc007388 */ /* 0x000fe20000000800 */
[--C-:B------:R-:W-:Y:S02]  /*5290*/  FADD.FTZ R23, R23, -R5.reuse ;  /* 0x8000000517177221 */ /* 0x100fe40000010000 */
[--C-:B------:R-:W-:Y:S01]  /*52a0*/  FADD.FTZ R34, R34, -R5.reuse ;  /* 0x8000000522227221 */ /* 0x100fe20000010000 */
[----:B------:R-:W-:Y:S01]  /*52b0*/  STS [R211], R158 ;  /* 0x0000009ed3007388 */ /* 0x000fe20000000800 */
[--C-:B------:R-:W-:Y:S01]  /*52c0*/  FADD.FTZ R35, R35, -R5.reuse ;  /* 0x8000000523237221 */ /* 0x100fe20000010000 */
[----:B------:R-:W-:Y:S01]  /*52d0*/  F2FP.PACK_AB R18, R19, R18 ;  /* 0x000000121312723e */ /* 0x000fe200000000ff */
[--C-:B------:R-:W-:Y:S01]  /*52e0*/  FADD.FTZ R38, R38, -R5.reuse ;  /* 0x8000000526267221 */ /* 0x100fe20000010000 */
[----:B------:R-:W-:Y:S01]  /*52f0*/  STS [R211+0x400], R175 ;  /* 0x000400afd3007388 */ /* 0x000fe20000000800 */
[--C-:B------:R-:W-:Y:S02]  /*5300*/  FADD.FTZ R39, R39, -R5.reuse ;  /* 0x8000000527277221 */ /* 0x100fe40000010000 */
[--C-:B------:R-:W-:Y:S02]  /*5310*/  FADD.FTZ R50, R50, -R5.reuse ;  /* 0x8000000532327221 */ /* 0x100fe40000010000 */
[--C-:B------:R-:W-:Y:S02]  /*5320*/  FADD.FTZ R51, R51, -R5.reuse ;  /* 0x8000000533337221 */ /* 0x100fe40000010000 */
[--C-:B------:R-:W-:Y:S02]  /*5330*/  FADD.FTZ R54, R54, -R5.reuse ;  /* 0x8000000536367221 */ /* 0x100fe40000010000 */
[--C-:B------:R-:W-:Y:S02]  /*5340*/  FADD.FTZ R55, R55, -R5.reuse ;  /* 0x8000000537377221 */ /* 0x100fe40000010000 */
[--C-:B------:R-:W-:Y:S02]  /*5350*/  FADD.FTZ R66, R66, -R5.reuse ;  /* 0x8000000542427221 */ /* 0x100fe40000010000 */
[----:B------:R-:W-:Y:S01]  /*5360*/  FADD.FTZ R67, R67, -R5 ;  /* 0x8000000543437221 */ /* 0x000fe20000010000 */
[----:B------:R-:W-:Y:S01]  /*5370*/  F2FP.PACK_AB R5, R219, R220 ;  /* 0x000000dcdb05723e */ /* 0x000fe200000000ff */
[----:B------:R-:W-:Y:S02]  /*5380*/  FMUL.FTZ R23, R178, R23 ;  /* 0x00000017b2177220 */ /* 0x000fe40000410000 */
[----:B------:R-:W-:Y:S02]  /*5390*/  FMUL.FTZ R35, R252, R35 ;  /* 0x00000023fc237220 */ /* 0x000fe40000410000 */
[----:B------:R2:W-:Y:S01]  /*53a0*/  STS [R204+0x2400], R5 ;  /* 0x00240005cc007388 */ /* 0x0005e20000000800 */
[--C-:B-1----:R-:W-:Y:S02]  /*53b0*/  FADD.FTZ R8, R8, -R7.reuse ;  /* 0x8000000708087221 */ /* 0x102fe40000010000 */
[--C-:B------:R-:W-:Y:S02]  /*53c0*/  FADD.FTZ R12, R12, -R7.reuse ;  /* 0x800000070c0c7221 */ /* 0x100fe40000010000 */
[----:B------:R-:W-:Y:S01]  /*53d0*/  FMUL.FTZ R8, R247, R8 ;  /* 0x00000008f7087220 */ /* 0x000fe20000410000 */
[----:B------:R-:W-:Y:S01]  /*53e0*/  F2FP.PACK_AB R247, R246, R247 ;  /* 0x000000f7f6f7723e */ /* 0x000fe200000000ff */
[--C-:B------:R-:W-:Y:S02]  /*53f0*/  FADD.FTZ R9, R9, -R7.reuse ;  /* 0x8000000709097221 */ /* 0x100fe40000010000 */
[--C-:B------:R-:W-:Y:S02]  /*5400*/  FADD.FTZ R13, R13, -R7.reuse ;  /* 0x800000070d0d7221 */ /* 0x100fe40000010000 */
[----:B------:R-:W-:Y:S01]  /*5410*/  STS [R204+0x2000], R247 ;  /* 0x002000f7cc007388 */ /* 0x000fe20000000800 */
[----:B------:R-:W-:Y:S01]  /*5420*/  FMUL.FTZ R12, R245, R12 ;  /* 0x0000000cf50c7220 */ /* 0x000fe20000410000 */
[----:B------:R-:W-:Y:S01]  /*5430*/  F2FP.PACK_AB R245, R244, R245 ;  /* 0x000000f5f4f5723e */ /* 0x000fe200000000ff */
[--C-:B------:R-:W-:Y:S02]  /*5440*/  FADD.FTZ R24, R24, -R7.reuse ;  /* 0x8000000718187221 */ /* 0x100fe40000010000 */
[--C-:B------:R-:W-:Y:S02]  /*5450*/  FADD.FTZ R25, R25, -R7.reuse ;  /* 0x8000000719197221 */ /* 0x100fe40000010000 */
[----:B------:R-:W-:Y:S01]  /*5460*/  STS [R211+0x2000], R245 ;  /* 0x002000f5d3007388 */ /* 0x000fe20000000800 */
[--C-:B------:R-:W-:Y:S02]  /*5470*/  FADD.FTZ R28, R28, -R7.reuse ;  /* 0x800000071c1c7221 */ /* 0x100fe40000010000 */
[--C-:B------:R-:W-:Y:S02]  /*5480*/  FADD.FTZ R29, R29, -R7.reuse ;  /* 0x800000071d1d7221 */ /* 0x100fe40000010000 */
[--C-:B------:R-:W-:Y:S02]  /*5490*/  FADD.FTZ R40, R40, -R7.reuse ;  /* 0x8000000728287221 */ /* 0x100fe40000010000 */
[--C-:B------:R-:W-:Y:S01]  /*54a0*/  FADD.FTZ R41, R41, -R7.reuse ;  /* 0x8000000729297221 */ /* 0x100fe20000010000 */
[----:B--2---:R-:W-:Y:S01]  /*54b0*/  F2FP.PACK_AB R5, R215, R216 ;  /* 0x000000d8d705723e */ /* 0x004fe200000000ff */
[--C-:B------:R-:W-:Y:S02]  /*54c0*/  FADD.FTZ R44, R44, -R7.reuse ;  /* 0x800000072c2c7221 */ /* 0x100fe40000010000 */
[--C-:B------:R-:W-:Y:S02]  /*54d0*/  FADD.FTZ R45, R45, -R7.reuse ;  /* 0x800000072d2d7221 */ /* 0x100fe40000010000 */
[--C-:B------:R-:W-:Y:S02]  /*54e0*/  FADD.FTZ R56, R56, -R7.reuse ;  /* 0x8000000738387221 */ /* 0x100fe40000010000 */
[--C-:B------:R-:W-:Y:S02]  /*54f0*/  FADD.FTZ R57, R57, -R7.reuse ;  /* 0x8000000739397221 */ /* 0x100fe40000010000 */
[--C-:B------:R-:W-:Y:S02]  /*5500*/  FADD.FTZ R60, R60, -R7.reuse ;  /* 0x800000073c3c7221 */ /* 0x100fe40000010000 */
[----:B------:R-:W-:Y:S01]  /*5510*/  FADD.FTZ R61, R61, -R7 ;  /* 0x800000073d3d7221 */ /* 0x000fe20000010000 */
[----:B------:R-:W-:Y:S01]  /*5520*/  F2FP.PACK_AB R7, R217, R218 ;  /* 0x000000dad907723e */ /* 0x000fe200000000ff */
[----:B------:R-:W-:Y:S01]  /*5530*/  FMUL.FTZ R22, R177, R22 ;  /* 0x00000016b1167220 */ /* 0x000fe20000410000 */
[----:B------:R-:W-:Y:S01]  /*5540*/  F2FP.PACK_AB R177, R178, R177 ;  /* 0x000000b1b2b1723e */ /* 0x000fe200000000ff */
[----:B------:R-:W-:Y:S02]  /*5550*/  FMUL.FTZ R9, R246, R9 ;  /* 0x00000009f6097220 */ /* 0x000fe40000410000 */
[----:B------:R1:W-:Y:S01]  /*5560*/  STS [R211+0x2400], R7 ;  /* 0x00240007d3007388 */ /* 0x0003e20000000800 */
[----:B------:R-:W-:Y:S01]  /*5570*/  FMUL.FTZ R34, R179, R34 ;  /* 0x00000022b3227220 */ /* 0x000fe20000410000 */
[----:B------:R-:W-:Y:S01]  /*5580*/  F2FP.PACK_AB R179, R252, R179 ;  /* 0x000000b3fcb3723e */ /* 0x000fe200000000ff */
[----:B------:R-:W-:Y:S01]  /*5590*/  FMUL.FTZ R13, R244, R13 ;  /* 0x0000000df40d7220 */ /* 0x000fe20000410000 */
[----:B------:R-:W-:Y:S01]  /*55a0*/  STS [R210], R161 ;  /* 0x000000a1d2007388 */ /* 0x000fe20000000800 */
[----:B------:R-:W-:Y:S01]  /*55b0*/  F2FP.PACK_AB R8, R9, R8 ;  /* 0x000000080908723e */ /* 0x000fe200000000ff */
[----:B------:R-:W-:Y:S01]  /*55c0*/  FMUL.FTZ R25, R242, R25 ;  /* 0x00000019f2197220 */ /* 0x000fe20000410000 */
[----:B------:R-:W-:Y:S01]  /*55d0*/  F2FP.PACK_AB R22, R23, R22 ;  /* 0x000000161716723e */ /* 0x000fe200000000ff */
[----:B------:R-:W-:Y:S01]  /*55e0*/  STS [R210+0x400], R177 ;  /* 0x000400b1d2007388 */ /* 0x000fe20000000800 */
[----:B------:R-:W-:Y:S01]  /*55f0*/  F2FP.PACK_AB R12, R13, R12 ;  /* 0x0000000c0d0c723e */ /* 0x000fe200000000ff */
[----:B------:R-:W-:Y:S01]  /*5600*/  FMUL.FTZ R29, R240, R29 ;  /* 0x0000001df01d7220 */ /* 0x000fe20000410000 */
[----:B------:R-:W-:Y:S01]  /*5610*/  F2FP.PACK_AB R34, R35, R34 ;  /* 0x000000222322723e */ /* 0x000fe200000000ff */
[----:B------:R-:W-:Y:S01]  /*5620*/  STS [R206], R163 ;  /* 0x000000a3ce007388 */ /* 0x000fe20000000800 */
[----:B------:R-:W-:Y:S02]  /*5630*/  FMUL.FTZ R39, R238, R39 ;  /* 0x00000027ee277220 */ /* 0x000fe40000410000 */
        /* <DEDUP_REMOVED lines=9> */
[----:B----4-:R-:W-:Y:S01]  /*56d0*/  FMUL.FTZ R55, R250, R55 ;  /* 0x00000037fa377220 */ /* 0x010fe20000410000 */
[----:B-1----:R-:W-:Y:S01]  /*56e0*/  F2FP.PACK_AB R7, R213, R214 ;  /* 0x000000d6d507723e */ /* 0x002fe200000000ff */
[----:B------:R-:W-:Y:S01]  /*56f0*/  STS [R210+0x2000], R243 ;  /* 0x002000f3d2007388 */ /* 0x000fe20000000800 */
[----:B------:R-:W-:Y:S01]  /*5700*/  FMUL.FTZ R38, R251, R38 ;  /* 0x00000026fb267220 */ /* 0x000fe20000410000 */
[----:B------:R-:W-:Y:S01]  /*5710*/  F2FP.PACK_AB R251, R238, R251 ;  /* 0x000000fbeefb723e */ /* 0x000fe200000000ff */
[----:B---3--:R-:W-:Y:S01]  /*5720*/  FMUL.FTZ R57, R230, R57 ;  /* 0x00000039e6397220 */ /* 0x008fe20000410000 */
[----:B------:R-:W-:Y:S01]  /*5730*/  STS [R206+0x2000], R241 ;  /* 0x002000f1ce007388 */ /* 0x000fe20000000800 */
[----:B------:R-:W-:Y:S01]  /*5740*/  F2FP.PACK_AB R24, R25, R24 ;  /* 0x000000181918723e */ /* 0x000fe200000000ff */
[----:B------:R-:W-:Y:S01]  /*5750*/  FMUL.FTZ R61, R221, R61 ;  /* 0x0000003ddd3d7220 */ /* 0x000fe20000410000 */
[----:B------:R-:W-:Y:S01]  /*5760*/  F2FP.PACK_AB R28, R29, R28 ;  /* 0x0000001c1d1c723e */ /* 0x000fe200000000ff */
[----:B------:R1:W-:Y:S01]  /*5770*/  STS [R206+0x2400], R7 ;  /* 0x00240007ce007388 */ /* 0x0003e20000000800 */
[----:B------:R-:W-:Y:S01]  /*5780*/  FMUL.FTZ R48, R167, R48 ;  /* 0x00000030a7307220 */ /* 0x000fe20000410000 */
[----:B------:R-:W-:Y:S01]  /*5790*/  F2FP.PACK_AB R167, R168, R167 ;  /* 0x000000a7a8a7723e */ /* 0x000fe200000000ff */
[----:B------:R-:W-:Y:S01]  /*57a0*/  FMUL.FTZ R50, R237, R50 ;  /* 0x00000032ed327220 */ /* 0x000fe20000410000 */
[----:B------:R-:W-:Y:S01]  /*57b0*/  STS [R204+0x4000], R165 ;  /* 0x004000a5cc007388 */ /* 0x000fe20000000800 */
[----:B------:R-:W-:Y:S01]  /*57c0*/  F2FP.PACK_AB R237, R236, R237 ;  /* 0x000000edeced723e */ /* 0x000fe200000000ff */
[--C-:B------:R-:W-:Y:S01]  /*57d0*/  FADD.FTZ R11, R11, -R148.reuse ;  /* 0x800000940b0b7221 */ /* 0x100fe20000010000 */
[----:B------:R-:W-:Y:S01]  /*57e0*/  F2FP.PACK_AB R38, R39, R38 ;  /* 0x000000262726723e */ /* 0x000fe200000000ff */
[----:B------:R-:W-:Y:S01]  /*57f0*/  STS [R204+0x4400], R251 ;  /* 0x004400fbcc007388 */ /* 0x000fe20000000800 */
[----:B------:R-:W-:Y:S01]  /*5800*/  F2FP.PACK_AB R50, R51, R50 ;  /* 0x000000323332723e */ /* 0x000fe200000000ff */
[----:B------:R-:W-:Y:S01]  /*5810*/  FMUL.FTZ R11, R219, R11 ;  /* 0x0000000bdb0b7220 */ /* 0x000fe20000410000 */
[----:B--2---:R-:W-:Y:S01]  /*5820*/  F2FP.PACK_AB R5, R229, R212 ;  /* 0x000000d4e505723e */ /* 0x004fe200000000ff */
[----:B------:R-:W-:Y:S01]  /*5830*/  STS [R211+0x4000], R167 ;  /* 0x004000a7d3007388 */ /* 0x000fe20000000800 */
[--C-:B------:R-:W-:Y:S02]  /*5840*/  FADD.FTZ R15, R15, -R148.reuse ;  /* 0x800000940f0f7221 */ /* 0x100fe40000010000 */
[--C-:B------:R-:W-:Y:S01]  /*5850*/  FADD.FTZ R21, R21, -R149.reuse ;  /* 0x8000009515157221 */ /* 0x100fe20000010000 */
[----:B------:R-:W-:Y:S01]  /*5860*/  STS [R211+0x4400], R237 ;  /* 0x004400edd3007388 */ /* 0x000fe20000000800 */
[----:B------:R-:W-:Y:S01]  /*5870*/  FMUL.FTZ R40, R239, R40 ;  /* 0x00000028ef287220 */ /* 0x000fe20000410000 */
[----:B------:R-:W-:Y:S01]  /*5880*/  F2FP.PACK_AB R239, R234, R239 ;  /* 0x000000efeaef723e */ /* 0x000fe200000000ff */
[----:B------:R-:W-:Y:S01]  /*5890*/  FMUL.FTZ R44, R233, R44 ;  /* 0x0000002ce92c7220 */ /* 0x000fe20000410000 */
[----:B------:R2:W-:Y:S01]  /*58a0*/  STS [R204+0x6400], R5 ;  /* 0x00640005cc007388 */ /* 0x0005e20000000800 */
[----:B------:R-:W-:Y:S01]  /*58b0*/  F2FP.PACK_AB R233, R232, R233 ;  /* 0x000000e9e8e9723e */ /* 0x000fe200000000ff */
[--C-:B------:R-:W-:Y:S01]  /*58c0*/  FADD.FTZ R52, R52, -R149.reuse ;  /* 0x8000009534347221 */ /* 0x100fe20000010000 */
[----:B------:R-:W-:Y:S01]  /*58d0*/  F2FP.PACK_AB R40, R41, R40 ;  /* 0x000000282928723e */ /* 0x000fe200000000ff */
[----:B------:R-:W-:Y:S01]  /*58e0*/  STS [R204+0x6000], R239 ;  /* 0x006000efcc007388 */ /* 0x000fe20000000800 */
[----:B-1----:R-:W-:Y:S01]  /*58f0*/  F2FP.PACK_AB R7, R227, R228 ;  /* 0x000000e4e307723e */ /* 0x002fe200000000ff */
[----:B------:R-:W-:Y:S01]  /*5900*/  FMUL.FTZ R52, R169, R52 ;  /* 0x00000034a9347220 */ /* 0x000fe20000410000 */
[----:B------:R-:W-:Y:S01]  /*5910*/  F2FP.PACK_AB R169, R170, R169 ;  /* 0x000000a9aaa9723e */ /* 0x000fe200000000ff */
[----:B------:R-:W-:Y:S01]  /*5920*/  FMUL.FTZ R54, R235, R54 ;  /* 0x00000036eb367220 */ /* 0x000fe20000410000 */
[----:B------:R-:W-:Y:S01]  /*5930*/  F2FP.PACK_AB R235, R250, R235 ;  /* 0x000000ebfaeb723e */ /* 0x000fe200000000ff */
[--C-:B------:R-:W-:Y:S01]  /*5940*/  FADD.FTZ R64, R64, -R149.reuse ;  /* 0x8000009540407221 */ /* 0x100fe20000010000 */
[----:B------:R-:W-:Y:S01]  /*5950*/  STS [R211+0x6000], R233 ;  /* 0x006000e9d3007388 */ /* 0x000fe20000000800 */
[----:B------:R-:W-:Y:S01]  /*5960*/  FMUL.FTZ R66, R249, R66 ;  /* 0x00000042f9427220 */ /* 0x000fe20000410000 */
[----:B------:R-:W-:Y:S01]  /*5970*/  F2FP.PACK_AB R249, R248, R249 ;  /* 0x000000f9f8f9723e */ /* 0x000fe200000000ff */
[----:B------:R-:W-:Y:S01]  /*5980*/  FMUL.FTZ R64, R171, R64 ;  /* 0x00000040ab407220 */ /* 0x000fe20000410000 */
[----:B------:R-:W-:Y:S01]  /*5990*/  STS [R211+0x6400], R7 ;  /* 0x00640007d3007388 */ /* 0x000fe20000000800 */
[----:B------:R-:W-:Y:S01]  /*59a0*/  F2FP.PACK_AB R171, R172, R171 ;  /* 0x000000abacab723e */ /* 0x000fe200000000ff */
[----:B------:R-:W-:Y:S01]  /*59b0*/  FMUL.FTZ R56, R231, R56 ;  /* 0x00000038e7387220 */ /* 0x000fe20000410000 */
[----:B------:R-:W-:Y:S01]  /*59c0*/  F2FP.PACK_AB R231, R230, R231 ;  /* 0x000000e7e6e7723e */ /* 0x000fe200000000ff */
[----:B------:R-:W-:Y:S01]  /*59d0*/  STS [R210+0x4000], R169 ;  /* 0x004000a9d2007388 */ /* 0x000fe20000000800 */
[----:B------:R-:W-:Y:S01]  /*59e0*/  FMUL.FTZ R60, R222, R60 ;  /* 0x0000003cde3c7220 */ /* 0x000fe20000410000 */
[----:B------:R-:W-:Y:S01]  /*59f0*/  F2FP.PACK_AB R222, R221, R222 ;  /* 0x000000deddde723e */ /* 0x000fe200000000ff */
[--C-:B------:R-:W-:Y:S01]  /*5a00*/  FADD.FTZ R10, R10, -R148.reuse ;  /* 0x800000940a0a7221 */ /* 0x100fe20000010000 */
[----:B------:R-:W-:Y:S01]  /*5a10*/  STS [R210+0x4400], R235 ;  /* 0x004400ebd2007388 */ /* 0x000fe20000000800 */
[--C-:B------:R-:W-:Y:S01]  /*5a20*/  FADD.FTZ R14, R14, -R148.reuse ;  /* 0x800000940e0e7221 */ /* 0x100fe20000010000 */
[----:B--2---:R-:W-:Y:S01]  /*5a30*/  F2FP.PACK_AB R5, R225, R226 ;  /* 0x000000e2e105723e */ /* 0x004fe200000000ff */
[----:B------:R-:W-:Y:S01]  /*5a40*/  FMUL.FTZ R10, R220, R10 ;  /* 0x0000000adc0a7220 */ /* 0x000fe20000410000 */
        /* <DEDUP_REMOVED lines=8> */
[----:B------:R1:W-:Y:S01]  /*5ad0*/  STS [R210+0x6400], R5 ;  /* 0x00640005d2007388 */ /* 0x0003e20000000800 */
[--C-:B------:R-:W-:Y:S01]  /*5ae0*/  FADD.FTZ R33, R33, -R149.reuse ;  /* 0x8000009521217221 */ /* 0x100fe20000010000 */
[----:B------:R-:W-:Y:S01]  /*5af0*/  F2FP.PACK_AB R14, R15, R14 ;  /* 0x0000000e0f0e723e */ /* 0x000fe200000000ff */
[--C-:B------:R-:W-:Y:S01]  /*5b00*/  FADD.FTZ R27, R27, -R148.reuse ;  /* 0x800000941b1b7221 */ /* 0x100fe20000010000 */
[----:B------:R-:W-:Y:S01]  /*5b10*/  STS [R210+0x6000], R231 ;  /* 0x006000e7d2007388 */ /* 0x000fe20000000800 */
[----:B------:R-:W-:Y:S01]  /*5b20*/  FMUL.FTZ R33, R164, R33 ;  /* 0x00000021a4217220 */ /* 0x000fe20000410000 */
[----:B------:R-:W-:Y:S01]  /*5b30*/  F2FP.PACK_AB R20, R21, R20 ;  /* 0x000000141514723e */ /* 0x000fe200000000ff */
[--C-:B------:R-:W-:Y:S01]  /*5b40*/  FADD.FTZ R26, R26, -R148.reuse ;  /* 0x800000941a1a7221 */ /* 0x100fe20000010000 */
[----:B------:R-:W-:Y:S01]  /*5b50*/  STS [R206+0x6000], R222 ;  /* 0x006000dece007388 */ /* 0x000fe20000000800 */
[----:B------:R-:W-:Y:S01]  /*5b60*/  FMUL.FTZ R27, R215, R27 ;  /* 0x0000001bd71b7220 */ /* 0x000fe20000410000 */
[----:B------:R-:W-:Y:S01]  /*5b70*/  F2FP.PACK_AB R32, R33, R32 ;  /* 0x000000202120723e */ /* 0x000fe200000000ff */
[----:B------:R-:W-:Y:S01]  /*5b80*/  FMUL.FTZ R26, R216, R26 ;  /* 0x0000001ad81a7220 */ /* 0x000fe20000410000 */
[----:B------:R-:W-:Y:S01]  /*5b90*/  F2FP.PACK_AB R56, R57, R56 ;  /* 0x000000383938723e */ /* 0x000fe200000000ff */
[--C-:B------:R-:W-:Y:S01]  /*5ba0*/  FADD.FTZ R31, R31, -R148.reuse ;  /* 0x800000941f1f7221 */ /* 0x100fe20000010000 */
[----:B------:R-:W-:Y:S01]  /*5bb0*/  F2FP.PACK_AB R60, R61, R60 ;  /* 0x0000003c3d3c723e */ /* 0x000fe200000000ff */
[--C-:B------:R-:W-:Y:S01]  /*5bc0*/  FADD.FTZ R30, R30, -R148.reuse ;  /* 0x800000941e1e7221 */ /* 0x100fe20000010000 */
[----:B------:R-:W-:Y:S01]  /*5bd0*/  F2FP.PACK_AB R26, R27, R26 ;  /* 0x0000001a1b1a723e */ /* 0x000fe200000000ff */
[----:B------:R-:W-:Y:S02]  /*5be0*/  FMUL.FTZ R31, R213, R31 ;  /* 0x0000001fd51f7220 */ /* 0x000fe40000410000 */
[--C-:B------:R-:W-:Y:S02]  /*5bf0*/  FADD.FTZ R37, R37, -R149.reuse ;  /* 0x8000009525257221 */ /* 0x100fe40000010000 */
[----:B------:R-:W-:Y:S02]  /*5c00*/  FMUL.FTZ R30, R214, R30 ;  /* 0x0000001ed61e7220 */ /* 0x000fe40000410000 */
[----:B------:R-:W-:Y:S01]  /*5c10*/  FMUL.FTZ R37, R166, R37 ;  /* 0x00000025a6257220 */ /* 0x000fe20000410000 */
[----:B-1----:R-:W-:Y:S01]  /*5c20*/  F2FP.PACK_AB R5, R223, R224 ;  /* 0x000000e0df05723e */ /* 0x002fe200000000ff */
[--C-:B------:R-:W-:Y:S01]  /*5c30*/  FADD.FTZ R49, R49, -R149.reuse ;  /* 0x8000009531317221 */ /* 0x100fe20000010000 */
[----:B------:R-:W-:Y:S01]  /*5c40*/  F2FP.PACK_AB R30, R31, R30 ;  /* 0x0000001e1f1e723e */ /* 0x000fe200000000ff */
[--C-:B------:R-:W-:Y:S01]  /*5c50*/  FADD.FTZ R43, R43, -R148.reuse ;  /* 0x800000942b2b7221 */ /* 0x100fe20000010000 */
[----:B------:R-:W-:Y:S01]  /*5c60*/  F2FP.PACK_AB R36, R37, R36 ;  /* 0x000000242524723e */ /* 0x000fe200000000ff */
[----:B------:R-:W-:Y:S01]  /*5c70*/  STS [R206+0x6400], R5 ;  /* 0x00640005ce007388 */ /* 0x000fe20000000800 */
[----:B------:R-:W-:Y:S02]  /*5c80*/  FMUL.FTZ R49, R168, R49 ;  /* 0x00000031a8317220 */ /* 0x000fe40000410000 */
[--C-:B------:R-:W-:Y:S01]  /*5c90*/  FADD.FTZ R42, R42, -R148.reuse ;  /* 0x800000942a2a7221 */ /* 0x100fe20000010000 */
[----:B------:R-:W-:Y:S01]  /*5ca0*/  BAR.SYNC.DEFER_BLOCKING 0x0 ;  /* 0x0000000000007b1d */ /* 0x000fe20000010000 */
[----:B------:R-:W-:Y:S01]  /*5cb0*/  FMUL.FTZ R43, R229, R43 ;  /* 0x0000002be52b7220 */ /* 0x000fe20000410000 */
[----:B------:R-:W-:Y:S01]  /*5cc0*/  F2FP.PACK_AB R48, R49, R48 ;  /* 0x000000303130723e */ /* 0x000fe200000000ff */
[----:B------:R-:W-:Y:S02]  /*5cd0*/  FMUL.FTZ R42, R212, R42 ;  /* 0x0000002ad42a7220 */ /* 0x000fe40000410000 */
[--C-:B------:R-:W-:Y:S02]  /*5ce0*/  FADD.FTZ R47, R47, -R148.reuse ;  /* 0x800000942f2f7221 */ /* 0x100fe40000010000 */
[--C-:B------:R-:W-:Y:S01]  /*5cf0*/  FADD.FTZ R46, R46, -R148.reuse ;  /* 0x800000942e2e7221 */ /* 0x100fe20000010000 */
[----:B------:R-:W-:Y:S01]  /*5d00*/  F2FP.PACK_AB R42, R43, R42 ;  /* 0x0000002a2b2a723e */ /* 0x000fe200000000ff */
[----:B------:R-:W-:Y:S02]  /*5d10*/  FMUL.FTZ R47, R227, R47 ;  /* 0x0000002fe32f7220 */ /* 0x000fe40000410000 */
[--C-:B------:R-:W-:Y:S02]  /*5d20*/  FADD.FTZ R53, R53, -R149.reuse ;  /* 0x8000009535357221 */ /* 0x100fe40000010000 */
[----:B------:R-:W-:Y:S02]  /*5d30*/  FMUL.FTZ R46, R228, R46 ;  /* 0x0000002ee42e7220 */ /* 0x000fe40000410000 */
[----:B------:R-:W-:Y:S02]  /*5d40*/  FMUL.FTZ R53, R170, R53 ;  /* 0x00000035aa357220 */ /* 0x000fe40000410000 */
[----:B------:R-:W-:Y:S01]  /*5d50*/  FADD.FTZ R65, R65, -R149 ;  /* 0x8000009541417221 */ /* 0x000fe20000010000 */
[----:B------:R-:W-:Y:S01]  /*5d60*/  F2FP.PACK_AB R46, R47, R46 ;  /* 0x0000002e2f2e723e */ /* 0x000fe200000000ff */
[----:B------:R-:W-:Y:S01]  /*5d70*/  FMUL.FTZ R67, R248, R67 ;  /* 0x00000043f8437220 */ /* 0x000fe20000410000 */
[----:B------:R-:W-:Y:S01]  /*5d80*/  F2FP.PACK_AB R52, R53, R52 ;  /* 0x000000343534723e */ /* 0x000fe200000000ff */
[----:B------:R-:W-:Y:S02]  /*5d90*/  FMUL.FTZ R65, R172, R65 ;  /* 0x00000041ac417220 */ /* 0x000fe40000410000 */
[--C-:B------:R-:W-:Y:S01]  /*5da0*/  FADD.FTZ R59, R59, -R148.reuse ;  /* 0x800000943b3b7221 */ /* 0x100fe20000010000 */
[----:B------:R-:W-:Y:S01]  /*5db0*/  STS [R204+0x8000], R4 ;  /* 0x00800004cc007388 */ /* 0x000fe20000000800 */
[--C-:B------:R-:W-:Y:S01]  /*5dc0*/  FADD.FTZ R58, R58, -R148.reuse ;  /* 0x800000943a3a7221 */ /* 0x100fe20000010000 */
[----:B------:R-:W-:Y:S01]  /*5dd0*/  F2FP.PACK_AB R64, R65, R64 ;  /* 0x000000404140723e */ /* 0x000fe200000000ff */
[----:B------:R-:W-:Y:S01]  /*5de0*/  FMUL.FTZ R59, R225, R59 ;  /* 0x0000003be13b7220 */ /* 0x000fe20000410000 */
        /* <DEDUP_REMOVED lines=9> */
[----:B------:R-:W-:Y:S01]  /*5e80*/  F2FP.PACK_AB R58, R59, R58 ;  /* 0x0000003a3b3a723e */ /* 0x000fe200000000ff */
[----:B------:R-:W-:Y:S01]  /*5e90*/  IMAD.SHL.U32 R141, R187, 0x2, RZ ;  /* 0x00000002bb8d7824 */ /* 0x000fe200078e00ff */
[----:B------:R-:W-:Y:S02]  /*5ea0*/  STS [R204+0xa000], R8 ;  /* 0x00a00008cc007388 */ /* 0x000fe40000000800 */
[----:B------:R-:W-:Y:S01]  /*5eb0*/  F2FP.PACK_AB R62, R63, R62 ;  /* 0x0000003e3f3e723e */ /* 0x000fe200000000ff */
[----:B------:R-:W-:Y:S01]  /*5ec0*/  IMAD.IADD R141, R181, 0x1, R141 ;  /* 0x00000001b58d7824 */ /* 0x000fe200078e028d */
        /* <DEDUP_REMOVED lines=28> */
[----:B------:R-:W-:Y:S08]  /*6090*/  LDSM.16.MT88.4 R4, [R184+0x18880] ;  /* 0x01888000b804783b */ /* 0x000ff00000004200 */
[----:B------:R-:W2:Y:S08]  /*60a0*/  LDSM.16.MT88.4 R8, [R140+0x10080] ;  /* 0x010080008c08783b */ /* 0x000eb00000004200 */
[----:B------:R-:W3:Y:S01]  /*60b0*/  LDSM.16.MT88.4 R12, [R184+0x1c880] ;  /* 0x01c88000b80c783b */ /* 0x000ee20000004200 */
[----:B-1----:R-:W-:Y:S07]  /*60c0*/  IMAD.IADD R60, R183, 0x1, R160 ;  /* 0x00000001b73c7824 */ /* 0x002fee00078e02a0 */
        /* <DEDUP_REMOVED lines=79> */
[----:B------:R-:W-:Y:S07]  /*65c0*/  BAR.SYNC.DEFER_BLOCKING 0x0 ;  /* 0x0000000000007b1d */ /* 0x000fee0000010000 */
[-C--:B------:R-:W-:Y:S08]  /*65d0*/  HMMA.16816.F32 R76, R12, R10.reuse, R76 ;  /* 0x0000000a0c4c723c */ /* 0x080ff0000000184c */
[C---:B------:R-:W-:Y:S08]  /*65e0*/  HMMA.16816.F32 R80, R4.reuse, R10, R80 ;  /* 0x0000000a0450723c */ /* 0x040ff00000001850 */
[-C--:B-1----:R-:W-:Y:S01]  /*65f0*/  HMMA.16816.F32 R84, R4, R16.reuse, R84 ;  /* 0x000000100454723c */ /* 0x082fe20000001854 */
[----:B------:R1:W4:Y:S07]  /*6600*/  LDSM.16.MT88.4 R44, [R60+0x80] ;  /* 0x000080003c2c783b */ /* 0x00032e0000004200 */
        /* <DEDUP_REMOVED lines=19> */
[----:B---34-:R-:W-:Y:S01]  /*6740*/  IMAD R9, R192, c[0x0][0x208], RZ ;  /* 0x00008200c0097a24 */ /* 0x018fe200078e02ff */
[----:B------:R-:W2:Y:S01]  /*6750*/  S2R R4, SR_CTAID.Y ;  /* 0x0000000000047919 */ /* 0x000ea20000002600 */
[----:B------:R-:W-:Y:S02]  /*6760*/  USHF.R.S32.HI UR4, URZ, 0x1f, UR34 ;  /* 0x0000001f3f047899 */ /* 0x000fe40008011422 */
[----:B------:R-:W-:Y:S02]  /*6770*/  ULDC.64 UR6, c[0x0][0x208] ;  /* 0x0000820000067ab9 */ /* 0x000fe40000000a00 */
[----:B------:R-:W-:Y:S02]  /*6780*/  UIMAD.WIDE.U32 UR36, UR34, UR6, URZ ;  /* 0x00000006222472a5 */ /* 0x000fe4000f8e003f */
[----:B------:R-:W-:Y:S04]  /*6790*/  UIMAD UR4, UR4, UR6, URZ ;  /* 0x00000006040472a4 */ /* 0x000fe8000f8e023f */
[----:B------:R-:W-:Y:S01]  /*67a0*/  IMAD.U32 R10, RZ, RZ, UR36 ;  /* 0x00000024ff0a7e24 */ /* 0x000fe2000f8e00ff */
[----:B------:R-:W-:Y:S01]  /*67b0*/  UIMAD UR4, UR34, UR7, UR4 ;  /* 0x00000007220472a4 */ /* 0x000fe2000f8e0204 */
[----:B------:R-:W-:Y:S01]  /*67c0*/  IMAD.U32 R11, RZ, RZ, UR37 ;  /* 0x00000025ff0b7e24 */ /* 0x000fe2000f8e00ff */
[----:B------:R-:W-:Y:S02]  /*67d0*/  USHF.L.U32 UR34, UR34, 0x7, URZ ;  /* 0x0000000722227899 */ /* 0x000fe4000800063f */
[----:B------:R-:W-:Y:S02]  /*67e0*/  UIADD3 UR4, UR37, UR4, URZ ;  /* 0x0000000425047290 */ /* 0x000fe4000fffe03f */
[----:B------:R-:W-:Y:S02]  /*67f0*/  USHF.R.S32.HI UR6, URZ, 0x1f, UR34 ;  /* 0x0000001f3f067899 */ /* 0x000fe40008011422 */
[----:B------:R-:W-:Y:S02]  /*6800*/  IMAD.U32 R6, RZ, RZ, UR34 ;  /* 0x00000022ff067e24 */ /* 0x000fe4000f8e00ff */
[----:B------:R-:W-:Y:S01]  /*6810*/  IMAD.U32 R5, RZ, RZ, UR4 ;  /* 0x00000004ff057e24 */ /* 0x000fe2000f8e00ff */
[----:B--2---:R-:W-:Y:S01]  /*6820*/  SHF.R.S32.HI R7, RZ, 0x1f, R4 ;  /* 0x0000001fff077819 */ /* 0x004fe20000011404 */
[----:B------:R-:W-:Y:S01]  /*6830*/  IMAD.WIDE.U32 R14, R4, c[0x0][0x210], R198 ;  /* 0x00008400040e7a25 */ /* 0x000fe200078e00c6 */
[----:B------:R-:W-:Y:S03]  /*6840*/  IADD3 R6, -R192, c[0x0][0x168], -R6 ;  /* 0x00005a00c0067a10 */ /* 0x000fe60007ffe906 */
[----:B------:R-:W-:Y:S01]  /*6850*/  IMAD R8, R7, c[0x0][0x210], RZ ;  /* 0x0000840007087a24 */ /* 0x000fe200078e02ff */
[----:B------:R-:W-:Y:S01]  /*6860*/  IADD3 R9, P1, P0, R9, UR10, R14 ;  /* 0x0000000a09097c10 */ /* 0x000fe2000f83e00e */
[----:B------:R-:W-:Y:S02]  /*6870*/  IMAD R7, R7, c[0x0][0x288], RZ ;  /* 0x0000a20007077a24 */ /* 0x000fe400078e02ff */
[----:B------:R-:W-:Y:S01]  /*6880*/  IMAD R8, R4, c[0x0][0x214], R8 ;  /* 0x0000850004087a24 */ /* 0x000fe200078e0208 */
[----:B------:R-:W-:Y:S01]  /*6890*/  LEA R9, P2, R10, R9, 0x7 ;  /* 0x000000090a097211 */ /* 0x000fe200078438ff */
[C---:B------:R-:W-:Y:S04]  /*68a0*/  IMAD.WIDE.U32 R12, R4.reuse, c[0x0][0x288], R194 ;  /* 0x0000a200040c7a25 */ /* 0x040fe800078e00c2 */
[----:B------:R-:W-:Y:S02]  /*68b0*/  IMAD.IADD R8, R15, 0x1, R8 ;  /* 0x000000010f087824 */ /* 0x000fe400078e0208 */
[----:B------:R-:W-:Y:S02]  /*68c0*/  IMAD R7, R4, c[0x0][0x28c], R7 ;  /* 0x0000a30004077a24 */ /* 0x000fe400078e0207 */
[----:B------:R-:W-:Y:S01]  /*68d0*/  IMAD.U32 R4, RZ, RZ, UR9 ;  /* 0x00000009ff047e24 */ /* 0x000fe2000f8e00ff */
[----:B------:R-:W-:Y:S01]  /*68e0*/  IADD3.X R8, R189, UR15, R8, P1, P0 ;  /* 0x0000000fbd087c10 */ /* 0x000fe20008fe0408 */
[----:B------:R-:W-:Y:S03]  /*68f0*/  IMAD.IADD R7, R13, 0x1, R7 ;  /* 0x000000010d077824 */ /* 0x000fe600078e0207 */
[----:B------:R-:W-:Y:S01]  /*6900*/  LEA.HI.X R8, R10, R8, R5, 0x7, P2 ;  /* 0x000000080a087211 */ /* 0x000fe200010f3c05 */
[----:B------:R-:W-:Y:S01]  /*6910*/  IMAD.U32 R5, RZ, RZ, UR6 ;  /* 0x00000006ff057e24 */ /* 0x000fe2000f8e00ff */
[----:B------:R-:W-:Y:S02]  /*6920*/  IADD3 R4, P1, P0, R12, UR34, R4 ;  /* 0x000000220c047c10 */ /* 0x000fe4000f83e004 */
[----:B------:R-:W-:Y:S02]  /*6930*/  LEA R10, P2, R9, c[0x0][0x1f0], 0x1 ;  /* 0x00007c00090a7a11 */ /* 0x000fe400078408ff */
[----:B------:R-:W-:Y:S01]  /*6940*/  IADD3.X R5, R5, UR17, R7, P1, P0 ;  /* 0x0000001105057c10 */ /* 0x000fe20008fe0407 */
[----:B------:R-:W-:Y:S01]  /*6950*/  IMAD.U32 R7, RZ, RZ, UR26 ;  /* 0x0000001aff077e24 */ /* 0x000fe2000f8e00ff */
[C---:B------:R-:W-:Y:S02]  /*6960*/  ISETP.LT.OR P0, PT, R6.reuse, 0x1, P5 ;  /* 0x000000010600780c */ /* 0x040fe40002f01670 */
[----:B------:R-:W-:Y:S01]  /*6970*/  LEA.HI.X R11, R9, c[0x0][0x1f4], R8, 0x1, P2 ;  /* 0x00007d00090b7a11 */ /* 0x000fe200010f0c08 */
[----:B------:R-:W-:Y:S01]  /*6980*/  IMAD R7, R7, 0x4000, R196 ;  /* 0x0000400007077824 */ /* 0x000fe200078e02c4 */
[----:B------:R-:W-:Y:S02]  /*6990*/  ISETP.LT.OR P2, PT, R6, 0x21, P5 ;  /* 0x000000210600780c */ /* 0x000fe40002f41670 */
[----:B------:R-:W-:Y:S04]  /*69a0*/  IADD3 R12, P1, R10, UR21, RZ ;  /* 0x000000150a0c7c10 */ /* 0x000fe8000ff3e0ff */
[----:B------:R-:W-:Y:S02]  /*69b0*/  IADD3.X R13, R11, UR20, RZ, P1, !PT ;  /* 0x000000140b0d7c10 */ /* 0x000fe40008ffe4ff */
[----:B------:R-:W-:Y:S01]  /*69c0*/  LEA R8, P1, R4, c[0x0][0x280], 0x2 ;  /* 0x0000a00004087a11 */ /* 0x000fe200078210ff */
[----:B------:R-:W-:Y:S01]  /*69d0*/  @!PT LDS RZ, [RZ] ;  /* 0x00000000fffff984 */ /* 0x000fe20000000800 */
[----:B------:R-:W-:Y:S01]  /*69e0*/  @!PT LDS RZ, [RZ] ;  /* 0x00000000fffff984 */ /* 0x000fe20000000800 */
[----:B------:R-:W-:Y:S01]  /*69f0*/  @!PT LDS RZ, [RZ] ;  /* 0x00000000fffff984 */ /* 0x000fe20000000800 */
[----:B------:R2:W-:Y:S01]  /*6a00*/  LDGSTS.E.BYPASS.LTC128B.128 [R7], [R10.64], !P0 ;  /* 0x000000000a077fae */ /* 0x0005e2000c101d60 */
[----:B------:R-:W-:Y:S02]  /*6a10*/  ISETP.LT.OR P0, PT, R6, 0x41, P5 ;  /* 0x000000410600780c */ /* 0x000fe40002f01670 */
[----:B------:R-:W-:Y:S01]  /*6a20*/  LEA.HI.X R9, R4, c[0x0][0x284], R5, 0x2, P1 ;  /* 0x0000a10004097a11 */ /* 0x000fe200008f1405 */
[----:B------:R-:W-:Y:S03]  /*6a30*/  IMAD.U32 R4, RZ, RZ, UR26 ;  /* 0x0000001aff047e24 */ /* 0x000fe6000f8e00ff */
[----:B------:R3:W-:Y:S01]  /*6a40*/  LDGSTS.E.BYPASS.LTC128B.128 [R7+0x1000], [R12.64], !P2 ;  /* 0x010000000c077fae */ /* 0x0007e2000d101d60 */
[----:B------:R-:W-:Y:S01]  /*6a50*/  ISETP.LT.OR P2, PT, R6, 0x61, P5 ;  /* 0x000000610600780c */ /* 0x000fe20002f41670 */
[----:B------:R-:W-:Y:S04]  /*6a60*/  @!P4 IMAD R4, R4, 0x80, R194 ;  /* 0x000000800404c824 */ /* 0x000fe800078e02c2 */
[----:B------:R-:W-:Y:S01]  /*6a70*/  @!P4 IMAD.SHL.U32 R4, R4, 0x4, RZ ;  /* 0x000000040404c824 */ /* 0x000fe200078e00ff */
[----:B--2---:R-:W-:Y:S04]  /*6a80*/  IADD3 R10, P1, R12, UR21, RZ ;  /* 0x000000150c0a7c10 */ /* 0x004fe8000ff3e0ff */
[----:B------:R-:W-:Y:S02]  /*6a90*/  IADD3.X R11, R13, UR20, RZ, P1, !PT ;  /* 0x000000140d0b7c10 */ /* 0x000fe40008ffe4ff */
[----:B---3--:R-:W-:Y:S03]  /*6aa0*/  IADD3 R12, P1, R10, UR21, RZ ;  /* 0x000000150a0c7c10 */ /* 0x008fe6000ff3e0ff */
[----:B------:R2:W-:Y:S01]  /*6ab0*/  LDGSTS.E.BYPASS.LTC128B.128 [R7+0x2000], [R10.64], !P0 ;  /* 0x020000000a077fae */ /* 0x0005e2000c101d60 */
[----:B------:R-:W-:Y:S06]  /*6ac0*/  IADD3.X R13, R11, UR20, RZ, P1, !PT ;  /* 0x000000140b0d7c10 */ /* 0x000fec0008ffe4ff */
[----:B------:R2:W-:Y:S07]  /*6ad0*/  LDGSTS.E.BYPASS.LTC128B.128 [R7+0x3000], [R12.64], !P2 ;  /* 0x030000000c077fae */ /* 0x0005ee000d101d60 */
[----:B------:R2:W-:Y:S02]  /*6ae0*/  @!P4 LDGSTS.E.BYPASS.LTC128B.128 [R4+0x18480], [R8.64] ;  /* 0x184800000804cfae */ /* 0x0005e4000b901d60 */
.L_x_1130:
[-C--:B-1234-:R-:W-:Y:S01]  /*6af0*/  HMMA.16816.F32 R4, R36, R16.reuse, RZ ;  /* 0x000000102404723c */ /* 0x09efe200000018ff */
[----:B------:R-:W-:Y:S01]  /*6b00*/  LDSM.16.MT88.4 R132, [R183+0x1080] ;  /* 0x00108000b784783b */ /* 0x000fe20000004200 */
[----:B------:R-:W-:Y:S02]  /*6b10*/  ULDC.64 UR6, c[0x0][0x240] ;  /* 0x0000900000067ab9 */ /* 0x000fe40000000a00 */
[----:B------:R-:W-:Y:S01]  /*6b20*/  SEL R168, R205, 0xffffffc0, !P3 ;  /* 0xffffffc0cda87807 */ /* 0x000fe20005800000 */
[----:B------:R-:W-:Y:S01]  /*6b30*/  USHF.L.U32 UR13, UR13, 0xd, URZ ;  /* 0x0000000d0d0d7899 */ /* 0x000fe2000800063f */
[----:B------:R-:W0:Y:S01]  /*6b40*/  LDGDEPBAR ;  /* 0x00000000000079af */ /* 0x000e220000000000 */
[----:B------:R-:W-:Y:S01]  /*6b50*/  UIMAD UR6, UR8, UR6, URZ ;  /* 0x00000006080672a4 */ /* 0x000fe2000f8e023f */
[C---:B------:R-:W-:Y:S01]  /*6b60*/  HMMA.16816.F32 R8, R40.reuse, R16, RZ ;  /* 0x000000102808723c */ /* 0x040fe200000018ff */
[----:B------:R-:W-:Y:S02]  /*6b70*/  USHF.R.S32.HI UR4, URZ, 0x1f, UR13 ;  /* 0x0000001f3f047899 */ /* 0x000fe4000801140d */
[----:B------:R-:W-:Y:S01]  /*6b80*/  UIMAD UR6, UR23, UR7, UR6 ;  /* 0x00000007170672a4 */ /* 0x000fe2000f8e0206 */
[----:B------:R-:W-:Y:S01]  /*6b90*/  IMAD.IADD R143, R168, 0x1, R144 ;  /* 0x00000001a88f7824 */ /* 0x000fe200078e0290 */
[----:B------:R-:W-:Y:S01]  /*6ba0*/  UISETP.GE.AND UP0, UPT, UR24, UR27, UPT ;  /* 0x0000001b1800728c */ /* 0x000fe2000bf06270 */
[----:B------:R-:W-:Y:S01]  /*6bb0*/  IMAD.IADD R142, R183, 0x1, R168 ;  /* 0x00000001b78e7824 */ /* 0x000fe200078e02a8 */
[----:B------:R-:W-:Y:S01]  /*6bc0*/  UIADD3 UR7, UR5, 0x1, URZ ;  /* 0x0000000105077890 */ /* 0x000fe2000fffe03f */
[-C--:B------:R-:W-:Y:S01]  /*6bd0*/  HMMA.16816.F32 R12, R40, R18.reuse, RZ ;  /* 0x00000012280c723c */ /* 0x080fe200000018ff */
[----:B------:R-:W1:Y:S01]  /*6be0*/  LDSM.16.M88.4 R64, [R143+0x20880] ;  /* 0x020880008f40783b */ /* 0x000e620000000200 */
[----:B------:R-:W-:Y:S02]  /*6bf0*/  UISETP.GE.AND UP3, UPT, UR5, 0x1, UPT ;  /* 0x000000010500788c */ /* 0x000fe4000bf66270 */
[----:B------:R-:W-:Y:S02]  /*6c00*/  UISETP.GE.AND UP2, UPT, UR25, 0x1, UPT ;  /* 0x000000011900788c */ /* 0x000fe4000bf46270 */
[----:B------:R-:W2:Y:S01]  /*6c10*/  LDSM.16.M88.4 R136, [R143+0x22880] ;  /* 0x022880008f88783b */ /* 0x000ea20000000200 */
[----:B------:R-:W-:Y:S01]  /*6c20*/  UISETP.GE.AND UP1, UPT, UR26, 0x1, UPT ;  /* 0x000000011a00788c */ /* 0x000fe2000bf26270 */
[C---:B------:R-:W-:Y:S08]  /*6c30*/  HMMA.16816.F32 R16, R36.reuse, R18, RZ ;  /* 0x000000122410723c */ /* 0x040ff000000018ff */
[-C--:B------:R-:W-:Y:S08]  /*6c40*/  HMMA.16816.F32 R20, R36, R44.reuse, RZ ;  /* 0x0000002c2414723c */ /* 0x080ff000000018ff */
[C---:B------:R-:W-:Y:S08]  /*6c50*/  HMMA.16816.F32 R24, R40.reuse, R44, RZ ;  /* 0x0000002c2818723c */ /* 0x040ff000000018ff */
[-C--:B------:R-:W-:Y:S08]  /*6c60*/  HMMA.16816.F32 R28, R40, R46.reuse, RZ ;  /* 0x0000002e281c723c */ /* 0x080ff000000018ff */
[----:B------:R-:W-:Y:S01]  /*6c70*/  HMMA.16816.F32 R32, R36, R46, RZ ;  /* 0x0000002e2420723c */ /* 0x000fe200000018ff */
[----:B------:R-:W3:Y:S05]  /*6c80*/  LDSM.16.MT88.4 R36, [R142+0x1080] ;  /* 0x001080008e24783b */ /* 0x000eea0000004200 */
[----:B------:R-:W-:Y:S02]  /*6c90*/  LDSM.16.MT88.4 R44, [R183+0x1880] ;  /* 0x00188000b72c783b */ /* 0x000fe40000004200 */
[-C--:B------:R-:W-:Y:S08]  /*6ca0*/  HMMA.16816.F32 R4, R48, R52.reuse, R4 ;  /* 0x000000343004723c */ /* 0x080ff00000001804 */
[C---:B------:R-:W-:Y:S07]  /*6cb0*/  HMMA.16816.F32 R8, R56.reuse, R52, R8 ;  /* 0x000000343808723c */ /* 0x040fee0000001808 */
[----:B------:R-:W-:Y:S01]  /*6cc0*/  IADD3 R52, R160, R141, RZ ;  /* 0x0000008da0347210 */ /* 0x000fe20007ffe0ff */
[-C--:B------:R-:W-:Y:S04]  /*6cd0*/  HMMA.16816.F32 R12, R56, R54.reuse, R12 ;  /* 0x00000036380c723c */ /* 0x080fe8000000180c */
[----:B------:R-:W4:Y:S04]  /*6ce0*/  LDSM.16.M88.4 R40, [R52+0x20880] ;  /* 0x020880003428783b */ /* 0x000f280000000200 */
[C---:B------:R-:W-:Y:S01]  /*6cf0*/  HMMA.16816.F32 R16, R48.reuse, R54, R16 ;  /* 0x000000363010723c */ /* 0x040fe20000001810 */
[----:B------:R-:W2:Y:S07]  /*6d00*/  LDSM.16.M88.4 R52, [R52+0x22880] ;  /* 0x022880003434783b */ /* 0x000eae0000000200 */
[-C--:B------:R-:W-:Y:S08]  /*6d10*/  HMMA.16816.F32 R20, R48, R60.reuse, R20 ;  /* 0x0000003c3014723c */ /* 0x080ff00000001814 */
[C---:B------:R-:W-:Y:S08]  /*6d20*/  HMMA.16816.F32 R24, R56.reuse, R60, R24 ;  /* 0x0000003c3818723c */ /* 0x040ff00000001818 */
[-C--:B------:R-:W-:Y:S01]  /*6d30*/  HMMA.16816.F32 R28, R56, R62.reuse, R28 ;  /* 0x0000003e381c723c */ /* 0x080fe2000000181c */
[----:B------:R-:W-:Y:S07]  /*6d40*/  LDSM.16.M88.4 R56, [R144+0x24880] ;  /* 0x024880009038783b */ /* 0x000fee0000000200 */
[----:B------:R-:W-:Y:S01]  /*6d50*/  HMMA.16816.F32 R32, R48, R62, R32 ;  /* 0x0000003e3020723c */ /* 0x000fe20000001820 */
[----:B------:R-:W4:Y:S05]  /*6d60*/  LDSM.16.MT88.4 R48, [R142+0x1880] ;  /* 0x001880008e30783b */ /* 0x000f2a0000004200 */
[----:B------:R-:W4:Y:S02]  /*6d70*/  LDSM.16.MT88.4 R60, [R183+0x2080] ;  /* 0x00208000b73c783b */ /* 0x000f240000004200 */
        /* <DEDUP_REMOVED lines=12> */
[-C--:B----4-:R-:W-:Y:S08]  /*6e40*/  HMMA.16816.F32 R4, R40, R44.reuse, R4 ;  /* 0x0000002c2804723c */ /* 0x090ff00000001804 */
[C---:B------:R-:W-:Y:S08]  /*6e50*/  HMMA.16816.F32 R8, R52.reuse, R44, R8 ;  /* 0x0000002c3408723c */ /* 0x040ff00000001808 */
[-C--:B------:R-:W-:Y:S08]  /*6e60*/  HMMA.16816.F32 R12, R52, R46.reuse, R12 ;  /* 0x0000002e340c723c */ /* 0x080ff0000000180c */
[C---:B------:R-:W-:Y:S01]  /*6e70*/  HMMA.16816.F32 R16, R40.reuse, R46, R16 ;  /* 0x0000002e2810723c */ /* 0x040fe20000001810 */
[----:B------:R-:W3:Y:S07]  /*6e80*/  LDSM.16.M88.4 R44, [R141+0x24880] ;  /* 0x024880008d2c783b */ /* 0x000eee0000000200 */
[-C--:B------:R-:W-:Y:S08]  /*6e90*/  HMMA.16816.F32 R20, R40, R48.reuse, R20 ;  /* 0x000000302814723c */ /* 0x080ff00000001814 */
[C---:B------:R-:W-:Y:S08]  /*6ea0*/  HMMA.16816.F32 R24, R52.reuse, R48, R24 ;  /* 0x000000303418723c */ /* 0x040ff00000001818 */
[-C--:B------:R-:W-:Y:S01]  /*6eb0*/  HMMA.16816.F32 R28, R52, R50.reuse, R28 ;  /* 0x00000032341c723c */ /* 0x080fe2000000181c */
[----:B------:R-:W-:Y:S07]  /*6ec0*/  LDSM.16.M88.4 R52, [R143+0x26880] ;  /* 0x026880008f34783b */ /* 0x000fee0000000200 */
[----:B------:R-:W-:Y:S01]  /*6ed0*/  HMMA.16816.F32 R32, R40, R50, R32 ;  /* 0x000000322820723c */ /* 0x000fe20000001820 */
[----:B------:R-:W4:Y:S05]  /*6ee0*/  LDSM.16.MT88.4 R40, [R142+0x2880] ;  /* 0x002880008e28783b */ /* 0x000f2a0000004200 */
[----:B------:R-:W-:Y:S02]  /*6ef0*/  LDSM.16.MT88.4 R48, [R183+0x3080] ;  /* 0x00308000b730783b */ /* 0x000fe40000004200 */
[-C--:B------:R-:W-:Y:S08]  /*6f00*/  HMMA.16816.F32 R4, R56, R60.reuse, R4 ;  /* 0x0000003c3804723c */ /* 0x080ff00000001804 */
[C---:B-1----:R-:W-:Y:S07]  /*6f10*/  HMMA.16816.F32 R8, R132.reuse, R60, R8 ;  /* 0x0000003c8408723c */ /* 0x042fee0000001808 */
[----:B------:R-:W-:Y:S01]  /*6f20*/  IMAD.IADD R60, R168, 0x1, R141 ;  /* 0x00000001a83c7824 */ /* 0x000fe200078e028d */
[-C--:B------:R-:W-:Y:S08]  /*6f30*/  HMMA.16816.F32 R12, R132, R62.reuse, R12 ;  /* 0x0000003e840c723c */ /* 0x080ff0000000180c */
[C---:B------:R-:W-:Y:S01]  /*6f40*/  HMMA.16816.F32 R16, R56.reuse, R62, R16 ;  /* 0x0000003e3810723c */ /* 0x040fe20000001810 */
[----:B------:R-:W-:Y:S07]  /*6f50*/  LDSM.16.M88.4 R60, [R60+0x24880] ;  /* 0x024880003c3c783b */ /* 0x000fee0000000200 */
[-C--:B--2---:R-:W-:Y:S08]  /*6f60*/  HMMA.16816.F32 R20, R56, R36.reuse, R20 ;  /* 0x000000243814723c */ /* 0x084ff00000001814 */
[C---:B------:R-:W-:Y:S08]  /*6f70*/  HMMA.16816.F32 R24, R132.reuse, R36, R24 ;  /* 0x000000248418723c */ /* 0x040ff00000001818 */
[-C--:B------:R-:W-:Y:S01]  /*6f80*/  HMMA.16816.F32 R28, R132, R38.reuse, R28 ;  /* 0x00000026841c723c */ /* 0x080fe2000000181c */
[----:B------:R-:W1:Y:S07]  /*6f90*/  S2R R132, SR_CTAID.Y ;  /* 0x0000000000847919 */ /* 0x000e6e0000002600 */
[----:B------:R-:W-:Y:S01]  /*6fa0*/  HMMA.16816.F32 R32, R56, R38, R32 ;  /* 0x000000263820723c */ /* 0x000fe20000001820 */
[----:B------:R-:W2:Y:S05]  /*6fb0*/  LDSM.16.M88.4 R36, [R143+0x24880] ;  /* 0x024880008f24783b */ /* 0x000eaa0000000200 */
[----:B------:R-:W1:Y:S02]  /*6fc0*/  LDSM.16.MT88.4 R56, [R142+0x3080] ;  /* 0x003080008e38783b */ /* 0x000e640000004200 */
[-C--:B---3--:R-:W-:Y:S08]  /*6fd0*/  HMMA.16816.F32 R4, R44, R64.reuse, R4 ;  /* 0x000000402c04723c */ /* 0x088ff00000001804 */
[C---:B------:R-:W-:Y:S08]  /*6fe0*/  HMMA.16816.F32 R8, R136.reuse, R64, R8 ;  /* 0x000000408808723c */ /* 0x040ff00000001808 */
[-C--:B------:R-:W-:Y:S08]  /*6ff0*/  HMMA.16816.F32 R12, R136, R66.reuse, R12 ;  /* 0x00000042880c723c */ /* 0x080ff0000000180c */
[C---:B------:R-:W-:Y:S01]  /*7000*/  HMMA.16816.F32 R16, R44.reuse, R66, R16 ;  /* 0x000000422c10723c */ /* 0x040fe20000001810 */
[----:B------:R-:W3:Y:S07]  /*7010*/  LDSM.16.MT88.4 R64, [R183+0x3880] ;  /* 0x00388000b740783b */ /* 0x000eee0000004200 */
[-C--:B----4-:R-:W-:Y:S08]  /*7020*/  HMMA.16816.F32 R20, R44, R40.reuse, R20 ;  /* 0x000000282c14723c */ /* 0x090ff00000001814 */
[C---:B------:R-:W-:Y:S07]  /*7030*/  HMMA.16816.F32 R24, R136.reuse, R40, R24 ;  /* 0x000000288818723c */ /* 0x040fee0000001818 */
[----:B------:R-:W-:Y:S01]  /*7040*/  IADD3 R40, R181, R143, RZ ;  /* 0x0000008fb5287210 */ /* 0x000fe20007ffe0ff */
[-C--:B------:R-:W-:Y:S08]  /*7050*/  HMMA.16816.F32 R28, R136, R42.reuse, R28 ;  /* 0x0000002a881c723c */ /* 0x080ff0000000181c */
[----:B------:R-:W-:Y:S01]  /*7060*/  HMMA.16816.F32 R32, R44, R42, R32 ;  /* 0x0000002a2c20723c */ /* 0x000fe20000001820 */
[----:B------:R-:W4:Y:S05]  /*7070*/  LDSM.16.M88.4 R40, [R40+0x26880] ;  /* 0x026880002828783b */ /* 0x000f2a0000000200 */
[----:B------:R-:W3:Y:S02]  /*7080*/  LDSM.16.MT88.4 R44, [R142+0x3880] ;  /* 0x003880008e2c783b */ /* 0x000ee40000004200 */
[-C--:B--2---:R-:W-:Y:S08]  /*7090*/  HMMA.16816.F32 R4, R36, R48.reuse, R4 ;  /* 0x000000302404723c */ /* 0x084ff00000001804 */
[C---:B------:R-:W-:Y:S08]  /*70a0*/  HMMA.16816.F32 R8, R52.reuse, R48, R8 ;  /* 0x000000303408723c */ /* 0x040ff00000001808 */
[-C--:B------:R-:W-:Y:S08]  /*70b0*/  HMMA.16816.F32 R12, R52, R50.reuse, R12 ;  /* 0x00000032340c723c */ /* 0x080ff0000000180c */
[C---:B------:R-:W-:Y:S08]  /*70c0*/  HMMA.16816.F32 R16, R36.reuse, R50, R16 ;  /* 0x000000322410723c */ /* 0x040ff00000001810 */
[-C--:B-1----:R-:W-:Y:S08]  /*70d0*/  HMMA.16816.F32 R20, R36, R56.reuse, R20 ;  /* 0x000000382414723c */ /* 0x082ff00000001814 */
[C---:B------:R-:W-:Y:S08]  /*70e0*/  HMMA.16816.F32 R24, R52.reuse, R56, R24 ;  /* 0x000000383418723c */ /* 0x040ff00000001818 */
[-C--:B------:R-:W-:Y:S08]  /*70f0*/  HMMA.16816.F32 R28, R52, R58.reuse, R28 ;  /* 0x0000003a341c723c */ /* 0x080ff0000000181c */
[----:B------:R-:W-:Y:S07]  /*7100*/  HMMA.16816.F32 R32, R36, R58, R32 ;  /* 0x0000003a2420723c */ /* 0x000fee0000001820 */
[----:B------:R-:W-:Y:S01]  /*7110*/  SHF.R.S32.HI R36, RZ, 0x1f, R132 ;  /* 0x0000001fff247819 */ /* 0x000fe20000011484 */
[-C--:B---3--:R-:W-:Y:S01]  /*7120*/  HMMA.16816.F32 R4, R60, R64.reuse, R4 ;  /* 0x000000403c04723c */ /* 0x088fe20000001804 */
[----:B------:R-:W-:Y:S01]  /*7130*/  IMAD.U32 R37, RZ, RZ, UR6 ;  /* 0x00000006ff257e24 */ /* 0x000fe2000f8e00ff */
[----:B------:R-:W-:Y:S03]  /*7140*/  UIADD3 UR6, UR25, 0x1, URZ ;  /* 0x0000000119067890 */ /* 0x000fe6000fffe03f */
[----:B------:R-:W-:Y:S01]  /*7150*/  IMAD R36, R36, c[0x0][0x238], RZ ;  /* 0x00008e0024247a24 */ /* 0x000fe200078e02ff */
[----:B------:R-:W-:Y:S01]  /*7160*/  USEL UR25, UR6, URZ, !UP2 ;  /* 0x0000003f06197287 */ /* 0x000fe2000d000000 */
[C---:B------:R-:W-:Y:S01]  /*7170*/  IMAD.WIDE.U32 R38, R132.reuse, c[0x0][0x238], R190 ;  /* 0x00008e0084267a25 */ /* 0x040fe200078e00be */
[C---:B----4-:R-:W-:Y:S04]  /*7180*/  HMMA.16816.F32 R8, R40.reuse, R64, R8 ;  /* 0x000000402808723c */ /* 0x050fe80000001808 */
[----:B------:R-:W-:Y:S04]  /*7190*/  IMAD R36, R132, c[0x0][0x23c], R36 ;  /* 0x00008f0084247a24 */ /* 0x000fe800078e0224 */
[-C--:B------:R-:W-:Y:S04]  /*71a0*/  HMMA.16816.F32 R12, R40, R66.reuse, R12 ;  /* 0x00000042280c723c */ /* 0x080fe8000000180c */
[----:B------:R-:W-:Y:S01]  /*71b0*/  IMAD.IADD R39, R39, 0x1, R36 ;  /* 0x0000000127277824 */ /* 0x000fe200078e0224 */
[----:B------:R-:W-:Y:S03]  /*71c0*/  MOV R36, UR23 ;  /* 0x0000001700247c02 */ /* 0x000fe60008000f00 */
[C---:B------:R-:W-:Y:S04]  /*71d0*/  HMMA.16816.F32 R16, R60.reuse, R66, R16 ;  /* 0x000000423c10723c */ /* 0x040fe80000001810 */
[----:B------:R-:W-:Y:S04]  /*71e0*/  IMAD.WIDE.U32 R38, R36, c[0x0][0x240], R38 ;  /* 0x0000900024267a25 */ /* 0x000fe800078e0026 */
[-C--:B------:R-:W-:Y:S04]  /*71f0*/  HMMA.16816.F32 R20, R60, R44.reuse, R20 ;  /* 0x0000002c3c14723c */ /* 0x080fe80000001814 */
[----:B------:R-:W-:Y:S01]  /*7200*/  IADD3 R36, P0, R38, UR13, RZ ;  /* 0x0000000d26247c10 */ /* 0x000fe2000ff1e0ff */
[----:B------:R-:W-:Y:S03]  /*7210*/  UMOV UR13, UR24 ;  /* 0x00000018000d7c82 */ /* 0x000fe60008000000 */
[C---:B------:R-:W-:Y:S04]  /*7220*/  HMMA.16816.F32 R24, R40.reuse, R44, R24 ;  /* 0x0000002c2818723c */ /* 0x040fe80000001818 */
[----:B------:R-:W-:Y:S01]  /*7230*/  IADD3.X R37, R39, UR4, R37, P0, !PT ;  /* 0x0000000427257c10 */ /* 0x000fe200087fe425 */
[----:B------:R-:W-:Y:S01]  /*7240*/  UIADD3 UR4, UR26, 0x1, URZ ;  /* 0x000000011a047890 */ /* 0x000fe2000fffe03f */
[C---:B------:R-:W-:Y:S02]  /*7250*/  LEA R38, P0, R36.reuse, c[0x0][0x220], 0x2 ;  /* 0x0000880024267a11 */ /* 0x040fe400078010ff */
[-C--:B------:R-:W-:Y:S01]  /*7260*/  HMMA.16816.F32 R28, R40, R46.reuse, R28 ;  /* 0x0000002e281c723c */ /* 0x080fe2000000181c */
[----:B------:R-:W-:Y:S03]  /*7270*/  USEL UR26, UR4, URZ, !UP1 ;  /* 0x0000003f041a7287 */ /* 0x000fe6000c800000 */
[----:B------:R-:W-:Y:S02]  /*7280*/  LEA.HI.X R39, R36, c[0x0][0x224], R37, 0x2, P0 ;  /* 0x0000890024277a11 */ /* 0x000fe400000f1425 */
[----:B------:R-:W-:Y:S01]  /*7290*/  MOV R36, UR5 ;  /* 0x0000000500247c02 */ /* 0x000fe20008000f00 */
[----:B------:R-:W-:Y:S01]  /*72a0*/  USEL UR5, UR7, URZ, !UP3 ;  /* 0x0000003f07057287 */ /* 0x000fe2000d800000 */
[----:B------:R-:W-:Y:S01]  /*72b0*/  HMMA.16816.F32 R32, R60, R46, R32 ;  /* 0x0000002e3c20723c */ /* 0x000fe20000001820 */
[----:B------:R-:W-:Y:S01]  /*72c0*/  RED.E.ADD.F32.FTZ.RN.STRONG.GPU [R38.64], R4 ;  /* 0x000000042600798e */ /* 0x000fe2000c10e7a0 */
[----:B------:R-:W-:Y:S02]  /*72d0*/  PLOP3.LUT P0, PT, PT, PT, UP0, 0x80, 0x0 ;  /* 0x000000000000781c */ /* 0x000fe40003f0f008 */
[----:B-----5:R-:W-:Y:S02]  /*72e0*/  IMAD R36, R36, 0x2000, R0 ;  /* 0x0000200024247824 */ /* 0x020fe400078e0200 */
[----:B------:R-:W-:Y:S03]  /*72f0*/  RED.E.ADD.F32.FTZ.RN.STRONG.GPU [R38.64+0x400], R5 ;  /* 0x000400052600798e */ /* 0x000fe6000c10e7a0 */
[----:B------:R-:W-:Y:S02]  /*7300*/  SHF.L.U32 R36, R36, 0x1, RZ ;  /* 0x0000000124247819 */ /* 0x000fe400000006ff */
        /* <DEDUP_REMOVED lines=48> */
[----:B------:R-:W3:Y:S01]  /*7610*/  LDSM.16.MT88.4 R12, [R184+0x25880] ;  /* 0x02588000b80c783b */ /* 0x000ee20000004200 */
        /* <DEDUP_REMOVED lines=111> */
.L_x_1110:
[----:B------:R-:W-:Y:S01]  /*7d10*/  USHF.L.U32 UR5, UR22, 0x7, URZ ;  /* 0x0000000716057899 */ /* 0x000fe2000800063f */
[----:B------:R-:W-:Y:S05]  /*7d20*/  @P1 BRA `(.L_x_1132) ;  /* 0x000010b000001947 */ /* 0x000fea0003800000 */
[----:B------:R-:W-:Y:S01]  /*7d30*/  SHF.R.S32.HI R0, RZ, 0x1f, R190 ;  /* 0x0000001fff007819 */ /* 0x000fe200000114be */
[----:B------:R-:W-:Y:S01]  /*7d40*/  BAR.SYNC.DEFER_BLOCKING 0x1, 0x100 ;  /* 0x0044000000007b1d */ /* 0x000fe20000010000 */
[----:B------:R-:W-:-:S02]  /*7d50*/  F2FP.PACK_AB R68, R69, R68 ;  /* 0x000000444544723e */ /* 0x000fc400000000ff */
[CC--:B------:R-:W-:Y:S02]  /*7d60*/  LEA.HI R2, R0.reuse, R190.reuse, RZ, 0x2 ;  /* 0x000000be00027211 */ /* 0x0c0fe400078f10ff */
[----:B------:R-:W-:Y:S01]  /*7d70*/  LEA.HI R3, R0, R190, RZ, 0x5 ;  /* 0x000000be00037211 */ /* 0x000fe200078f28ff */
[----:B------:R-:W-:Y:S01]  /*7d80*/  ULDC UR4, c[0x0][0x2f0] ;  /* 0x0000bc0000047ab9 */ /* 0x000fe20000000800 */
[--C-:B------:R-:W-:Y:S01]  /*7d90*/  SHF.R.S32.HI R6, RZ, 0x2, R2.reuse ;  /* 0x00000002ff067819 */ /* 0x100fe20000011402 */
[----:B------:R-:W-:Y:S01]  /*7da0*/  UIADD3 UR4, -UR5, UR4, URZ ;  /* 0x0000000405047290 */ /* 0x000fe2000fffe13f */
[----:B------:R-:W-:Y:S01]  /*7db0*/  SHF.R.S32.HI R5, RZ, 0x1f, R2 ;  /* 0x0000001fff057819 */ /* 0x000fe20000011402 */
[----:B------:R-:W-:Y:S01]  /*7dc0*/  BSSY B0, `(.L_x_1133) ;  /* 0x000008e000007945 */ /* 0x000fe20003800000 */
[--C-:B------:R-:W-:Y:S01]  /*7dd0*/  SHF.R.S32.HI R4, RZ, 0x5, R3.reuse ;  /* 0x00000005ff047819 */ /* 0x100fe20000011403 */
[----:B------:R-:W-:Y:S01]  /*7de0*/  UISETP.LT.AND UP0, UPT, UR4, 0x80, UPT ;  /* 0x000000800400788c */ /* 0x000fe2000bf01270 */
[----:B------:R-:W-:-:S02]  /*7df0*/  SHF.R.S32.HI R3, RZ, 0x1f, R3 ;  /* 0x0000001fff037819 */ /* 0x000fc40000011403 */
[----:B------:R-:W-:Y:S01]  /*7e00*/  LEA.HI R5, R5, R6, RZ, 0x3 ;  /* 0x0000000605057211 */ /* 0x000fe200078f18ff */
[----:B------:R-:W-:Y:S01]  /*7e10*/  USEL UR4, UR4, 0x80, UP0 ;  /* 0x0000008004047887 */ /* 0x000fe20008000000 */
[----:B------:R-:W-:Y:S02]  /*7e20*/  LEA.HI R3, R3, R4, RZ, 0x2 ;  /* 0x0000000403037211 */ /* 0x000fe400078f10ff */
[----:B------:R-:W-:Y:S02]  /*7e30*/  LOP3.LUT R5, R5, 0xfffffff8, RZ, 0xc0, !PT ;  /* 0xfffffff805057812 */ /* 0x000fe400078ec0ff */
[----:B------:R-:W-:Y:S02]  /*7e40*/  LOP3.LUT R3, R3, 0x1ffffc, RZ, 0xc0, !PT ;  /* 0x001ffffc03037812 */ /* 0x000fe400078ec0ff */
[-C--:B------:R-:W-:Y:S01]  /*7e50*/  LEA.HI R10, R0, R190.reuse, RZ, 0x3 ;  /* 0x000000be000a7211 */ /* 0x080fe200078f18ff */
[----:B------:R-:W-:Y:S01]  /*7e60*/  IMAD.IADD R6, R6, 0x1, -R5 ;  /* 0x0000000106067824 */ /* 0x000fe200078e0a05 */
[----:B------:R-:W-:Y:S01]  /*7e70*/  LEA.HI R7, R0, R190, RZ, 0x7 ;  /* 0x000000be00077211 */ /* 0x000fe200078f38ff */
[----:B------:R-:W-:Y:S01]  /*7e80*/  IMAD.IADD R4, R4, 0x1, -R3 ;  /* 0x0000000104047824 */ /* 0x000fe200078e0a03 */
[----:B------:R-:W-:Y:S01]  /*7e90*/  LOP3.LUT R8, R10, 0x1ffffff8, RZ, 0xc0, !PT ;  /* 0x1ffffff80a087812 */ /* 0x000fe200078ec0ff */
[----:B------:R-:W-:Y:S01]  /*7ea0*/  IMAD.SHL.U32 R3, R6, 0x40, RZ ;  /* 0x0000004006037824 */ /* 0x000fe200078e00ff */
[----:B------:R-:W-:-:S02]  /*7eb0*/  SHF.R.S32.HI R10, RZ, 0x3, R10 ;  /* 0x00000003ff0a7819 */ /* 0x000fc4000001140a */
[----:B------:R-:W-:Y:S01]  /*7ec0*/  SHF.R.U32.HI R7, RZ, 0x4, R7 ;  /* 0x00000004ff077819 */ /* 0x000fe20000011607 */
[----:B------:R-:W-:Y:S01]  /*7ed0*/  IMAD.IADD R8, R190, 0x1, -R8 ;  /* 0x00000001be087824 */ /* 0x000fe200078e0a08 */
[----:B------:R-:W-:Y:S02]  /*7ee0*/  LOP3.LUT R3, R3, 0x1c0, RZ, 0xc0, !PT ;  /* 0x000001c003037812 */ /* 0x000fe400078ec0ff */
[----:B------:R-:W-:Y:S01]  /*7ef0*/  LOP3.LUT R5, R2, 0x3ffffffc, RZ, 0xc0, !PT ;  /* 0x3ffffffc02057812 */ /* 0x000fe200078ec0ff */
[----:B------:R-:W-:Y:S01]  /*7f00*/  IMAD.SHL.U32 R2, R10, 0x40, RZ ;  /* 0x000000400a027824 */ /* 0x000fe200078e00ff */
[----:B------:R-:W-:Y:S01]  /*7f10*/  LOP3.LUT R7, R3, 0x8, R7, 0xf8, !PT ;  /* 0x0000000803077812 */ /* 0x000fe200078ef807 */
[----:B------:R-:W-:Y:S01]  /*7f20*/  IMAD.SHL.U32 R8, R8, 0x8, RZ ;  /* 0x0000000808087824 */ /* 0x000fe200078e00ff */
[----:B------:R-:W-:Y:S01]  /*7f30*/  SHF.R.U32.HI R3, RZ, 0x3, R3 ;  /* 0x00000003ff037819 */ /* 0x000fe20000011603 */
[----:B------:R-:W-:Y:S01]  /*7f40*/  IMAD.IADD R5, R190, 0x1, -R5 ;  /* 0x00000001be057824 */ /* 0x000fe200078e0a05 */
[----:B------:R-:W-:-:S02]  /*7f50*/  LOP3.LUT R2, R2, 0x1c0, RZ, 0xc0, !PT ;  /* 0x000001c002027812 */ /* 0x000fc400078ec0ff */
[----:B------:R-:W-:Y:S01]  /*7f60*/  LOP3.LUT R7, R7, R3, RZ, 0x3c, !PT ;  /* 0x0000000307077212 */ /* 0x000fe200078e3cff */
[----:B------:R-:W-:Y:S01]  /*7f70*/  IMAD R4, R4, 0x200, R5 ;  /* 0x0000020004047824 */ /* 0x000fe200078e0205 */
[----:B------:R-:W-:Y:S01]  /*7f80*/  R2P PR, R6, 0x6 ;  /* 0x0000000606007804 */ /* 0x000fe20000000000 */
[----:B------:R-:W-:Y:S01]  /*7f90*/  IMAD.MOV.U32 R5, RZ, RZ, 0x20 ;  /* 0x00000020ff057424 */ /* 0x000fe200078e00ff */
[----:B------:R-:W-:Y:S01]  /*7fa0*/  LEA.HI R0, R0, R190, RZ, 0x6 ;  /* 0x000000be00007211 */ /* 0x000fe200078f30ff */
[----:B------:R-:W-:Y:S01]  /*7fb0*/  IMAD.U32 R4, R4, 0x2, R7 ;  /* 0x0000000204047824 */ /* 0x000fe200078e0007 */
[----:B------:R-:W-:Y:S02]  /*7fc0*/  LOP3.LUT R3, R2, 0x38, R8, 0xf8, !PT ;  /* 0x0000003802037812 */ /* 0x000fe400078ef808 */
[----:B------:R-:W-:Y:S01]  /*7fd0*/  SHF.R.U32.HI R2, RZ, 0x3, R2 ;  /* 0x00000003ff027819 */ /* 0x000fe20000011602 */
[----:B------:R-:W-:Y:S01]  /*7fe0*/  IMAD.SHL.U32 R0, R0, 0x8, RZ ;  /* 0x0000000800007824 */ /* 0x000fe200078e00ff */
[----:B------:R-:W-:Y:S01]  /*7ff0*/  SEL R5, R5, 0xffffffe0, !P1 ;  /* 0xffffffe005057807 */ /* 0x000fe20004800000 */
[----:B------:R-:W-:Y:S01]  /*8000*/  IMAD.SHL.U32 R4, R4, 0x2, RZ ;  /* 0x0000000204047824 */ /* 0x000fe200078e00ff */
[----:B------:R-:W-:-:S02]  /*8010*/  LOP3.LUT R2, R3, R2, RZ, 0x3c, !PT ;  /* 0x0000000203027212 */ /* 0x000fc400078e3cff */
[----:B------:R-:W-:Y:S01]  /*8020*/  F2FP.PACK_AB R70, R71, R70 ;  /* 0x000000464746723e */ /* 0x000fe200000000ff */
[----:B------:R-:W-:Y:S01]  /*8030*/  IMAD.IADD R3, R4, 0x1, R5 ;  /* 0x0000000104037824 */ /* 0x000fe200078e0205 */
[----:B------:R-:W-:Y:S01]  /*8040*/  LOP3.LUT R0, R2, 0x7ffffe00, R0, 0xf8, !PT ;  /* 0x7ffffe0002007812 */ /* 0x000fe200078ef800 */
[----:B------:R-:W-:Y:S01]  /*8050*/  STS [R4+0x4080], R68 ;  /* 0x0040804404007388 */ /* 0x000fe20000000800 */
[C---:B------:R-:W-:Y:S02]  /*8060*/  IADD3 R2, R4.reuse, 0x40, RZ ;  /* 0x0000004004027810 */ /* 0x040fe40007ffe0ff */
[----:B------:R-:W-:Y:S01]  /*8070*/  @P2 IADD3 R2, R4, -0x40, RZ ;  /* 0xffffffc004022810 */ /* 0x000fe20007ffe0ff */
[----:B------:R-:W-:Y:S01]  /*8080*/  STS [R4+0x4480], R70 ;  /* 0x0044804604007388 */ /* 0x000fe20000000800 */
[----:B------:R-:W-:Y:S02]  /*8090*/  F2FP.PACK_AB R80, R81, R80 ;  /* 0x000000505150723e */ /* 0x000fe400000000ff */
        /* <DEDUP_REMOVED lines=44> */
[----:B------:R-:W-:Y:S01]  /*8360*/  ISETP.GE.AND P4, PT, R10, UR4, PT ;  /* 0x000000040a007c0c */ /* 0x000fe2000bf86270 */
[----:B------:R-:W-:Y:S01]  /*8370*/  STS [R4+0x80], R100 ;  /* 0x0000806404007388 */ /* 0x000fe20000000800 */
[----:B------:R-:W-:Y:S02]  /*8380*/  SHF.R.S32.HI R9, RZ, 0x1f, R8 ;  /* 0x0000001fff097819 */ /* 0x000fe40000011408 */
[----:B------:R-:W-:Y:S01]  /*8390*/  ISETP.GE.OR P0, PT, R8, c[0x0][0x324], P4 ;  /* 0x0000c90008007a0c */ /* 0x000fe20002706670 */
[----:B------:R-:W-:Y:S01]  /*83a0*/  STS [R4+0x480], R102 ;  /* 0x0004806604007388 */ /* 0x000fe20000000800 */
[----:B------:R-:W-:Y:S01]  /*83b0*/  SHF.R.S32.HI R11, RZ, 0x1f, R10 ;  /* 0x0000001fff0b7819 */ /* 0x000fe2000001140a */
[----:B------:R-:W-:-:S02]  /*83c0*/  IMAD.WIDE.U32 R42, R132, c[0x0][0x338], R8 ;  /* 0x0000ce00842a7a25 */ /* 0x000fc400078e0008 */
[----:B------:R-:W-:Y:S04]  /*83d0*/  STS [R3+0x80], R112 ;  /* 0x0000807003007388 */ /* 0x000fe80000000800 */
[----:B------:R-:W-:Y:S04]  /*83e0*/  STS [R3+0x480], R114 ;  /* 0x0004807203007388 */ /* 0x000fe80000000800 */
[----:B------:R-:W-:Y:S04]  /*83f0*/  STS [R4+0x2080], R104 ;  /* 0x0020806804007388 */ /* 0x000fe80000000800 */
[----:B------:R1:W-:Y:S04]  /*8400*/  STS [R4+0x2480], R106 ;  /* 0x0024806a04007388 */ /* 0x0003e80000000800 */
[----:B------:R-:W-:Y:S04]  /*8410*/  STS [R3+0x2080], R108 ;  /* 0x0020806c03007388 */ /* 0x000fe80000000800 */
[----:B------:R2:W-:Y:S04]  /*8420*/  STS [R3+0x2480], R110 ;  /* 0x0024806e03007388 */ /* 0x0005e80000000800 */
[----:B------:R-:W-:Y:S04]  /*8430*/  STS [R2+0x80], R116 ;  /* 0x0000807402007388 */ /* 0x000fe80000000800 */
[----:B------:R-:W-:Y:S04]  /*8440*/  STS [R2+0x480], R118 ;  /* 0x0004807602007388 */ /* 0x000fe80000000800 */
[----:B------:R-:W-:Y:S04]  /*8450*/  STS [R5+0x80], R128 ;  /* 0x0000808005007388 */ /* 0x000fe80000000800 */
[----:B------:R-:W-:Y:S01]  /*8460*/  STS [R5+0x480], R130 ;  /* 0x0004808205007388 */ /* 0x000fe20000000800 */
[----:B-1----:R-:W-:-:S03]  /*8470*/  IMAD.SHL.U32 R4, R0, 0x2, RZ ;  /* 0x0000000200047824 */ /* 0x002fc600078e00ff */
[----:B------:R-:W-:Y:S04]  /*8480*/  STS [R2+0x2080], R120 ;  /* 0x0020807802007388 */ /* 0x000fe80000000800 */
[----:B------:R1:W-:Y:S04]  /*8490*/  STS [R2+0x2480], R122 ;  /* 0x0024807a02007388 */ /* 0x0003e80000000800 */
[----:B------:R-:W-:Y:S04]  /*84a0*/  STS [R5+0x2080], R124 ;  /* 0x0020807c05007388 */ /* 0x000fe80000000800 */
[----:B------:R3:W-:Y:S04]  /*84b0*/  STS [R5+0x2480], R126 ;  /* 0x0024807e05007388 */ /* 0x0007e80000000800 */
[----:B------:R-:W-:Y:S06]  /*84c0*/  BAR.SYNC.DEFER_BLOCKING 0x1, 0x100 ;  /* 0x0044000000007b1d */ /* 0x000fec0000010000 */
[----:B--2---:R-:W2:Y:S01]  /*84d0*/  S2R R3, SR_CTAID.Z ;  /* 0x0000000000037919 */ /* 0x004ea20000002700 */
[----:B-1----:R-:W-:-:S05]  /*84e0*/  SHF.R.S32.HI R2, RZ, 0x1f, R132 ;  /* 0x0000001fff027819 */ /* 0x002fca0000011484 */
[----:B---3--:R-:W-:Y:S01]  /*84f0*/  IMAD R5, R2, c[0x0][0x338], RZ ;  /* 0x0000ce0002057a24 */ /* 0x008fe200078e02ff */
[----:B------:R1:W3:Y:S03]  /*8500*/  LDS.128 R36, [R4+0x5080] ;  /* 0x0050800004247984 */ /* 0x0002e60000000c00 */
[----:B------:R-:W-:Y:S01]  /*8510*/  IMAD R5, R132, c[0x0][0x33c], R5 ;  /* 0x0000cf0084057a24 */ /* 0x000fe200078e0205 */
[----:B------:R1:W4:Y:S03]  /*8520*/  LDS.128 R32, [R4+0x6080] ;  /* 0x0060800004207984 */ /* 0x0003260000000c00 */
[----:B------:R-:W-:Y:S01]  /*8530*/  IMAD.IADD R43, R43, 0x1, R5 ;  /* 0x000000012b2b7824 */ /* 0x000fe200078e0205 */
[----:B--2---:R-:W-:Y:S01]  /*8540*/  SHF.R.S32.HI R0, RZ, 0x1f, R3 ;  /* 0x0000001fff007819 */ /* 0x004fe20000011403 */
[----:B------:R-:W-:Y:S01]  /*8550*/  IMAD.U32 R5, RZ, RZ, UR22 ;  /* 0x00000016ff057e24 */ /* 0x000fe2000f8e00ff */
[----:B------:R1:W2:Y:S01]  /*8560*/  LDS.128 R28, [R4+0x7080] ;  /* 0x00708000041c7984 */ /* 0x0002a20000000c00 */
[----:B------:R-:W-:-:S03]  /*8570*/  IMAD.WIDE.U32 R42, R3, c[0x0][0x340], R42 ;  /* 0x0000d000032a7a25 */ /* 0x000fc600078e002a */
[----:B------:R1:W1:Y:S01]  /*8580*/  LDS.128 R24, [R4+0x80] ;  /* 0x0000800004187984 */ /* 0x0002620000000c00 */
[----:B------:R-:W-:Y:S02]  /*8590*/  IMAD R6, R0, c[0x0][0x340], RZ ;  /* 0x0000d00000067a24 */ /* 0x000fe400078e02ff */
[----:B------:R-:W-:Y:S01]  /*85a0*/  IMAD.WIDE R44, R5, 0x80, R10 ;  /* 0x00000080052c7825 */ /* 0x000fe200078e020a */
[----:B------:R1:W1:Y:S03]  /*85b0*/  LDS.128 R20, [R4+0x1080] ;  /* 0x0010800004147984 */ /* 0x0002660000000c00 */
[----:B------:R-:W-:Y:S01]  /*85c0*/  IMAD R6, R3, c[0x0][0x344], R6 ;  /* 0x0000d10003067a24 */ /* 0x000fe200078e0206 */
        /* <DEDUP_REMOVED lines=13> */
.L_x_1134:
[----:B------:R-:W-:Y:S05]  /*86a0*/  BSYNC B0 ;  /* 0x0000000000007941 */ /* 0x000fea0003800000 */
.L_x_1133:
[----:B-1----:R-:W-:Y:S01]  /*86b0*/  IADD3 R4, R10, 0x20, RZ ;  /* 0x000000200a047810 */ /* 0x002fe20007ffe0ff */
        /* <DEDUP_REMOVED lines=15> */
.L_x_1136:
[----:B------:R-:W-:Y:S05]  /*87b0*/  BSYNC B0 ;  /* 0x0000000000007941 */ /* 0x000fea0003800000 */
.L_x_1135:
        /* <DEDUP_REMOVED lines=11> */
[----:B-1-3--:R-:W-:-:S03]  /*8870*/  LEA R36, P0, R6, c[0x0][0x318], 0x1 ;  /* 0x0000c60006247a11 */ /* 0x00afc600078008ff */
[----:B------:R-:W-:-:S05]  /*8880*/  IMAD R4, R5, c[0x0][0x334], R4 ;  /* 0x0000cd0005047a24 */ /* 0x000fca00078e0204 */
[----:B------:R-:W-:-:S04]  /*8890*/  IADD3 R4, R7, R4, RZ ;  /* 0x0000000407047210 */ /* 0x000fc80007ffe0ff */
[----:B------:R-:W-:-:S05]  /*88a0*/  LEA.HI.X R37, R6, c[0x0][0x31c], R4, 0x1, P0 ;  /* 0x0000c70006257a11 */ /* 0x000fca00000f0c04 */
[----:B----4-:R1:W-:Y:S02]  /*88b0*/  STG.E.128 [R36.64], R32 ;  /* 0x0000002024007986 */ /* 0x0103e4000c101d20 */
.L_x_1138:
[----:B------:R-:W-:Y:S05]  /*88c0*/  BSYNC B0 ;  /* 0x0000000000007941 */ /* 0x000fea0003800000 */
.L_x_1137:
        /* <DEDUP_REMOVED lines=16> */
.L_x_1140:
[----:B------:R-:W-:Y:S05]  /*89d0*/  BSYNC B0 ;  /* 0x0000000000007941 */ /* 0x000fea0003800000 */
.L_x_1139:
        /* <DEDUP_REMOVED lines=15> */
[----:B--2---:R-:W-:-:S04]  /*8ad0*/  LEA R10, P0, R2, c[0x0][0x2e8], 0x1 ;  /* 0x0000ba00020a7a11 */ /* 0x004fc800078008ff */
[----:B------:R-:W-:-:S04]  /*8ae0*/  IADD3 R0, R3, R0, RZ ;  /* 0x0000000003007210 */ /* 0x000fc80007ffe0ff */
[----:B------:R-:W-:-:S05]  /*8af0*/  LEA.HI.X R11, R2, c[0x0][0x2ec], R0, 0x1, P0 ;  /* 0x0000bb00020b7a11 */ /* 0x000fca00000f0c00 */
[----:B------:R2:W-:Y:S02]  /*8b00*/  STG.E.128 [R10.64], R24 ;  /* 0x000000180a007986 */ /* 0x0005e4000c101d20 */
.L_x_1142:
[----:B------:R-:W-:Y:S05]  /*8b10*/  BSYNC B0 ;  /* 0x0000000000007941 */ /* 0x000fea0003800000 */
.L_x_1141:
[----:B------:R-:W-:Y:S01]  /*8b20*/  ISETP.GE.OR P3, PT, R8, c[0x0][0x2f4], P3 ;  /* 0x0000bd0008007a0c */ /* 0x000fe20001f66670 */
[----:B------:R-:W-:-:S12]  /*8b30*/  BSSY B0, `(.L_x_1143) ;  /* 0x000000d000007945 */ /* 0x000fd80003800000 */
[----:B------:R-:W-:Y:S05]  /*8b40*/  @P3 BRA `(.L_x_1144) ;  /* 0x000000b000003947 */ /* 0x000fea0003800000 */
[----:B------:R-:W-:Y:S01]  /*8b50*/  IADD3 R2, P0, R44, 0x20, RZ ;  /* 0x000000202c027810 */ /* 0x000fe20007f1e0ff */
        /* <DEDUP_REMOVED lines=10> */
.L_x_1144:
[----:B------:R-:W-:Y:S05]  /*8c00*/  BSYNC B0 ;  /* 0x0000000000007941 */ /* 0x000fea0003800000 */
.L_x_1143:
        /* <DEDUP_REMOVED lines=14> */
.L_x_1146:
[----:B------:R-:W-:Y:S05]  /*8cf0*/  BSYNC B0 ;  /* 0x0000000000007941 */ /* 0x000fea0003800000 */
.L_x_1145:
[----:B------:R-:W-:-:S13]  /*8d00*/  ISETP.GE.OR P1, PT, R8, c[0x0][0x2f4], P1 ;  /* 0x0000bd0008007a0c */ /* 0x000fda0000f26670 */
[----:B------:R-:W-:Y:S05]  /*8d10*/  @P1 EXIT ;  /* 0x000000000000194d */ /* 0x000fea0003800000 */
[----:B------:R-:W-:Y:S01]  /*8d20*/  IADD3 R0, P0, R44, 0x60, RZ ;  /* 0x000000602c007810 */ /* 0x000fe20007f1e0ff */
[----:B--2---:R-:W-:Y:S01]  /*8d30*/  IMAD.MOV.U32 R2, RZ, RZ, R4 ;  /* 0x000000ffff027224 */ /* 0x004fe200078e0004 */
        /* <DEDUP_REMOVED lines=10> */
.L_x_1132:
[----:B------:R-:W-:Y:S01]  /*8de0*/  SHF.R.S32.HI R14, RZ, 0x1f, R190 ;  /* 0x0000001fff0e7819 */ /* 0x000fe200000114be */
[----:B------:R-:W1:Y:S01]  /*8df0*/  S2R R0, SR_CTAID.Z ;  /* 0x0000000000007919 */ /* 0x000e620000002700 */
[----:B------:R-:W-:Y:S01]  /*8e00*/  ULDC UR4, c[0x0][0x2f0] ;  /* 0x0000bc0000047ab9 */ /* 0x000fe20000000800 */
[----:B------:R-:W-:Y:S01]  /*8e10*/  SHF.R.S32.HI R5, RZ, 0x1f, R132 ;  /* 0x0000001fff057819 */ /* 0x000fe20000011484 */
[----:B------:R-:W-:Y:S01]  /*8e20*/  UIADD3 UR4, -UR5, UR4, URZ ;  /* 0x0000000405047290 */ /* 0x000fe2000fffe13f */
[----:B------:R-:W-:Y:S01]  /*8e30*/  LEA.HI R14, R14, R190, RZ, 0x3 ;  /* 0x000000be0e0e7211 */ /* 0x000fe200078f18ff */
[----:B------:R-:W-:Y:S01]  /*8e40*/  BSSY B0, `(.L_x_1147) ;  /* 0x000001e000007945 */ /* 0x000fe20003800000 */
[----:B------:R-:W-:Y:S01]  /*8e50*/  MOV R12, UR22 ;  /* 0x00000016000c7c02 */ /* 0x000fe20008000f00 */
[----:B------:R-:W-:Y:S01]  /*8e60*/  IMAD R8, R5, c[0x0][0x308], RZ ;  /* 0x0000c20005087a24 */ /* 0x000fe200078e02ff */
[----:B------:R-:W-:-:S02]  /*8e70*/  LOP3.LUT R2, R14, 0x1ffffff8, RZ, 0xc0, !PT ;  /* 0x1ffffff80e027812 */ /* 0x000fc400078ec0ff */
[----:B------:R-:W-:Y:S01]  /*8e80*/  SHF.R.S32.HI R14, RZ, 0x3, R14 ;  /* 0x00000003ff0e7819 */ /* 0x000fe2000001140e */
[----:B------:R-:W-:Y:S02]  /*8e90*/  IMAD R8, R132, c[0x0][0x30c], R8 ;  /* 0x0000c30084087a24 */ /* 0x000fe400078e0208 */
[----:B------:R-:W-:Y:S01]  /*8ea0*/  IMAD.IADD R2, R190, 0x1, -R2 ;  /* 0x00000001be027824 */ /* 0x000fe200078e0a02 */
[----:B------:R-:W-:Y:S02]  /*8eb0*/  ISETP.GE.AND P4, PT, R14, UR4, PT ;  /* 0x000000040e007c0c */ /* 0x000fe4000bf86270 */
[----:B------:R-:W-:Y:S01]  /*8ec0*/  SHF.R.S32.HI R15, RZ, 0x1f, R14 ;  /* 0x0000001fff0f7819 */ /* 0x000fe2000001140e */
[----:B------:R-:W-:-:S04]  /*8ed0*/  IMAD.SHL.U32 R10, R2, 0x8, RZ ;  /* 0x00000008020a7824 */ /* 0x000fc800078e00ff */
[----:B------:R-:W-:Y:S01]  /*8ee0*/  IMAD.WIDE R12, R12, 0x80, R14 ;  /* 0x000000800c0c7825 */ /* 0x000fe200078e020e */
[----:B------:R-:W-:Y:S02]  /*8ef0*/  SHF.R.S32.HI R11, RZ, 0x1f, R10 ;  /* 0x0000001fff0b7819 */ /* 0x000fe4000001140a */
[----:B------:R-:W-:Y:S02]  /*8f00*/  ISETP.GE.OR P0, PT, R10, c[0x0][0x2f4], P4 ;  /* 0x0000bd000a007a0c */ /* 0x000fe40002706670 */
[----:B-1----:R-:W-:Y:S01]  /*8f10*/  SHF.R.S32.HI R4, RZ, 0x1f, R0 ;  /* 0x0000001fff047819 */ /* 0x002fe20000011400 */
[----:B------:R-:W-:-:S04]  /*8f20*/  IMAD.WIDE.U32 R2, R132, c[0x0][0x308], R10 ;  /* 0x0000c20084027a25 */ /* 0x000fc800078e000a */
[----:B------:R-:W-:Y:S01]  /*8f30*/  IMAD R6, R4, c[0x0][0x310], RZ ;  /* 0x0000c40004067a24 */ /* 0x000fe200078e02ff */
[----:B------:R-:W-:Y:S01]  /*8f40*/  IADD3 R9, R3, R8, RZ ;  /* 0x0000000803097210 */ /* 0x000fe20007ffe0ff */
        /* <DEDUP_REMOVED lines=13> */
.L_x_1148:
[----:B------:R-:W-:Y:S05]  /*9020*/  BSYNC B0 ;  /* 0x0000000000007941 */ /* 0x000fea0003800000 */
.L_x_1147:
        /* <DEDUP_REMOVED lines=16> */
.L_x_1150:
[----:B------:R-:W-:Y:S05]  /*9130*/  BSYNC B0 ;  /* 0x0000000000007941 */ /* 0x000fea0003800000 */
.L_x_1149:
        /* <DEDUP_REMOVED lines=16> */
.L_x_1152:
[----:B------:R-:W-:Y:S05]  /*9240*/  BSYNC B0 ;  /* 0x0000000000007941 */ /* 0x000fea0003800000 */
.L_x_1151:
        /* <DEDUP_REMOVED lines=15> */
.L_x_1154:
[----:B------:R-:W-:Y:S05]  /*9340*/  BSYNC B0 ;  /* 0x0000000000007941 */ /* 0x000fea0003800000 */
.L_x_1153:
        /* <DEDUP_REMOVED lines=18> */
[----:B------:R2:W-:Y:S02]  /*9470*/  STG.E.128 [R8.64], RZ ;  /* 0x000000ff08007986 */ /* 0x0005e4000c101d20 */
.L_x_1156:
[----:B------:R-:W-:Y:S05]  /*9480*/  BSYNC B0 ;  /* 0x0000000000007941 */ /* 0x000fea0003800000 */
.L_x_1155:
        /* <DEDUP_REMOVED lines=14> */
.L_x_1158:
[----:B------:R-:W-:Y:S05]  /*9570*/  BSYNC B0 ;  /* 0x0000000000007941 */ /* 0x000fea0003800000 */
.L_x_1157:
        /* <DEDUP_REMOVED lines=14> */
.L_x_1160:
[----:B------:R-:W-:Y:S05]  /*9660*/  BSYNC B0 ;  /* 0x0000000000007941 */ /* 0x000fea0003800000 */
.L_x_1159:
[----:B------:R-:W-:-:S13]  /*9670*/  ISETP.GE.OR P1, PT, R10, c[0x0][0x324], P1 ;  /* 0x0000c9000a007a0c */ /* 0x000fda0000f26670 */
[----:B------:R-:W-:Y:S05]  /*9680*/  @P1 EXIT ;  /* 0x000000000000194d */ /* 0x000fea0003800000 */
[----:B------:R-:W-:Y:S02]  /*9690*/  IADD3 R0, P0, R12, 0x60, RZ ;  /* 0x000000600c007810 */ /* 0x000fe40007f1e0ff */
[----:B------:R-:W-:Y:S02]  /*96a0*/  MOV R4, R6 ;  /* 0x0000000600047202 */ /* 0x000fe40000000f00 */
[----:B--2---:R-:W-:-:S03]  /*96b0*/  IADD3.X R2, RZ, R13, RZ, P0, !PT ;  /* 0x0000000dff027210 */ /* 0x004fc600007fe4ff */
        /* <DEDUP_REMOVED lines=8> */
.L_x_1161:
        /* <DEDUP_REMOVED lines=12> */
.L_x_1835:


//--------------------- .text._ZN7cutlass13device_kernelIN5flash19enable_sm80_to_sm89INS1_16FlashAttnBwdSm80INS1_25CollectiveMainloopBwdSm80ILi2ELi2EN4cute5tupleIJNS5_1CILi128EEES8_NS7_ILi64EEEEEENS_6half_tEfNS_4arch4Sm80ELb0ELb1ELb0ELb0ELb1ELb0ELb0ELb0ELi2ELi4ELi4ELi4ELb0EEENS1_21CollectiveEpilogueBwdISA_SB_SD_Li256ELb0ELb0ELi2EEENS1_19SingleTileSchedulerILb0ELb0ELb0ELi128EEEEEEEEEvNT_6ParamsE --------------------------
	.section	.text._ZN7cutlass13device_kernelIN5flash19enable_sm80_to_sm89INS1_16FlashAttnBwdSm80INS1_25CollectiveMainloopBwdSm80ILi2ELi2EN4cute5tupleIJNS5_1CILi128EEES8_NS7_ILi64EEEEEENS_6half_tEfNS_4arch4Sm80ELb0ELb1ELb0ELb0ELb1ELb0ELb0ELb0ELi2ELi4ELi4ELi4ELb0EEENS1_21CollectiveEpilogueBwdISA_SB_SD_Li256ELb0ELb0ELi2EEENS1_19SingleTileSchedulerILb0ELb0ELb0ELi128EEEEEEEEEvNT_6ParamsE,"ax",@progbits
	.sectioninfo	@"SHI_REGISTERS=255"
	.align	128
.text._ZN7cutlass13device_kernelIN5flash19enable_sm80_to_sm89INS1_16FlashAttnBwdSm80INS1_25CollectiveMainloopBwdSm80ILi2ELi2EN4cute5tupleIJNS5_1CILi128EEES8_NS7_ILi64EEEEEENS_6half_tEfNS_4arch4Sm80ELb0ELb1ELb0ELb0ELb1ELb0ELb0ELb0ELi2ELi4ELi4ELi4ELb0EEENS1_21CollectiveEpilogueBwdISA_SB_SD_Li256ELb0ELb0ELi2EEENS1_19SingleTileSchedulerILb0ELb0ELb0ELi128EEEEEEEEEvNT_6ParamsE:
        .type           _ZN7cutlass13device_kernelIN5flash19enable_sm80_to_sm89INS1_16FlashAttnBwdSm80INS1_25CollectiveMainloopBwdSm80ILi2ELi2EN4cute5tupleIJNS5_1CILi128EEES8_NS7_ILi64EEEEEENS_6half_tEfNS_4arch4Sm80ELb0ELb1ELb0ELb0ELb1ELb0ELb0ELb0ELi2ELi4ELi4ELi4ELb0EEENS1_21CollectiveEpilogueBwdISA_SB_SD_Li256ELb0ELb0ELi2EEENS1_19SingleTileSchedulerILb0ELb0ELb0ELi128EEEEEEEEEvNT_6ParamsE,@function
        .size           _ZN7cutlass13device_kernelIN5flash19enable_sm80_to_sm89INS1_16FlashAttnBwdSm80INS1_25CollectiveMainloopBwdSm80ILi2ELi2EN4cute5tupleIJNS5_1CILi128EEES8_NS7_ILi64EEEEEENS_6half_tEfNS_4arch4Sm80ELb0ELb1ELb0ELb0ELb1ELb0ELb0ELb0ELi2ELi4ELi4ELi4ELb0EEENS1_21CollectiveEpilogueBwdISA_SB_SD_Li256ELb0ELb0ELi2EEENS1_19SingleTileSchedulerILb0ELb0ELb0ELi128EEEEEEEEEvNT_6ParamsE,(.L_x_1836 - _ZN7cutlass13device_kernelIN5flash19enable_sm80_to_sm89INS1_16FlashAttnBwdSm80INS1_25CollectiveMainloopBwdSm80ILi2ELi2EN4cute5tupleIJNS5_1CILi128EEES8_NS7_ILi64EEEEEENS_6half_tEfNS_4arch4Sm80ELb0ELb1ELb0ELb0ELb1ELb0ELb0ELb0ELi2ELi4ELi4ELi4ELb0EEENS1_21CollectiveEpilogueBwdISA_SB_SD_Li256ELb0ELb0ELi2EEENS1_19SingleTileSchedulerILb0ELb0ELb0ELi128EEEEEEEEEvNT_6ParamsE)
        .other          _ZN7cutlass13device_kernelIN5flash19enable_sm80_to_sm89INS1_16FlashAttnBwdSm80INS1_25CollectiveMainloopBwdSm80ILi2ELi2EN4cute5tupleIJNS5_1CILi128EEES8_NS7_ILi64EEEEEENS_6half_tEfNS_4arch4Sm80ELb0ELb1ELb0ELb0ELb1ELb0ELb0ELb0ELi2ELi4ELi4ELi4ELb0EEENS1_21CollectiveEpilogueBwdISA_SB_SD_Li256ELb0ELb0ELi2EEENS1_19SingleTileSchedulerILb0ELb0ELb0ELi128EEEEEEEEEvNT_6ParamsE,@"STO_CUDA_ENTRY STV_DEFAULT"
_ZN7cutlass13device_kernelIN5flash19enable_sm80_to_sm89INS1_16FlashAttnBwdSm80INS1_25CollectiveMainloopBwdSm80ILi2ELi2EN4cute5tupleIJNS5_1CILi128EEES8_NS7_ILi64EEEEEENS_6half_tEfNS_4arch4Sm80ELb0ELb1ELb0ELb0ELb1ELb0ELb0ELb0ELi2ELi4ELi4ELi4ELb0EEENS1_21CollectiveEpilogueBwdISA_SB_SD_Li256ELb0ELb0ELi2EEENS1_19SingleTileSchedulerILb0ELb0ELb0ELi128EEEEEEEEEvNT_6ParamsE:
        /* <DEDUP_REMOVED lines=27> */
.L_x_1162:
        /* <DEDUP_REMOVED lines=361> */
.L_x_1165:
[----:B--2---:R-:W-:Y:S05]  /*1840*/  BSYNC B0 ;  /* 0x0000000000007941 */ /* 0x004fea0003800000 */
.L_x_1164:
        /* <DEDUP_REMOVED lines=121> */
.L_x_1184:
        /* <DEDUP_REMOVED lines=123> */
.L_x_1168:
[----:B------:R-:W-:Y:S04]  /*2790*/  MOV R132, 0x1 ;  /* 0x0000000100847802 */ /* 0x000fe80000000f00 */
[----:B------:R-:W-:Y:S11]  /*27a0*/  ISETP.NE.AND P1, PT, R132, c[0x0][0x2a8], PT ;  /* 0x0000aa0084007a0c */ /* 0x000ff60003f25270 */
[----:B------:R-:W-:Y:S02]  /*27b0*/  @!UPT UIADD3 URZ, URZ, URZ, URZ ;  /* 0x0000003f3f3ff290 */ /* 0x000fe4000fffe03f */
[----:B------:R-:W-:Y:S05]  /*27c0*/  @P1 IMAD.HI.U32 R132, R134, c[0x0][0x2ac], RZ ;  /* 0x0000ab0086841a27 */ /* 0x000fea00078e00ff */
[----:B------:R-:W-:Y:S02]  /*27d0*/  @P1 SHF.R.U32.HI R134, RZ, c[0x0][0x2b0], R132 ;  /* 0x0000ac00ff861a19 */ /* 0x000fe40000011684 */
.L_x_1169:
[----:B------:R-:W-:Y:S05]  /*27e0*/  BSYNC B0 ;  /* 0x0000000000007941 */ /* 0x000fea0003800000 */
.L_x_1167:
[----:B------:R-:W-:Y:S04]  /*27f0*/  IMAD.MOV.U32 R132, RZ, RZ, c[0x0][0x2a8] ;  /* 0x0000aa00ff847624 */ /* 0x000fe800078e00ff */
[----:B------:R-:W-:Y:S04]  /*2800*/  IMAD R134, R134, R132, -UR11 ;  /* 0x8000000b86867e24 */ /* 0x000fe8000f8e0284 */
[----:B------:R-:W-:Y:S05]  /*2810*/  IMAD.IADD R134, R134, 0x1, -R201 ;  /* 0x0000000186867824 */ /* 0x000fea00078e0ac9 */
[----:B------:R-:W-:Y:S02]  /*2820*/  IADD3 R132, R134, c[0x0][0x2a8], RZ ;  /* 0x0000aa0086847a10 */ /* 0x000fe40007ffe0ff */
[----:B------:R-:W-:Y:S02]  /*2830*/  IMNMX R216, R216, R134, !PT ;  /* 0x00000086d8d87217 */ /* 0x000fe40007800200 */
[----:B------:R-:W-:Y:S02]  /*2840*/  IMNMX R215, R215, R132, PT ;  /* 0x00000084d7d77217 */ /* 0x000fe40003800200 */
.L_x_1166:
        /* <DEDUP_REMOVED lines=19> */
.L_x_1172:
[----:B------:R-:W-:Y:S04]  /*2980*/  MOV R132, 0x1 ;  /* 0x0000000100847802 */ /* 0x000fe80000000f00 */
[----:B------:R-:W-:Y:S11]  /*2990*/  ISETP.NE.AND P1, PT, R132, c[0x0][0x2a8], PT ;  /* 0x0000aa0084007a0c */ /* 0x000ff60003f25270 */
[----:B------:R-:W-:Y:S02]  /*29a0*/  @!UPT UIADD3 URZ, URZ, URZ, URZ ;  /* 0x0000003f3f3ff290 */ /* 0x000fe4000fffe03f */
[----:B------:R-:W-:Y:S05]  /*29b0*/  @P1 IMAD.HI.U32 R132, R134, c[0x0][0x2ac], RZ ;  /* 0x0000ab0086841a27 */ /* 0x000fea00078e00ff */
[----:B------:R-:W-:Y:S02]  /*29c0*/  @P1 SHF.R.U32.HI R134, RZ, c[0x0][0x2b0], R132 ;  /* 0x0000ac00ff861a19 */ /* 0x000fe40000011684 */
.L_x_1173:
[----:B------:R-:W-:Y:S05]  /*29d0*/  BSYNC B0 ;  /* 0x0000000000007941 */ /* 0x000fea0003800000 */
.L_x_1171:
[----:B------:R-:W-:Y:S04]  /*29e0*/  IMAD.MOV.U32 R132, RZ, RZ, c[0x0][0x2a8] ;  /* 0x0000aa00ff847624 */ /* 0x000fe800078e00ff */
[----:B------:R-:W-:Y:S04]  /*29f0*/  IMAD R134, R134, R132, -UR11 ;  /* 0x8000000b86867e24 */ /* 0x000fe8000f8e0284 */
[----:B------:R-:W-:Y:S05]  /*2a00*/  IMAD.IADD R134, R134, 0x1, -R201 ;  /* 0x0000000186867824 */ /* 0x000fea00078e0ac9 */
[----:B------:R-:W-:Y:S02]  /*2a10*/  IADD3 R132, R134, c[0x0][0x2a8], RZ ;  /* 0x0000aa0086847a10 */ /* 0x000fe40007ffe0ff */
[----:B------:R-:W-:Y:S02]  /*2a20*/  IMNMX R214, R214, R134, !PT ;  /* 0x00000086d6d67217 */ /* 0x000fe40007800200 */
[----:B------:R-:W-:Y:S02]  /*2a30*/  IMNMX R213, R213, R132, PT ;  /* 0x00000084d5d57217 */ /* 0x000fe40003800200 */
.L_x_1170:
        /* <DEDUP_REMOVED lines=19> */
.L_x_1176:
[----:B------:R-:W-:Y:S04]  /*2b70*/  MOV R132, 0x1 ;  /* 0x0000000100847802 */ /* 0x000fe80000000f00 */
[----:B------:R-:W-:Y:S11]  /*2b80*/  ISETP.NE.AND P1, PT, R132, c[0x0][0x2a8], PT ;  /* 0x0000aa0084007a0c */ /* 0x000ff60003f25270 */
[----:B------:R-:W-:Y:S02]  /*2b90*/  @!UPT UIADD3 URZ, URZ, URZ, URZ ;  /* 0x0000003f3f3ff290 */ /* 0x000fe4000fffe03f */
[----:B------:R-:W-:Y:S05]  /*2ba0*/  @P1 IMAD.HI.U32 R132, R134, c[0x0][0x2ac], RZ ;  /* 0x0000ab0086841a27 */ /* 0x000fea00078e00ff */
[----:B------:R-:W-:Y:S02]  /*2bb0*/  @P1 SHF.R.U32.HI R134, RZ, c[0x0][0x2b0], R132 ;  /* 0x0000ac00ff861a19 */ /* 0x000fe40000011684 */
.L_x_1177:
[----:B------:R-:W-:Y:S05]  /*2bc0*/  BSYNC B0 ;  /* 0x0000000000007941 */ /* 0x000fea0003800000 */
.L_x_1175:
[----:B------:R-:W-:Y:S04]  /*2bd0*/  IMAD.MOV.U32 R132, RZ, RZ, c[0x0][0x2a8] ;  /* 0x0000aa00ff847624 */ /* 0x000fe800078e00ff */
[----:B------:R-:W-:Y:S04]  /*2be0*/  IMAD R134, R134, R132, -UR11 ;  /* 0x8000000b86867e24 */ /* 0x000fe8000f8e0284 */
[----:B------:R-:W-:Y:S05]  /*2bf0*/  IMAD.IADD R134, R134, 0x1, -R201 ;  /* 0x0000000186867824 */ /* 0x000fea00078e0ac9 */
[----:B------:R-:W-:Y:S02]  /*2c00*/  IADD3 R132, R134, c[0x0][0x2a8], RZ ;  /* 0x0000aa0086847a10 */ /* 0x000fe40007ffe0ff */
[----:B------:R-:W-:Y:S02]  /*2c10*/  IMNMX R239, R239, R134, !PT ;  /* 0x00000086efef7217 */ /* 0x000fe40007800200 */
[----:B------:R-:W-:Y:S02]  /*2c20*/  IMNMX R237, R237, R132, PT ;  /* 0x00000084eded7217 */ /* 0x000fe40003800200 */
.L_x_1174:
        /* <DEDUP_REMOVED lines=19> */
.L_x_1180:
[----:B------:R-:W-:Y:S04]  /*2d60*/  MOV R132, 0x1 ;  /* 0x0000000100847802 */ /* 0x000fe80000000f00 */
[----:B------:R-:W-:Y:S11]  /*2d70*/  ISETP.NE.AND P0, PT, R132, c[0x0][0x2a8], PT ;  /* 0x0000aa0084007a0c */ /* 0x000ff60003f05270 */
[----:B------:R-:W-:Y:S02]  /*2d80*/  @!UPT UIADD3 URZ, URZ, URZ, URZ ;  /* 0x0000003f3f3ff290 */ /* 0x000fe4000fffe03f */
[----:B------:R-:W-:Y:S05]  /*2d90*/  @P0 IMAD.HI.U32 R132, R133, c[0x0][0x2ac], RZ ;  /* 0x0000ab0085840a27 */ /* 0x000fea00078e00ff */
[----:B------:R-:W-:Y:S02]  /*2da0*/  @P0 SHF.R.U32.HI R133, RZ, c[0x0][0x2b0], R132 ;  /* 0x0000ac00ff850a19 */ /* 0x000fe40000011684 */
.L_x_1181:
[----:B------:R-:W-:Y:S05]  /*2db0*/  BSYNC B0 ;  /* 0x0000000000007941 */ /* 0x000fea0003800000 */
.L_x_1179:
[----:B------:R-:W-:Y:S04]  /*2dc0*/  IMAD.MOV.U32 R132, RZ, RZ, c[0x0][0x2a8] ;  /* 0x0000aa00ff847624 */ /* 0x000fe800078e00ff */
[----:B------:R-:W-:Y:S04]  /*2dd0*/  IMAD R133, R133, R132, -UR11 ;  /* 0x8000000b85857e24 */ /* 0x000fe8000f8e0284 */
[----:B------:R-:W-:Y:S05]  /*2de0*/  IMAD.IADD R133, R133, 0x1, -R201 ;  /* 0x0000000185857824 */ /* 0x000fea00078e0ac9 */
[----:B------:R-:W-:Y:S02]  /*2df0*/  IADD3 R132, R133, c[0x0][0x2a8], RZ ;  /* 0x0000aa0085847a10 */ /* 0x000fe40007ffe0ff */
[----:B------:R-:W-:Y:S02]  /*2e00*/  IMNMX R238, R238, R133, !PT ;  /* 0x00000085eeee7217 */ /* 0x000fe40007800200 */
[----:B------:R-:W-:Y:S02]  /*2e10*/  IMNMX R236, R236, R132, PT ;  /* 0x00000084ecec7217 */ /* 0x000fe40003800200 */
.L_x_1178:
        /* <DEDUP_REMOVED lines=75> */
.L_x_1182:
        /* <DEDUP_REMOVED lines=898> */
.L_x_1183:
        /* <DEDUP_REMOVED lines=290> */
.L_x_1163:
        /* <DEDUP_REMOVED lines=153> */
.L_x_1187:
[----:B------:R-:W-:Y:S05]  /*86a0*/  BSYNC B0 ;  /* 0x0000000000007941 */ /* 0x000fea0003800000 */
.L_x_1186:
        /* <DEDUP_REMOVED lines=16> */
.L_x_1189:
[----:B------:R-:W-:Y:S05]  /*87b0*/  BSYNC B0 ;  /* 0x0000000000007941 */ /* 0x000fea0003800000 */
.L_x_1188:
        /* <DEDUP_REMOVED lines=16> */
.L_x_1191:
[----:B------:R-:W-:Y:S05]  /*88c0*/  BSYNC B0 ;  /* 0x0000000000007941 */ /* 0x000fea0003800000 */
.L_x_1190:
        /* <DEDUP_REMOVED lines=16> */
.L_x_1193:
[----:B------:R-:W-:Y:S05]  /*89d0*/  BSYNC B0 ;  /* 0x0000000000007941 */ /* 0x000fea0003800000 */
.L_x_1192:
        /* <DEDUP_REMOVED lines=19> */
.L_x_1195:
[----:B------:R-:W-:Y:S05]  /*8b10*/  BSYNC B0 ;  /* 0x0000000000007941 */ /* 0x000fea0003800000 */
.L_x_1194:
        /* <DEDUP_REMOVED lines=14> */
.L_x_1197:
[----:B------:R-:W-:Y:S05]  /*8c00*/  BSYNC B0 ;  /* 0x0000000000007941 */ /* 0x000fea0003800000 */
.L_x_1196:
        /* <DEDUP_REMOVED lines=14> */
.L_x_1199:
[----:B------:R-:W-:Y:S05]  /*8cf0*/  BSYNC B0 ;  /* 0x0000000000007941 */ /* 0x000fea0003800000 */
.L_x_1198:
        /* <DEDUP_REMOVED lines=14> */
.L_x_1185:
        /* <DEDUP_REMOVED lines=36> */
.L_x_1201:
[----:B------:R-:W-:Y:S05]  /*9020*/  BSYNC B0 ;  /* 0x0000000000007941 */ /* 0x000fea0003800000 */
.L_x_1200:
        /* <DEDUP_REMOVED lines=16> */
.L_x_1203:
[----:B------:R-:W-:Y:S05]  /*9130*/  BSYNC B0 ;  /* 0x0000000000007941 */ /* 0x000fea0003800000 */
.L_x_1202:
        /* <DEDUP_REMOVED lines=16> */
.L_x_1205:
[----:B------:R-:W-:Y:S05]  /*9240*/  BSYNC B0 ;  /* 0x0000000000007941 */ /* 0x000fea0003800000 */
.L_x_1204:
        /* <DEDUP_REMOVED lines=15> */
.L_x_1207:
[----:B------:R-:W-:Y:S05]  /*9340*/  BSYNC B0 ;  /* 0x0000000000007941 */ /* 0x000fea0003800000 */
.L_x_1206:
        /* <DEDUP_REMOVED lines=19> */
.L_x_1209:
[----:B------:R-:W-:Y:S05]  /*9480*/  BSYNC B0 ;  /* 0x0000000000007941 */ /* 0x000fea0003800000 */
.L_x_1208:
        /* <DEDUP_REMOVED lines=14> */
.L_x_1211:
[----:B------:R-:W-:Y:S05]  /*9570*/  BSYNC B0 ;  /* 0x0000000000007941 */ /* 0x000fea0003800000 */
.L_x_1210:
        /* <DEDUP_REMOVED lines=14> */
.L_x_1213:
[----:B------:R-:W-:Y:S05]  /*9660*/  BSYNC B0 ;  /* 0x0000000000007941 */ /* 0x000fea0003800000 */
.L_x_1212:
        /* <DEDUP_REMOVED lines=13> */
.L_x_1214:
        /* <DEDUP_REMOVED lines=12> */
.L_x_1836:


//--------------------- .text._ZN7cutlass13device_kernelIN5flash19enable_sm80_to_sm89INS1_16FlashAttnBwdSm80INS1_25CollectiveMainloopBwdSm80ILi2ELi2EN4cute5tupleIJNS5_1CILi128EEES8_NS7_ILi64EEEEEENS_6half_tEfNS_4arch4Sm80ELb0ELb1ELb0ELb0ELb0ELb0ELb0ELb0ELi2ELi4ELi4ELi4ELb0EEENS1_24CollectiveEpilogueBwdGQAISA_fSD_Li256ELb0ELb0EEENS1_19SingleTileSchedulerILb0ELb0ELb0ELi128EEEEEEEEEvNT_6ParamsE --------------------------
	.section	.text._ZN7cutlass13device_kernelIN5flash19enable_sm80_to_sm89INS1_16FlashAttnBwdSm80INS1_25CollectiveMainloopBwdSm80ILi2ELi2EN4cute5tupleIJNS5_1CILi128EEES8_NS7_ILi64EEEEEENS_6half_tEfNS_4arch4Sm80ELb0ELb1ELb0ELb0ELb0ELb0ELb0ELb0ELi2ELi4ELi4ELi4ELb0EEENS1_24CollectiveEpilogueBwdGQAISA_fSD_Li256ELb0ELb0EEENS1_19SingleTileSchedulerILb0ELb0ELb0ELi128EEEEEEEEEvNT_6ParamsE,"ax",@progbits
	.sectioninfo	@"SHI_REGISTERS=255"
	.align	128
.text._ZN7cutlass13device_kernelIN5flash19enable_sm80_to_sm89INS1_16FlashAttnBwdSm80INS1_25CollectiveMainloopBwdSm80ILi2ELi2EN4cute5tupleIJNS5_1CILi128EEES8_NS7_ILi64EEEEEENS_6half_tEfNS_4arch4Sm80ELb0ELb1ELb0ELb0ELb0ELb0ELb0ELb0ELi2ELi4ELi4ELi4ELb0EEENS1_24CollectiveEpilogueBwdGQAISA_fSD_Li256ELb0ELb0EEENS1_19SingleTileSchedulerILb0ELb0ELb0ELi128EEEEEEEEEvNT_6ParamsE:
        .type           _ZN7cutlass13device_kernelIN5flash19enable_sm80_to_sm89INS1_16FlashAttnBwdSm80INS1_25CollectiveMainloopBwdSm80ILi2ELi2EN4cute5tupleIJNS5_1CILi128EEES8_NS7_ILi64EEEEEENS_6half_tEfNS_4arch4Sm80ELb0ELb1ELb0ELb0ELb0ELb0ELb0ELb0ELi2ELi4ELi4ELi4ELb0EEENS1_24CollectiveEpilogueBwdGQAISA_fSD_Li256ELb0ELb0EEENS1_19SingleTileSchedulerILb0ELb0ELb0ELi128EEEEEEEEEvNT_6ParamsE,@function
        .size           _ZN7cutlass13device_kernelIN5flash19enable_sm80_to_sm89INS1_16FlashAttnBwdSm80INS1_25CollectiveMainloopBwdSm80ILi2ELi2EN4cute5tupleIJNS5_1CILi128EEES8_NS7_ILi64EEEEEENS_6half_tEfNS_4arch4Sm80ELb0ELb1ELb0ELb0ELb0ELb0ELb0ELb0ELi2ELi4ELi4ELi4ELb0EEENS1_24CollectiveEpilogueBwdGQAISA_fSD_Li256ELb0ELb0EEENS1_19SingleTileSchedulerILb0ELb0ELb0ELi128EEEEEEEEEvNT_6ParamsE,(.L_x_1837 - _ZN7cutlass13device_kernelIN5flash19enable_sm80_to_sm89INS1_16FlashAttnBwdSm80INS1_25CollectiveMainloopBwdSm80ILi2ELi2EN4cute5tupleIJNS5_1CILi128EEES8_NS7_ILi64EEEEEENS_6half_tEfNS_4arch4Sm80ELb0ELb1ELb0ELb0ELb0ELb0ELb0ELb0ELi2ELi4ELi4ELi4ELb0EEENS1_24CollectiveEpilogueBwdGQAISA_fSD_Li256ELb0ELb0EEENS1_19SingleTileSchedulerILb0ELb0ELb0ELi128EEEEEEEEEvNT_6ParamsE)
        .other          _ZN7cutlass13device_kernelIN5flash19enable_sm80_to_sm89INS1_16FlashAttnBwdSm80INS1_25CollectiveMainloopBwdSm80ILi2ELi2EN4cute5tupleIJNS5_1CILi128EEES8_NS7_ILi64EEEEEENS_6half_tEfNS_4arch4Sm80ELb0ELb1ELb0ELb0ELb0ELb0ELb0ELb0ELi2ELi4ELi4ELi4ELb0EEENS1_24CollectiveEpilogueBwdGQAISA_fSD_Li256ELb0ELb0EEENS1_19SingleTileSchedulerILb0ELb0ELb0ELi128EEEEEEEEEvNT_6ParamsE,@"STO_CUDA_ENTRY STV_DEFAULT"
_ZN7cutlass13device_kernelIN5flash19enable_sm80_to_sm89INS1_16FlashAttnBwdSm80INS1_25CollectiveMainloopBwdSm80ILi2ELi2EN4cute5tupleIJNS5_1CILi128EEES8_NS7_ILi64EEEEEENS_6half_tEfNS_4arch4Sm80ELb0ELb1ELb0ELb0ELb0ELb0ELb0ELb0ELi2ELi4ELi4ELi4ELb0EEENS1_24CollectiveEpilogueBwdGQAISA_fSD_Li256ELb0ELb0EEENS1_19SingleTileSchedulerILb0ELb0ELb0ELi128EEEEEEEEEvNT_6ParamsE:
        /* <DEDUP_REMOVED lines=27> */
.L_x_1215:
        /* <DEDUP_REMOVED lines=26> */
[----:B------:R-:W-:Y:S01]  /*0350*/  UISETP.LT.AND UP0, UPT, URZ, UR13, UPT ;  /* 0x0000000d3f00728c */ /* 0x000fe2000bf01270 */
[----:B------:R-:W-:Y:S01]  /*0360*/  CS2R R100, SRZ ;  /* 0x0000000000647805 */ /* 0x000fe2000001ff00 */
[----:B------:R-:W-:Y:S01]  /*0370*/  CS2R R94, SRZ ;  /* 0x00000000005e7805 */ /* 0x000fe2000001ff00 */
[----:B------:R-:W-:Y:S01]  /*0380*/  CS2R R92, SRZ ;  /* 0x00000000005c7805 */ /* 0x000fe2000001ff00 */
[----:B------:R-:W-:Y:S01]  /*0390*/  USEL UR13, URZ, UR13, !UP0 ;  /* 0x0000000d3f0d7287 */ /* 0x000fe2000c000000 */
[----:B------:R-:W-:Y:S01]  /*03a0*/  CS2R R98, SRZ ;  /* 0x0000000000627805 */ /* 0x000fe2000001ff00 */
[----:B------:R-:W-:Y:S01]  /*03b0*/  CS2R R96, SRZ ;  /* 0x0000000000607805 */ /* 0x000fe2000001ff00 */
[----:B------:R-:W-:Y:S01]  /*03c0*/  CS2R R90, SRZ ;  /* 0x00000000005a7805 */ /* 0x000fe2000001ff00 */
[----:B------:R-:W-:Y:S01]  /*03d0*/  UISETP.GT.AND UP0, UPT, UR28, UR13, UPT ;  /* 0x0000000d1c00728c */ /* 0x000fe2000bf04270 */
[----:B------:R-:W-:Y:S01]  /*03e0*/  CS2R R88, SRZ ;  /* 0x0000000000587805 */ /* 0x000fe2000001ff00 */
        /* <DEDUP_REMOVED lines=10> */
[----:B------:R-:W-:-:S07]  /*0490*/  CS2R R68, SRZ ;  /* 0x0000000000447805 */ /* 0x000fce000001ff00 */
        /* <DEDUP_REMOVED lines=313> */
.L_x_1218:
[----:B--2---:R-:W-:Y:S05]  /*1830*/  BSYNC B0 ;  /* 0x0000000000007941 */ /* 0x004fea0003800000 */
.L_x_1217:
        /* <DEDUP_REMOVED lines=121> */
.L_x_1237:
        /* <DEDUP_REMOVED lines=123> */
.L_x_1221:
[----:B------:R-:W-:Y:S04]  /*2780*/  MOV R132, 0x1 ;  /* 0x0000000100847802 */ /* 0x000fe80000000f00 */
[----:B------:R-:W-:Y:S11]  /*2790*/  ISETP.NE.AND P1, PT, R132, c[0x0][0x2a8], PT ;  /* 0x0000aa0084007a0c */ /* 0x000ff60003f25270 */
[----:B------:R-:W-:Y:S02]  /*27a0*/  @!UPT UIADD3 URZ, URZ, URZ, URZ ;  /* 0x0000003f3f3ff290 */ /* 0x000fe4000fffe03f */
[----:B------:R-:W-:Y:S05]  /*27b0*/  @P1 IMAD.HI.U32 R132, R134, c[0x0][0x2ac], RZ ;  /* 0x0000ab0086841a27 */ /* 0x000fea00078e00ff */
[----:B------:R-:W-:Y:S02]  /*27c0*/  @P1 SHF.R.U32.HI R134, RZ, c[0x0][0x2b0], R132 ;  /* 0x0000ac00ff861a19 */ /* 0x000fe40000011684 */
.L_x_1222:
[----:B------:R-:W-:Y:S05]  /*27d0*/  BSYNC B0 ;  /* 0x0000000000007941 */ /* 0x000fea0003800000 */
.L_x_1220:
[----:B------:R-:W-:Y:S04]  /*27e0*/  IMAD.MOV.U32 R132, RZ, RZ, c[0x0][0x2a8] ;  /* 0x0000aa00ff847624 */ /* 0x000fe800078e00ff */
[----:B------:R-:W-:Y:S04]  /*27f0*/  IMAD R134, R134, R132, -UR11 ;  /* 0x8000000b86867e24 */ /* 0x000fe8000f8e0284 */
[----:B------:R-:W-:Y:S05]  /*2800*/  IMAD.IADD R134, R134, 0x1, -R201 ;  /* 0x0000000186867824 */ /* 0x000fea00078e0ac9 */
[----:B------:R-:W-:Y:S02]  /*2810*/  IADD3 R132, R134, c[0x0][0x2a8], RZ ;  /* 0x0000aa0086847a10 */ /* 0x000fe40007ffe0ff */
[----:B------:R-:W-:Y:S02]  /*2820*/  IMNMX R216, R216, R134, !PT ;  /* 0x00000086d8d87217 */ /* 0x000fe40007800200 */
[----:B------:R-:W-:Y:S02]  /*2830*/  IMNMX R215, R215, R132, PT ;  /* 0x00000084d7d77217 */ /* 0x000fe40003800200 */
.L_x_1219:
        /* <DEDUP_REMOVED lines=19> */
.L_x_1225:
[----:B------:R-:W-:Y:S04]  /*2970*/  MOV R132, 0x1 ;  /* 0x0000000100847802 */ /* 0x000fe80000000f00 */
[----:B------:R-:W-:Y:S11]  /*2980*/  ISETP.NE.AND P1, PT, R132, c[0x0][0x2a8], PT ;  /* 0x0000aa0084007a0c */ /* 0x000ff60003f25270 */
[----:B------:R-:W-:Y:S02]  /*2990*/  @!UPT UIADD3 URZ, URZ, URZ, URZ ;  /* 0x0000003f3f3ff290 */ /* 0x000fe4000fffe03f */
[----:B------:R-:W-:Y:S05]  /*29a0*/  @P1 IMAD.HI.U32 R132, R134, c[0x0][0x2ac], RZ ;  /* 0x0000ab0086841a27 */ /* 0x000fea00078e00ff */
[----:B------:R-:W-:Y:S02]  /*29b0*/  @P1 SHF.R.U32.HI R134, RZ, c[0x0][0x2b0], R132 ;  /* 0x0000ac00ff861a19 */ /* 0x000fe40000011684 */
.L_x_1226:
[----:B------:R-:W-:Y:S05]  /*29c0*/  BSYNC B0 ;  /* 0x0000000000007941 */ /* 0x000fea0003800000 */
.L_x_1224:
[----:B------:R-:W-:Y:S04]  /*29d0*/  IMAD.MOV.U32 R132, RZ, RZ, c[0x0][0x2a8] ;  /* 0x0000aa00ff847624 */ /* 0x000fe800078e00ff */
[----:B------:R-:W-:Y:S04]  /*29e0*/  IMAD R134, R134, R132, -UR11 ;  /* 0x8000000b86867e24 */ /* 0x000fe8000f8e0284 */
[----:B------:R-:W-:Y:S05]  /*29f0*/  IMAD.IADD R134, R134, 0x1, -R201 ;  /* 0x0000000186867824 */ /* 0x000fea00078e0ac9 */
[----:B------:R-:W-:Y:S02]  /*2a00*/  IADD3 R132, R134, c[0x0][0x2a8], RZ ;  /* 0x0000aa0086847a10 */ /* 0x000fe40007ffe0ff */
[----:B------:R-:W-:Y:S02]  /*2a10*/  IMNMX R214, R214, R134, !PT ;  /* 0x00000086d6d67217 */ /* 0x000fe40007800200 */
[----:B------:R-:W-:Y:S02]  /*2a20*/  IMNMX R213, R213, R132, PT ;  /* 0x00000084d5d57217 */ /* 0x000fe40003800200 */
.L_x_1223:
        /* <DEDUP_REMOVED lines=19> */
.L_x_1229:
[----:B------:R-:W-:Y:S04]  /*2b60*/  MOV R132, 0x1 ;  /* 0x0000000100847802 */ /* 0x000fe80000000f00 */
[----:B------:R-:W-:Y:S11]  /*2b70*/  ISETP.NE.AND P1, PT, R132, c[0x0][0x2a8], PT ;  /* 0x0000aa0084007a0c */ /* 0x000ff60003f25270 */
[----:B------:R-:W-:Y:S02]  /*2b80*/  @!UPT UIADD3 URZ, URZ, URZ, URZ ;  /* 0x0000003f3f3ff290 */ /* 0x000fe4000fffe03f */
[----:B------:R-:W-:Y:S05]  /*2b90*/  @P1 IMAD.HI.U32 R132, R134, c[0x0][0x2ac], RZ ;  /* 0x0000ab0086841a27 */ /* 0x000fea00078e00ff */
[----:B------:R-:W-:Y:S02]  /*2ba0*/  @P1 SHF.R.U32.HI R134, RZ, c[0x0][0x2b0], R132 ;  /* 0x0000ac00ff861a19 */ /* 0x000fe40000011684 */
.L_x_1230:
[----:B------:R-:W-:Y:S05]  /*2bb0*/  BSYNC B0 ;  /* 0x0000000000007941 */ /* 0x000fea0003800000 */
.L_x_1228:
[----:B------:R-:W-:Y:S04]  /*2bc0*/  IMAD.MOV.U32 R132, RZ, RZ, c[0x0][0x2a8] ;  /* 0x0000aa00ff847624 */ /* 0x000fe800078e00ff */
[----:B------:R-:W-:Y:S04]  /*2bd0*/  IMAD R134, R134, R132, -UR11 ;  /* 0x8000000b86867e24 */ /* 0x000fe8000f8e0284 */
[----:B------:R-:W-:Y:S05]  /*2be0*/  IMAD.IADD R134, R134, 0x1, -R201 ;  /* 0x0000000186867824 */ /* 0x000fea00078e0ac9 */
[----:B------:R-:W-:Y:S02]  /*2bf0*/  IADD3 R132, R134, c[0x0][0x2a8], RZ ;  /* 0x0000aa0086847a10 */ /* 0x000fe40007ffe0ff */
[----:B------:R-:W-:Y:S02]  /*2c00*/  IMNMX R239, R239, R134, !PT ;  /* 0x00000086efef7217 */ /* 0x000fe40007800200 */
[----:B------:R-:W-:Y:S02]  /*2c10*/  IMNMX R237, R237, R132, PT ;  /* 0x00000084eded7217 */ /* 0x000fe40003800200 */
.L_x_1227:
        /* <DEDUP_REMOVED lines=19> */
.L_x_1233:
[----:B------:R-:W-:Y:S04]  /*2d50*/  MOV R132, 0x1 ;  /* 0x0000000100847802 */ /* 0x000fe80000000f00 */
[----:B------:R-:W-:Y:S11]  /*2d60*/  ISETP.NE.AND P0, PT, R132, c[0x0][0x2a8], PT ;  /* 0x0000aa0084007a0c */ /* 0x000ff60003f05270 */
[----:B------:R-:W-:Y:S02]  /*2d70*/  @!UPT UIADD3 URZ, URZ, URZ, URZ ;  /* 0x0000003f3f3ff290 */ /* 0x000fe4000fffe03f */
[----:B------:R-:W-:Y:S05]  /*2d80*/  @P0 IMAD.HI.U32 R132, R133, c[0x0][0x2ac], RZ ;  /* 0x0000ab0085840a27 */ /* 0x000fea00078e00ff */
[----:B------:R-:W-:Y:S02]  /*2d90*/  @P0 SHF.R.U32.HI R133, RZ, c[0x0][0x2b0], R132 ;  /* 0x0000ac00ff850a19 */ /* 0x000fe40000011684 */
.L_x_1234:
[----:B------:R-:W-:Y:S05]  /*2da0*/  BSYNC B0 ;  /* 0x0000000000007941 */ /* 0x000fea0003800000 */
.L_x_1232:
[----:B------:R-:W-:Y:S04]  /*2db0*/  IMAD.MOV.U32 R132, RZ, RZ, c[0x0][0x2a8] ;  /* 0x0000aa00ff847624 */ /* 0x000fe800078e00ff */
[----:B------:R-:W-:Y:S04]  /*2dc0*/  IMAD R133, R133, R132, -UR11 ;  /* 0x8000000b85857e24 */ /* 0x000fe8000f8e0284 */
[----:B------:R-:W-:Y:S05]  /*2dd0*/  IMAD.IADD R133, R133, 0x1, -R201 ;  /* 0x0000000185857824 */ /* 0x000fea00078e0ac9 */
[----:B------:R-:W-:Y:S02]  /*2de0*/  IADD3 R132, R133, c[0x0][0x2a8], RZ ;  /* 0x0000aa0085847a10 */ /* 0x000fe40007ffe0ff */
[----:B------:R-:W-:Y:S02]  /*2df0*/  IMNMX R238, R238, R133, !PT ;  /* 0x00000085eeee7217 */ /* 0x000fe40007800200 */
[----:B------:R-:W-:Y:S02]  /*2e00*/  IMNMX R236, R236, R132, PT ;  /* 0x00000084ecec7217 */ /* 0x000fe40003800200 */
.L_x_1231:
        /* <DEDUP_REMOVED lines=75> */
.L_x_1235:
        /* <DEDUP_REMOVED lines=20> */
[----:B------:R-:W-:Y:S02]  /*3400*/  ISETP.LT.OR P2, PT, R213, 0x2, P2 ;  /* 0x00000002d500780c */ /* 0x000fe40001741670 */
[----:B------:R-:W-:Y:S02]  /*3410*/  ISETP.LT.OR P1, PT, R215, 0x11, P1 ;  /* 0x00000011d700780c */ /* 0x000fe40000f21670 */
[----:B------:R-:W-:Y:S02]  /*3420*/  FSEL R222, R7, -INF , !P2 ;  /* 0xff80000007de7808 */ /* 0x000fe40005000000 */
[-C--:B-1----:R-:W-:Y:S03]  /*3430*/  HMMA.16816.F32 R4, R132, R136.reuse, RZ ;  /* 0x000000888404723c */ /* 0x082fe600000018ff */
[----:B------:R-:W-:Y:S02]  /*3440*/  FSEL R235, R16, -INF , !P1 ;  /* 0xff80000010eb7808 */ /* 0x000fe40004800000 */
[----:B------:R-:W-:Y:S02]  /*3450*/  ISETP.GT.AND P2, PT, R216, 0x11, P0 ;  /* 0x00000011d800780c */ /* 0x000fe40000744270 */
[----:B------:R-:W-:Y:S01]  /*3460*/  ISETP.GT.AND P1, PT, R214, 0x10, P0 ;  /* 0x00000010d600780c */ /* 0x000fe20000724270 */
[--C-:B--2---:R-:W-:Y:S01]  /*3470*/  FFMA.FTZ R102, R235, c[0x0][0x29c], -R212.reuse ;  /* 0x0000a700eb667a23 */ /* 0x104fe200000108d4 */
[----:B------:R-:W-:Y:S02]  /*3480*/  ISETP.LT.OR P2, PT, R215, 0x12, P2 ;  /* 0x00000012d700780c */ /* 0x000fe40001741670 */
[----:B------:R-:W-:Y:S02]  /*3490*/  ISETP.LT.OR P1, PT, R213, 0x11, P1 ;  /* 0x00000011d500780c */ /* 0x000fe40000f21670 */
[----:B------:R-:W-:Y:S02]  /*34a0*/  FSEL R234, R17, -INF , !P2 ;  /* 0xff80000011ea7808 */ /* 0x000fe40005000000 */
[----:B------:R-:W-:Y:S02]  /*34b0*/  FSEL R226, R18, -INF , !P1 ;  /* 0xff80000012e27808 */ /* 0x000fe40004800000 */
[----:B------:R-:W-:Y:S01]  /*34c0*/  ISETP.GT.AND P2, PT, R214, 0x11, P0 ;  /* 0x00000011d600780c */ /* 0x000fe20000744270 */
[----:B---3--:R-:W-:Y:S01]  /*34d0*/  FFMA.FTZ R101, R234, c[0x0][0x29c], -R212 ;  /* 0x0000a700ea657a23 */ /* 0x008fe200000108d4 */
[----:B------:R-:W-:Y:S01]  /*34e0*/  ISETP.GT.AND P1, PT, R216, 0x20, P0 ;  /* 0x00000020d800780c */ /* 0x000fe20000724270 */
[--C-:B----4-:R-:W-:Y:S01]  /*34f0*/  FFMA.FTZ R100, R226, c[0x0][0x29c], -R248.reuse ;  /* 0x0000a700e2647a23 */ /* 0x110fe200000108f8 */
        /* <DEDUP_REMOVED lines=72> */
[----:B------:R-:W-:Y:S02]  /*3980*/  ISETP.LT.OR P1, PT, R215, 0x71, P1 ;  /* 0x00000071d700780c */ /* 0x000fe40000f21670 */
[----:B------:R-:W-:Y:S01]  /*3990*/  FSEL R55, R55, -INF , !P2 ;  /* 0xff80000037377808 */ /* 0x000fe20005000000 */
[----:B------:R-:W-:Y:S01]  /*39a0*/  MUFU.EX2 R235, R235 ;  /* 0x000000eb00eb7308 */ /* 0x000fe20000000800 */
        /* <DEDUP_REMOVED lines=8> */
[----:B------:R-:W-:Y:S01]  /*3a30*/  ISETP.GT.AND P1, PT, R239, RZ, P0 ;  /* 0x000000ffef00720c */ /* 0x000fe20000724270 */
[----:B------:R-:W-:Y:S01]  /*3a40*/  FFMA.FTZ R249, R66, c[0x0][0x29c], -R248 ;  /* 0x0000a70042f97a23 */ /* 0x000fe200000108f8 */
[----:B------:R-:W-:Y:S02]  /*3a50*/  ISETP.LT.OR P2, PT, R213, 0x72, P2 ;  /* 0x00000072d500780c */ /* 0x000fe40001741670 */
[----:B------:R-:W-:Y:S02]  /*3a60*/  ISETP.LT.OR P1, PT, R237, 0x1, P1 ;  /* 0x00000001ed00780c */ /* 0x000fe40000f21670 */
[----:B------:R-:W-:Y:S01]  /*3a70*/  FSEL R67, R67, -INF , !P2 ;  /* 0xff80000043437808 */ /* 0x000fe20005000000 */
[----:B------:R-:W-:Y:S01]  /*3a80*/  MUFU.EX2 R249, R249 ;  /* 0x000000f900f97308 */ /* 0x000fe20000000800 */
[----:B------:R-:W-:Y:S02]  /*3a90*/  FSEL R247, R8, -INF , !P1 ;  /* 0xff80000008f77808 */ /* 0x000fe40004800000 */
        /* <DEDUP_REMOVED lines=71> */
[----:B------:R-:W-:Y:S01]  /*3f10*/  FFMA.FTZ R241, R241, c[0x0][0x29c], -R221 ;  /* 0x0000a700f1f17a23 */ /* 0x000fe200000108dd */
[----:B------:R-:W-:Y:S01]  /*3f20*/  ISETP.GT.AND P2, PT, R238, 0x31, P0 ;  /* 0x00000031ee00780c */ /* 0x000fe20000744270 */
[----:B------:R-:W-:Y:S01]  /*3f30*/  IMAD.MOV.U32 R145, RZ, RZ, R101 ;  /* 0x000000ffff917224 */ /* 0x000fe200078e0065 */
        /* <DEDUP_REMOVED lines=26> */
[C---:B------:R-:W-:Y:S01]  /*40e0*/  HMMA.16816.F32 R32, R132.reuse, R146, RZ ;  /* 0x000000928420723c */ /* 0x040fe200000018ff */
[----:B------:R-:W-:Y:S01]  /*40f0*/  MUFU.EX2 R215, R215 ;  /* 0x000000d700d77308 */ /* 0x000fe20000000800 */
[----:B------:R-:W-:Y:S01]  /*4100*/  ISETP.LT.OR P1, PT, R237, 0x51, P1 ;  /* 0x00000051ed00780c */ /* 0x000fe20000f21670 */
[----:B------:R-:W-:Y:S01]  /*4110*/  FFMA.FTZ R234, R41, c[0x0][0x29c], -R221 ;  /* 0x0000a70029ea7a23 */ /* 0x000fe200000108dd */
[----:B------:R-:W-:Y:S02]  /*4120*/  FSEL R229, R43, -INF , !P2 ;  /* 0xff8000002be57808 */ /* 0x000fe40005000000 */
[----:B------:R-:W-:Y:S01]  /*4130*/  FSEL R44, R44, -INF , !P1 ;  /* 0xff8000002c2c7808 */ /* 0x000fe20004800000 */
[----:B------:R-:W-:Y:S01]  /*4140*/  IMAD.MOV.U32 R147, RZ, RZ, R42 ;  /* 0x000000ffff937224 */ /* 0x000fe200078e002a */
[----:B------:R-:W-:Y:S01]  /*4150*/  ISETP.GT.AND P1, PT, R238, 0x50, P0 ;  /* 0x00000050ee00780c */ /* 0x000fe20000724270 */
[----:B------:R-:W-:Y:S01]  /*4160*/  IMAD.MOV.U32 R146, RZ, RZ, R233 ;  /* 0x000000ffff927224 */ /* 0x000fe200078e00e9 */
[----:B------:R-:W-:Y:S01]  /*4170*/  ISETP.GT.AND P2, PT, R239, 0x51, P0 ;  /* 0x00000051ef00780c */ /* 0x000fe20000744270 */
[----:B------:R-:W-:Y:S01]  /*4180*/  MUFU.EX2 R252, R252 ;  /* 0x000000fc00fc7308 */ /* 0x000fe20000000800 */
[----:B------:R-:W-:Y:S01]  /*4190*/  ISETP.LT.OR P1, PT, R236, 0x51, P1 ;  /* 0x00000051ec00780c */ /* 0x000fe20000f21670 */
[----:B------:R-:W-:Y:S01]  /*41a0*/  FFMA.FTZ R233, R44, c[0x0][0x29c], -R221 ;  /* 0x0000a7002ce97a23 */ /* 0x000fe200000108dd */
[----:B------:R-:W-:Y:S01]  /*41b0*/  ISETP.LT.OR P2, PT, R237, 0x52, P2 ;  /* 0x00000052ed00780c */ /* 0x000fe20001741670 */
[--C-:B------:R-:W-:Y:S01]  /*41c0*/  FFMA.FTZ R229, R229, c[0x0][0x29c], -R223.reuse ;  /* 0x0000a700e5e57a23 */ /* 0x100fe200000108df */
[----:B------:R-:W-:Y:S01]  /*41d0*/  FSEL R228, R46, -INF , !P1 ;  /* 0xff8000002ee47808 */ /* 0x000fe20004800000 */
[----:B------:R-:W-:Y:S01]  /*41e0*/  FFMA.FTZ R46, R222, c[0x0][0x29c], -R248 ;  /* 0x0000a700de2e7a23 */ /* 0x000fe200000108f8 */
[----:B------:R-:W-:Y:S02]  /*41f0*/  FSEL R45, R45, -INF , !P2 ;  /* 0xff8000002d2d7808 */ /* 0x000fe40005000000 */
[----:B------:R-:W-:Y:S01]  /*4200*/  ISETP.GT.AND P2, PT, R238, 0x51, P0 ;  /* 0x00000051ee00780c */ /* 0x000fe20000744270 */
[----:B------:R-:W-:Y:S01]  /*4210*/  FFMA.FTZ R228, R228, c[0x0][0x29c], -R223 ;  /* 0x0000a700e4e47a23 */ /* 0x000fe200000108df */
[----:B------:R-:W-:Y:S01]  /*4220*/  ISETP.GT.AND P1, PT, R239, 0x60, P0 ;  /* 0x00000060ef00780c */ /* 0x000fe20000724270 */
[----:B------:R-:W-:Y:S01]  /*4230*/  MUFU.EX2 R243, R243 ;  /* 0x000000f300f37308 */ /* 0x000fe20000000800 */
[----:B------:R-:W-:Y:S02]  /*4240*/  ISETP.LT.OR P2, PT, R236, 0x52, P2 ;  /* 0x00000052ec00780c */ /* 0x000fe40001741670 */
        /* <DEDUP_REMOVED lines=93> */
[----:B------:R-:W-:Y:S01]  /*4820*/  IMAD.MOV.U32 R154, RZ, RZ, R100 ;  /* 0x000000ffff9a7224 */ /* 0x000fe200078e0064 */
[----:B------:R-:W-:Y:S01]  /*4830*/  MUFU.EX2 R161, R161 ;  /* 0x000000a100a17308 */ /* 0x000fe20000000800 */
[----:B------:R1:W5:Y:S01]  /*4840*/  LDL.LU R100, [R1+0x4] ;  /* 0x0000040001647983 */ /* 0x0003620000300800 */
[----:B------:R-:W-:Y:S01]  /*4850*/  IMAD.SHL.U32 R160, R182, 0x2, RZ ;  /* 0x00000002b6a07824 */ /* 0x000fe200078e00ff */
        /* <DEDUP_REMOVED lines=35> */
[----:B------:R-:W-:Y:S01]  /*4a90*/  LDSM.16.M88.4 R132, [R140] ;  /* 0x000000008c84783b */ /* 0x000fe20000000200 */
[----:B------:R-:W-:Y:S01]  /*4aa0*/  IMAD.MOV.U32 R164, RZ, RZ, R138 ;  /* 0x000000ffffa47224 */ /* 0x000fe200078e008a */
[----:B------:R-:W-:Y:S04]  /*4ab0*/  HMMA.16816.F32 R64, R156, R178, R64 ;  /* 0x000000b29c40723c */ /* 0x000fe80000001840 */
[----:B------:R-:W-:Y:S02]  /*4ac0*/  IMAD.MOV.U32 R167, RZ, RZ, R151 ;  /* 0x000000ffffa77224 */ /* 0x000fe400078e0097 */
[----:B------:R-:W2:Y:S01]  /*4ad0*/  LDSM.16.M88.4 R136, [R3+0x4080] ;  /* 0x004080000388783b */ /* 0x000ea20000000200 */
[----:B------:R-:W-:Y:S01]  /*4ae0*/  IMAD.MOV.U32 R158, RZ, RZ, R146 ;  /* 0x000000ffff9e7224 */ /* 0x000fe200078e0092 */
[----:B------:R-:W-:Y:S01]  /*4af0*/  MUFU.EX2 R176, R176 ;  /* 0x000000b000b07308 */ /* 0x000fe20000000800 */
[----:B------:R-:W-:Y:S03]  /*4b00*/  IMAD.MOV.U32 R159, RZ, RZ, R147 ;  /* 0x000000ffff9f7224 */ /* 0x000fe600078e0093 */
[----:B------:R-:W-:Y:S02]  /*4b10*/  IMAD.MOV.U32 R178, RZ, RZ, R144 ;  /* 0x000000ffffb27224 */ /* 0x000fe400078e0090 */
[----:B------:R-:W3:Y:S01]  /*4b20*/  LDSM.16.M88.4 R140, [R140+0x2000] ;  /* 0x002000008c8c783b */ /* 0x000ee20000000200 */
[----:B------:R-:W-:Y:S02]  /*4b30*/  IMAD.MOV.U32 R179, RZ, RZ, R145 ;  /* 0x000000ffffb37224 */ /* 0x000fe400078e0091 */
[----:B------:R-:W-:Y:S01]  /*4b40*/  IMAD.MOV.U32 R166, RZ, RZ, R148 ;  /* 0x000000ffffa67224 */ /* 0x000fe200078e0094 */
[----:B------:R-:W4:Y:S01]  /*4b50*/  MUFU.EX2 R156, R158 ;  /* 0x0000009e009c7308 */ /* 0x000f220000000800 */
[----:B------:R-:W-:Y:S03]  /*4b60*/  IMAD.MOV.U32 R165, RZ, RZ, R149 ;  /* 0x000000ffffa57224 */ /* 0x000fe600078e0095 */
[----:B------:R-:W1:Y:S06]  /*4b70*/  LDSM.16.M88.4 R144, [R3+0x5080] ;  /* 0x005080000390783b */ /* 0x000e6c0000000200 */
[----:B------:R-:W1:Y:S02]  /*4b80*/  MUFU.EX2 R157, R159 ;  /* 0x0000009f009d7308 */ /* 0x000e640000000800 */
[----:B------:R-:W1:Y:S08]  /*4b90*/  LDSM.16.M88.4 R148, [R3+0x6080] ;  /* 0x006080000394783b */ /* 0x000e700000000200 */
[----:B------:R-:W1:Y:S01]  /*4ba0*/  MUFU.EX2 R158, R178 ;  /* 0x000000b2009e7308 */ /* 0x000e620000000800 */
[-C--:B--2---:R-:W-:Y:S09]  /*4bb0*/  HMMA.16816.F32 R4, R132, R136.reuse, R4 ;  /* 0x000000888404723c */ /* 0x084ff20000001804 */
[----:B------:R2:W-:Y:S01]  /*4bc0*/  MUFU.EX2 R178, R0 ;  /* 0x0000000000b27308 */ /* 0x0005e20000000800 */
[C---:B---3--:R-:W-:Y:S09]  /*4bd0*/  HMMA.16816.F32 R8, R140.reuse, R136, R8 ;  /* 0x000000888c08723c */ /* 0x048ff20000001808 */
[----:B------:R-:W3:Y:S01]  /*4be0*/  MUFU.EX2 R159, R179 ;  /* 0x000000b3009f7308 */ /* 0x000ee20000000800 */
[-C--:B------:R-:W-:Y:S09]  /*4bf0*/  HMMA.16816.F32 R12, R140, R138.reuse, R12 ;  /* 0x0000008a8c0c723c */ /* 0x080ff2000000180c */
[----:B------:R-:W-:Y:S01]  /*4c00*/  MUFU.EX2 R177, R177 ;  /* 0x000000b100b17308 */ /* 0x000fe20000000800 */
[C---:B------:R-:W-:Y:S01]  /*4c10*/  HMMA.16816.F32 R16, R132.reuse, R138, R16 ;  /* 0x0000008a8410723c */ /* 0x040fe20000001810 */
[----:B------:R-:W3:Y:S07]  /*4c20*/  LDSM.16.M88.4 R136, [R3+0x7080] ;  /* 0x007080000388783b */ /* 0x000eee0000000200 */
[-C--:B-1----:R-:W-:Y:S01]  /*4c30*/  HMMA.16816.F32 R20, R132, R144.reuse, R20 ;  /* 0x000000908414723c */ /* 0x082fe20000001814 */
[----:B--2---:R1:W5:Y:S01]  /*4c40*/  LDL.LU R0, [R1] ;  /* 0x0000000001007983 */ /* 0x0043620000300800 */
[----:B------:R-:W2:Y:S06]  /*4c50*/  MUFU.EX2 R164, R164 ;  /* 0x000000a400a47308 */ /* 0x000eac0000000800 */
[C---:B------:R-:W-:Y:S04]  /*4c60*/  HMMA.16816.F32 R24, R140.reuse, R144, R24 ;  /* 0x000000908c18723c */ /* 0x040fe80000001818 */
[----:B------:R1:W-:Y:S04]  /*4c70*/  MUFU.EX2 R179, R205 ;  /* 0x000000cd00b37308 */ /* 0x0003e80000000800 */
[-C--:B------:R-:W-:Y:S06]  /*4c80*/  HMMA.16816.F32 R28, R140, R146.reuse, R28 ;  /* 0x000000928c1c723c */ /* 0x080fec000000181c */
[----:B------:R-:W2:Y:S02]  /*4c90*/  MUFU.EX2 R165, R165 ;  /* 0x000000a500a57308 */ /* 0x000ea40000000800 */
[C---:B------:R-:W-:Y:S01]  /*4ca0*/  HMMA.16816.F32 R32, R132.reuse, R146, R32 ;  /* 0x000000928420723c */ /* 0x040fe20000001820 */
[----:B------:R-:W-:Y:S07]  /*4cb0*/  LDSM.16.M88.4 R144, [R152] ;  /* 0x000000009890783b */ /* 0x000fee0000000200 */
[-C--:B------:R-:W-:Y:S01]  /*4cc0*/  HMMA.16816.F32 R36, R132, R148.reuse, R36 ;  /* 0x000000948424723c */ /* 0x080fe20000001824 */
[----:B------:R-:W-:Y:S01]  /*4cd0*/  LDSM.16.M88.4 R152, [R152+0x2000] ;  /* 0x002000009898783b */ /* 0x000fe20000000200 */
[----:B------:R-:W2:Y:S02]  /*4ce0*/  MUFU.EX2 R166, R166 ;  /* 0x000000a600a67308 */ /* 0x000ea40000000800 */
[----:B-1----:R-:W-:Y:S04]  /*4cf0*/  IMAD.MOV.U32 R205, RZ, RZ, 0x40 ;  /* 0x00000040ffcd7424 */ /* 0x002fe800078e00ff */
[C---:B------:R-:W-:Y:S04]  /*4d00*/  HMMA.16816.F32 R40, R140.reuse, R148, R40 ;  /* 0x000000948c28723c */ /* 0x040fe80000001828 */
[----:B------:R-:W-:Y:S04]  /*4d10*/  MUFU.EX2 R167, R167 ;  /* 0x000000a700a77308 */ /* 0x000fe80000000800 */
[-C--:B------:R-:W-:Y:S06]  /*4d20*/  HMMA.16816.F32 R44, R140, R150.reuse, R44 ;  /* 0x000000968c2c723c */ /* 0x080fec000000182c */
[----:B------:R-:W-:Y:S02]  /*4d30*/  MUFU.EX2 R168, R168 ;  /* 0x000000a800a87308 */ /* 0x000fe40000000800 */
[C---:B------:R-:W-:Y:S01]  /*4d40*/  HMMA.16816.F32 R48, R132.reuse, R150, R48 ;  /* 0x000000968430723c */ /* 0x040fe20000001830 */
[----:B------:R-:W1:Y:S07]  /*4d50*/  LDSM.16.M88.4 R148, [R2+0x4080] ;  /* 0x004080000294783b */ /* 0x000e6e0000000200 */
[-C--:B---3--:R-:W-:Y:S01]  /*4d60*/  HMMA.16816.F32 R52, R132, R136.reuse, R52 ;  /* 0x000000888434723c */ /* 0x088fe20000001834 */
[----:B------:R-:W-:Y:S07]  /*4d70*/  MUFU.EX2 R237, R237 ;  /* 0x000000ed00ed7308 */ /* 0x000fee0000000800 */
[C---:B------:R-:W-:Y:S03]  /*4d80*/  HMMA.16816.F32 R56, R140.reuse, R136, R56 ;  /* 0x000000888c38723c */ /* 0x040fe60000001838 */
[----:B------:R-:W3:Y:S05]  /*4d90*/  MUFU.EX2 R236, R236 ;  /* 0x000000ec00ec7308 */ /* 0x000eea0000000800 */
[-C--:B------:R-:W-:Y:S01]  /*4da0*/  HMMA.16816.F32 R60, R140, R138.reuse, R60 ;  /* 0x0000008a8c3c723c */ /* 0x080fe2000000183c */
[----:B------:R-:W-:Y:S04]  /*4db0*/  LDSM.16.M88.4 R140, [R2+0x7080] ;  /* 0x00708000028c783b */ /* 0x000fe80000000200 */
[----:B------:R-:W-:Y:S03]  /*4dc0*/  MUFU.EX2 R239, R239 ;  /* 0x000000ef00ef7308 */ /* 0x000fe60000000800 */
[----:B------:R-:W-:Y:S01]  /*4dd0*/  HMMA.16816.F32 R64, R132, R138, R64 ;  /* 0x0000008a8440723c */ /* 0x000fe20000001840 */
[----:B------:R-:W2:Y:S06]  /*4de0*/  LDSM.16.M88.4 R132, [R2+0x5080] ;  /* 0x005080000284783b */ /* 0x000eac0000000200 */
[----:B------:R-:W2:Y:S01]  /*4df0*/  MUFU.EX2 R234, R234 ;  /* 0x000000ea00ea7308 */ /* 0x000ea20000000800 */
[-C--:B-1----:R-:W-:Y:S01]  /*4e00*/  HMMA.16816.F32 R4, R144, R148.reuse, R4 ;  /* 0x000000949004723c */ /* 0x082fe20000001804 */
[----:B------:R-:W1:Y:S07]  /*4e10*/  LDSM.16.M88.4 R136, [R2+0x6080] ;  /* 0x006080000288783b */ /* 0x000e6e0000000200 */
[C---:B------:R-:W-:Y:S01]  /*4e20*/  HMMA.16816.F32 R8, R152.reuse, R148, R8 ;  /* 0x000000949808723c */ /* 0x040fe20000001808 */
[----:B------:R-:W-:Y:S06]  /*4e30*/  MUFU.EX2 R233, R233 ;  /* 0x000000e900e97308 */ /* 0x000fec0000000800 */
[----:B------:R-:W-:Y:S01]  /*4e40*/  IMAD.U32 R148, RZ, RZ, UR5 ;  /* 0x00000005ff947e24 */ /* 0x000fe2000f8e00ff */
[-C--:B------:R-:W-:Y:S03]  /*4e50*/  HMMA.16816.F32 R12, R152, R150.reuse, R12 ;  /* 0x00000096980c723c */ /* 0x080fe6000000180c */
[----:B------:R-:W1:Y:S01]  /*4e60*/  MUFU.EX2 R232, R232 ;  /* 0x000000e800e87308 */ /* 0x000e620000000800 */
[----:B------:R-:W-:Y:S04]  /*4e70*/  IMAD R148, R148, 0x80, R200 ;  /* 0x0000008094947824 */ /* 0x000fe800078e02c8 */
[C---:B------:R-:W-:Y:S01]  /*4e80*/  HMMA.16816.F32 R16, R144.reuse, R150, R16 ;  /* 0x000000969010723c */ /* 0x040fe20000001810 */
[----:B------:R-:W3:Y:S04]  /*4e90*/  LDS R149, [R148.X4+0x18480] ;  /* 0x0184800094957984 */ /* 0x000ee80000004800 */
[----:B------:R-:W-:Y:S03]  /*4ea0*/  MUFU.EX2 R169, R169 ;  /* 0x000000a900a97308 */ /* 0x000fe60000000800 */
[-C--:B--2---:R-:W-:Y:S07]  /*4eb0*/  HMMA.16816.F32 R20, R144, R132.reuse, R20 ;  /* 0x000000849014723c */ /* 0x084fee0000001814 */
[----:B------:R-:W-:Y:S01]  /*4ec0*/  MUFU.EX2 R170, R170 ;  /* 0x000000aa00aa7308 */ /* 0x000fe20000000800 */
[C---:B------:R-:W-:Y:S08]  /*4ed0*/  HMMA.16816.F32 R24, R152.reuse, R132, R24 ;  /* 0x000000849818723c */ /* 0x040ff00000001818 */
[-C--:B------:R-:W-:Y:S01]  /*4ee0*/  HMMA.16816.F32 R28, R152, R134.reuse, R28 ;  /* 0x00000086981c723c */ /* 0x080fe2000000181c */
[----:B------:R-:W2:Y:S07]  /*4ef0*/  MUFU.EX2 R250, R250 ;  /* 0x000000fa00fa7308 */ /* 0x000eae0000000800 */
[C---:B------:R-:W-:Y:S03]  /*4f00*/  HMMA.16816.F32 R32, R144.reuse, R134, R32 ;  /* 0x000000869020723c */ /* 0x040fe60000001820 */
[----:B------:R-:W-:Y:S05]  /*4f10*/  MUFU.EX2 R171, R171 ;  /* 0x000000ab00ab7308 */ /* 0x000fea0000000800 */
[-C--:B-1----:R-:W-:Y:S04]  /*4f20*/  HMMA.16816.F32 R36, R144, R136.reuse, R36 ;  /* 0x000000889024723c */ /* 0x082fe80000001824 */
[--C-:B---3--:R-:W-:Y:S01]  /*4f30*/  FADD.FTZ R5, R5, -R149.reuse ;  /* 0x8000009505057221 */ /* 0x108fe20000010000 */
[----:B------:R-:W-:Y:S01]  /*4f40*/  MUFU.EX2 R172, R172 ;  /* 0x000000ac00ac7308 */ /* 0x000fe20000000800 */
[--C-:B------:R-:W-:Y:S02]  /*4f50*/  FADD.FTZ R4, R4, -R149.reuse ;  /* 0x8000009504047221 */ /* 0x100fe40000010000 */
[C---:B------:R-:W-:Y:S04]  /*4f60*/  HMMA.16816.F32 R40, R152.reuse, R136, R40 ;  /* 0x000000889828723c */ /* 0x040fe80000001828 */
[----:B----4-:R-:W-:Y:S01]  /*4f70*/  FMUL.FTZ R4, R156, R4 ;  /* 0x000000049c047220 */ /* 0x010fe20000410000 */
[C---:B------:R-:W-:Y:S01]  /*4f80*/  F2FP.PACK_AB R156, R157.reuse, R156 ;  /* 0x0000009c9d9c723e */ /* 0x040fe200000000ff */
[----:B------:R-:W-:Y:S01]  /*4f90*/  FMUL.FTZ R157, R157, R5 ;  /* 0x000000059d9d7220 */ /* 0x000fe20000410000 */
[----:B------:R-:W-:Y:S01]  /*4fa0*/  MUFU.EX2 R248, R248 ;  /* 0x000000f800f87308 */ /* 0x000fe20000000800 */
[----:B------:R-:W1:Y:S01]  /*4fb0*/  LDS R5, [R148.X4+0x184a0] ;  /* 0x0184a00094057984 */ /* 0x000e620000004800 */
[-C--:B------:R-:W-:Y:S03]  /*4fc0*/  HMMA.16816.F32 R44, R152, R138.reuse, R44 ;  /* 0x0000008a982c723c */ /* 0x080fe6000000182c */
[--C-:B------:R-:W-:Y:S01]  /*4fd0*/  FADD.FTZ R16, R16, -R149.reuse ;  /* 0x8000009510107221 */ /* 0x100fe20000010000 */
[----:B------:R-:W-:Y:S01]  /*4fe0*/  F2FP.PACK_AB R4, R157, R4 ;  /* 0x000000049d04723e */ /* 0x000fe200000000ff */
[--C-:B------:R-:W-:Y:S02]  /*4ff0*/  FADD.FTZ R20, R20, -R149.reuse ;  /* 0x8000009514147221 */ /* 0x100fe40000010000 */
[----:B------:R-:W-:Y:S01]  /*5000*/  FMUL.FTZ R16, R158, R16 ;  /* 0x000000109e107220 */ /* 0x000fe20000410000 */
[C---:B------:R-:W-:Y:S01]  /*5010*/  HMMA.16816.F32 R48, R144.reuse, R138, R48 ;  /* 0x0000008a9030723c */ /* 0x040fe20000001830 */
[----:B------:R-:W-:Y:S03]  /*5020*/  MUFU.EX2 R231, R231 ;  /* 0x000000e700e77308 */ /* 0x000fe60000000800 */
[----:B------:R-:W-:Y:S01]  /*5030*/  F2FP.PACK_AB R158, R159, R158 ;  /* 0x0000009e9f9e723e */ /* 0x000fe200000000ff */
[----:B------:R-:W-:Y:S01]  /*5040*/  FMUL.FTZ R20, R161, R20 ;  /* 0x00000014a1147220 */ /* 0x000fe20000410000 */
[----:B------:R-:W-:Y:S01]  /*5050*/  F2FP.PACK_AB R161, R162, R161 ;  /* 0x000000a1a2a1723e */ /* 0x000fe200000000ff */
[--C-:B------:R-:W-:Y:S01]  /*5060*/  FADD.FTZ R32, R32, -R149.reuse ;  /* 0x8000009520207221 */ /* 0x100fe20000010000 */
[-C--:B------:R-:W-:Y:S03]  /*5070*/  HMMA.16816.F32 R52, R144, R140.reuse, R52 ;  /* 0x0000008c9034723c */ /* 0x080fe60000001834 */
[----:B------:R-:W3:Y:S01]  /*5080*/  MUFU.EX2 R230, R230 ;  /* 0x000000e600e67308 */ /* 0x000ee20000000800 */
[----:B------:R-:W-:Y:S01]  /*5090*/  FMUL.FTZ R32, R163, R32 ;  /* 0x00000020a3207220 */ /* 0x000fe20000410000 */
[----:B------:R-:W-:Y:S01]  /*50a0*/  F2FP.PACK_AB R163, R164, R163 ;  /* 0x000000a3a4a3723e */ /* 0x000fe200000000ff */
[--C-:B------:R-:W-:Y:S02]  /*50b0*/  FADD.FTZ R36, R36, -R149.reuse ;  /* 0x8000009524247221 */ /* 0x100fe40000010000 */
[C---:B------:R-:W-:Y:S04]  /*50c0*/  HMMA.16816.F32 R56, R152.reuse, R140, R56 ;  /* 0x0000008c9838723c */ /* 0x040fe80000001838 */
[----:B------:R-:W-:Y:S01]  /*50d0*/  FMUL.FTZ R36, R165, R36 ;  /* 0x00000024a5247220 */ /* 0x000fe20000410000 */
[----:B------:R-:W-:Y:S01]  /*50e0*/  F2FP.PACK_AB R165, R166, R165 ;  /* 0x000000a5a6a5723e */ /* 0x000fe200000000ff */
[----:B------:R-:W-:Y:S01]  /*50f0*/  MUFU.EX2 R222, R222 ;  /* 0x000000de00de7308 */ /* 0x000fe20000000800 */
[--C-:B------:R-:W-:Y:S01]  /*5100*/  FADD.FTZ R17, R17, -R149.reuse ;  /* 0x8000009511117221 */ /* 0x100fe20000010000 */
[-C--:B------:R-:W-:Y:S04]  /*5110*/  HMMA.16816.F32 R60, R152, R142.reuse, R60 ;  /* 0x0000008e983c723c */ /* 0x080fe8000000183c */
[----:B------:R-:W-:Y:S01]  /*5120*/  FADD.FTZ R48, R48, -R149 ;  /* 0x8000009530307221 */ /* 0x000fe20000010000 */
[----:B------:R-:W-:Y:S01]  /*5130*/  IADD3 R140, R186, UR4, RZ ;  /* 0x00000004ba8c7c10 */ /* 0x000fe2000fffe0ff */
[----:B------:R-:W-:Y:S02]  /*5140*/  FMUL.FTZ R17, R159, R17 ;  /* 0x000000119f117220 */ /* 0x000fe40000410000 */
[--C-:B-1----:R-:W-:Y:S01]  /*5150*/  FADD.FTZ R6, R6, -R5.reuse ;  /* 0x8000000506067221 */ /* 0x102fe20000010000 */
[----:B------:R-:W-:Y:S01]  /*5160*/  HMMA.16816.F32 R64, R144, R142, R64 ;  /* 0x0000008e9040723c */ /* 0x000fe20000001840 */
[----:B------:R-:W1:Y:S03]  /*5170*/  MUFU.EX2 R221, R221 ;  /* 0x000000dd00dd7308 */ /* 0x000e660000000800 */
        /* <DEDUP_REMOVED lines=8> */
[----:B------:R-:W4:Y:S01]  /*5200*/  LDS R7, [R148.X4+0x18580] ;  /* 0x0185800094077984 */ /* 0x000f220000004800 */
[----:B------:R-:W-:Y:S02]  /*5210*/  IMAD.SHL.U32 R144, R187, 0x2, RZ ;  /* 0x00000002bb907824 */ /* 0x000fe400078e00ff */
[----:B------:R-:W-:Y:S01]  /*5220*/  FMUL.FTZ R18, R175, R18 ;  /* 0x00000012af127220 */ /* 0x000fe20000410000 */
[----:B------:R-:W1:Y:S01]  /*5230*/  LDS R148, [R148.X4+0x185a0] ;  /* 0x0185a00094947984 */ /* 0x000e620000004800 */
        /* <DEDUP_REMOVED lines=24> */
[--C-:B----4-:R-:W-:Y:S02]  /*53c0*/  FADD.FTZ R8, R8, -R7.reuse ;  /* 0x8000000708087221 */ /* 0x110fe40000010000 */
        /* <DEDUP_REMOVED lines=15> */
[----:B-1----:R-:W-:Y:S01]  /*54c0*/  F2FP.PACK_AB R5, R215, R216 ;  /* 0x000000d8d705723e */ /* 0x002fe200000000ff */
        /* <DEDUP_REMOVED lines=33> */
[----:B--2---:R-:W-:Y:S01]  /*56e0*/  FMUL.FTZ R55, R250, R55 ;  /* 0x00000037fa377220 */ /* 0x004fe20000410000 */
        /* <DEDUP_REMOVED lines=20> */
[----:B----4-:R-:W-:Y:S01]  /*5830*/  F2FP.PACK_AB R5, R229, R212 ;  /* 0x000000d4e505723e */ /* 0x010fe200000000ff */
        /* <DEDUP_REMOVED lines=300> */
.L_x_1236:
        /* <DEDUP_REMOVED lines=290> */
.L_x_1216:
[----:B------:R-:W-:Y:S05]  /*7d20*/  @P1 EXIT ;  /* 0x000000000000194d */ /* 0x000fea0003800000 */
[----:B------:R-:W-:Y:S01]  /*7d30*/  MOV R0, 0x1 ;  /* 0x0000000100007802 */ /* 0x000fe20000000f00 */
[----:B------:R-:W-:Y:S01]  /*7d40*/  USHF.L.U32 UR5, UR22, 0xd, URZ ;  /* 0x0000000d16057899 */ /* 0x000fe2000800063f */
[----:B------:R-:W-:Y:S02]  /*7d50*/  BAR.SYNC.DEFER_BLOCKING 0x1, 0x100 ;  /* 0x0044000000007b1d */ /* 0x000fe40000010000 */
[----:B------:R-:W-:Y:S01]  /*7d60*/  ISETP.NE.AND P1, PT, R0, c[0x0][0x338], PT ;  /* 0x0000ce0000007a0c */ /* 0x000fe20003f25270 */
[----:B------:R-:W-:-:S02]  /*7d70*/  USHF.R.S32.HI UR4, URZ, 0x1f, UR5 ;  /* 0x0000001f3f047899 */ /* 0x000fc40008011405 */
[C---:B------:R-:W-:Y:S01]  /*7d80*/  IADD3 R4, P0, R190.reuse, UR5, RZ ;  /* 0x00000005be047c10 */ /* 0x040fe2000ff1e0ff */
[----:B------:R-:W1:Y:S03]  /*7d90*/  S2R R0, SR_CTAID.Z ;  /* 0x0000000000007919 */ /* 0x000e660000002700 */
[----:B------:R-:W-:-:S06]  /*7da0*/  LEA.HI.X.SX32 R5, R190, UR4, 0x1, P0 ;  /* 0x00000004be057c11 */ /* 0x000fcc00080f0eff */
        /* <DEDUP_REMOVED lines=9> */
[----:B-1----:R-:W-:Y:S02]  /*7e40*/  SHF.R.S32.HI R3, RZ, 0x1f, R0 ;  /* 0x0000001fff037819 */ /* 0x002fe40000011400 */
        /* <DEDUP_REMOVED lines=79> */
.L_x_1238:
        /* <DEDUP_REMOVED lines=12> */
.L_x_1837:


//--------------------- .text._ZN7cutlass13device_kernelIN5flash19enable_sm80_to_sm89INS1_16FlashAttnBwdSm80INS1_25CollectiveMainloopBwdSm80ILi2ELi2EN4cute5tupleIJNS5_1CILi128EEES8_NS7_ILi64EEEEEENS_6half_tEfNS_4arch4Sm80ELb0ELb1ELb0ELb0ELb1ELb0ELb0ELb0ELi2ELi4ELi4ELi4ELb0EEENS1_24CollectiveEpilogueBwdGQAISA_fSD_Li256ELb0ELb1EEENS1_19SingleTileSchedulerILb0ELb0ELb0ELi128EEEEEEEEEvNT_6ParamsE --------------------------
	.section	.text._ZN7cutlass13device_kernelIN5flash19enable_sm80_to_sm89INS1_16FlashAttnBwdSm80INS1_25CollectiveMainloopBwdSm80ILi2ELi2EN4cute5tupleIJNS5_1CILi128EEES8_NS7_ILi64EEEEEENS_6half_tEfNS_4arch4Sm80ELb0ELb1ELb0ELb0ELb1ELb0ELb0ELb0ELi2ELi4ELi4ELi4ELb0EEENS1_24CollectiveEpilogueBwdGQAISA_fSD_Li256ELb0ELb1EEENS1_19SingleTileSchedulerILb0ELb0ELb0ELi128EEEEEEEEEvNT_6ParamsE,"ax",@progbits
	.sectioninfo	@"SHI_REGISTERS=255"
	.align	128
.text._ZN7cutlass13device_kernelIN5flash19enable_sm80_to_sm89INS1_16FlashAttnBwdSm80INS1_25CollectiveMainloopBwdSm80ILi2ELi2EN4cute5tupleIJNS5_1CILi128EEES8_NS7_ILi64EEEEEENS_6half_tEfNS_4arch4Sm80ELb0ELb1ELb0ELb0ELb1ELb0ELb0ELb0ELi2ELi4ELi4ELi4ELb0EEENS1_24CollectiveEpilogueBwdGQAISA_fSD_Li256ELb0ELb1EEENS1_19SingleTileSchedulerILb0ELb0ELb0ELi128EEEEEEEEEvNT_6ParamsE:
        .type           _ZN7cutlass13device_kernelIN5flash19enable_sm80_to_sm89INS1_16FlashAttnBwdSm80INS1_25CollectiveMainloopBwdSm80ILi2ELi2EN4cute5tupleIJNS5_1CILi128EEES8_NS7_ILi64EEEEEENS_6half_tEfNS_4arch4Sm80ELb0ELb1ELb0ELb0ELb1ELb0ELb0ELb0ELi2ELi4ELi4ELi4ELb0EEENS1_24CollectiveEpilogueBwdGQAISA_fSD_Li256ELb0ELb1EEENS1_19SingleTileSchedulerILb0ELb0ELb0ELi128EEEEEEEEEvNT_6ParamsE,@function
        .size           _ZN7cutlass13device_kernelIN5flash19enable_sm80_to_sm89INS1_16FlashAttnBwdSm80INS1_25CollectiveMainloopBwdSm80ILi2ELi2EN4cute5tupleIJNS5_1CILi128EEES8_NS7_ILi64EEEEEENS_6half_tEfNS_4arch4Sm80ELb0ELb1ELb0ELb0ELb1ELb0ELb0ELb0ELi2ELi4ELi4ELi4ELb0EEENS1_24CollectiveEpilogueBwdGQAISA_fSD_Li256ELb0ELb1EEENS1_19SingleTileSchedulerILb0ELb0ELb0ELi128EEEEEEEEEvNT_6ParamsE,(.L_x_1838 - _ZN7cutlass13device_kernelIN5flash19enable_sm80_to_sm89INS1_16FlashAttnBwdSm80INS1_25CollectiveMainloopBwdSm80ILi2ELi2EN4cute5tupleIJNS5_1CILi128EEES8_NS7_ILi64EEEEEENS_6half_tEfNS_4arch4Sm80ELb0ELb1ELb0ELb0ELb1ELb0ELb0ELb0ELi2ELi4ELi4ELi4ELb0EEENS1_24CollectiveEpilogueBwdGQAISA_fSD_Li256ELb0ELb1EEENS1_19SingleTileSchedulerILb0ELb0ELb0ELi128EEEEEEEEEvNT_6ParamsE)
        .other          _ZN7cutlass13device_kernelIN5flash19enable_sm80_to_sm89INS1_16FlashAttnBwdSm80INS1_25CollectiveMainloopBwdSm80ILi2ELi2EN4cute5tupleIJNS5_1CILi128EEES8_NS7_ILi64EEEEEENS_6half_tEfNS_4arch4Sm80ELb0ELb1ELb0ELb0ELb1ELb0ELb0ELb0ELi2ELi4ELi4ELi4ELb0EEENS1_24CollectiveEpilogueBwdGQAISA_fSD_Li256ELb0ELb1EEENS1_19SingleTileSchedulerILb0ELb0ELb0ELi128EEEEEEEEEvNT_6ParamsE,@"STO_CUDA_ENTRY STV_DEFAULT"
_ZN7cutlass13device_kernelIN5flash19enable_sm80_to_sm89INS1_16FlashAttnBwdSm80INS1_25CollectiveMainloopBwdSm80ILi2ELi2EN4cute5tupleIJNS5_1CILi128EEES8_NS7_ILi64EEEEEENS_6half_tEfNS_4arch4Sm80ELb0ELb1ELb0ELb0ELb1ELb0ELb0ELb0ELi2ELi4ELi4ELi4ELb0EEENS1_24CollectiveEpilogueBwdGQAISA_fSD_Li256ELb0ELb1EEENS1_19SingleTileSchedulerILb0ELb0ELb0ELi128EEEEEEEEEvNT_6ParamsE:
        /* <DEDUP_REMOVED lines=27> */
.L_x_1239:
        /* <DEDUP_REMOVED lines=186> */
[----:B------:R-:W-:Y:S01]  /*0d50*/  USHF.L.U32 UR29, UR6, 0x6, URZ ;  /* 0x00000006061d7899 */ /* 0x000fe2000800063f */
[----:B------:R-:W-:Y:S01]  /*0d60*/  IMAD R5, R56, c[0x0][0x28c], R5 ;  /* 0x0000a30038057a24 */ /* 0x000fe200078e0205 */
[----:B------:R-:W-:Y:S01]  /*0d70*/  USHF.L.U64.HI UR7, UR6, UR30, UR7 ;  /* 0x0000001e06077299 */ /* 0x000fe20008010207 */
[----:B------:R-:W-:Y:S01]  /*0d80*/  IMAD R2, R2, c[0x0][0x210], RZ ;  /* 0x0000840002027a24 */ /* 0x000fe200078e02ff */
[----:B------:R-:W-:Y:S01]  /*0d90*/  IADD3 R189, R7, 0x10080, RZ ;  /* 0x0001008007bd7810 */ /* 0x000fe20007ffe0ff */
[----:B------:R-:W-:Y:S01]  /*0da0*/  IMAD R188, R193, c[0x0][0x208], RZ ;  /* 0x00008200c1bc7a24 */ /* 0x000fe200078e02ff */
[----:B-1----:R-:W-:Y:S01]  /*0db0*/  IADD3 R14, P1, R18, UR23, RZ ;  /* 0x00000017120e7c10 */ /* 0x002fe2000ff3e0ff */
[C---:B------:R-:W-:Y:S01]  /*0dc0*/  IMAD R2, R56.reuse, c[0x0][0x214], R2 ;  /* 0x0000850038027a24 */ /* 0x040fe200078e0202 */
[----:B------:R-:W-:Y:S01]  /*0dd0*/  UMOV UR6, 0x7 ;  /* 0x0000000700067882 */ /* 0x000fe20000000000 */
[----:B------:R-:W-:Y:S01]  /*0de0*/  IMAD.WIDE.U32 R56, R56, c[0x0][0x210], R198 ;  /* 0x0000840038387a25 */ /* 0x000fe200078e00c6 */
[----:B------:R-:W-:-:S02]  /*0df0*/  IADD3.X R15, R19, UR22, RZ, P1, !PT ;  /* 0x00000016130f7c10 */ /* 0x000fc40008ffe4ff */
[----:B------:R-:W-:Y:S01]  /*0e00*/  ISETP.GE.OR P1, PT, R198, c[0x0][0x1cc], !P3 ;  /* 0x00007300c6007a0c */ /* 0x000fe20005f26670 */
[----:B------:R-:W-:Y:S01]  /*0e10*/  IMAD R188, R192, c[0x0][0x20c], R188 ;  /* 0x00008300c0bc7a24 */ /* 0x000fe200078e02bc */
[----:B------:R-:W-:Y:S01]  /*0e20*/  ISETP.GE.OR P3, PT, R198, c[0x0][0x19c], !P3 ;  /* 0x00006700c6007a0c */ /* 0x000fe20005f66670 */
[----:B------:R-:W-:-:S10]  /*0e30*/  IMAD.IADD R2, R57, 0x1, R2 ;  /* 0x0000000139027824 */ /* 0x000fd400078e0202 */
[----:B------:R1:W-:Y:S01]  /*0e40*/  LDGSTS.E.BYPASS.LTC128B.128 [R7+0x6080], [R14.64], !P1 ;  /* 0x060800000e077fae */ /* 0x0003e2000c901d54 */
[----:B------:R-:W-:-:S04]  /*0e50*/  IADD3 R6, P1, R12, UR32, RZ ;  /* 0x000000200c067c10 */ /* 0x000fc8000ff3e0ff */
        /* <DEDUP_REMOVED lines=20> */
[----:B------:R-:W-:Y:S01]  /*0fa0*/  ULDC.64 UR4, c[0x0][0x208] ;  /* 0x0000820000047ab9 */ /* 0x000fe20000000a00 */
[----:B------:R-:W-:Y:S01]  /*0fb0*/  ISETP.GE.AND P5, PT, R198, c[0x0][0x1fc], PT ;  /* 0x00007f00c6007a0c */ /* 0x000fe20003fa6270 */
[----:B------:R-:W-:Y:S02]  /*0fc0*/  UIADD3 UR25, UR33, UR25, URZ ;  /* 0x0000001921197290 */ /* 0x000fe4000fffe03f */
[----:B------:R-:W-:Y:S02]  /*0fd0*/  USHF.L.U64.HI UR5, UR4, UR6, UR5 ;  /* 0x0000000604057299 */ /* 0x000fe40008010205 */
[----:B------:R-:W-:Y:S01]  /*0fe0*/  USHF.L.U32 UR6, UR4, 0x7, URZ ;  /* 0x0000000704067899 */ /* 0x000fe2000800063f */
[----:B-1----:R-:W-:-:S04]  /*0ff0*/  IADD3 R14, P0, R18, UR29, RZ ;  /* 0x0000001d120e7c10 */ /* 0x002fc8000ff1e0ff */
[----:B------:R-:W-:Y:S02]  /*1000*/  IADD3.X R15, R19, UR7, RZ, P0, !PT ;  /* 0x00000007130f7c10 */ /* 0x000fe400087fe4ff */
[----:B--2---:R-:W-:Y:S02]  /*1010*/  IADD3 R10, P1, R14, UR29, RZ ;  /* 0x0000001d0e0a7c10 */ /* 0x004fe4000ff3e0ff */
[----:B------:R-:W-:Y:S01]  /*1020*/  ISETP.LT.OR P0, PT, R0, 0x1, P6 ;  /* 0x000000010000780c */ /* 0x000fe20003701670 */
[----:B------:R1:W-:Y:S01]  /*1030*/  LDGSTS.E.BYPASS.LTC128B.128 [R7+0x2080], [R14.64], !P3 ;  /* 0x020800000e077fae */ /* 0x0003e2000d901d54 */
[----:B------:R-:W-:Y:S02]  /*1040*/  ISETP.GE.OR P3, PT, R198, c[0x0][0x19c], !P2 ;  /* 0x00006700c6007a0c */ /* 0x000fe40005766670 */
[----:B------:R-:W-:Y:S01]  /*1050*/  IADD3.X R11, R15, UR7, RZ, P1, !PT ;  /* 0x000000070f0b7c10 */ /* 0x000fe20008ffe4ff */
[----:B---3--:R-:W-:Y:S01]  /*1060*/  IMAD.WIDE.U32 R18, R192, c[0x0][0x208], RZ ;  /* 0x00008200c0127a25 */ /* 0x008fe200078e00ff */
[----:B------:R-:W-:-:S03]  /*1070*/  UIMAD UR7, UR5, UR19, URZ ;  /* 0x00000013050772a4 */ /* 0x000fc6000f8e023f */
[----:B------:R-:W-:Y:S01]  /*1080*/  IMAD.IADD R188, R19, 0x1, R188 ;  /* 0x0000000113bc7824 */ /* 0x000fe200078e02bc */
[----:B------:R-:W-:-:S03]  /*1090*/  UIMAD UR7, UR28, UR6, UR7 ;  /* 0x000000061c0772a4 */ /* 0x000fc6000f8e0207 */
[----:B------:R-:W-:Y:S02]  /*10a0*/  ULDC UR28, c[0x0][0x20c] ;  /* 0x00008300001c7ab9 */ /* 0x000fe40000000800 */
[----:B------:R2:W-:Y:S01]  /*10b0*/  LDGSTS.E.BYPASS.LTC128B.128 [R7+0x3080], [R10.64], !P3 ;  /* 0x030800000a077fae */ /* 0x0005e2000d901d54 */
[----:B------:R-:W-:Y:S01]  /*10c0*/  ISETP.LT.OR P3, PT, R0, 0x21, P6 ;  /* 0x000000210000780c */ /* 0x000fe20003761670 */
[----:B------:R-:W-:Y:S02]  /*10d0*/  USHF.L.U64.HI UR30, UR4, UR30, UR28 ;  /* 0x0000001e041e7299 */ /* 0x000fe4000801021c */
        /* <DEDUP_REMOVED lines=16> */
[----:B------:R-:W-:Y:S01]  /*11e0*/  USHF.L.U32 UR7, UR4, 0x6, URZ ;  /* 0x0000000604077899 */ /* 0x000fe2000800063f */
[----:B------:R-:W-:Y:S01]  /*11f0*/  IADD3 R20, P1, R22, UR23, RZ ;  /* 0x0000001716147c10 */ /* 0x000fe2000ff3e0ff */
[----:B------:R-:W-:Y:S01]  /*1200*/  UIADD3 UR4, UR19, 0x1, URZ ;  /* 0x0000000113047890 */ /* 0x000fe2000fffe03f */
[----:B------:R-:W-:-:S02]  /*1210*/  ISETP.LT.OR P3, PT, R0, 0x41, P6 ;  /* 0x000000410000780c */ /* 0x000fc40003761670 */
[----:B------:R-:W-:Y:S01]  /*1220*/  IADD3.X R21, R23, UR22, RZ, P1, !PT ;  /* 0x0000001617157c10 */ /* 0x000fe20008ffe4ff */
[----:B------:R-:W-:Y:S01]  /*1230*/  UISETP.GE.AND UP0, UPT, UR4, UR13, UPT ;  /* 0x0000000d0400728c */ /* 0x000fe2000bf06270 */
[----:B------:R-:W-:Y:S02]  /*1240*/  ISETP.LT.OR P1, PT, R0, 0x1, P5 ;  /* 0x000000010000780c */ /* 0x000fe40002f21670 */
[----:B------:R-:W-:Y:S02]  /*1250*/  LOP3.LUT R183, R183, 0xfffffffe, RZ, 0xc0, !PT ;  /* 0xfffffffeb7b77812 */ /* 0x000fe400078ec0ff */
[----:B------:R-:W-:-:S03]  /*1260*/  LOP3.LUT R11, R11, 0xfffffff0, RZ, 0xc0, !PT ;  /* 0xfffffff00b0b7812 */ /* 0x000fc600078ec0ff */
[----:B------:R-:W-:Y:S01]  /*1270*/  IMAD.IADD R183, R3, 0x1, -R183 ;  /* 0x0000000103b77824 */ /* 0x000fe200078e0ab7 */
[----:B------:R-:W-:Y:S01]  /*1280*/  LEA.HI R3, R9, R190, RZ, 0x5 ;  /* 0x000000be09037211 */ /* 0x000fe200078f28ff */
[----:B------:R2:W-:Y:S01]  /*1290*/  LDGSTS.E.BYPASS.LTC128B.128 [R7+0xa080], [R22.64], !P3 ;  /* 0x0a08000016077fae */ /* 0x0005e2000d901d54 */
[----:B------:R-:W-:Y:S01]  /*12a0*/  IMAD.IADD R11, R190, 0x1, -R11 ;  /* 0x00000001be0b7824 */ /* 0x000fe200078e0a0b */
[C---:B------:R-:W-:Y:S01]  /*12b0*/  ISETP.LT.OR P3, PT, R0.reuse, 0x41, P5 ;  /* 0x000000410000780c */ /* 0x040fe20002f61670 */
        /* <DEDUP_REMOVED lines=87> */
.L_x_1242:
[----:B--2---:R-:W-:Y:S05]  /*1830*/  BSYNC B0 ;  /* 0x0000000000007941 */ /* 0x004fea0003800000 */
.L_x_1241:
        /* <DEDUP_REMOVED lines=44> */
[----:B------:R-:W-:Y:S01]  /*1b00*/  CS2R R126, SRZ ;  /* 0x00000000007e7805 */ /* 0x000fe2000001ff00 */
[----:B------:R-:W-:Y:S01]  /*1b10*/  LEA.HI R202, R11, R11, RZ, 0x1 ;  /* 0x0000000b0bca7211 */ /* 0x000fe200078f08ff */
[----:B------:R-:W-:Y:S01]  /*1b20*/  CS2R R124, SRZ ;  /* 0x00000000007c7805 */ /* 0x000fe2000001ff00 */
[----:B------:R-:W-:Y:S01]  /*1b30*/  R2P PR, R8, 0x6 ;  /* 0x0000000608007804 */ /* 0x000fe20000000000 */
[----:B------:R-:W-:Y:S01]  /*1b40*/  CS2R R130, SRZ ;  /* 0x0000000000827805 */ /* 0x000fe2000001ff00 */
[----:B------:R-:W-:Y:S01]  /*1b50*/  SHF.R.U32.HI R8, RZ, 0x3, R5 ;  /* 0x00000003ff087819 */ /* 0x000fe20000011605 */
[----:B------:R-:W-:Y:S01]  /*1b60*/  CS2R R128, SRZ ;  /* 0x0000000000807805 */ /* 0x000fe2000001ff00 */
[C---:B------:R-:W-:Y:S01]  /*1b70*/  LEA.HI.SX32 R197, R7.reuse, R13, 0x1e ;  /* 0x0000000d07c57211 */ /* 0x040fe200078ff2ff */
        /* <DEDUP_REMOVED lines=68> */
.L_x_1261:
        /* <DEDUP_REMOVED lines=123> */
.L_x_1245:
[----:B------:R-:W-:Y:S04]  /*2770*/  MOV R132, 0x1 ;  /* 0x0000000100847802 */ /* 0x000fe80000000f00 */
[----:B------:R-:W-:Y:S11]  /*2780*/  ISETP.NE.AND P1, PT, R132, c[0x0][0x2a8], PT ;  /* 0x0000aa0084007a0c */ /* 0x000ff60003f25270 */
[----:B------:R-:W-:Y:S02]  /*2790*/  @!UPT UIADD3 URZ, URZ, URZ, URZ ;  /* 0x0000003f3f3ff290 */ /* 0x000fe4000fffe03f */
[----:B------:R-:W-:Y:S05]  /*27a0*/  @P1 IMAD.HI.U32 R132, R134, c[0x0][0x2ac], RZ ;  /* 0x0000ab0086841a27 */ /* 0x000fea00078e00ff */
[----:B------:R-:W-:Y:S02]  /*27b0*/  @P1 SHF.R.U32.HI R134, RZ, c[0x0][0x2b0], R132 ;  /* 0x0000ac00ff861a19 */ /* 0x000fe40000011684 */
.L_x_1246:
[----:B------:R-:W-:Y:S05]  /*27c0*/  BSYNC B0 ;  /* 0x0000000000007941 */ /* 0x000fea0003800000 */
.L_x_1244:
[----:B------:R-:W-:Y:S04]  /*27d0*/  IMAD.MOV.U32 R132, RZ, RZ, c[0x0][0x2a8] ;  /* 0x0000aa00ff847624 */ /* 0x000fe800078e00ff */
[----:B------:R-:W-:Y:S04]  /*27e0*/  IMAD R134, R134, R132, -UR29 ;  /* 0x8000001d86867e24 */ /* 0x000fe8000f8e0284 */
[----:B------:R-:W-:Y:S05]  /*27f0*/  IMAD.IADD R134, R134, 0x1, -R202 ;  /* 0x0000000186867824 */ /* 0x000fea00078e0aca */
[----:B------:R-:W-:Y:S02]  /*2800*/  IADD3 R132, R134, c[0x0][0x2a8], RZ ;  /* 0x0000aa0086847a10 */ /* 0x000fe40007ffe0ff */
[----:B------:R-:W-:Y:S02]  /*2810*/  IMNMX R215, R215, R134, !PT ;  /* 0x00000086d7d77217 */ /* 0x000fe40007800200 */
[----:B------:R-:W-:Y:S02]  /*2820*/  IMNMX R214, R214, R132, PT ;  /* 0x00000084d6d67217 */ /* 0x000fe40003800200 */
.L_x_1243:
        /* <DEDUP_REMOVED lines=19> */
.L_x_1249:
[----:B------:R-:W-:Y:S04]  /*2960*/  MOV R132, 0x1 ;  /* 0x0000000100847802 */ /* 0x000fe80000000f00 */
[----:B------:R-:W-:Y:S11]  /*2970*/  ISETP.NE.AND P1, PT, R132, c[0x0][0x2a8], PT ;  /* 0x0000aa0084007a0c */ /* 0x000ff60003f25270 */
[----:B------:R-:W-:Y:S02]  /*2980*/  @!UPT UIADD3 URZ, URZ, URZ, URZ ;  /* 0x0000003f3f3ff290 */ /* 0x000fe4000fffe03f */
[----:B------:R-:W-:Y:S05]  /*2990*/  @P1 IMAD.HI.U32 R132, R134, c[0x0][0x2ac], RZ ;  /* 0x0000ab0086841a27 */ /* 0x000fea00078e00ff */
[----:B------:R-:W-:Y:S02]  /*29a0*/  @P1 SHF.R.U32.HI R134, RZ, c[0x0][0x2b0], R132 ;  /* 0x0000ac00ff861a19 */ /* 0x000fe40000011684 */
.L_x_1250:
[----:B------:R-:W-:Y:S05]  /*29b0*/  BSYNC B0 ;  /* 0x0000000000007941 */ /* 0x000fea0003800000 */
.L_x_1248:
[----:B------:R-:W-:Y:S04]  /*29c0*/  IMAD.MOV.U32 R132, RZ, RZ, c[0x0][0x2a8] ;  /* 0x0000aa00ff847624 */ /* 0x000fe800078e00ff */
[----:B------:R-:W-:Y:S04]  /*29d0*/  IMAD R134, R134, R132, -UR29 ;  /* 0x8000001d86867e24 */ /* 0x000fe8000f8e0284 */
[----:B------:R-:W-:Y:S05]  /*29e0*/  IMAD.IADD R134, R134, 0x1, -R202 ;  /* 0x0000000186867824 */ /* 0x000fea00078e0aca */
[----:B------:R-:W-:Y:S02]  /*29f0*/  IADD3 R132, R134, c[0x0][0x2a8], RZ ;  /* 0x0000aa0086847a10 */ /* 0x000fe40007ffe0ff */
[----:B------:R-:W-:Y:S02]  /*2a00*/  IMNMX R213, R213, R134, !PT ;  /* 0x00000086d5d57217 */ /* 0x000fe40007800200 */
[----:B------:R-:W-:Y:S02]  /*2a10*/  IMNMX R212, R212, R132, PT ;  /* 0x00000084d4d47217 */ /* 0x000fe40003800200 */
.L_x_1247:
        /* <DEDUP_REMOVED lines=19> */
.L_x_1253:
[----:B------:R-:W-:Y:S04]  /*2b50*/  MOV R132, 0x1 ;  /* 0x0000000100847802 */ /* 0x000fe80000000f00 */
[----:B------:R-:W-:Y:S11]  /*2b60*/  ISETP.NE.AND P1, PT, R132, c[0x0][0x2a8], PT ;  /* 0x0000aa0084007a0c */ /* 0x000ff60003f25270 */
[----:B------:R-:W-:Y:S02]  /*2b70*/  @!UPT UIADD3 URZ, URZ, URZ, URZ ;  /* 0x0000003f3f3ff290 */ /* 0x000fe4000fffe03f */
[----:B------:R-:W-:Y:S05]  /*2b80*/  @P1 IMAD.HI.U32 R132, R134, c[0x0][0x2ac], RZ ;  /* 0x0000ab0086841a27 */ /* 0x000fea00078e00ff */
[----:B------:R-:W-:Y:S02]  /*2b90*/  @P1 SHF.R.U32.HI R134, RZ, c[0x0][0x2b0], R132 ;  /* 0x0000ac00ff861a19 */ /* 0x000fe40000011684 */
.L_x_1254:
[----:B------:R-:W-:Y:S05]  /*2ba0*/  BSYNC B0 ;  /* 0x0000000000007941 */ /* 0x000fea0003800000 */
.L_x_1252:
[----:B------:R-:W-:Y:S04]  /*2bb0*/  IMAD.MOV.U32 R132, RZ, RZ, c[0x0][0x2a8] ;  /* 0x0000aa00ff847624 */ /* 0x000fe800078e00ff */
[----:B------:R-:W-:Y:S04]  /*2bc0*/  IMAD R134, R134, R132, -UR29 ;  /* 0x8000001d86867e24 */ /* 0x000fe8000f8e0284 */
[----:B------:R-:W-:Y:S05]  /*2bd0*/  IMAD.IADD R134, R134, 0x1, -R202 ;  /* 0x0000000186867824 */ /* 0x000fea00078e0aca */
[----:B------:R-:W-:Y:S02]  /*2be0*/  IADD3 R132, R134, c[0x0][0x2a8], RZ ;  /* 0x0000aa0086847a10 */ /* 0x000fe40007ffe0ff */
[----:B------:R-:W-:Y:S02]  /*2bf0*/  IMNMX R238, R238, R134, !PT ;  /* 0x00000086eeee7217 */ /* 0x000fe40007800200 */
[----:B------:R-:W-:Y:S02]  /*2c00*/  IMNMX R236, R236, R132, PT ;  /* 0x00000084ecec7217 */ /* 0x000fe40003800200 */
.L_x_1251:
        /* <DEDUP_REMOVED lines=19> */
.L_x_1257:
[----:B------:R-:W-:Y:S04]  /*2d40*/  MOV R132, 0x1 ;  /* 0x0000000100847802 */ /* 0x000fe80000000f00 */
[----:B------:R-:W-:Y:S11]  /*2d50*/  ISETP.NE.AND P0, PT, R132, c[0x0][0x2a8], PT ;  /* 0x0000aa0084007a0c */ /* 0x000ff60003f05270 */
[----:B------:R-:W-:Y:S02]  /*2d60*/  @!UPT UIADD3 URZ, URZ, URZ, URZ ;  /* 0x0000003f3f3ff290 */ /* 0x000fe4000fffe03f */
[----:B------:R-:W-:Y:S05]  /*2d70*/  @P0 IMAD.HI.U32 R132, R133, c[0x0][0x2ac], RZ ;  /* 0x0000ab0085840a27 */ /* 0x000fea00078e00ff */
[----:B------:R-:W-:Y:S02]  /*2d80*/  @P0 SHF.R.U32.HI R133, RZ, c[0x0][0x2b0], R132 ;  /* 0x0000ac00ff850a19 */ /* 0x000fe40000011684 */
.L_x_1258:
[----:B------:R-:W-:Y:S05]  /*2d90*/  BSYNC B0 ;  /* 0x0000000000007941 */ /* 0x000fea0003800000 */
.L_x_1256:
[----:B------:R-:W-:Y:S04]  /*2da0*/  IMAD.MOV.U32 R132, RZ, RZ, c[0x0][0x2a8] ;  /* 0x0000aa00ff847624 */ /* 0x000fe800078e00ff */
[----:B------:R-:W-:Y:S04]  /*2db0*/  IMAD R133, R133, R132, -UR29 ;  /* 0x8000001d85857e24 */ /* 0x000fe8000f8e0284 */
[----:B------:R-:W-:Y:S05]  /*2dc0*/  IMAD.IADD R133, R133, 0x1, -R202 ;  /* 0x0000000185857824 */ /* 0x000fea00078e0aca */
[----:B------:R-:W-:Y:S02]  /*2dd0*/  IADD3 R132, R133, c[0x0][0x2a8], RZ ;  /* 0x0000aa0085847a10 */ /* 0x000fe40007ffe0ff */
[----:B------:R-:W-:Y:S02]  /*2de0*/  IMNMX R237, R237, R133, !PT ;  /* 0x00000085eded7217 */ /* 0x000fe40007800200 */
[----:B------:R-:W-:Y:S02]  /*2df0*/  IMNMX R235, R235, R132, PT ;  /* 0x00000084ebeb7217 */ /* 0x000fe40003800200 */
.L_x_1255:
        /* <DEDUP_REMOVED lines=19> */
[----:B------:R-:W-:Y:S02]  /*2f30*/  USHF.R.S32.HI UR34, URZ, 0x1f, UR33 ;  /* 0x0000001f3f227899 */ /* 0x000fe40008011421 */
[----:B------:R-:W-:Y:S02]  /*2f40*/  ULDC.64 UR6, c[0x0][0x178] ;  /* 0x00005e0000067ab9 */ /* 0x000fe40000000a00 */
[----:B------:R-:W-:Y:S02]  /*2f50*/  UIMAD UR34, UR34, UR6, URZ ;  /* 0x00000006222272a4 */ /* 0x000fe4000f8e023f */
[----:B------:R-:W-:Y:S02]  /*2f60*/  UIMAD.WIDE.U32 UR36, UR33, UR6, URZ ;  /* 0x00000006212472a5 */ /* 0x000fe4000f8e003f */
[----:B------:R-:W-:Y:S02]  /*2f70*/  UIMAD UR6, UR33, -0x80, UR24 ;  /* 0xffffff80210678a4 */ /* 0x000fe4000f8e0218 */
[----:B------:R-:W-:Y:S02]  /*2f80*/  UIMAD UR34, UR33, UR7, UR34 ;  /* 0x00000007212272a4 */ /* 0x000fe4000f8e0222 */
[----:B------:R-:W-:Y:S02]  /*2f90*/  IMAD.U32 R221, RZ, RZ, UR36 ;  /* 0x00000024ffdd7e24 */ /* 0x000fe4000f8e00ff */
[----:B------:R-:W-:Y:S01]  /*2fa0*/  UIADD3 UR34, UR37, UR34, URZ ;  /* 0x0000002225227290 */ /* 0x000fe2000fffe03f */
[----:B--2---:R-:W-:Y:S01]  /*2fb0*/  SHF.R.S32.HI R218, RZ, 0x1f, R217 ;  /* 0x0000001fffda7819 */ /* 0x004fe200000114d9 */
[C---:B------:R-:W-:Y:S04]  /*2fc0*/  IMAD.WIDE.U32 R224, R217.reuse, c[0x0][0x180], R198 ;  /* 0x00006000d9e07a25 */ /* 0x040fe800078e00c6 */
[----:B------:R-:W-:Y:S01]  /*2fd0*/  IMAD R219, R218, c[0x0][0x180], RZ ;  /* 0x00006000dadb7a24 */ /* 0x000fe200078e02ff */
[----:B------:R-:W-:Y:S01]  /*2fe0*/  IADD3 R216, P1, P0, R200, UR16, R224 ;  /* 0x00000010c8d87c10 */ /* 0x000fe2000f83e0e0 */
[----:B------:R-:W-:Y:S02]  /*2ff0*/  @!P4 IMAD R218, R218, c[0x0][0x270], RZ ;  /* 0x00009c00dadaca24 */ /* 0x000fe400078e02ff */
[----:B------:R-:W-:Y:S01]  /*3000*/  IMAD R219, R217, c[0x0][0x184], R219 ;  /* 0x00006100d9db7a24 */ /* 0x000fe200078e02db */
[----:B------:R-:W-:Y:S01]  /*3010*/  LEA R221, P2, R221, R216, 0x7 ;  /* 0x000000d8dddd7211 */ /* 0x000fe200078438ff */
[----:B------:R-:W-:Y:S02]  /*3020*/  IMAD.U32 R224, RZ, RZ, UR19 ;  /* 0x00000013ffe07e24 */ /* 0x000fe4000f8e00ff */
[----:B------:R-:W-:Y:S02]  /*3030*/  IMAD.IADD R219, R225, 0x1, R219 ;  /* 0x00000001e1db7824 */ /* 0x000fe400078e02db */
[----:B------:R-:W-:Y:S01]  /*3040*/  @!P4 IMAD.WIDE.U32 R226, R217, c[0x0][0x270], R194 ;  /* 0x00009c00d9e2ca25 */ /* 0x000fe200078e00c2 */
[----:B------:R-:W-:Y:S02]  /*3050*/  @!P4 LEA R224, R224, 0x80, 0x7 ;  /* 0x00000080e0e0c811 */ /* 0x000fe400078e38ff */
[----:B------:R-:W-:Y:S01]  /*3060*/  IADD3.X R219, R187, UR8, R219, P1, P0 ;  /* 0x00000008bbdb7c10 */ /* 0x000fe20008fe04db */
[----:B------:R-:W-:Y:S01]  /*3070*/  @!P4 IMAD R218, R217, c[0x0][0x274], R218 ;  /* 0x00009d00d9daca24 */ /* 0x000fe200078e02da */
[----:B------:R-:W-:Y:S01]  /*3080*/  @!P4 IADD3 R223, P1, P0, R224, UR14, R226 ;  /* 0x0000000ee0dfcc10 */ /* 0x000fe2000f83e0e2 */
[----:B------:R-:W-:Y:S01]  /*3090*/  IMAD.U32 R217, RZ, RZ, UR36 ;  /* 0x00000024ffd97e24 */ /* 0x000fe2000f8e00ff */
[----:B------:R-:W-:Y:S01]  /*30a0*/  @!P4 SHF.R.S32.HI R224, RZ, 0x1f, R224 ;  /* 0x0000001fffe0c819 */ /* 0x000fe200000114e0 */
[----:B------:R-:W-:Y:S02]  /*30b0*/  IMAD.U32 R216, RZ, RZ, UR34 ;  /* 0x00000022ffd87e24 */ /* 0x000fe4000f8e00ff */
[----:B------:R-:W-:Y:S03]  /*30c0*/  @!P4 IMAD.IADD R218, R227, 0x1, R218 ;  /* 0x00000001e3dac824 */ /* 0x000fe600078e02da */
        /* <DEDUP_REMOVED lines=30> */
.L_x_1259:
[----:B--23--:R-:W-:Y:S01]  /*32b0*/  PLOP3.LUT P0, PT, PT, PT, UP5, 0x80, 0x0 ;  /* 0x000000000000781c */ /* 0x00cfe20003f0f058 */
[----:B------:R2:W-:Y:S01]  /*32c0*/  STL [R1+0x8], R101 ;  /* 0x0000086501007387 */ /* 0x0005e20000100800 */
[----:B------:R-:W-:Y:S02]  /*32d0*/  UIADD3 UR34, UR19, 0x2, URZ ;  /* 0x0000000213227890 */ /* 0x000fe4000fffe03f */
[C---:B------:R-:W-:Y:S01]  /*32e0*/  ISETP.GT.AND P1, PT, R215.reuse, RZ, P0 ;  /* 0x000000ffd700720c */ /* 0x040fe20000724270 */
[----:B------:R-:W-:Y:S01]  /*32f0*/  STL [R1+0x4], R100 ;  /* 0x0000046401007387 */ /* 0x000fe20000100800 */
[----:B------:R-:W-:Y:S01]  /*3300*/  ISETP.GT.AND P2, PT, R215, 0x1, P0 ;  /* 0x00000001d700780c */ /* 0x000fe20000744270 */
[----:B------:R-:W-:Y:S01]  /*3310*/  UISETP.GE.AND UP0, UPT, UR34, UR13, UPT ;  /* 0x0000000d2200728c */ /* 0x000fe2000bf06270 */
[C---:B------:R-:W-:Y:S01]  /*3320*/  ISETP.LT.OR P1, PT, R214.reuse, 0x1, P1 ;  /* 0x00000001d600780c */ /* 0x040fe20000f21670 */
[----:B------:R3:W-:Y:S01]  /*3330*/  STL [R1], R0 ;  /* 0x0000000001007387 */ /* 0x0007e20000100800 */
[----:B------:R-:W-:Y:S02]  /*3340*/  ISETP.LT.OR P2, PT, R214, 0x2, P2 ;  /* 0x00000002d600780c */ /* 0x000fe40001741670 */
[----:B------:R-:W-:Y:S01]  /*3350*/  FSEL R232, R4, -INF , !P1 ;  /* 0xff80000004e87808 */ /* 0x000fe20004800000 */
[----:B------:R-:W0:Y:S01]  /*3360*/  LDGDEPBAR ;  /* 0x00000000000079af */ /* 0x000e220000000000 */
[----:B------:R-:W-:Y:S02]  /*3370*/  ISETP.GT.AND P1, PT, R213, RZ, P0 ;  /* 0x000000ffd500720c */ /* 0x000fe40000724270 */
[----:B------:R-:W-:Y:S01]  /*3380*/  FSEL R231, R5, -INF , !P2 ;  /* 0xff80000005e77808 */ /* 0x000fe20005000000 */
[--C-:B------:R-:W-:Y:S01]  /*3390*/  FFMA.FTZ R232, R232, c[0x0][0x29c], -R211.reuse ;  /* 0x0000a700e8e87a23 */ /* 0x100fe200000108d3 */
[----:B------:R-:W-:Y:S02]  /*33a0*/  ISETP.LT.OR P1, PT, R212, 0x1, P1 ;  /* 0x00000001d400780c */ /* 0x000fe40000f21670 */
        /* <DEDUP_REMOVED lines=16> */
[----:B--2---:R-:W-:Y:S01]  /*34b0*/  FFMA.FTZ R101, R233, c[0x0][0x29c], -R211 ;  /* 0x0000a700e9657a23 */ /* 0x004fe200000108d3 */
[----:B------:R-:W-:Y:S01]  /*34c0*/  ISETP.GT.AND P1, PT, R215, 0x20, P0 ;  /* 0x00000020d700780c */ /* 0x000fe20000724270 */
[--C-:B---3--:R-:W-:Y:S01]  /*34d0*/  FFMA.FTZ R0, R225, c[0x0][0x29c], -R247.reuse ;  /* 0x0000a700e1007a23 */ /* 0x108fe200000108f7 */
        /* <DEDUP_REMOVED lines=158> */
[----:B------:R-:W-:Y:S01]  /*3ec0*/  FFMA.FTZ R252, R34, c[0x0][0x29c], -R247 ;  /* 0x0000a70022fc7a23 */ /* 0x000fe200000108f7 */
[----:B------:R-:W-:Y:S02]  /*3ed0*/  ISETP.LT.OR P1, PT, R235, 0x31, P1 ;  /* 0x00000031eb00780c */ /* 0x000fe40000f21670 */
[----:B------:R-:W-:Y:S01]  /*3ee0*/  FSEL R239, R29, -INF , !P2 ;  /* 0xff8000001def7808 */ /* 0x000fe20005000000 */
[----:B------:R-:W-:Y:S01]  /*3ef0*/  IMAD.MOV.U32 R145, RZ, RZ, R101 ;  /* 0x000000ffff917224 */ /* 0x000fe200078e0065 */
[----:B------:R-:W-:Y:S01]  /*3f00*/  ISETP.GT.AND P2, PT, R237, 0x31, P0 ;  /* 0x00000031ed00780c */ /* 0x000fe20000744270 */
[----:B------:R-:W-:Y:S01]  /*3f10*/  FFMA.FTZ R101, R230, c[0x0][0x29c], -R247 ;  /* 0x0000a700e6657a23 */ /* 0x000fe200000108f7 */
[----:B------:R-:W-:Y:S01]  /*3f20*/  FSEL R213, R30, -INF , !P1 ;  /* 0xff8000001ed57808 */ /* 0x000fe20004800000 */
[--C-:B------:R-:W-:Y:S01]  /*3f30*/  FFMA.FTZ R240, R240, c[0x0][0x29c], -R220.reuse ;  /* 0x0000a700f0f07a23 */ /* 0x100fe200000108dc */
        /* <DEDUP_REMOVED lines=22> */
[--C-:B------:R-:W-:Y:S01]  /*40a0*/  FFMA.FTZ R251, R35, c[0x0][0x29c], -R247.reuse ;  /* 0x0000a70023fb7a23 */ /* 0x100fe200000108f7 */
        /* <DEDUP_REMOVED lines=60> */
[----:B------:R-:W-:Y:S01]  /*4470*/  FFMA.FTZ R236, R50, c[0x0][0x29c], -R247 ;  /* 0x0000a70032ec7a23 */ /* 0x000fe200000108f7 */
[----:B------:R-:W-:Y:S01]  /*4480*/  MUFU.EX2 R241, R241 ;  /* 0x000000f100f17308 */ /* 0x000fe20000000800 */
[--C-:B------:R-:W-:Y:S01]  /*4490*/  FFMA.FTZ R221, R60, c[0x0][0x29c], -R220.reuse ;  /* 0x0000a7003cdd7a23 */ /* 0x100fe200000108dc */
        /* <DEDUP_REMOVED lines=41> */
[-C--:B----4-:R-:W-:Y:S01]  /*4730*/  HMMA.16816.F32 R4, R156, R160.reuse, R4 ;  /* 0x000000a09c04723c */ /* 0x090fe20000001804 */
[----:B------:R-:W-:Y:S04]  /*4740*/  MUFU.EX2 R228, R228 ;  /* 0x000000e400e47308 */ /* 0x000fe80000000800 */
[----:B------:R-:W-:Y:S01]  /*4750*/  IMAD.MOV.U32 R134, RZ, RZ, R101 ;  /* 0x000000ffff867224 */ /* 0x000fe200078e0065 */
[----:B------:R-:W-:Y:S01]  /*4760*/  IADD3 R152, R186, UR4, RZ ;  /* 0x00000004ba987c10 */ /* 0x000fe2000fffe0ff */
[----:B------:R1:W5:Y:S01]  /*4770*/  LDL.LU R101, [R1+0x8] ;  /* 0x0000080001657983 */ /* 0x0003620000300800 */
[C---:B------:R-:W-:Y:S03]  /*4780*/  HMMA.16816.F32 R8, R164.reuse, R160, R8 ;  /* 0x000000a0a408723c */ /* 0x040fe60000001808 */
        /* <DEDUP_REMOVED lines=8> */
[----:B------:R1:W5:Y:S01]  /*4810*/  LDL.LU R0, [R1] ;  /* 0x0000000001007983 */ /* 0x0003620000300800 */
        /* <DEDUP_REMOVED lines=55> */
[----:B------:R-:W2:Y:S01]  /*4b90*/  MUFU.EX2 R159, R179 ;  /* 0x000000b3009f7308 */ /* 0x000ea20000000800 */
[C---:B---3--:R-:W-:Y:S09]  /*4ba0*/  HMMA.16816.F32 R8, R140.reuse, R136, R8 ;  /* 0x000000888c08723c */ /* 0x048ff20000001808 */
[----:B------:R-:W-:Y:S01]  /*4bb0*/  MUFU.EX2 R177, R177 ;  /* 0x000000b100b17308 */ /* 0x000fe20000000800 */
[-C--:B------:R-:W-:Y:S09]  /*4bc0*/  HMMA.16816.F32 R12, R140, R138.reuse, R12 ;  /* 0x0000008a8c0c723c */ /* 0x080ff2000000180c */
[----:B------:R3:W-:Y:S01]  /*4bd0*/  MUFU.EX2 R178, R204 ;  /* 0x000000cc00b27308 */ /* 0x0007e20000000800 */
[C---:B------:R-:W-:Y:S01]  /*4be0*/  HMMA.16816.F32 R16, R132.reuse, R138, R16 ;  /* 0x0000008a8410723c */ /* 0x040fe20000001810 */
[----:B------:R-:W2:Y:S07]  /*4bf0*/  LDSM.16.M88.4 R136, [R3+0x7080] ;  /* 0x007080000388783b */ /* 0x000eae0000000200 */
[-C--:B-1----:R-:W-:Y:S01]  /*4c00*/  HMMA.16816.F32 R20, R132, R144.reuse, R20 ;  /* 0x000000908414723c */ /* 0x082fe20000001814 */
[----:B------:R-:W1:Y:S07]  /*4c10*/  MUFU.EX2 R164, R164 ;  /* 0x000000a400a47308 */ /* 0x000e6e0000000800 */
[C---:B------:R-:W-:Y:S03]  /*4c20*/  HMMA.16816.F32 R24, R140.reuse, R144, R24 ;  /* 0x000000908c18723c */ /* 0x040fe60000001818 */
[----:B------:R-:W1:Y:S01]  /*4c30*/  MUFU.EX2 R165, R165 ;  /* 0x000000a500a57308 */ /* 0x000e620000000800 */
[----:B---3--:R-:W-:Y:S04]  /*4c40*/  IMAD.MOV.U32 R204, RZ, RZ, 0x40 ;  /* 0x00000040ffcc7424 */ /* 0x008fe800078e00ff */
[-C--:B------:R-:W-:Y:S05]  /*4c50*/  HMMA.16816.F32 R28, R140, R146.reuse, R28 ;  /* 0x000000928c1c723c */ /* 0x080fea000000181c */
[----:B------:R-:W3:Y:S03]  /*4c60*/  MUFU.EX2 R166, R166 ;  /* 0x000000a600a67308 */ /* 0x000ee60000000800 */
[C---:B------:R-:W-:Y:S01]  /*4c70*/  HMMA.16816.F32 R32, R132.reuse, R146, R32 ;  /* 0x000000928420723c */ /* 0x040fe20000001820 */
[----:B------:R-:W-:Y:S06]  /*4c80*/  LDSM.16.M88.4 R144, [R152] ;  /* 0x000000009890783b */ /* 0x000fec0000000200 */
[----:B------:R-:W-:Y:S01]  /*4c90*/  MUFU.EX2 R226, R226 ;  /* 0x000000e200e27308 */ /* 0x000fe20000000800 */
[-C--:B------:R-:W-:Y:S01]  /*4ca0*/  HMMA.16816.F32 R36, R132, R148.reuse, R36 ;  /* 0x000000948424723c */ /* 0x080fe20000001824 */
[----:B------:R-:W-:Y:S07]  /*4cb0*/  LDSM.16.M88.4 R152, [R152+0x2000] ;  /* 0x002000009898783b */ /* 0x000fee0000000200 */
[C---:B------:R-:W-:Y:S01]  /*4cc0*/  HMMA.16816.F32 R40, R140.reuse, R148, R40 ;  /* 0x000000948c28723c */ /* 0x040fe20000001828 */
[----:B------:R-:W-:Y:S07]  /*4cd0*/  MUFU.EX2 R225, R225 ;  /* 0x000000e100e17308 */ /* 0x000fee0000000800 */
[-C--:B------:R-:W-:Y:S03]  /*4ce0*/  HMMA.16816.F32 R44, R140, R150.reuse, R44 ;  /* 0x000000968c2c723c */ /* 0x080fe6000000182c */
[----:B------:R-:W-:Y:S05]  /*4cf0*/  MUFU.EX2 R224, R224 ;  /* 0x000000e000e07308 */ /* 0x000fea0000000800 */
[C---:B------:R-:W-:Y:S01]  /*4d00*/  HMMA.16816.F32 R48, R132.reuse, R150, R48 ;  /* 0x000000968430723c */ /* 0x040fe20000001830 */
[----:B------:R-:W1:Y:S04]  /*4d10*/  LDSM.16.M88.4 R148, [R2+0x4080] ;  /* 0x004080000294783b */ /* 0x000e680000000200 */
[----:B------:R-:W-:Y:S03]  /*4d20*/  MUFU.EX2 R223, R223 ;  /* 0x000000df00df7308 */ /* 0x000fe60000000800 */
[-C--:B--2---:R-:W-:Y:S07]  /*4d30*/  HMMA.16816.F32 R52, R132, R136.reuse, R52 ;  /* 0x000000888434723c */ /* 0x084fee0000001834 */
[----:B------:R-:W-:Y:S01]  /*4d40*/  MUFU.EX2 R222, R222 ;  /* 0x000000de00de7308 */ /* 0x000fe20000000800 */
[C---:B------:R-:W-:Y:S08]  /*4d50*/  HMMA.16816.F32 R56, R140.reuse, R136, R56 ;  /* 0x000000888c38723c */ /* 0x040ff00000001838 */
[-C--:B------:R-:W-:Y:S01]  /*4d60*/  HMMA.16816.F32 R60, R140, R138.reuse, R60 ;  /* 0x0000008a8c3c723c */ /* 0x080fe2000000183c */
[----:B------:R-:W-:Y:S01]  /*4d70*/  LDSM.16.M88.4 R140, [R2+0x7080] ;  /* 0x00708000028c783b */ /* 0x000fe20000000200 */
[----:B------:R-:W-:Y:S06]  /*4d80*/  MUFU.EX2 R167, R167 ;  /* 0x000000a700a77308 */ /* 0x000fec0000000800 */
[----:B------:R-:W-:Y:S01]  /*4d90*/  HMMA.16816.F32 R64, R132, R138, R64 ;  /* 0x0000008a8440723c */ /* 0x000fe20000001840 */
[----:B------:R-:W2:Y:S03]  /*4da0*/  LDSM.16.M88.4 R132, [R2+0x5080] ;  /* 0x005080000284783b */ /* 0x000ea60000000200 */
[----:B------:R-:W-:Y:S04]  /*4db0*/  MUFU.EX2 R168, R168 ;  /* 0x000000a800a87308 */ /* 0x000fe80000000800 */
[-C--:B-1----:R-:W-:Y:S01]  /*4dc0*/  HMMA.16816.F32 R4, R144, R148.reuse, R4 ;  /* 0x000000949004723c */ /* 0x082fe20000001804 */
[----:B------:R-:W1:Y:S05]  /*4dd0*/  LDSM.16.M88.4 R136, [R2+0x6080] ;  /* 0x006080000288783b */ /* 0x000e6a0000000200 */
[----:B------:R-:W-:Y:S02]  /*4de0*/  MUFU.EX2 R236, R236 ;  /* 0x000000ec00ec7308 */ /* 0x000fe40000000800 */
[C---:B------:R-:W-:Y:S07]  /*4df0*/  HMMA.16816.F32 R8, R152.reuse, R148, R8 ;  /* 0x000000949808723c */ /* 0x040fee0000001808 */
[----:B------:R-:W-:Y:S01]  /*4e00*/  IMAD.U32 R148, RZ, RZ, UR5 ;  /* 0x00000005ff947e24 */ /* 0x000fe2000f8e00ff */
[-C--:B------:R-:W-:Y:S01]  /*4e10*/  HMMA.16816.F32 R12, R152, R150.reuse, R12 ;  /* 0x00000096980c723c */ /* 0x080fe2000000180c */
[----:B------:R-:W1:Y:S03]  /*4e20*/  MUFU.EX2 R235, R235 ;  /* 0x000000eb00eb7308 */ /* 0x000e660000000800 */
[----:B------:R-:W-:Y:S04]  /*4e30*/  IMAD R148, R148, 0x80, R197 ;  /* 0x0000008094947824 */ /* 0x000fe800078e02c5 */
[C---:B------:R-:W-:Y:S01]  /*4e40*/  HMMA.16816.F32 R16, R144.reuse, R150, R16 ;  /* 0x000000969010723c */ /* 0x040fe20000001810 */
[----:B------:R-:W3:Y:S02]  /*4e50*/  LDS R149, [R148.X4+0x18480] ;  /* 0x0184800094957984 */ /* 0x000ee40000004800 */
[----:B------:R-:W-:Y:S05]  /*4e60*/  MUFU.EX2 R169, R169 ;  /* 0x000000a900a97308 */ /* 0x000fea0000000800 */
[-C--:B--2---:R-:W-:Y:S05]  /*4e70*/  HMMA.16816.F32 R20, R144, R132.reuse, R20 ;  /* 0x000000849014723c */ /* 0x084fea0000001814 */
[----:B------:R-:W-:Y:S03]  /*4e80*/  MUFU.EX2 R170, R170 ;  /* 0x000000aa00aa7308 */ /* 0x000fe60000000800 */
[C---:B------:R-:W-:Y:S07]  /*4e90*/  HMMA.16816.F32 R24, R152.reuse, R132, R24 ;  /* 0x000000849818723c */ /* 0x040fee0000001818 */
[----:B------:R-:W2:Y:S01]  /*4ea0*/  MUFU.EX2 R249, R249 ;  /* 0x000000f900f97308 */ /* 0x000ea20000000800 */
[-C--:B------:R-:W-:Y:S08]  /*4eb0*/  HMMA.16816.F32 R28, R152, R134.reuse, R28 ;  /* 0x00000086981c723c */ /* 0x080ff0000000181c */
[C---:B------:R-:W-:Y:S01]  /*4ec0*/  HMMA.16816.F32 R32, R144.reuse, R134, R32 ;  /* 0x000000869020723c */ /* 0x040fe20000001820 */
[----:B------:R-:W-:Y:S07]  /*4ed0*/  MUFU.EX2 R171, R171 ;  /* 0x000000ab00ab7308 */ /* 0x000fee0000000800 */
[-C--:B-1----:R-:W-:Y:S03]  /*4ee0*/  HMMA.16816.F32 R36, R144, R136.reuse, R36 ;  /* 0x000000889024723c */ /* 0x082fe60000001824 */
[----:B------:R-:W-:Y:S01]  /*4ef0*/  MUFU.EX2 R172, R172 ;  /* 0x000000ac00ac7308 */ /* 0x000fe20000000800 */
[--C-:B---3--:R-:W-:Y:S02]  /*4f00*/  FADD.FTZ R5, R5, -R149.reuse ;  /* 0x8000009505057221 */ /* 0x108fe40000010000 */
[--C-:B------:R-:W-:Y:S02]  /*4f10*/  FADD.FTZ R4, R4, -R149.reuse ;  /* 0x8000009504047221 */ /* 0x100fe40000010000 */
[C---:B------:R-:W-:Y:S04]  /*4f20*/  HMMA.16816.F32 R40, R152.reuse, R136, R40 ;  /* 0x000000889828723c */ /* 0x040fe80000001828 */
[----:B----4-:R-:W-:Y:S01]  /*4f30*/  FMUL.FTZ R4, R156, R4 ;  /* 0x000000049c047220 */ /* 0x010fe20000410000 */
[C---:B------:R-:W-:Y:S01]  /*4f40*/  F2FP.PACK_AB R156, R157.reuse, R156 ;  /* 0x0000009c9d9c723e */ /* 0x040fe200000000ff */
[----:B------:R-:W-:Y:S01]  /*4f50*/  FMUL.FTZ R157, R157, R5 ;  /* 0x000000059d9d7220 */ /* 0x000fe20000410000 */
[----:B------:R-:W1:Y:S01]  /*4f60*/  MUFU.EX2 R247, R247 ;  /* 0x000000f700f77308 */ /* 0x000e620000000800 */
[----:B------:R-:W3:Y:S01]  /*4f70*/  LDS R5, [R148.X4+0x184a0] ;  /* 0x0184a00094057984 */ /* 0x000ee20000004800 */
[-C--:B------:R-:W-:Y:S03]  /*4f80*/  HMMA.16816.F32 R44, R152, R138.reuse, R44 ;  /* 0x0000008a982c723c */ /* 0x080fe6000000182c */
[--C-:B------:R-:W-:Y:S01]  /*4f90*/  FADD.FTZ R16, R16, -R149.reuse ;  /* 0x8000009510107221 */ /* 0x100fe20000010000 */
[----:B------:R-:W-:Y:S01]  /*4fa0*/  F2FP.PACK_AB R4, R157, R4 ;  /* 0x000000049d04723e */ /* 0x000fe200000000ff */
[--C-:B------:R-:W-:Y:S02]  /*4fb0*/  FADD.FTZ R20, R20, -R149.reuse ;  /* 0x8000009514147221 */ /* 0x100fe40000010000 */
[----:B------:R-:W-:Y:S01]  /*4fc0*/  FMUL.FTZ R16, R158, R16 ;  /* 0x000000109e107220 */ /* 0x000fe20000410000 */
[C---:B------:R-:W-:Y:S01]  /*4fd0*/  HMMA.16816.F32 R48, R144.reuse, R138, R48 ;  /* 0x0000008a9030723c */ /* 0x040fe20000001830 */
[----:B------:R-:W4:Y:S03]  /*4fe0*/  MUFU.EX2 R230, R230 ;  /* 0x000000e600e67308 */ /* 0x000f260000000800 */
[----:B------:R-:W-:Y:S01]  /*4ff0*/  F2FP.PACK_AB R158, R159, R158 ;  /* 0x0000009e9f9e723e */ /* 0x000fe200000000ff */
[----:B------:R-:W-:Y:S01]  /*5000*/  FMUL.FTZ R20, R161, R20 ;  /* 0x00000014a1147220 */ /* 0x000fe20000410000 */
[----:B------:R-:W-:Y:S01]  /*5010*/  F2FP.PACK_AB R161, R162, R161 ;  /* 0x000000a1a2a1723e */ /* 0x000fe200000000ff */
[--C-:B------:R-:W-:Y:S01]  /*5020*/  FADD.FTZ R32, R32, -R149.reuse ;  /* 0x8000009520207221 */ /* 0x100fe20000010000 */
[-C--:B------:R-:W-:Y:S03]  /*5030*/  HMMA.16816.F32 R52, R144, R140.reuse, R52 ;  /* 0x0000008c9034723c */ /* 0x080fe60000001834 */
[----:B------:R-:W1:Y:S01]  /*5040*/  MUFU.EX2 R229, R229 ;  /* 0x000000e500e57308 */ /* 0x000e620000000800 */
[----:B------:R-:W-:Y:S01]  /*5050*/  FMUL.FTZ R32, R163, R32 ;  /* 0x00000020a3207220 */ /* 0x000fe20000410000 */
[----:B------:R-:W-:Y:S01]  /*5060*/  F2FP.PACK_AB R163, R164, R163 ;  /* 0x000000a3a4a3723e */ /* 0x000fe200000000ff */
[--C-:B------:R-:W-:Y:S02]  /*5070*/  FADD.FTZ R36, R36, -R149.reuse ;  /* 0x8000009524247221 */ /* 0x100fe40000010000 */
[C---:B------:R-:W-:Y:S04]  /*5080*/  HMMA.16816.F32 R56, R152.reuse, R140, R56 ;  /* 0x0000008c9838723c */ /* 0x040fe80000001838 */
[----:B------:R-:W-:Y:S01]  /*5090*/  FMUL.FTZ R36, R165, R36 ;  /* 0x00000024a5247220 */ /* 0x000fe20000410000 */
[----:B------:R-:W-:Y:S01]  /*50a0*/  F2FP.PACK_AB R165, R166, R165 ;  /* 0x000000a5a6a5723e */ /* 0x000fe200000000ff */
[----:B------:R-:W1:Y:S01]  /*50b0*/  MUFU.EX2 R221, R221 ;  /* 0x000000dd00dd7308 */ /* 0x000e620000000800 */
[--C-:B------:R-:W-:Y:S01]  /*50c0*/  FADD.FTZ R17, R17, -R149.reuse ;  /* 0x8000009511117221 */ /* 0x100fe20000010000 */
[-C--:B------:R-:W-:Y:S04]  /*50d0*/  HMMA.16816.F32 R60, R152, R142.reuse, R60 ;  /* 0x0000008e983c723c */ /* 0x080fe8000000183c */
[----:B------:R-:W-:Y:S01]  /*50e0*/  FADD.FTZ R48, R48, -R149 ;  /* 0x8000009530307221 */ /* 0x000fe20000010000 */
[----:B------:R-:W-:Y:S01]  /*50f0*/  IADD3 R140, R185, UR4, RZ ;  /* 0x00000004b98c7c10 */ /* 0x000fe2000fffe0ff */
[----:B------:R-:W-:Y:S02]  /*5100*/  FMUL.FTZ R17, R159, R17 ;  /* 0x000000119f117220 */ /* 0x000fe40000410000 */
[--C-:B---3--:R-:W-:Y:S01]  /*5110*/  FADD.FTZ R6, R6, -R5.reuse ;  /* 0x8000000506067221 */ /* 0x108fe20000010000 */
[----:B------:R-:W-:Y:S01]  /*5120*/  HMMA.16816.F32 R64, R144, R142, R64 ;  /* 0x0000008e9040723c */ /* 0x000fe20000001840 */
[----:B------:R-:W3:Y:S03]  /*5130*/  MUFU.EX2 R220, R220 ;  /* 0x000000dc00dc7308 */ /* 0x000ee60000000800 */
        /* <DEDUP_REMOVED lines=10> */
[----:B------:R-:W-:Y:S01]  /*51e0*/  IMAD.SHL.U32 R145, R186, 0x2, RZ ;  /* 0x00000002ba917824 */ /* 0x000fe200078e00ff */
[----:B------:R-:W2:Y:S01]  /*51f0*/  LDS R148, [R148.X4+0x185a0] ;  /* 0x0185a00094947984 */ /* 0x000ea20000004800 */
[----:B------:R-:W-:Y:S01]  /*5200*/  FMUL.FTZ R18, R175, R18 ;  /* 0x00000012af127220 */ /* 0x000fe20000410000 */
[----:B------:R-:W-:Y:S01]  /*5210*/  F2FP.PACK_AB R175, R176, R175 ;  /* 0x000000afb0af723e */ /* 0x000fe200000000ff */
[--C-:B------:R-:W-:Y:S01]  /*5220*/  FADD.FTZ R19, R19, -R5.reuse ;  /* 0x8000000513137221 */ /* 0x100fe20000010000 */
        /* <DEDUP_REMOVED lines=73> */
[----:B-1----:R-:W-:Y:S01]  /*56c0*/  F2FP.PACK_AB R7, R212, R213 ;  /* 0x000000d5d407723e */ /* 0x002fe200000000ff */
        /* <DEDUP_REMOVED lines=21> */
[----:B------:R-:W-:Y:S01]  /*5820*/  F2FP.PACK_AB R44, R45, R44 ;  /* 0x0000002c2d2c723e */ /* 0x000fe200000000ff */
[--C-:B------:R-:W-:Y:S01]  /*5830*/  FADD.FTZ R15, R15, -R148.reuse ;  /* 0x800000940f0f7221 */ /* 0x100fe20000010000 */
[----:B------:R-:W-:Y:S01]  /*5840*/  F2FP.PACK_AB R238, R233, R238 ;  /* 0x000000eee9ee723e */ /* 0x000fe200000000ff */
[----:B------:R-:W-:Y:S01]  /*5850*/  STS [R210+0x4400], R236 ;  /* 0x004400ecd2007388 */ /* 0x000fe20000000800 */
[----:B------:R-:W-:Y:S01]  /*5860*/  F2FP.PACK_AB R232, R231, R232 ;  /* 0x000000e8e7e8723e */ /* 0x000fe200000000ff */
[--C-:B------:R-:W-:Y:S01]  /*5870*/  FADD.FTZ R52, R52, -R149.reuse ;  /* 0x8000009534347221 */ /* 0x100fe20000010000 */
[----:B------:R-:W-:Y:S01]  /*5880*/  F2FP.PACK_AB R50, R51, R50 ;  /* 0x000000323332723e */ /* 0x000fe200000000ff */
[----:B------:R2:W-:Y:S01]  /*5890*/  STS [R203+0x6400], R5 ;  /* 0x00640005cb007388 */ /* 0x0005e20000000800 */
[----:B------:R-:W-:Y:S01]  /*58a0*/  FMUL.FTZ R54, R234, R54 ;  /* 0x00000036ea367220 */ /* 0x000fe20000410000 */
[----:B------:R-:W-:Y:S01]  /*58b0*/  F2FP.PACK_AB R234, R249, R234 ;  /* 0x000000eaf9ea723e */ /* 0x000fe200000000ff */
[----:B------:R-:W-:Y:S01]  /*58c0*/  FMUL.FTZ R52, R169, R52 ;  /* 0x00000034a9347220 */ /* 0x000fe20000410000 */
[----:B------:R-:W-:Y:S01]  /*58d0*/  STS [R203+0x6000], R238 ;  /* 0x006000eecb007388 */ /* 0x000fe20000000800 */
[----:B-1----:R-:W-:Y:S01]  /*58e0*/  F2FP.PACK_AB R7, R226, R227 ;  /* 0x000000e3e207723e */ /* 0x002fe200000000ff */
[--C-:B------:R-:W-:Y:S01]  /*58f0*/  FADD.FTZ R64, R64, -R149.reuse ;  /* 0x8000009540407221 */ /* 0x100fe20000010000 */
[----:B------:R-:W-:Y:S01]  /*5900*/  F2FP.PACK_AB R169, R170, R169 ;  /* 0x000000a9aaa9723e */ /* 0x000fe200000000ff */
[----:B------:R-:W-:Y:S01]  /*5910*/  STS [R210+0x6000], R232 ;  /* 0x006000e8d2007388 */ /* 0x000fe20000000800 */
[----:B------:R-:W-:Y:S01]  /*5920*/  FMUL.FTZ R66, R248, R66 ;  /* 0x00000042f8427220 */ /* 0x000fe20000410000 */
[----:B------:R-:W-:Y:S01]  /*5930*/  F2FP.PACK_AB R248, R247, R248 ;  /* 0x000000f8f7f8723e */ /* 0x000fe200000000ff */
[----:B------:R-:W-:Y:S01]  /*5940*/  FMUL.FTZ R64, R171, R64 ;  /* 0x00000040ab407220 */ /* 0x000fe20000410000 */
[----:B------:R-:W-:Y:S01]  /*5950*/  STS [R210+0x6400], R7 ;  /* 0x00640007d2007388 */ /* 0x000fe20000000800 */
[----:B------:R-:W-:Y:S01]  /*5960*/  F2FP.PACK_AB R171, R172, R171 ;  /* 0x000000abacab723e */ /* 0x000fe200000000ff */
[----:B----4-:R-:W-:Y:S01]  /*5970*/  FMUL.FTZ R56, R230, R56 ;  /* 0x00000038e6387220 */ /* 0x010fe20000410000 */
[----:B------:R-:W-:Y:S01]  /*5980*/  F2FP.PACK_AB R230, R229, R230 ;  /* 0x000000e6e5e6723e */ /* 0x000fe200000000ff */
[----:B------:R-:W-:Y:S01]  /*5990*/  STS [R209+0x4000], R169 ;  /* 0x004000a9d1007388 */ /* 0x000fe20000000800 */
[----:B------:R-:W-:Y:S01]  /*59a0*/  FMUL.FTZ R60, R221, R60 ;  /* 0x0000003cdd3c7220 */ /* 0x000fe20000410000 */
[----:B---3--:R-:W-:Y:S01]  /*59b0*/  F2FP.PACK_AB R221, R220, R221 ;  /* 0x000000dddcdd723e */ /* 0x008fe200000000ff */
[--C-:B------:R-:W-:Y:S01]  /*59c0*/  FADD.FTZ R10, R10, -R148.reuse ;  /* 0x800000940a0a7221 */ /* 0x100fe20000010000 */
[----:B------:R-:W-:Y:S01]  /*59d0*/  STS [R209+0x4400], R234 ;  /* 0x004400ead1007388 */ /* 0x000fe20000000800 */
[--C-:B------:R-:W-:Y:S01]  /*59e0*/  FADD.FTZ R14, R14, -R148.reuse ;  /* 0x800000940e0e7221 */ /* 0x100fe20000010000 */
[----:B------:R-:W-:Y:S01]  /*59f0*/  F2FP.PACK_AB R54, R55, R54 ;  /* 0x000000363736723e */ /* 0x000fe200000000ff */
[----:B------:R-:W-:Y:S01]  /*5a00*/  FMUL.FTZ R10, R219, R10 ;  /* 0x0000000adb0a7220 */ /* 0x000fe20000410000 */
[----:B------:R-:W-:Y:S01]  /*5a10*/  STS [R205+0x4000], R171 ;  /* 0x004000abcd007388 */ /* 0x000fe20000000800 */
[----:B--2---:R-:W-:Y:S01]  /*5a20*/  F2FP.PACK_AB R5, R224, R225 ;  /* 0x000000e1e005723e */ /* 0x004fe200000000ff */
[----:B------:R-:W-:Y:S02]  /*5a30*/  FMUL.FTZ R15, R216, R15 ;  /* 0x0000000fd80f7220 */ /* 0x000fe40000410000 */
[----:B------:R-:W-:Y:S01]  /*5a40*/  STS [R205+0x4400], R248 ;  /* 0x004400f8cd007388 */ /* 0x000fe20000000800 */
[--C-:B------:R-:W-:Y:S01]  /*5a50*/  FADD.FTZ R21, R21, -R149.reuse ;  /* 0x8000009515157221 */ /* 0x100fe20000010000 */
[----:B------:R-:W-:Y:S01]  /*5a60*/  F2FP.PACK_AB R10, R11, R10 ;  /* 0x0000000a0b0a723e */ /* 0x000fe200000000ff */
[----:B------:R-:W-:Y:S01]  /*5a70*/  FMUL.FTZ R14, R217, R14 ;  /* 0x0000000ed90e7220 */ /* 0x000fe20000410000 */
[----:B------:R1:W-:Y:S01]  /*5a80*/  STS [R209+0x6400], R5 ;  /* 0x00640005d1007388 */ /* 0x0003e20000000800 */
[----:B------:R-:W-:Y:S02]  /*5a90*/  FMUL.FTZ R21, R162, R21 ;  /* 0x00000015a2157220 */ /* 0x000fe40000410000 */
[--C-:B------:R-:W-:Y:S01]  /*5aa0*/  FADD.FTZ R33, R33, -R149.reuse ;  /* 0x8000009521217221 */ /* 0x100fe20000010000 */
[----:B------:R-:W-:Y:S01]  /*5ab0*/  STS [R209+0x6000], R230 ;  /* 0x006000e6d1007388 */ /* 0x000fe20000000800 */
[----:B------:R-:W-:Y:S01]  /*5ac0*/  F2FP.PACK_AB R14, R15, R14 ;  /* 0x0000000e0f0e723e */ /* 0x000fe200000000ff */
[--C-:B------:R-:W-:Y:S01]  /*5ad0*/  FADD.FTZ R27, R27, -R148.reuse ;  /* 0x800000941b1b7221 */ /* 0x100fe20000010000 */
[----:B------:R-:W-:Y:S01]  /*5ae0*/  F2FP.PACK_AB R20, R21, R20 ;  /* 0x000000141514723e */ /* 0x000fe200000000ff */
[----:B------:R-:W-:Y:S01]  /*5af0*/  STS [R205+0x6000], R221 ;  /* 0x006000ddcd007388 */ /* 0x000fe20000000800 */
[----:B------:R-:W-:Y:S02]  /*5b00*/  FMUL.FTZ R33, R164, R33 ;  /* 0x00000021a4217220 */ /* 0x000fe40000410000 */
[--C-:B------:R-:W-:Y:S02]  /*5b10*/  FADD.FTZ R26, R26, -R148.reuse ;  /* 0x800000941a1a7221 */ /* 0x100fe40000010000 */
[----:B------:R-:W-:Y:S01]  /*5b20*/  FMUL.FTZ R27, R214, R27 ;  /* 0x0000001bd61b7220 */ /* 0x000fe20000410000 */
[----:B------:R-:W-:Y:S01]  /*5b30*/  F2FP.PACK_AB R32, R33, R32 ;  /* 0x000000202120723e */ /* 0x000fe200000000ff */
[----:B------:R-:W-:Y:S02]  /*5b40*/  FMUL.FTZ R26, R215, R26 ;  /* 0x0000001ad71a7220 */ /* 0x000fe40000410000 */
[--C-:B------:R-:W-:Y:S02]  /*5b50*/  FADD.FTZ R31, R31, -R148.reuse ;  /* 0x800000941f1f7221 */ /* 0x100fe40000010000 */
[--C-:B------:R-:W-:Y:S01]  /*5b60*/  FADD.FTZ R30, R30, -R148.reuse ;  /* 0x800000941e1e7221 */ /* 0x100fe20000010000 */
[----:B------:R-:W-:Y:S01]  /*5b70*/  F2FP.PACK_AB R26, R27, R26 ;  /* 0x0000001a1b1a723e */ /* 0x000fe200000000ff */
[----:B------:R-:W-:Y:S02]  /*5b80*/  FMUL.FTZ R31, R212, R31 ;  /* 0x0000001fd41f7220 */ /* 0x000fe40000410000 */
[--C-:B------:R-:W-:Y:S01]  /*5b90*/  FADD.FTZ R37, R37, -R149.reuse ;  /* 0x8000009525257221 */ /* 0x100fe20000010000 */
[----:B-1----:R-:W-:Y:S01]  /*5ba0*/  F2FP.PACK_AB R5, R222, R223 ;  /* 0x000000dfde05723e */ /* 0x002fe200000000ff */
[----:B------:R-:W-:Y:S02]  /*5bb0*/  FMUL.FTZ R30, R213, R30 ;  /* 0x0000001ed51e7220 */ /* 0x000fe40000410000 */
[----:B------:R-:W-:Y:S02]  /*5bc0*/  FMUL.FTZ R37, R166, R37 ;  /* 0x00000025a6257220 */ /* 0x000fe40000410000 */
[----:B------:R-:W-:Y:S01]  /*5bd0*/  STS [R205+0x6400], R5 ;  /* 0x00640005cd007388 */ /* 0x000fe20000000800 */
[--C-:B------:R-:W-:Y:S01]  /*5be0*/  FADD.FTZ R49, R49, -R149.reuse ;  /* 0x8000009531317221 */ /* 0x100fe20000010000 */
[----:B------:R-:W-:Y:S01]  /*5bf0*/  F2FP.PACK_AB R30, R31, R30 ;  /* 0x0000001e1f1e723e */ /* 0x000fe200000000ff */
[--C-:B------:R-:W-:Y:S01]  /*5c00*/  FADD.FTZ R43, R43, -R148.reuse ;  /* 0x800000942b2b7221 */ /* 0x100fe20000010000 */
[----:B------:R-:W-:Y:S01]  /*5c10*/  BAR.SYNC.DEFER_BLOCKING 0x0 ;  /* 0x0000000000007b1d */ /* 0x000fe20000010000 */
[----:B------:R-:W-:Y:S01]  /*5c20*/  FMUL.FTZ R49, R168, R49 ;  /* 0x00000031a8317220 */ /* 0x000fe20000410000 */
[----:B------:R-:W-:Y:S01]  /*5c30*/  F2FP.PACK_AB R36, R37, R36 ;  /* 0x000000242524723e */ /* 0x000fe200000000ff */
        /* <DEDUP_REMOVED lines=14> */
[----:B------:R-:W-:Y:S01]  /*5d20*/  STS [R203+0x8000], R4 ;  /* 0x00800004cb007388 */ /* 0x000fe20000000800 */
[----:B------:R-:W-:Y:S01]  /*5d30*/  FMUL.FTZ R65, R172, R65 ;  /* 0x00000041ac417220 */ /* 0x000fe20000410000 */
[----:B------:R-:W-:Y:S01]  /*5d40*/  F2FP.PACK_AB R52, R53, R52 ;  /* 0x000000343534723e */ /* 0x000fe200000000ff */
[--C-:B------:R-:W-:Y:S01]  /*5d50*/  FADD.FTZ R58, R58, -R148.reuse ;  /* 0x800000943a3a7221 */ /* 0x100fe20000010000 */
[----:B------:R-:W-:Y:S01]  /*5d60*/  STS [R203+0x8400], R6 ;  /* 0x00840006cb007388 */ /* 0x000fe20000000800 */
[--C-:B------:R-:W-:Y:S01]  /*5d70*/  FADD.FTZ R59, R59, -R148.reuse ;  /* 0x800000943b3b7221 */ /* 0x100fe20000010000 */
[----:B------:R-:W-:Y:S01]  /*5d80*/  F2FP.PACK_AB R64, R65, R64 ;  /* 0x000000404140723e */ /* 0x000fe200000000ff */
[----:B------:R-:W-:Y:S01]  /*5d90*/  FMUL.FTZ R57, R229, R57 ;  /* 0x00000039e5397220 */ /* 0x000fe20000410000 */
[----:B------:R-:W-:Y:S01]  /*5da0*/  STS [R210+0x8000], R16 ;  /* 0x00800010d2007388 */ /* 0x000fe20000000800 */
[----:B------:R-:W-:Y:S01]  /*5db0*/  FMUL.FTZ R58, R225, R58 ;  /* 0x0000003ae13a7220 */ /* 0x000fe20000410000 */
[----:B------:R-:W-:Y:S01]  /*5dc0*/  F2FP.PACK_AB R66, R67, R66 ;  /* 0x000000424342723e */ /* 0x000fe200000000ff */
[----:B------:R-:W-:Y:S01]  /*5dd0*/  FMUL.FTZ R59, R224, R59 ;  /* 0x0000003be03b7220 */ /* 0x000fe20000410000 */
[----:B------:R-:W-:Y:S01]  /*5de0*/  STS [R210+0x8400], R18 ;  /* 0x00840012d2007388 */ /* 0x000fe20000000800 */
[--C-:B------:R-:W-:Y:S01]  /*5df0*/  FADD.FTZ R62, R62, -R148.reuse ;  /* 0x800000943e3e7221 */ /* 0x100fe20000010000 */
[----:B------:R-:W-:Y:S01]  /*5e00*/  F2FP.PACK_AB R56, R57, R56 ;  /* 0x000000383938723e */ /* 0x000fe200000000ff */
[----:B------:R-:W-:Y:S01]  /*5e10*/  FADD.FTZ R63, R63, -R148 ;  /* 0x800000943f3f7221 */ /* 0x000fe20000010000 */
[----:B------:R-:W-:Y:S01]  /*5e20*/  STS [R203+0xa000], R8 ;  /* 0x00a00008cb007388 */ /* 0x000fe20000000800 */
[----:B------:R-:W-:Y:S01]  /*5e30*/  FMUL.FTZ R61, R220, R61 ;  /* 0x0000003ddc3d7220 */ /* 0x000fe20000410000 */
[----:B------:R-:W-:Y:S01]  /*5e40*/  F2FP.PACK_AB R58, R59, R58 ;  /* 0x0000003a3b3a723e */ /* 0x000fe200000000ff */
        /* <DEDUP_REMOVED lines=30> */
[----:B-1----:R-:W-:Y:S03]  /*6030*/  IMAD.IADD R44, R160, 0x1, R140 ;  /* 0x00000001a02c7824 */ /* 0x002fe600078e028c */
[----:B------:R-:W-:Y:S04]  /*6040*/  STS [R209+0xe400], R58 ;  /* 0x00e4003ad1007388 */ /* 0x000fe80000000800 */
[----:B------:R-:W-:Y:S01]  /*6050*/  STS [R205+0xe000], R60 ;  /* 0x00e0003ccd007388 */ /* 0x000fe20000000800 */
[----:B--2---:R-:W-:Y:S03]  /*6060*/  IMAD.IADD R52, R141, 0x1, R160 ;  /* 0x000000018d347824 */ /* 0x004fe600078e02a0 */
        /* <DEDUP_REMOVED lines=11> */
[-C--:B------:R-:W-:Y:S07]  /*6120*/  HMMA.16816.F32 R76, R12, R10.reuse, R76 ;  /* 0x0000000a0c4c723c */ /* 0x080fee000000184c */
[----:B------:R-:W-:Y:S01]  /*6130*/  LDSM.16.MT88.4 R36, [R140+0x11080] ;  /* 0x011080008c24783b */ /* 0x000fe20000004200 */
[C---:B------:R-:W-:Y:S07]  /*6140*/  HMMA.16816.F32 R80, R4.reuse, R10, R80 ;  /* 0x0000000a0450723c */ /* 0x040fee0000001850 */
[----:B------:R-:W1:Y:S01]  /*6150*/  LDSM.16.MT88.4 R8, [R183+0x19880] ;  /* 0x01988000b708783b */ /* 0x000e620000004200 */
[-C--:B---3--:R-:W-:Y:S07]  /*6160*/  HMMA.16816.F32 R84, R4, R16.reuse, R84 ;  /* 0x000000100454723c */ /* 0x088fee0000001854 */
[----:B------:R-:W3:Y:S01]  /*6170*/  LDSM.16.MT88.4 R40, [R183+0x1d880] ;  /* 0x01d88000b728783b */ /* 0x000ee20000004200 */
        /* <DEDUP_REMOVED lines=16> */
[----:B------:R-:W2:Y:S07]  /*6280*/  LDSM.16.MT88.4 R20, [R44+0x11880] ;  /* 0x011880002c14783b */ /* 0x000eae0000004200 */
[-C--:B------:R-:W-:Y:S01]  /*6290*/  HMMA.16816.F32 R68, R8, R36.reuse, R68 ;  /* 0x000000240844723c */ /* 0x080fe20000001844 */
[----:B------:R-:W1:Y:S07]  /*62a0*/  LDSM.16.MT88.4 R32, [R140+0x12080] ;  /* 0x012080008c20783b */ /* 0x000e6e0000004200 */
[C---:B---3--:R-:W-:Y:S08]  /*62b0*/  HMMA.16816.F32 R72, R40.reuse, R36, R72 ;  /* 0x000000242848723c */ /* 0x048ff00000001848 */
        /* <DEDUP_REMOVED lines=8> */
[----:B------:R-:W3:Y:S07]  /*6340*/  LDSM.16.MT88.4 R4, [R44+0x12080] ;  /* 0x012080002c04783b */ /* 0x000eee0000004200 */
[-C--:B----4-:R-:W-:Y:S01]  /*6350*/  HMMA.16816.F32 R68, R12, R16.reuse, R68 ;  /* 0x000000100c44723c */ /* 0x090fe20000001844 */
[----:B------:R-:W-:Y:S07]  /*6360*/  LDSM.16.MT88.4 R8, [R183+0x1b080] ;  /* 0x01b08000b708783b */ /* 0x000fee0000004200 */
        /* <DEDUP_REMOVED lines=11> */
[----:B------:R-:W4:Y:S07]  /*6420*/  LDSM.16.MT88.4 R20, [R183+0x1b880] ;  /* 0x01b88000b714783b */ /* 0x000f2e0000004200 */
[C---:B---3--:R-:W-:Y:S08]  /*6430*/  HMMA.16816.F32 R72, R36.reuse, R32, R72 ;  /* 0x000000202448723c */ /* 0x048ff00000001848 */
[-C--:B------:R-:W-:Y:S08]  /*6440*/  HMMA.16816.F32 R76, R36, R34.reuse, R76 ;  /* 0x00000022244c723c */ /* 0x080ff0000000184c */
[C---:B------:R-:W-:Y:S01]  /*6450*/  HMMA.16816.F32 R80, R28.reuse, R34, R80 ;  /* 0x000000221c50723c */ /* 0x040fe20000001850 */
[----:B------:R-:W3:Y:S07]  /*6460*/  LDSM.16.MT88.4 R32, [R183+0x1f880] ;  /* 0x01f88000b720783b */ /* 0x000eee0000004200 */
[-C--:B------:R-:W-:Y:S08]  /*6470*/  HMMA.16816.F32 R84, R28, R4.reuse, R84 ;  /* 0x000000041c54723c */ /* 0x080ff00000001854 */
[C---:B------:R-:W-:Y:S08]  /*6480*/  HMMA.16816.F32 R88, R36.reuse, R4, R88 ;  /* 0x000000042458723c */ /* 0x040ff00000001858 */
[-C--:B------:R-:W-:Y:S08]  /*6490*/  HMMA.16816.F32 R92, R36, R6.reuse, R92 ;  /* 0x00000006245c723c */ /* 0x080ff0000000185c */
[----:B------:R-:W-:Y:S01]  /*64a0*/  HMMA.16816.F32 R96, R28, R6, R96 ;  /* 0x000000061c60723c */ /* 0x000fe20000001860 */
[----:B------:R-:W3:Y:S07]  /*64b0*/  LDSM.16.MT88.4 R4, [R44+0x13080] ;  /* 0x013080002c04783b */ /* 0x000eee0000004200 */
[-C--:B-1----:R-:W-:Y:S08]  /*64c0*/  HMMA.16816.F32 R68, R8, R16.reuse, R68 ;  /* 0x000000100844723c */ /* 0x082ff00000001844 */
[C---:B------:R-:W-:Y:S08]  /*64d0*/  HMMA.16816.F32 R72, R40.reuse, R16, R72 ;  /* 0x000000102848723c */ /* 0x040ff00000001848 */
[-C--:B------:R-:W-:Y:S08]  /*64e0*/  HMMA.16816.F32 R76, R40, R18.reuse, R76 ;  /* 0x00000012284c723c */ /* 0x080ff0000000184c */
[C---:B------:R-:W-:Y:S01]  /*64f0*/  HMMA.16816.F32 R80, R8.reuse, R18, R80 ;  /* 0x000000120850723c */ /* 0x040fe20000001850 */
[----:B------:R-:W-:Y:S07]  /*6500*/  LDSM.16.MT88.4 R16, [R183+0x20080] ;  /* 0x02008000b710783b */ /* 0x000fee0000004200 */
[-C--:B--2---:R-:W-:Y:S08]  /*6510*/  HMMA.16816.F32 R84, R8, R12.reuse, R84 ;  /* 0x0000000c0854723c */ /* 0x084ff00000001854 */
[C---:B------:R-:W-:Y:S08]  /*6520*/  HMMA.16816.F32 R88, R40.reuse, R12, R88 ;  /* 0x0000000c2858723c */ /* 0x040ff00000001858 */
[-C--:B------:R-:W-:Y:S08]  /*6530*/  HMMA.16816.F32 R92, R40, R14.reuse, R92 ;  /* 0x0000000e285c723c */ /* 0x080ff0000000185c */
[----:B------:R-:W-:Y:S01]  /*6540*/  HMMA.16816.F32 R96, R8, R14, R96 ;  /* 0x0000000e0860723c */ /* 0x000fe20000001860 */
[----:B------:R-:W-:Y:S07]  /*6550*/  LDSM.16.MT88.4 R8, [R183+0x1c080] ;  /* 0x01c08000b708783b */ /* 0x000fee0000004200 */
[-C--:B----4-:R-:W-:Y:S01]  /*6560*/  HMMA.16816.F32 R68, R20, R24.reuse, R68 ;  /* 0x000000181444723c */ /* 0x090fe20000001844 */
[----:B------:R-:W1:Y:S07]  /*6570*/  LDSM.16.MT88.4 R12, [R140+0x13880] ;  /* 0x013880008c0c783b */ /* 0x000e6e0000004200 */
[C---:B---3--:R-:W-:Y:S08]  /*6580*/  HMMA.16816.F32 R72, R32.reuse, R24, R72 ;  /* 0x000000182048723c */ /* 0x048ff00000001848 */
[-C--:B------:R-:W-:Y:S08]  /*6590*/  HMMA.16816.F32 R76, R32, R26.reuse, R76 ;  /* 0x0000001a204c723c */ /* 0x080ff0000000184c */
[C---:B------:R-:W-:Y:S01]  /*65a0*/  HMMA.16816.F32 R80, R20.reuse, R26, R80 ;  /* 0x0000001a1450723c */ /* 0x040fe20000001850 */
[----:B------:R-:W2:Y:S07]  /*65b0*/  LDSM.16.MT88.4 R24, [R44+0x13880] ;  /* 0x013880002c18783b */ /* 0x000eae0000004200 */
[-C--:B------:R-:W-:Y:S01]  /*65c0*/  HMMA.16816.F32 R84, R20, R4.reuse, R84 ;  /* 0x000000041454723c */ /* 0x080fe20000001854 */
[----:B------:R-:W-:Y:S07]  /*65d0*/  BAR.SYNC.DEFER_BLOCKING 0x0 ;  /* 0x0000000000007b1d */ /* 0x000fee0000010000 */
[C---:B------:R-:W-:Y:S08]  /*65e0*/  HMMA.16816.F32 R88, R32.reuse, R4, R88 ;  /* 0x000000042058723c */ /* 0x040ff00000001858 */
[-C--:B------:R-:W-:Y:S08]  /*65f0*/  HMMA.16816.F32 R92, R32, R6.reuse, R92 ;  /* 0x00000006205c723c */ /* 0x080ff0000000185c */
[----:B------:R-:W-:Y:S01]  /*6600*/  HMMA.16816.F32 R96, R20, R6, R96 ;  /* 0x000000061460723c */ /* 0x000fe20000001860 */
[----:B------:R3:W4:Y:S07]  /*6610*/  LDSM.16.MT88.4 R36, [R52+0x80] ;  /* 0x000080003424783b */ /* 0x00072e0000004200 */
[-C--:B-1----:R-:W-:Y:S01]  /*6620*/  HMMA.16816.F32 R68, R8, R12.reuse, R68 ;  /* 0x0000000c0844723c */ /* 0x082fe20000001844 */
[----:B------:R-:W1:Y:S07]  /*6630*/  LDSM.16.MT88.4 R52, [R52+0x880] ;  /* 0x000880003434783b */ /* 0x000e6e0000004200 */
[C---:B------:R-:W-:Y:S01]  /*6640*/  HMMA.16816.F32 R72, R16.reuse, R12, R72 ;  /* 0x0000000c1048723c */ /* 0x040fe20000001848 */
[----:B------:R3:W1:Y:S07]  /*6650*/  LDSM.16.M88.4 R32, [R145+0x20880] ;  /* 0x020880009120783b */ /* 0x00066e0000000200 */
[-C--:B------:R-:W-:Y:S01]  /*6660*/  HMMA.16816.F32 R76, R16, R14.reuse, R76 ;  /* 0x0000000e104c723c */ /* 0x080fe2000000184c */
[----:B------:R3:W1:Y:S07]  /*6670*/  LDSM.16.M88.4 R28, [R145+0x22880] ;  /* 0x02288000911c783b */ /* 0x00066e0000000200 */
[C---:B------:R-:W-:Y:S01]  /*6680*/  HMMA.16816.F32 R80, R8.reuse, R14, R80 ;  /* 0x0000000e0850723c */ /* 0x040fe20000001850 */
[----:B------:R3:W1:Y:S07]  /*6690*/  LDSM.16.MT88.4 R20, [R141+0x80] ;  /* 0x000080008d14783b */ /* 0x00066e0000004200 */
[-C--:B--2---:R-:W-:Y:S01]  /*66a0*/  HMMA.16816.F32 R84, R8, R24.reuse, R84 ;  /* 0x000000180854723c */ /* 0x084fe20000001854 */
[----:B------:R3:W2:Y:S07]  /*66b0*/  LDSM.16.M88.4 R40, [R142+0x20880] ;  /* 0x020880008e28783b */ /* 0x0006ae0000000200 */
[C---:B------:R-:W-:Y:S01]  /*66c0*/  HMMA.16816.F32 R88, R16.reuse, R24, R88 ;  /* 0x000000181058723c */ /* 0x040fe20000001858 */
[----:B------:R3:W1:Y:S07]  /*66d0*/  LDSM.16.M88.4 R48, [R142+0x22880] ;  /* 0x022880008e30783b */ /* 0x00066e0000000200 */
[-C--:B------:R-:W-:Y:S01]  /*66e0*/  HMMA.16816.F32 R92, R16, R26.reuse, R92 ;  /* 0x0000001a105c723c */ /* 0x080fe2000000185c */
[----:B------:R3:W1:Y:S07]  /*66f0*/  LDSM.16.MT88.4 R44, [R141+0x880] ;  /* 0x000880008d2c783b */ /* 0x00066e0000004200 */
[----:B------:R-:W-:Y:S01]  /*6700*/  HMMA.16816.F32 R96, R8, R26, R96 ;  /* 0x0000001a0860723c */ /* 0x000fe20000001860 */
[----:B------:R-:W-:-:S07]  /*6710*/  @P0 BRA `(.L_x_1260) ;  /* 0x000003c000000947 */ /* 0x000fce0003800000 */
[----:B----4-:R-:W-:Y:S01]  /*6720*/  IMAD R9, R192, c[0x0][0x208], RZ ;  /* 0x00008200c0097a24 */ /* 0x010fe200078e02ff */
[----:B------:R-:W4:Y:S01]  /*6730*/  S2R R4, SR_CTAID.Y ;  /* 0x0000000000047919 */ /* 0x000f220000002600 */
[----:B------:R-:W-:Y:S02]  /*6740*/  USHF.R.S32.HI UR4, URZ, 0x1f, UR34 ;  /* 0x0000001f3f047899 */ /* 0x000fe40008011422 */
[----:B------:R-:W-:Y:S02]  /*6750*/  ULDC.64 UR6, c[0x0][0x208] ;  /* 0x0000820000067ab9 */ /* 0x000fe40000000a00 */
[----:B------:R-:W-:Y:S02]  /*6760*/  UIMAD UR4, UR4, UR6, URZ ;  /* 0x00000006040472a4 */ /* 0x000fe4000f8e023f */
[----:B------:R-:W-:Y:S02]  /*6770*/  UIMAD.WIDE.U32 UR36, UR34, UR6, URZ ;  /* 0x00000006222472a5 */ /* 0x000fe4000f8e003f */
[----:B------:R-:W-:Y:S02]  /*6780*/  USHF.L.U32 UR6, UR6, 0x6, URZ ;  /* 0x0000000606067899 */ /* 0x000fe4000800063f */
[----:B------:R-:W-:Y:S02]  /*6790*/  UIMAD UR4, UR34, UR7, UR4 ;  /* 0x00000007220472a4 */ /* 0x000fe4000f8e0204 */
[----:B------:R-:W-:Y:S01]  /*67a0*/  IMAD.U32 R10, RZ, RZ, UR36 ;  /* 0x00000024ff0a7e24 */ /* 0x000fe2000f8e00ff */
[----:B------:R-:W-:Y:S01]  /*67b0*/  USHF.L.U32 UR34, UR34, 0x7, URZ ;  /* 0x0000000722227899 */ /* 0x000fe2000800063f */
[----:B------:R-:W-:Y:S01]  /*67c0*/  IMAD.U32 R11, RZ, RZ, UR37 ;  /* 0x00000025ff0b7e24 */ /* 0x000fe2000f8e00ff */
[----:B------:R-:W-:Y:S02]  /*67d0*/  UIADD3 UR4, UR37, UR4, URZ ;  /* 0x0000000425047290 */ /* 0x000fe4000fffe03f */
[----:B------:R-:W-:Y:S02]  /*67e0*/  USHF.R.S32.HI UR7, URZ, 0x1f, UR34 ;  /* 0x0000001f3f077899 */ /* 0x000fe40008011422 */
[----:B------:R-:W-:Y:S02]  /*67f0*/  IMAD.U32 R6, RZ, RZ, UR34 ;  /* 0x00000022ff067e24 */ /* 0x000fe4000f8e00ff */
[----:B------:R-:W-:Y:S01]  /*6800*/  IMAD.U32 R5, RZ, RZ, UR4 ;  /* 0x00000004ff057e24 */ /* 0x000fe2000f8e00ff */
[----:B----4-:R-:W-:Y:S01]  /*6810*/  SHF.R.S32.HI R7, RZ, 0x1f, R4 ;  /* 0x0000001fff077819 */ /* 0x010fe20000011404 */
        /* <DEDUP_REMOVED lines=37> */
[----:B----4-:R-:W-:Y:S04]  /*6a70*/  IADD3 R10, P1, R12, UR6, RZ ;  /* 0x000000060c0a7c10 */ /* 0x010fe8000ff3e0ff */
[----:B------:R-:W-:Y:S02]  /*6a80*/  IADD3.X R11, R13, UR30, RZ, P1, !PT ;  /* 0x0000001e0d0b7c10 */ /* 0x000fe40008ffe4ff */
[----:B---3--:R-:W-:Y:S03]  /*6a90*/  IADD3 R12, P1, R10, UR6, RZ ;  /* 0x000000060a0c7c10 */ /* 0x008fe6000ff3e0ff */
[----:B------:R3:W-:Y:S01]  /*6aa0*/  LDGSTS.E.BYPASS.LTC128B.128 [R7+0x2000], [R10.64], !P0 ;  /* 0x020000000a077fae */ /* 0x0007e2000c101d54 */
[----:B------:R-:W-:Y:S06]  /*6ab0*/  IADD3.X R13, R11, UR30, RZ, P1, !PT ;  /* 0x0000001e0b0d7c10 */ /* 0x000fec0008ffe4ff */
[----:B------:R3:W-:Y:S07]  /*6ac0*/  LDGSTS.E.BYPASS.LTC128B.128 [R7+0x3000], [R12.64], !P2 ;  /* 0x030000000c077fae */ /* 0x0007ee000d101d54 */
[----:B------:R3:W-:Y:S02]  /*6ad0*/  @!P4 LDGSTS.E.BYPASS.LTC128B.128 [R4+0x18480], [R8.64] ;  /* 0x184800000804cfae */ /* 0x0007e4000b901d54 */
.L_x_1260:
[-C--:B-1-34-:R-:W-:Y:S01]  /*6ae0*/  HMMA.16816.F32 R4, R32, R20.reuse, RZ ;  /* 0x000000142004723c */ /* 0x09afe200000018ff */
[----:B------:R-:W-:Y:S01]  /*6af0*/  LDSM.16.MT88.4 R60, [R141+0x1080] ;  /* 0x001080008d3c783b */ /* 0x000fe20000004200 */
[----:B------:R-:W-:Y:S02]  /*6b00*/  ULDC.64 UR6, c[0x0][0x240] ;  /* 0x0000900000067ab9 */ /* 0x000fe40000000a00 */
[----:B------:R-:W-:Y:S01]  /*6b10*/  IADD3 R136, R160, R142, RZ ;  /* 0x0000008ea0887210 */ /* 0x000fe20007ffe0ff */
[----:B------:R-:W-:Y:S01]  /*6b20*/  USHF.L.U32 UR19, UR19, 0xd, URZ ;  /* 0x0000000d13137899 */ /* 0x000fe2000800063f */
[----:B------:R-:W-:Y:S01]  /*6b30*/  LDSM.16.MT88.4 R132, [R141+0x1880] ;  /* 0x001880008d84783b */ /* 0x000fe20000004200 */
[----:B------:R-:W-:Y:S01]  /*6b40*/  SEL R168, R204, 0xffffffc0, !P3 ;  /* 0xffffffc0cca87807 */ /* 0x000fe20005800000 */
[C---:B------:R-:W-:Y:S01]  /*6b50*/  HMMA.16816.F32 R8, R28.reuse, R20, RZ ;  /* 0x000000141c08723c */ /* 0x040fe200000018ff */
[----:B------:R-:W-:Y:S02]  /*6b60*/  USHF.R.S32.HI UR4, URZ, 0x1f, UR19 ;  /* 0x0000001f3f047899 */ /* 0x000fe40008011413 */
[----:B------:R-:W0:Y:S01]  /*6b70*/  LDGDEPBAR ;  /* 0x00000000000079af */ /* 0x000e220000000000 */
[C---:B------:R-:W-:Y:S01]  /*6b80*/  IMAD.IADD R144, R168.reuse, 0x1, R145 ;  /* 0x00000001a8907824 */ /* 0x040fe200078e0291 */
[----:B------:R-:W-:Y:S01]  /*6b90*/  UIMAD UR6, UR26, UR6, URZ ;  /* 0x000000061a0672a4 */ /* 0x000fe2000f8e023f */
[----:B------:R-:W-:Y:S01]  /*6ba0*/  IMAD.IADD R143, R141, 0x1, R168 ;  /* 0x000000018d8f7824 */ /* 0x000fe200078e02a8 */
[----:B------:R-:W-:Y:S01]  /*6bb0*/  UISETP.GE.AND UP0, UPT, UR33, UR13, UPT ;  /* 0x0000000d2100728c */ /* 0x000fe2000bf06270 */
[-C--:B------:R-:W-:Y:S01]  /*6bc0*/  HMMA.16816.F32 R12, R28, R22.reuse, RZ ;  /* 0x000000161c0c723c */ /* 0x080fe200000018ff */
[----:B------:R-:W1:Y:S01]  /*6bd0*/  LDSM.16.M88.4 R56, [R144+0x20880] ;  /* 0x020880009038783b */ /* 0x000e620000000200 */
[----:B------:R-:W-:Y:S02]  /*6be0*/  UIMAD UR6, UR11, UR7, UR6 ;  /* 0x000000070b0672a4 */ /* 0x000fe4000f8e0206 */
[----:B------:R-:W-:Y:S02]  /*6bf0*/  UIADD3 UR7, UR5, 0x1, URZ ;  /* 0x0000000105077890 */ /* 0x000fe4000fffe03f */
[----:B------:R-:W3:Y:S01]  /*6c00*/  LDSM.16.M88.4 R64, [R144+0x22880] ;  /* 0x022880009040783b */ /* 0x000ee20000000200 */
[----:B------:R-:W-:Y:S01]  /*6c10*/  UISETP.GE.AND UP3, UPT, UR5, 0x1, UPT ;  /* 0x000000010500788c */ /* 0x000fe2000bf66270 */
[C---:B------:R-:W-:Y:S01]  /*6c20*/  HMMA.16816.F32 R16, R32.reuse, R22, RZ ;  /* 0x000000162010723c */ /* 0x040fe200000018ff */
[----:B------:R-:W-:Y:S02]  /*6c30*/  UISETP.GE.AND UP2, UPT, UR31, 0x1, UPT ;  /* 0x000000011f00788c */ /* 0x000fe4000bf46270 */
[----:B------:R-:W-:Y:S05]  /*6c40*/  UISETP.GE.AND UP1, UPT, UR32, 0x1, UPT ;  /* 0x000000012000788c */ /* 0x000fea000bf26270 */
[-C--:B------:R-:W-:Y:S08]  /*6c50*/  HMMA.16816.F32 R20, R32, R36.reuse, RZ ;  /* 0x000000242014723c */ /* 0x080ff000000018ff */
[C---:B------:R-:W-:Y:S08]  /*6c60*/  HMMA.16816.F32 R24, R28.reuse, R36, RZ ;  /* 0x000000241c18723c */ /* 0x040ff000000018ff */
[-C--:B------:R-:W-:Y:S08]  /*6c70*/  HMMA.16816.F32 R28, R28, R38.reuse, RZ ;  /* 0x000000261c1c723c */ /* 0x080ff000000018ff */
[----:B------:R-:W-:Y:S01]  /*6c80*/  HMMA.16816.F32 R32, R32, R38, RZ ;  /* 0x000000262020723c */ /* 0x000fe200000018ff */
[----:B------:R-:W4:Y:S07]  /*6c90*/  LDSM.16.MT88.4 R36, [R143+0x1080] ;  /* 0x001080008f24783b */ /* 0x000f2e0000004200 */
[-C--:B--2---:R-:W-:Y:S08]  /*6ca0*/  HMMA.16816.F32 R4, R40, R44.reuse, R4 ;  /* 0x0000002c2804723c */ /* 0x084ff00000001804 */
[C---:B------:R-:W-:Y:S08]  /*6cb0*/  HMMA.16816.F32 R8, R48.reuse, R44, R8 ;  /* 0x0000002c3008723c */ /* 0x040ff00000001808 */
[-C--:B------:R-:W-:Y:S08]  /*6cc0*/  HMMA.16816.F32 R12, R48, R46.reuse, R12 ;  /* 0x0000002e300c723c */ /* 0x080ff0000000180c */
[C---:B------:R-:W-:Y:S01]  /*6cd0*/  HMMA.16816.F32 R16, R40.reuse, R46, R16 ;  /* 0x0000002e2810723c */ /* 0x040fe20000001810 */
[----:B------:R-:W2:Y:S05]  /*6ce0*/  LDSM.16.M88.4 R44, [R136+0x20880] ;  /* 0x02088000882c783b */ /* 0x000eaa0000000200 */
[----:B------:R-:W2:Y:S02]  /*6cf0*/  LDSM.16.M88.4 R136, [R136+0x22880] ;  /* 0x022880008888783b */ /* 0x000ea40000000200 */
[-C--:B------:R-:W-:Y:S08]  /*6d00*/  HMMA.16816.F32 R20, R40, R52.reuse, R20 ;  /* 0x000000342814723c */ /* 0x080ff00000001814 */
[C---:B------:R-:W-:Y:S08]  /*6d10*/  HMMA.16816.F32 R24, R48.reuse, R52, R24 ;  /* 0x000000343018723c */ /* 0x040ff00000001818 */
[-C--:B------:R-:W-:Y:S01]  /*6d20*/  HMMA.16816.F32 R28, R48, R54.reuse, R28 ;  /* 0x00000036301c723c */ /* 0x080fe2000000181c */
[----:B------:R-:W-:Y:S07]  /*6d30*/  LDSM.16.M88.4 R48, [R145+0x24880] ;  /* 0x024880009130783b */ /* 0x000fee0000000200 */
[----:B------:R-:W-:Y:S01]  /*6d40*/  HMMA.16816.F32 R32, R40, R54, R32 ;  /* 0x000000362820723c */ /* 0x000fe20000001820 */
[----:B------:R-:W2:Y:S05]  /*6d50*/  LDSM.16.MT88.4 R40, [R143+0x1880] ;  /* 0x001880008f28783b */ /* 0x000eaa0000004200 */
[----:B------:R-:W2:Y:S02]  /*6d60*/  LDSM.16.MT88.4 R52, [R141+0x2080] ;  /* 0x002080008d34783b */ /* 0x000ea40000004200 */
        /* <DEDUP_REMOVED lines=8> */
[----:B------:R-:W-:Y:S07]  /*6df0*/  LDSM.16.MT88.4 R64, [R141+0x2880] ;  /* 0x002880008d40783b */ /* 0x000fee0000004200 */
[----:B------:R-:W-:Y:S01]  /*6e00*/  HMMA.16816.F32 R32, R56, R38, R32 ;  /* 0x000000263820723c */ /* 0x000fe20000001820 */
[----:B------:R-:W3:Y:S05]  /*6e10*/  LDSM.16.MT88.4 R36, [R143+0x2080] ;  /* 0x002080008f24783b */ /* 0x000eea0000004200 */
        /* <DEDUP_REMOVED lines=10> */
[----:B------:R-:W2:Y:S05]  /*6ec0*/  LDSM.16.MT88.4 R40, [R143+0x2880] ;  /* 0x002880008f28783b */ /* 0x000eaa0000004200 */
[----:B------:R-:W-:Y:S02]  /*6ed0*/  LDSM.16.MT88.4 R44, [R141+0x3080] ;  /* 0x003080008d2c783b */ /* 0x000fe40000004200 */
[-C--:B------:R-:W-:Y:S08]  /*6ee0*/  HMMA.16816.F32 R4, R48, R52.reuse, R4 ;  /* 0x000000343004723c */ /* 0x080ff00000001804 */
[C---:B-1----:R-:W-:Y:S08]  /*6ef0*/  HMMA.16816.F32 R8, R60.reuse, R52, R8 ;  /* 0x000000343c08723c */ /* 0x042ff00000001808 */
[-C--:B------:R-:W-:Y:S08]  /*6f00*/  HMMA.16816.F32 R12, R60, R54.reuse, R12 ;  /* 0x000000363c0c723c */ /* 0x080ff0000000180c */
[C---:B------:R-:W-:Y:S01]  /*6f10*/  HMMA.16816.F32 R16, R48.reuse, R54, R16 ;  /* 0x000000363010723c */ /* 0x040fe20000001810 */
[----:B------:R-:W-:Y:S07]  /*6f20*/  LDSM.16.MT88.4 R52, [R143+0x3080] ;  /* 0x003080008f34783b */ /* 0x000fee0000004200 */
[-C--:B---3--:R-:W-:Y:S08]  /*6f30*/  HMMA.16816.F32 R20, R48, R36.reuse, R20 ;  /* 0x000000243014723c */ /* 0x088ff00000001814 */
[C---:B------:R-:W-:Y:S08]  /*6f40*/  HMMA.16816.F32 R24, R60.reuse, R36, R24 ;  /* 0x000000243c18723c */ /* 0x040ff00000001818 */
[-C--:B------:R-:W-:Y:S07]  /*6f50*/  HMMA.16816.F32 R28, R60, R38.reuse, R28 ;  /* 0x000000263c1c723c */ /* 0x080fee000000181c */
[----:B------:R-:W-:Y:S01]  /*6f60*/  IMAD.IADD R60, R168, 0x1, R142 ;  /* 0x00000001a83c7824 */ /* 0x000fe200078e028e */
[----:B------:R-:W-:Y:S01]  /*6f70*/  HMMA.16816.F32 R32, R48, R38, R32 ;  /* 0x000000263020723c */ /* 0x000fe20000001820 */
[----:B------:R-:W1:Y:S05]  /*6f80*/  LDSM.16.M88.4 R36, [R144+0x24880] ;  /* 0x024880009024783b */ /* 0x000e6a0000000200 */
[----:B------:R-:W3:Y:S02]  /*6f90*/  LDSM.16.M88.4 R48, [R144+0x26880] ;  /* 0x026880009030783b */ /* 0x000ee40000000200 */
[-C--:B----4-:R-:W-:Y:S03]  /*6fa0*/  HMMA.16816.F32 R4, R56, R64.reuse, R4 ;  /* 0x000000403804723c */ /* 0x090fe60000001804 */
[----:B------:R-:W-:Y:S05]  /*6fb0*/  LDSM.16.M88.4 R60, [R60+0x24880] ;  /* 0x024880003c3c783b */ /* 0x000fea0000000200 */
[C---:B--2---:R-:W-:Y:S08]  /*6fc0*/  HMMA.16816.F32 R8, R132.reuse, R64, R8 ;  /* 0x000000408408723c */ /* 0x044ff00000001808 */
[-C--:B------:R-:W-:Y:S08]  /*6fd0*/  HMMA.16816.F32 R12, R132, R66.reuse, R12 ;  /* 0x00000042840c723c */ /* 0x080ff0000000180c */
[C---:B------:R-:W-:Y:S01]  /*6fe0*/  HMMA.16816.F32 R16, R56.reuse, R66, R16 ;  /* 0x000000423810723c */ /* 0x040fe20000001810 */
[----:B------:R-:W2:Y:S07]  /*6ff0*/  LDSM.16.MT88.4 R64, [R141+0x3880] ;  /* 0x003880008d40783b */ /* 0x000eae0000004200 */
[-C--:B------:R-:W-:Y:S08]  /*7000*/  HMMA.16816.F32 R20, R56, R40.reuse, R20 ;  /* 0x000000283814723c */ /* 0x080ff00000001814 */
[C---:B------:R-:W-:Y:S07]  /*7010*/  HMMA.16816.F32 R24, R132.reuse, R40, R24 ;  /* 0x000000288418723c */ /* 0x040fee0000001818 */
[----:B------:R-:W-:Y:S01]  /*7020*/  IADD3 R40, R181, R144, RZ ;  /* 0x00000090b5287210 */ /* 0x000fe20007ffe0ff */
[-C--:B------:R-:W-:Y:S08]  /*7030*/  HMMA.16816.F32 R28, R132, R42.reuse, R28 ;  /* 0x0000002a841c723c */ /* 0x080ff0000000181c */
[----:B------:R-:W-:Y:S01]  /*7040*/  HMMA.16816.F32 R32, R56, R42, R32 ;  /* 0x0000002a3820723c */ /* 0x000fe20000001820 */
[----:B------:R-:W4:Y:S05]  /*7050*/  LDSM.16.M88.4 R40, [R40+0x26880] ;  /* 0x026880002828783b */ /* 0x000f2a0000000200 */
[----:B------:R-:W2:Y:S02]  /*7060*/  S2R R56, SR_CTAID.Y ;  /* 0x0000000000387919 */ /* 0x000ea40000002600 */
[-C--:B-1----:R-:W-:Y:S08]  /*7070*/  HMMA.16816.F32 R4, R36, R44.reuse, R4 ;  /* 0x0000002c2404723c */ /* 0x082ff00000001804 */
[C---:B---3--:R-:W-:Y:S08]  /*7080*/  HMMA.16816.F32 R8, R48.reuse, R44, R8 ;  /* 0x0000002c3008723c */ /* 0x048ff00000001808 */
[-C--:B------:R-:W-:Y:S08]  /*7090*/  HMMA.16816.F32 R12, R48, R46.reuse, R12 ;  /* 0x0000002e300c723c */ /* 0x080ff0000000180c */
[C---:B------:R-:W-:Y:S01]  /*70a0*/  HMMA.16816.F32 R16, R36.reuse, R46, R16 ;  /* 0x0000002e2410723c */ /* 0x040fe20000001810 */
[----:B------:R-:W1:Y:S07]  /*70b0*/  LDSM.16.MT88.4 R44, [R143+0x3880] ;  /* 0x003880008f2c783b */ /* 0x000e6e0000004200 */
[-C--:B------:R-:W-:Y:S08]  /*70c0*/  HMMA.16816.F32 R20, R36, R52.reuse, R20 ;  /* 0x000000342414723c */ /* 0x080ff00000001814 */
[C---:B------:R-:W-:Y:S08]  /*70d0*/  HMMA.16816.F32 R24, R48.reuse, R52, R24 ;  /* 0x000000343018723c */ /* 0x040ff00000001818 */
[-C--:B------:R-:W-:Y:S08]  /*70e0*/  HMMA.16816.F32 R28, R48, R54.reuse, R28 ;  /* 0x00000036301c723c */ /* 0x080ff0000000181c */
[----:B------:R-:W-:Y:S07]  /*70f0*/  HMMA.16816.F32 R32, R36, R54, R32 ;  /* 0x000000362420723c */ /* 0x000fee0000001820 */
[----:B--2---:R-:W-:Y:S01]  /*7100*/  SHF.R.S32.HI R36, RZ, 0x1f, R56 ;  /* 0x0000001fff247819 */ /* 0x004fe20000011438 */
[-C--:B------:R-:W-:Y:S01]  /*7110*/  HMMA.16816.F32 R4, R60, R64.reuse, R4 ;  /* 0x000000403c04723c */ /* 0x080fe20000001804 */
        /* <DEDUP_REMOVED lines=12> */
[-C--:B-1----:R-:W-:Y:S04]  /*71e0*/  HMMA.16816.F32 R20, R60, R44.reuse, R20 ;  /* 0x0000002c3c14723c */ /* 0x082fe80000001814 */
        /* <DEDUP_REMOVED lines=177> */
.L_x_1240:
[----:B------:R-:W-:Y:S05]  /*7d00*/  @P1 EXIT ;  /* 0x000000000000194d */ /* 0x000fea0003800000 */
[----:B------:R-:W1:Y:S01]  /*7d10*/  S2R R0, SR_CTAID.Z ;  /* 0x0000000000007919 */ /* 0x000e620000002700 */
[----:B------:R-:W-:Y:S01]  /*7d20*/  IMAD.MOV.U32 R2, RZ, RZ, 0x1 ;  /* 0x00000001ff027424 */ /* 0x000fe200078e00ff */
[----:B------:R-:W-:Y:S01]  /*7d30*/  ULDC UR5, c[0x0][0x358] ;  /* 0x0000d60000057ab9 */ /* 0x000fe20000000800 */
[----:B------:R-:W-:Y:S01]  /*7d40*/  IMAD.MOV.U32 R5, RZ, RZ, R56 ;  /* 0x000000ffff057224 */ /* 0x000fe200078e0038 */
[----:B------:R-:W-:Y:S01]  /*7d50*/  UIMAD UR5, UR10, UR5, URZ ;  /* 0x000000050a0572a4 */ /* 0x000fe2000f8e023f */
[----:B------:R-:W-:Y:S01]  /*7d60*/  BAR.SYNC.DEFER_BLOCKING 0x1, 0x100 ;  /* 0x0044000000007b1d */ /* 0x000fe20000010000 */
[----:B------:R-:W-:-:S05]  /*7d70*/  ISETP.NE.AND P0, PT, R2, c[0x0][0x338], PT ;  /* 0x0000ce0002007a0c */ /* 0x000fca0003f05270 */
[----:B------:R-:W-:Y:S01]  /*7d80*/  ULDC UR4, c[0x0][0x2f4] ;  /* 0x0000bd0000047ab9 */ /* 0x000fe20000000800 */
[----:B------:R-:W-:Y:S01]  /*7d90*/  BSSY B0, `(.L_x_1262) ;  /* 0x0000018000007945 */ /* 0x000fe20003800000 */
[----:B------:R-:W-:-:S04]  /*7da0*/  UIMAD UR5, UR5, UR4, URZ ;  /* 0x00000004050572a4 */ /* 0x000fc8000f8e023f */
[----:B------:R-:W-:Y:S02]  /*7db0*/  USHF.R.S32.HI UR4, URZ, 0x1f, UR5 ;  /* 0x0000001f3f047899 */ /* 0x000fe40008011405 */
[----:B------:R-:W-:-:S04]  /*7dc0*/  @P0 IMAD.HI.U32 R2, R56, c[0x0][0x33c], RZ ;  /* 0x0000cf0038020a27 */ /* 0x000fc800078e00ff */
[----:B-1----:R-:W-:Y:S01]  /*7dd0*/  IMAD R6, R0, c[0x0][0x2f4], RZ ;  /* 0x0000bd0000067a24 */ /* 0x002fe200078e02ff */
[----:B------:R-:W-:-:S04]  /*7de0*/  @P0 SHF.R.U32.HI R5, RZ, c[0x0][0x340], R2 ;  /* 0x0000d000ff050a19 */ /* 0x000fc80000011602 */
[----:B------:R-:W-:Y:S01]  /*7df0*/  SHF.R.S32.HI R3, RZ, 0x1f, R6 ;  /* 0x0000001fff037819 */ /* 0x000fe20000011406 */
[--C-:B------:R-:W-:Y:S01]  /*7e00*/  IMAD.MOV R7, RZ, RZ, -R5.reuse ;  /* 0x000000ffff077224 */ /* 0x100fe200078e0a05 */
[--C-:B------:R-:W-:Y:S02]  /*7e10*/  IADD3 R6, P1, P0, R6, UR5, R5.reuse ;  /* 0x0000000506067c10 */ /* 0x100fe4000f83e005 */
[----:B------:R-:W-:Y:S01]  /*7e20*/  SHF.R.S32.HI R4, RZ, 0x1f, R5 ;  /* 0x0000001fff047819 */ /* 0x000fe20000011405 */
[----:B------:R-:W-:Y:S02]  /*7e30*/  IMAD R7, R7, c[0x0][0x338], R56 ;  /* 0x0000ce0007077a24 */ /* 0x000fe400078e0238 */
[----:B------:R-:W-:Y:S01]  /*7e40*/  IMAD.SHL.U32 R2, R6, 0x4, RZ ;  /* 0x0000000406027824 */ /* 0x000fe200078e00ff */
[----:B------:R-:W-:Y:S02]  /*7e50*/  IADD3.X R3, R3, UR4, R4, P1, P0 ;  /* 0x0000000403037c10 */ /* 0x000fe40008fe0404 */
[----:B------:R-:W-:-:S02]  /*7e60*/  ISETP.NE.AND P1, PT, R190, RZ, PT ;  /* 0x000000ffbe00720c */ /* 0x000fc40003f25270 */
[----:B------:R-:W-:Y:S02]  /*7e70*/  SHF.L.U64.HI R3, R6, 0x2, R3 ;  /* 0x0000000206037819 */ /* 0x000fe40000010203 */
[----:B------:R-:W-:Y:S02]  /*7e80*/  IADD3 R10, P0, R2, c[0x0][0x350], RZ ;  /* 0x0000d400020a7a10 */ /* 0x000fe40007f1e0ff */
[----:B------:R-:W-:Y:S02]  /*7e90*/  SHF.R.S32.HI R6, RZ, 0x1f, R0 ;  /* 0x0000001fff067819 */ /* 0x000fe40000011400 */
[----:B------:R-:W-:-:S05]  /*7ea0*/  IADD3.X R11, R3, c[0x0][0x354], RZ, P0, !PT ;  /* 0x0000d500030b7a10 */ /* 0x000fca00007fe4ff */
[----:B------:R-:W-:Y:S05]  /*7eb0*/  @P1 BRA `(.L_x_1263) ;  /* 0x0000005000001947 */ /* 0x000fea0003800000 */
.L_x_1264:
[----:B------:R-:W2:Y:S01]  /*7ec0*/  LDG.E.STRONG.GPU R8, [R10.64] ;  /* 0x000000140a087981 */ /* 0x000ea2000c1ef900 */
[----:B------:R-:W-:Y:S01]  /*7ed0*/  YIELD ;  /* 0x0000000000007946 */ /* 0x000fe20003800000 */
[----:B--2---:R-:W-:Y:S01]  /*7ee0*/  ISETP.NE.AND P0, PT, R8, R7, PT ;  /* 0x000000070800720c */ /* 0x004fe20003f05270 */
[----:B------:R-:W-:-:S12]  /*7ef0*/  CCTL.IVALL ;  /* 0x00000000ff00798f */ /* 0x000fd80002000000 */
[----:B------:R-:W-:Y:S05]  /*7f00*/  @P0 BRA `(.L_x_1264) ;  /* 0xffffffb000000947 */ /* 0x000fea000383ffff */
.L_x_1263:
[----:B------:R-:W-:Y:S05]  /*7f10*/  BSYNC B0 ;  /* 0x0000000000007941 */ /* 0x000fea0003800000 */
.L_x_1262:
[----:B------:R-:W-:Y:S01]  /*7f20*/  MOV R9, 0xffffffff ;  /* 0xffffffff00097802 */ /* 0x000fe20000000f00 */
[----:B------:R-:W-:Y:S05]  /*7f30*/  BRA.CONV ~URZ, `(.L_x_1265) ;  /* 0x000000237f007947 */ /* 0x000fea000b800000 */
[----:B------:R-:W-:Y:S02]  /*7f40*/  MOV R8, 0x7f60 ;  /* 0x00007f6000087802 */ /* 0x000fe40000000f00 */
[----:B------:R-:W-:Y:S05]  /*7f50*/  CALL.REL.NOINC `($__internal_8_$__cuda_sm70_warpsync) ;  /* 0x000008a000007944 */ /* 0x000fea0003c00000 */
.L_x_1265:
        /* <DEDUP_REMOVED lines=10> */
[----:B------:R-:W-:Y:S02]  /*8000*/  IADD3 R15, R17, R14, RZ ;  /* 0x0000000e110f7210 */ /* 0x000fe40007ffe0ff */
[----:B------:R-:W-:-:S05]  /*8010*/  MOV R14, R16 ;  /* 0x00000010000e7202 */ /* 0x000fca0000000f00 */
        /* <DEDUP_REMOVED lines=38> */
[----:B-1----:R-:W-:Y:S05]  /*8280*/  CALL.REL.NOINC `($__internal_8_$__cuda_sm70_warpsync) ;  /* 0x0000057000007944 */ /* 0x002fea0003c00000 */
.L_x_1266:
        /* <DEDUP_REMOVED lines=12> */
.L_x_1268:
[----:B------:R-:W-:Y:S05]  /*8350*/  BSYNC B0 ;  /* 0x0000000000007941 */ /* 0x000fea0003800000 */
.L_x_1267:
[----:B------:R-:W-:Y:S01]  /*8360*/  IADD3 R2, P0, R2, c[0x0][0x348], RZ ;  /* 0x0000d20002027a10 */ /* 0x000fe20007f1e0ff */
[----:B------:R-:W-:Y:S03]  /*8370*/  BSSY B0, `(.L_x_1269) ;  /* 0x0000008000007945 */ /* 0x000fe60003800000 */
[----:B------:R-:W-:Y:S01]  /*8380*/  IADD3.X R3, R3, c[0x0][0x34c], RZ, P0, !PT ;  /* 0x0000d30003037a10 */ /* 0x000fe200007fe4ff */
[----:B------:R-:W-:Y:S05]  /*8390*/  @P1 BRA `(.L_x_1270) ;  /* 0x0000005000001947 */ /* 0x000fea0003800000 */
.L_x_1271:
[----:B--2---:R-:W2:Y:S01]  /*83a0*/  LDG.E.STRONG.GPU R8, [R2.64] ;  /* 0x0000001402087981 */ /* 0x004ea2000c1ef900 */
[----:B------:R-:W-:Y:S01]  /*83b0*/  YIELD ;  /* 0x0000000000007946 */ /* 0x000fe20003800000 */
[----:B--2---:R-:W-:Y:S01]  /*83c0*/  ISETP.NE.AND P0, PT, R8, R7, PT ;  /* 0x000000070800720c */ /* 0x004fe20003f05270 */
[----:B------:R-:W-:-:S12]  /*83d0*/  CCTL.IVALL ;  /* 0x00000000ff00798f */ /* 0x000fd80002000000 */
[----:B------:R-:W-:Y:S05]  /*83e0*/  @P0 BRA `(.L_x_1271) ;  /* 0xffffffb000000947 */ /* 0x000fea000383ffff */
.L_x_1270:
[----:B------:R-:W-:Y:S05]  /*83f0*/  BSYNC B0 ;  /* 0x0000000000007941 */ /* 0x000fea0003800000 */
.L_x_1269:
[----:B------:R-:W-:Y:S05]  /*8400*/  BRA.CONV ~URZ, `(.L_x_1272) ;  /* 0x000000237f007947 */ /* 0x000fea000b800000 */
[----:B--2---:R-:W-:Y:S02]  /*8410*/  MOV R8, 0x8430 ;  /* 0x0000843000087802 */ /* 0x004fe40000000f00 */
[----:B-1----:R-:W-:Y:S05]  /*8420*/  CALL.REL.NOINC `($__internal_8_$__cuda_sm70_warpsync) ;  /* 0x000003d000007944 */ /* 0x002fea0003c00000 */
.L_x_1272:
        /* <DEDUP_REMOVED lines=48> */
[----:B-12---:R-:W-:Y:S05]  /*8730*/  CALL.REL.NOINC `($__internal_8_$__cuda_sm70_warpsync) ;  /* 0x000000c000007944 */ /* 0x006fea0003c00000 */
.L_x_1273:
        /* <DEDUP_REMOVED lines=12> */
        .weak           $__internal_8_$__cuda_sm70_warpsync
        .type           $__internal_8_$__cuda_sm70_warpsync,@function
        .size           $__internal_8_$__cuda_sm70_warpsync,(.L_x_1838 - $__internal_8_$__cuda_sm70_warpsync)
$__internal_8_$__cuda_sm70_warpsync:
[----:B------:R-:W-:Y:S01]  /*8800*/  MOV R14, R8 ;  /* 0x00000008000e7202 */ /* 0x000fe20000000f00 */
[----:B------:R-:W-:Y:S04]  /*8810*/  WARPSYNC R9 ;  /* 0x0000000900007348 */ /* 0x000fe80003800000 */
[----:B------:R-:W-:-:S04]  /*8820*/  MOV R15, 0x0 ;  /* 0x00000000000f7802 */ /* 0x000fc80000000f00 */
[----:B------:R-:W-:Y:S05]  /*8830*/  RET.REL.NODEC R14 `(_ZN7cutlass13device_kernelIN5flash19enable_sm80_to_sm89INS1_16FlashAttnBwdSm80INS1_25CollectiveMainloopBwdSm80ILi2ELi2EN4cute5tupleIJNS5_1CILi128EEES8_NS7_ILi64EEEEEENS_6half_tEfNS_4arch4Sm80ELb0ELb1ELb0ELb0ELb1ELb0ELb0ELb0ELi2ELi4ELi4ELi4ELb0EEENS1_24CollectiveEpilogueBwdGQAISA_fSD_Li256ELb0ELb1EEENS1_19SingleTileSchedulerILb0ELb0ELb0ELi128EEEEEEEEEvNT_6ParamsE) ;  /* 0xffff77c00e007950 */ /* 0x000fea0003c3ffff */
.L_x_1274:
        /* <DEDUP_REMOVED lines=12> */
.L_x_1838:


//--------------------- .text._ZN7cutlass13device_kernelIN5flash19enable_sm80_to_sm89INS1_16FlashAttnBwdSm80INS1_25CollectiveMainloopBwdSm80ILi2ELi2EN4cute5tupleIJNS5_1CILi128EEES8_NS7_ILi64EEEEEENS_6half_tEfNS_4arch4Sm80ELb0ELb1ELb0ELb1ELb0ELb0ELb0ELb0ELi2ELi4ELi4ELi4ELb0EEENS1_21CollectiveEpilogueBwdISA_SB_SD_Li256ELb1ELb0ELi2EEENS1_19SingleTileSchedulerILb1ELb0ELb0ELi128EEEEEEEEEvNT_6ParamsE --------------------------
	.section	.text._ZN7cutlass13device_kernelIN5flash19enable_sm80_to_sm89INS1_16FlashAttnBwdSm80INS1_25CollectiveMainloopBwdSm80ILi2ELi2EN4cute5tupleIJNS5_1CILi128EEES8_NS7_ILi64EEEEEENS_6half_tEfNS_4arch4Sm80ELb0ELb1ELb0ELb1ELb0ELb0ELb0ELb0ELi2ELi4ELi4ELi4ELb0EEENS1_21CollectiveEpilogueBwdISA_SB_SD_Li256ELb1ELb0ELi2EEENS1_19SingleTileSchedulerILb1ELb0ELb0ELi128EEEEEEEEEvNT_6ParamsE,"ax",@progbits
	.sectioninfo	@"SHI_REGISTERS=255"
	.align	128
.text._ZN7cutlass13device_kernelIN5flash19enable_sm80_to_sm89INS1_16FlashAttnBwdSm80INS1_25CollectiveMainloopBwdSm80ILi2ELi2EN4cute5tupleIJNS5_1CILi128EEES8_NS7_ILi64EEEEEENS_6half_tEfNS_4arch4Sm80ELb0ELb1ELb0ELb1ELb0ELb0ELb0ELb0ELi2ELi4ELi4ELi4ELb0EEENS1_21CollectiveEpilogueBwdISA_SB_SD_Li256ELb1ELb0ELi2EEENS1_19SingleTileSchedulerILb1ELb0ELb0ELi128EEEEEEEEEvNT_6ParamsE:
        .type           _ZN7cutlass13device_kernelIN5flash19enable_sm80_to_sm89INS1_16FlashAttnBwdSm80INS1_25CollectiveMainloopBwdSm80ILi2ELi2EN4cute5tupleIJNS5_1CILi128EEES8_NS7_ILi64EEEEEENS_6half_tEfNS_4arch4Sm80ELb0ELb1ELb0ELb1ELb0ELb0ELb0ELb0ELi2ELi4ELi4ELi4ELb0EEENS1_21CollectiveEpilogueBwdISA_SB_SD_Li256ELb1ELb0ELi2EEENS1_19SingleTileSchedulerILb1ELb0ELb0ELi128EEEEEEEEEvNT_6ParamsE,@function
        .size           _ZN7cutlass13device_kernelIN5flash19enable_sm80_to_sm89INS1_16FlashAttnBwdSm80INS1_25CollectiveMainloopBwdSm80ILi2ELi2EN4cute5tupleIJNS5_1CILi128EEES8_NS7_ILi64EEEEEENS_6half_tEfNS_4arch4Sm80ELb0ELb1ELb0ELb1ELb0ELb0ELb0ELb0ELi2ELi4ELi4ELi4ELb0EEENS1_21CollectiveEpilogueBwdISA_SB_SD_Li256ELb1ELb0ELi2EEENS1_19SingleTileSchedulerILb1ELb0ELb0ELi128EEEEEEEEEvNT_6ParamsE,(.L_x_1840 - _ZN7cutlass13device_kernelIN5flash19enable_sm80_to_sm89INS1_16FlashAttnBwdSm80INS1_25CollectiveMainloopBwdSm80ILi2ELi2EN4cute5tupleIJNS5_1CILi128EEES8_NS7_ILi64EEEEEENS_6half_tEfNS_4arch4Sm80ELb0ELb1ELb0ELb1ELb0ELb0ELb0ELb0ELi2ELi4ELi4ELi4ELb0EEENS1_21CollectiveEpilogueBwdISA_SB_SD_Li256ELb1ELb0ELi2EEENS1_19SingleTileSchedulerILb1ELb0ELb0ELi128EEEEEEEEEvNT_6ParamsE)
        .other          _ZN7cutlass13device_kernelIN5flash19enable_sm80_to_sm89INS1_16FlashAttnBwdSm80INS1_25CollectiveMainloopBwdSm80ILi2ELi2EN4cute5tupleIJNS5_1CILi128EEES8_NS7_ILi64EEEEEENS_6half_tEfNS_4arch4Sm80ELb0ELb1ELb0ELb1ELb0ELb0ELb0ELb0ELi2ELi4ELi4ELi4ELb0EEENS1_21CollectiveEpilogueBwdISA_SB_SD_Li256ELb1ELb0ELi2EEENS1_19SingleTileSchedulerILb1ELb0ELb0ELi128EEEEEEEEEvNT_6ParamsE,@"STO_CUDA_ENTRY STV_DEFAULT"
_ZN7cutlass13device_kernelIN5flash19enable_sm80_to_sm89INS1_16FlashAttnBwdSm80INS1_25CollectiveMainloopBwdSm80ILi2ELi2EN4cute5tupleIJNS5_1CILi128EEES8_NS7_ILi64EEEEEENS_6half_tEfNS_4arch4Sm80ELb0ELb1ELb0ELb1ELb0ELb0ELb0ELb0ELi2ELi4ELi4ELi4ELb0EEENS1_21CollectiveEpilogueBwdISA_SB_SD_Li256ELb1ELb0ELi2EEENS1_19SingleTileSchedulerILb1ELb0ELb0ELi128EEEEEEEEEvNT_6ParamsE:
[----:B------:R-:W-:Y:S02]  /*0000*/  MOV R1, c[0x0][0x28] ;  /* 0x00000a0000017a02 */ /* 0x000fe40000000f00 */
[----:B------:R-:W1:Y:S01]  /*0010*/  S2R R22, SR_TID.X ;  /* 0x0000000000167919 */ /* 0x000e620000002100 */
[----:B------:R-:W-:Y:S01]  /*0020*/  IMAD.MOV.U32 R10, RZ, RZ, 0x4 ;  /* 0x00000004ff0a7424 */ /* 0x000fe200078e00ff */
[----:B------:R-:W2:Y:S01]  /*0030*/  S2UR UR8, SR_CTAID.X ;  /* 0x00000000000879c3 */ /* 0x000ea20000002500 */
[----:B------:R-:W-:Y:S01]  /*0040*/  ULDC.64 UR14, c[0x0][0x118] ;  /* 0x00004600000e7ab9 */ /* 0x000fe20000000a00 */
[----:B------:R-:W3:Y:S01]  /*0050*/  S2R R5, SR_CTAID.Z ;  /* 0x0000000000057919 */ /* 0x000ee20000002700 */
[----:B------:R-:W-:-:S03]  /*0060*/  IADD3 R1, R1, -0x68, RZ ;  /* 0xffffff9801017810 */ /* 0x000fc60007ffe0ff */
[----:B------:R-:W4:Y:S01]  /*0070*/  S2R R34, SR_CTAID.Y ;  /* 0x0000000000227919 */ /* 0x000f220000002600 */
[----:B-1----:R-:W-:Y:S01]  /*0080*/  SHF.R.U32.HI R0, RZ, 0x5, R22 ;  /* 0x00000005ff007819 */ /* 0x002fe20000011616 */
[----:B---3--:R-:W-:-:S05]  /*0090*/  IMAD.WIDE R2, R5, R10, c[0x0][0x3c0] ;  /* 0x0000f00005027625 */ /* 0x008fca00078e020a */
[----:B------:R-:W1:Y:S02]  /*00a0*/  SHFL.IDX PT, R0, R0, RZ, 0x1f ;  /* 0x00001fff00007589 */ /* 0x000e6400000e0000 */
[----:B-1----:R-:W-:-:S13]  /*00b0*/  ISETP.NE.AND P0, PT, R0, RZ, PT ;  /* 0x000000ff0000720c */ /* 0x002fda0003f05270 */
[----:B------:R-:W-:Y:S05]  /*00c0*/  @!P0 BRA `(.L_x_1275) ;  /* 0x0000013000008947 */ /* 0x000fea0003800000 */
[----:B--2-4-:R-:W-:-:S04]  /*00d0*/  ISETP.NE.U32.AND P0, PT, RZ, c[0x0][0x3c0], PT ;  /* 0x0000f000ff007a0c */ /* 0x014fc80003f05070 */
[----:B------:R-:W-:-:S13]  /*00e0*/  ISETP.NE.AND.EX P0, PT, RZ, c[0x0][0x3c4], PT, P0 ;  /* 0x0000f100ff007a0c */ /* 0x000fda0003f05300 */
[----:B------:R-:W-:Y:S05]  /*00f0*/  @!P0 BRA `(.L_x_1276) ;  /* 0x0000002000008947 */ /* 0x000fea0003800000 */
[----:B------:R1:W5:Y:S01]  /*0100*/  LDG.E R0, [R2.64] ;  /* 0x0000000e02007981 */ /* 0x000362000c1e1900 */
[----:B------:R-:W-:Y:S05]  /*0110*/  BRA `(.L_x_1277) ;  /* 0x0000009000007947 */ /* 0x000fea0003800000 */
.L_x_1276:
        /* <DEDUP_REMOVED lines=8> */
.L_x_1278:
[----:B------:R-:W-:Y:S02]  /*01a0*/  MOV R0, c[0x0][0x3a4] ;  /* 0x0000e90000007a02 */ /* 0x000fe40000000f00 */
.L_x_1277:
[----:B------:R-:W-:-:S06]  /*01b0*/  USHF.L.U32 UR13, UR8, 0x7, URZ ;  /* 0x00000007080d7899 */ /* 0x000fcc000800063f */
[----:B-----5:R-:W-:-:S04]  /*01c0*/  ISETP.LE.AND P0, PT, R0, UR13, PT ;  /* 0x0000000d00007c0c */ /* 0x020fc8000bf03270 */
[----:B------:R-:W-:-:S05]  /*01d0*/  SEL R0, R5, 0xffffffff, !P0 ;  /* 0xffffffff05007807 */ /* 0x000fca0004000000 */
[----:B------:R2:W-:Y:S01]  /*01e0*/  STL [R1+0x64], R0 ;  /* 0x0000640001007387 */ /* 0x0005e20000100800 */
[----:B------:R-:W-:Y:S05]  /*01f0*/  BRA `(.L_x_1279) ;  /* 0x0000012000007947 */ /* 0x000fea0003800000 */
.L_x_1275:
[----:B--2-4-:R-:W-:-:S04]  /*0200*/  ISETP.NE.U32.AND P0, PT, RZ, c[0x0][0x3c0], PT ;  /* 0x0000f000ff007a0c */ /* 0x014fc80003f05070 */
[----:B------:R-:W-:-:S13]  /*0210*/  ISETP.NE.AND.EX P0, PT, RZ, c[0x0][0x3c4], PT, P0 ;  /* 0x0000f100ff007a0c */ /* 0x000fda0003f05300 */
[----:B------:R-:W-:Y:S05]  /*0220*/  @!P0 BRA `(.L_x_1280) ;  /* 0x0000002000008947 */ /* 0x000fea0003800000 */
[----:B------:R1:W5:Y:S01]  /*0230*/  LDG.E R0, [R2.64] ;  /* 0x0000000e02007981 */ /* 0x000362000c1e1900 */
[----:B------:R-:W-:Y:S05]  /*0240*/  BRA `(.L_x_1281) ;  /* 0x0000009000007947 */ /* 0x000fea0003800000 */
.L_x_1280:
        /* <DEDUP_REMOVED lines=8> */
.L_x_1282:
[----:B------:R-:W-:Y:S02]  /*02d0*/  MOV R0, c[0x0][0x3a4] ;  /* 0x0000e90000007a02 */ /* 0x000fe40000000f00 */
.L_x_1281:
[----:B------:R-:W-:-:S06]  /*02e0*/  USHF.L.U32 UR13, UR8, 0x7, URZ ;  /* 0x00000007080d7899 */ /* 0x000fcc000800063f */
[----:B-----5:R-:W-:-:S04]  /*02f0*/  ISETP.LE.AND P0, PT, R0, UR13, PT ;  /* 0x0000000d00007c0c */ /* 0x020fc8000bf03270 */
[----:B------:R-:W-:-:S05]  /*0300*/  SEL R0, R5, 0xffffffff, !P0 ;  /* 0xffffffff05007807 */ /* 0x000fca0004000000 */
[----:B------:R2:W-:Y:S04]  /*0310*/  STL [R1+0x64], R0 ;  /* 0x0000640001007387 */ /* 0x0005e80000100800 */
.L_x_1279:
[----:B------:R-:W3:Y:S02]  /*0320*/  LDL R39, [R1+0x64] ;  /* 0x0000640001277983 */ /* 0x000ee40000100800 */
[----:B---3--:R-:W-:-:S13]  /*0330*/  ISETP.GE.AND P0, PT, R39, RZ, PT ;  /* 0x000000ff2700720c */ /* 0x008fda0003f06270 */
[----:B------:R-:W-:Y:S05]  /*0340*/  @!P0 EXIT ;  /* 0x000000000000894d */ /* 0x000fea0003800000 */
[----:B------:R-:W-:Y:S01]  /*0350*/  ISETP.NE.U32.AND P1, PT, RZ, c[0x0][0x2d8], PT ;  /* 0x0000b600ff007a0c */ /* 0x000fe20003f25070 */
[----:B------:R-:W-:Y:S01]  /*0360*/  IMAD.WIDE R6, R39, R10, c[0x0][0x2c8] ;  /* 0x0000b20027067625 */ /* 0x000fe200078e020a */
[----:B------:R-:W-:Y:S02]  /*0370*/  ISETP.NE.U32.AND P0, PT, RZ, c[0x0][0x2c8], PT ;  /* 0x0000b200ff007a0c */ /* 0x000fe40003f05070 */
[----:B------:R-:W-:Y:S02]  /*0380*/  ISETP.NE.AND.EX P1, PT, RZ, c[0x0][0x2dc], PT, P1 ;  /* 0x0000b700ff007a0c */ /* 0x000fe40003f25310 */
[----:B------:R-:W-:Y:S02]  /*0390*/  ISETP.NE.AND.EX P0, PT, RZ, c[0x0][0x2cc], PT, P0 ;  /* 0x0000b300ff007a0c */ /* 0x000fe40003f05300 */
[----:B------:R-:W-:-:S09]  /*03a0*/  ISETP.NE.U32.AND P5, PT, RZ, c[0x0][0x2d0], PT ;  /* 0x0000b400ff007a0c */ /* 0x000fd20003fa5070 */
[----:B-1----:R-:W-:Y:S02]  /*03b0*/  @P1 IMAD.WIDE R2, R39, R10, c[0x0][0x2d8] ;  /* 0x0000b60027021625 */ /* 0x002fe400078e020a */
[----:B--2---:R-:W2:Y:S01]  /*03c0*/  @P0 LDG.E R0, [R6.64] ;  /* 0x0000000e06000981 */ /* 0x004ea2000c1e1900 */
[----:B------:R-:W-:-:S03]  /*03d0*/  ISETP.NE.AND.EX P5, PT, RZ, c[0x0][0x2d4], PT, P5 ;  /* 0x0000b500ff007a0c */ /* 0x000fc60003fa5350 */
[----:B------:R-:W3:Y:S01]  /*03e0*/  @P1 LDG.E R2, [R2.64] ;  /* 0x0000000e02021981 */ /* 0x000ee2000c1e1900 */
[----:B------:R-:W-:Y:S01]  /*03f0*/  CS2R R8, SRZ ;  /* 0x0000000000087805 */ /* 0x000fe2000001ff00 */
[----:B------:R-:W-:-:S05]  /*0400*/  IMAD.WIDE R4, R39, R10, c[0x0][0x2d0] ;  /* 0x0000b40027047625 */ /* 0x000fca00078e020a */
[----:B------:R1:W5:Y:S04]  /*0410*/  @P0 LDG.E R8, [R6.64] ;  /* 0x0000000e06080981 */ /* 0x000368000c1e1900 */
[----:B------:R1:W5:Y:S01]  /*0420*/  @P5 LDG.E R9, [R4.64] ;  /* 0x0000000e04095981 */ /* 0x000362000c1e1900 */
[----:B------:R-:W-:Y:S02]  /*0430*/  ULDC UR12, c[0x0][0x168] ;  /* 0x00005a00000c7ab9 */ /* 0x000fe40000000800 */
[----:B------:R-:W-:Y:S01]  /*0440*/  ULDC UR11, c[0x0][0x198] ;  /* 0x00006600000b7ab9 */ /* 0x000fe20000000800 */
[----:B------:R-:W-:Y:S02]  /*0450*/  IMAD.MOV.U32 R35, RZ, RZ, RZ ;  /* 0x000000ffff237224 */ /* 0x000fe400078e00ff */
        /* <DEDUP_REMOVED lines=12> */
.L_x_1283:
[----:B-1-3--:R-:W-:-:S04]  /*0520*/  ISETP.NE.U32.AND P1, PT, RZ, c[0x0][0x2e0], PT ;  /* 0x0000b800ff007a0c */ /* 0x00afc80003f25070 */
[----:B------:R-:W-:-:S13]  /*0530*/  ISETP.NE.AND.EX P1, PT, RZ, c[0x0][0x2e4], PT, P1 ;  /* 0x0000b900ff007a0c */ /* 0x000fda0003f25310 */
[----:B------:R-:W-:Y:S05]  /*0540*/  @!P1 BRA `(.L_x_1284) ;  /* 0x0000004000009947 */ /* 0x000fea0003800000 */
[----:B------:R-:W-:-:S05]  /*0550*/  IMAD.WIDE R2, R39, R10, c[0x0][0x2e0] ;  /* 0x0000b80027027625 */ /* 0x000fca00078e020a */
[----:B------:R-:W2:Y:S02]  /*0560*/  LDG.E R0, [R2.64] ;  /* 0x0000000e02007981 */ /* 0x000ea4000c1e1900 */
[----:B--2---:R1:W2:Y:S01]  /*0570*/  R2UR UR11, R0 ;  /* 0x00000000000b73c2 */ /* 0x0042a200000e0000 */
[----:B------:R-:W-:Y:S05]  /*0580*/  BRA `(.L_x_1285) ;  /* 0x0000006000007947 */ /* 0x000fea0003800000 */
.L_x_1284:
[----:B------:R-:W-:Y:S05]  /*0590*/  @!P5 BRA `(.L_x_1285) ;  /* 0x000000500000d947 */ /* 0x000fea0003800000 */
[----:B------:R-:W2:Y:S04]  /*05a0*/  LDG.E R2, [R4.64] ;  /* 0x0000000e04027981 */ /* 0x000ea8000c1e1900 */
[----:B------:R-:W3:Y:S01]  /*05b0*/  LDG.E R0, [R4.64+0x4] ;  /* 0x0000040e04007981 */ /* 0x000ee2000c1e1900 */
[----:B--2---:R-:W1:Y:S08]  /*05c0*/  R2UR UR11, R2 ;  /* 0x00000000020b73c2 */ /* 0x004e7000000e0000 */
[----:B---3--:R-:W1:Y:S02]  /*05d0*/  R2UR UR4, R0 ;  /* 0x00000000000473c2 */ /* 0x008e6400000e0000 */
[----:B-1----:R-:W-:-:S06]  /*05e0*/  UIADD3 UR11, -UR11, UR4, URZ ;  /* 0x000000040b0b7290 */ /* 0x002fcc000fffe13f */
.L_x_1285:
[----:B------:R-:W-:Y:S01]  /*05f0*/  UIADD3 UR5, UR12, 0x7f, URZ ;  /* 0x0000007f0c057890 */ /* 0x000fe2000fffe03f */
[----:B------:R-:W-:-:S03]  /*0600*/  ISETP.LE.AND P1, PT, RZ, UR8, PT ;  /* 0x00000008ff007c0c */ /* 0x000fc6000bf23270 */
[----:B------:R-:W-:-:S04]  /*0610*/  USHF.R.S32.HI UR4, URZ, 0x1f, UR5 ;  /* 0x0000001f3f047899 */ /* 0x000fc80008011405 */
[----:B------:R-:W-:-:S04]  /*0620*/  ULEA.HI UR4, UR4, UR5, URZ, 0x7 ;  /* 0x0000000504047291 */ /* 0x000fc8000f8f383f */
[----:B------:R-:W-:Y:S02]  /*0630*/  USHF.R.S32.HI UR10, URZ, 0x7, UR4 ;  /* 0x000000073f0a7899 */ /* 0x000fe40008011404 */
[----:B------:R-:W-:Y:S05]  /*0640*/  @!P1 BRA `(.L_x_1286) ;  /* 0x0000009000009947 */ /* 0x000fea0003800000 */
[----:B--2---:R-:W-:Y:S02]  /*0650*/  UIADD3 UR4, -UR11, 0xff, URZ ;  /* 0x000000ff0b047890 */ /* 0x004fe4000fffe13f */
[----:B------:R-:W-:Y:S02]  /*0660*/  ULDC UR5, c[0x0][0x2a0] ;  /* 0x0000a80000057ab9 */ /* 0x000fe40000000800 */
[----:B------:R-:W-:-:S04]  /*0670*/  ULEA UR4, UR8, UR4, 0x7 ;  /* 0x0000000408047291 */ /* 0x000fc8000f8e383f */
[----:B------:R-:W-:-:S04]  /*0680*/  UIADD3 UR5, UR4, UR5, UR12 ;  /* 0x0000000504057290 */ /* 0x000fc8000fffe00c */
[----:B------:R-:W-:-:S04]  /*0690*/  USHF.R.S32.HI UR4, URZ, 0x1f, UR5 ;  /* 0x0000001f3f047899 */ /* 0x000fc80008011405 */
[----:B------:R-:W-:-:S04]  /*06a0*/  ULEA.HI UR4, UR4, UR5, URZ, 0x7 ;  /* 0x0000000504047291 */ /* 0x000fc8000f8f383f */
[----:B------:R-:W-:-:S04]  /*06b0*/  USHF.R.S32.HI UR4, URZ, 0x7, UR4 ;  /* 0x000000073f047899 */ /* 0x000fc80008011404 */
[----:B------:R-:W-:-:S04]  /*06c0*/  UISETP.LT.AND UP0, UPT, UR10, UR4, UPT ;  /* 0x000000040a00728c */ /* 0x000fc8000bf01270 */
[----:B------:R-:W-:-:S03]  /*06d0*/  USEL UR10, UR10, UR4, UP0 ;  /* 0x000000040a0a7287 */ /* 0x000fc60008000000 */
.L_x_1286:
[----:B------:R-:W-:Y:S01]  /*06e0*/  ULDC UR4, c[0x0][0x2a4] ;  /* 0x0000a90000047ab9 */ /* 0x000fe20000000800 */
[----:B------:R-:W-:Y:S01]  /*06f0*/  PLOP3.LUT P2, PT, PT, PT, PT, 0x80, 0x0 ;  /* 0x000000000000781c */ /* 0x000fe20003f4f070 */
[----:B--2---:R-:W-:Y:S01]  /*0700*/  UIADD3 UR4, UR13, -UR4, -UR11 ;  /* 0x800000040d047290 */ /* 0x004fe2000fffe80b */
[----:B------:R-:W-:Y:S01]  /*0710*/  CS2R R126, SRZ ;  /* 0x00000000007e7805 */ /* 0x000fe2000001ff00 */
[----:B------:R-:W-:Y:S01]  /*0720*/  CS2R R124, SRZ ;  /* 0x00000000007c7805 */ /* 0x000fe2000001ff00 */
[----:B------:R-:W-:Y:S01]  /*0730*/  CS2R R130, SRZ ;  /* 0x0000000000827805 */ /* 0x000fe2000001ff00 */
[----:B------:R-:W-:Y:S01]  /*0740*/  UIADD3 UR5, UR4, UR12, URZ ;  /* 0x0000000c04057290 */ /* 0x000fe2000fffe03f */
[----:B------:R-:W-:Y:S01]  /*0750*/  CS2R R128, SRZ ;  /* 0x0000000000807805 */ /* 0x000fe2000001ff00 */
[----:B------:R-:W-:Y:S01]  /*0760*/  CS2R R122, SRZ ;  /* 0x00000000007a7805 */ /* 0x000fe2000001ff00 */
[----:B------:R-:W-:Y:S01]  /*0770*/  CS2R R10, SRZ ;  /* 0x00000000000a7805 */ /* 0x000fe2000001ff00 */
[----:B------:R-:W-:Y:S01]  /*0780*/  USHF.R.S32.HI UR4, URZ, 0x1f, UR5 ;  /* 0x0000001f3f047899 */ /* 0x000fe20008011405 */
[----:B------:R-:W-:Y:S01]  /*0790*/  IMAD.MOV.U32 R120, RZ, RZ, RZ ;  /* 0x000000ffff787224 */ /* 0x000fe200078e00ff */
[----:B------:R-:W-:Y:S01]  /*07a0*/  CS2R R12, SRZ ;  /* 0x00000000000c7805 */ /* 0x000fe2000001ff00 */
[----:B------:R-:W-:Y:S01]  /*07b0*/  IMAD.MOV.U32 R118, RZ, RZ, RZ ;  /* 0x000000ffff767224 */ /* 0x000fe200078e00ff */
[----:B------:R-:W-:Y:S01]  /*07c0*/  ULEA.HI UR4, UR4, UR5, URZ, 0x7 ;  /* 0x0000000504047291 */ /* 0x000fe2000f8f383f */
[----:B------:R-:W-:Y:S01]  /*07d0*/  MOV R116, RZ ;  /* 0x000000ff00747202 */ /* 0x000fe20000000f00 */
[----:B------:R-:W-:Y:S01]  /*07e0*/  IMAD.MOV.U32 R110, RZ, RZ, RZ ;  /* 0x000000ffff6e7224 */ /* 0x000fe200078e00ff */
[----:B------:R-:W-:Y:S01]  /*07f0*/  CS2R R14, SRZ ;  /* 0x00000000000e7805 */ /* 0x000fe2000001ff00 */
[----:B------:R-:W-:Y:S01]  /*0800*/  USHF.R.S32.HI UR9, URZ, 0x7, UR4 ;  /* 0x000000073f097899 */ /* 0x000fe20008011404 */
[----:B------:R-:W-:Y:S01]  /*0810*/  MOV R108, RZ ;  /* 0x000000ff006c7202 */ /* 0x000fe20000000f00 */
[----:B------:R-:W-:Y:S01]  /*0820*/  IMAD.MOV.U32 R114, RZ, RZ, RZ ;  /* 0x000000ffff727224 */ /* 0x000fe200078e00ff */
[----:B------:R-:W-:Y:S01]  /*0830*/  CS2R R16, SRZ ;  /* 0x0000000000107805 */ /* 0x000fe2000001ff00 */
[----:B------:R-:W-:Y:S01]  /*0840*/  UISETP.LT.AND UP0, UPT, URZ, UR9, UPT ;  /* 0x000000093f00728c */ /* 0x000fe2000bf01270 */
[----:B------:R-:W-:Y:S01]  /*0850*/  MOV R112, RZ ;  /* 0x000000ff00707202 */ /* 0x000fe20000000f00 */
[----:B------:R-:W-:Y:S01]  /*0860*/  IMAD.MOV.U32 R106, RZ, RZ, RZ ;  /* 0x000000ffff6a7224 */ /* 0x000fe200078e00ff */
[----:B------:R-:W-:Y:S01]  /*0870*/  CS2R R18, SRZ ;  /* 0x0000000000127805 */ /* 0x000fe2000001ff00 */
[----:B------:R-:W-:Y:S01]  /*0880*/  USEL UR9, URZ, UR9, !UP0 ;  /* 0x000000093f097287 */ /* 0x000fe2000c000000 */
[----:B------:R-:W-:Y:S01]  /*0890*/  MOV R104, RZ ;  /* 0x000000ff00687202 */ /* 0x000fe20000000f00 */
[----:B------:R-:W-:Y:S01]  /*08a0*/  IMAD.MOV.U32 R102, RZ, RZ, RZ ;  /* 0x000000ffff667224 */ /* 0x000fe200078e00ff */
[----:B------:R-:W-:Y:S01]  /*08b0*/  MOV R20, RZ ;  /* 0x000000ff00147202 */ /* 0x000fe20000000f00 */
[----:B------:R-:W-:Y:S01]  /*08c0*/  UISETP.GT.AND UP0, UPT, UR10, UR9, UPT ;  /* 0x000000090a00728c */ /* 0x000fe2000bf04270 */
[----:B------:R-:W-:Y:S01]  /*08d0*/  IMAD.MOV.U32 R100, RZ, RZ, RZ ;  /* 0x000000ffff647224 */ /* 0x000fe200078e00ff */
        /* <DEDUP_REMOVED lines=20> */
[----:B------:R-:W-:Y:S01]  /*0a20*/  IMAD.MOV.U32 R10, RZ, RZ, R34 ;  /* 0x000000ffff0a7224 */ /* 0x000fe200078e0022 */
[--C-:B------:R-:W-:Y:S01]  /*0a30*/  SHF.R.S32.HI R33, RZ, 0x1f, R22.reuse ;  /* 0x0000001fff217819 */ /* 0x100fe20000011416 */
[----:B------:R-:W-:Y:S01]  /*0a40*/  UIADD3 UR20, -UR13, UR11, URZ ;  /* 0x0000000b0d147290 */ /* 0x000fe2000fffe13f */
[----:B------:R-:W-:Y:S01]  /*0a50*/  ISETP.NE.AND P1, PT, R0, 0x1, PT ;  /* 0x000000010000780c */ /* 0x000fe20003f25270 */
[----:B------:R-:W-:Y:S01]  /*0a60*/  IMAD R0, R11, c[0x0][0x238], RZ ;  /* 0x00008e000b007a24 */ /* 0x000fe200078e02ff */
[----:B------:R-:W-:Y:S01]  /*0a70*/  SHF.R.S32.HI R23, RZ, 0x1f, R22 ;  /* 0x0000001fff177819 */ /* 0x000fe20000011416 */
[----:B------:R-:W-:Y:S01]  /*0a80*/  IMAD.SHL.U32 R6, R22, 0x4, RZ ;  /* 0x0000000416067824 */ /* 0x000fe200078e00ff */
[----:B------:R-:W-:Y:S01]  /*0a90*/  LEA.HI R4, R33, R22, RZ, 0x3 ;  /* 0x0000001621047211 */ /* 0x000fe200078f18ff */
[C---:B------:R-:W-:Y:S01]  /*0aa0*/  IMAD R0, R34.reuse, c[0x0][0x23c], R0 ;  /* 0x00008f0022007a24 */ /* 0x040fe200078e0200 */
[----:B------:R-:W-:Y:S01]  /*0ab0*/  SHF.R.S32.HI R21, RZ, 0x1f, R39 ;  /* 0x0000001fff157819 */ /* 0x000fe20000011427 */
[----:B------:R-:W-:Y:S01]  /*0ac0*/  IMAD.WIDE.U32 R2, R34, c[0x0][0x238], R22 ;  /* 0x00008e0022027a25 */ /* 0x000fe200078e0016 */
[----:B------:R-:W-:Y:S01]  /*0ad0*/  SHF.R.S32.HI R38, RZ, 0x3, R4 ;  /* 0x00000003ff267819 */ /* 0x000fe20000011404 */
[----:B------:R-:W-:Y:S01]  /*0ae0*/  ULDC.64 UR4, c[0x0][0x1d8] ;  /* 0x0000760000047ab9 */ /* 0x000fe20000000a00 */
[----:B------:R-:W-:Y:S01]  /*0af0*/  SHF.R.S32.HI R7, RZ, 0x1f, R6 ;  /* 0x0000001fff077819 */ /* 0x000fe20000011406 */
[----:B------:R-:W-:Y:S01]  /*0b00*/  IMAD.MOV.U32 R24, RZ, RZ, R2 ;  /* 0x000000ffff187224 */ /* 0x000fe200078e0002 */
[----:B------:R-:W-:Y:S01]  /*0b10*/  LOP3.LUT R2, R4, 0xfffffff8, RZ, 0xc0, !PT ;  /* 0xfffffff804027812 */ /* 0x000fe200078ec0ff */
[----:B------:R-:W-:Y:S01]  /*0b20*/  @P1 IMAD.HI.U32 R5, R34, c[0x0][0x24c], RZ ;  /* 0x0000930022051a27 */ /* 0x000fe200078e00ff */
[----:B-----5:R-:W-:Y:S01]  /*0b30*/  IADD3 R32, P2, R38, R8, RZ ;  /* 0x0000000826207210 */ /* 0x020fe20007f5e0ff */
[----:B------:R-:W-:Y:S01]  /*0b40*/  STL [R1+0x10], R38 ;  /* 0x0000102601007387 */ /* 0x000fe20000100800 */
[----:B------:R-:W-:Y:S01]  /*0b50*/  SEL R27, R39, RZ, !P0 ;  /* 0x000000ff271b7207 */ /* 0x000fe20004000000 */
[----:B------:R-:W-:Y:S01]  /*0b60*/  IMAD.IADD R25, R3, 0x1, R0 ;  /* 0x0000000103197824 */ /* 0x000fe200078e0200 */
[----:B------:R-:W-:Y:S01]  /*0b70*/  @P1 SHF.R.U32.HI R10, RZ, c[0x0][0x250], R5 ;  /* 0x00009400ff0a1a19 */ /* 0x000fe20000011605 */
[----:B------:R-:W-:Y:S01]  /*0b80*/  IMAD.IADD R36, R22, 0x1, -R2 ;  /* 0x0000000116247824 */ /* 0x000fe200078e0a02 */
[----:B------:R-:W-:Y:S01]  /*0b90*/  SHF.R.S32.HI R0, RZ, 0x1f, R38 ;  /* 0x0000001fff007819 */ /* 0x000fe20000011426 */
[C---:B------:R-:W-:Y:S01]  /*0ba0*/  IMAD.SHL.U32 R2, R38.reuse, 0x40, RZ ;  /* 0x0000004026027824 */ /* 0x040fe200078e00ff */
[----:B------:R-:W-:Y:S01]  /*0bb0*/  IADD3 R12, P1, R38, R9, RZ ;  /* 0x00000009260c7210 */ /* 0x000fe20007f3e0ff */
[C---:B------:R-:W-:Y:S01]  /*0bc0*/  IMAD R3, R11.reuse, c[0x0][0x270], RZ ;  /* 0x00009c000b037a24 */ /* 0x040fe200078e02ff */
[-C--:B------:R-:W-:Y:S01]  /*0bd0*/  LEA.HI.X.SX32 R37, R8, R0.reuse, 0x1, P2 ;  /* 0x0000000008257211 */ /* 0x080fe200010f0eff */
[----:B------:R-:W-:Y:S01]  /*0be0*/  IMAD R8, R11, c[0x0][0x288], RZ ;  /* 0x0000a2000b087a24 */ /* 0x000fe200078e02ff */
[----:B------:R-:W-:Y:S01]  /*0bf0*/  LEA.HI.X.SX32 R13, R9, R0, 0x1, P1 ;  /* 0x00000000090d7211 */ /* 0x000fe200008f0eff */
[----:B------:R-:W-:Y:S01]  /*0c00*/  IMAD R3, R34, c[0x0][0x274], R3 ;  /* 0x00009d0022037a24 */ /* 0x000fe200078e0203 */
[----:B------:R-:W-:Y:S01]  /*0c10*/  IADD3 R0, -R38, UR20, RZ ;  /* 0x0000001426007c10 */ /* 0x000fe2000fffe1ff */
[----:B------:R-:W-:Y:S01]  /*0c20*/  IMAD.WIDE.U32 R4, R34, c[0x0][0x270], R6 ;  /* 0x00009c0022047a25 */ /* 0x000fe200078e0006 */
[----:B------:R1:W-:Y:S01]  /*0c30*/  STL.64 [R1+0x18], R6 ;  /* 0x0000180601007387 */ /* 0x0003e20000100a00 */
[----:B------:R-:W-:Y:S01]  /*0c40*/  SEL R20, R21, RZ, !P0 ;  /* 0x000000ff15147207 */ /* 0x000fe20004000000 */
[----:B------:R-:W-:Y:S01]  /*0c50*/  USHF.L.U32 UR16, UR4, 0x6, URZ ;  /* 0x0000000604107899 */ /* 0x000fe2000800063f */
[----:B------:R-:W-:Y:S01]  /*0c60*/  ISETP.GE.AND P4, PT, R0, 0x1, PT ;  /* 0x000000010000780c */ /* 0x000fe20003f86270 */
[----:B------:R-:W-:Y:S01]  /*0c70*/  IMAD R8, R34, c[0x0][0x28c], R8 ;  /* 0x0000a30022087a24 */ /* 0x000fe200078e0208 */
[C---:B------:R-:W-:Y:S01]  /*0c80*/  ISETP.GE.AND P3, PT, R0.reuse, 0x21, PT ;  /* 0x000000210000780c */ /* 0x040fe20003f66270 */
[----:B------:R-:W-:Y:S01]  /*0c90*/  IMAD.IADD R5, R5, 0x1, R3 ;  /* 0x0000000105057824 */ /* 0x000fe200078e0203 */
[C---:B------:R-:W-:Y:S01]  /*0ca0*/  ISETP.GE.AND P2, PT, R0.reuse, 0x41, PT ;  /* 0x000000410000780c */ /* 0x040fe20003f46270 */
[C---:B------:R-:W-:Y:S01]  /*0cb0*/  IMAD R29, R11.reuse, c[0x0][0x180], RZ ;  /* 0x000060000b1d7a24 */ /* 0x040fe200078e02ff */
[----:B------:R-:W-:Y:S01]  /*0cc0*/  ISETP.GE.AND P1, PT, R0, 0x61, PT ;  /* 0x000000610000780c */ /* 0x000fe20003f26270 */
[----:B------:R-:W-:Y:S01]  /*0cd0*/  IMAD R31, R11, c[0x0][0x210], RZ ;  /* 0x000084000b1f7a24 */ /* 0x000fe200078e02ff */
[----:B------:R-:W-:Y:S01]  /*0ce0*/  LOP3.LUT R0, R2, 0x1c0, RZ, 0xc0, !PT ;  /* 0x000001c002007812 */ /* 0x000fe200078ec0ff */
[----:B------:R-:W-:Y:S01]  /*0cf0*/  IMAD.SHL.U32 R2, R36, 0x8, RZ ;  /* 0x0000000824027824 */ /* 0x000fe200078e00ff */
[----:B------:R-:W-:Y:S01]  /*0d00*/  UMOV UR17, 0x6 ;  /* 0x0000000600117882 */ /* 0x000fe20000000000 */
[----:B------:R-:W-:Y:S01]  /*0d10*/  IMAD R26, R20, c[0x0][0x278], RZ ;  /* 0x00009e00141a7a24 */ /* 0x000fe200078e02ff */
[----:B------:R-:W-:Y:S01]  /*0d20*/  USHF.L.U64.HI UR18, UR4, UR17, UR5 ;  /* 0x0000001104127299 */ /* 0x000fe20008010205 */
[----:B------:R-:W-:Y:S01]  /*0d30*/  IMAD R29, R34, c[0x0][0x184], R29 ;  /* 0x00006100221d7a24 */ /* 0x000fe200078e021d */
[----:B------:R-:W-:Y:S01]  /*0d40*/  LOP3.LUT R3, R0, 0x38, R2, 0xf8, !PT ;  /* 0x0000003800037812 */ /* 0x000fe200078ef802 */
[----:B------:R-:W-:Y:S01]  /*0d50*/  IMAD R31, R34, c[0x0][0x214], R31 ;  /* 0x00008500221f7a24 */ /* 0x000fe200078e021f */
[----:B------:R-:W-:Y:S01]  /*0d60*/  SHF.R.U32.HI R0, RZ, 0x3, R0 ;  /* 0x00000003ff007819 */ /* 0x000fe20000011600 */
[----:B------:R-:W-:Y:S01]  /*0d70*/  ULDC.64 UR6, c[0x0][0x1a8] ;  /* 0x00006a0000067ab9 */ /* 0x000fe20000000a00 */
[----:B------:R-:W-:Y:S01]  /*0d80*/  ISETP.GE.OR P6, PT, R2, c[0x0][0x1cc], !P4 ;  /* 0x0000730002007a0c */ /* 0x000fe200067c6670 */
[----:B------:R-:W-:Y:S01]  /*0d90*/  ULDC.64 UR4, c[0x0][0x178] ;  /* 0x00005e0000047ab9 */ /* 0x000fe20000000a00 */
[----:B------:R-:W-:Y:S01]  /*0da0*/  LOP3.LUT R28, R3, R0, RZ, 0x3c, !PT ;  /* 0x00000000031c7212 */ /* 0x000fe200078e3cff */
[----:B------:R-:W-:Y:S01]  /*0db0*/  UIMAD.WIDE.U32 UR22, UR9, UR4, URZ ;  /* 0x00000004091672a5 */ /* 0x000fe2000f8e003f */
[----:B------:R-:W-:Y:S01]  /*0dc0*/  SHF.R.S32.HI R0, RZ, 0x1f, R10 ;  /* 0x0000001fff007819 */ /* 0x000fe2000001140a */
[----:B------:R-:W-:Y:S01]  /*0dd0*/  USHF.L.U32 UR19, UR6, 0x6, URZ ;  /* 0x0000000606137899 */ /* 0x000fe2000800063f */
[----:B-1----:R-:W-:Y:S01]  /*0de0*/  IMAD.WIDE.U32 R6, R34, c[0x0][0x288], R6 ;  /* 0x0000a20022067a25 */ /* 0x002fe200078e0006 */
[----:B------:R-:W-:Y:S01]  /*0df0*/  SHF.R.S32.HI R3, RZ, 0x1f, R2 ;  /* 0x0000001fff037819 */ /* 0x000fe20000011402 */
[----:B------:R-:W-:Y:S01]  /*0e00*/  USHF.L.U32 UR21, UR4, 0x6, URZ ;  /* 0x0000000604157899 */ /* 0x000fe2000800063f */
[----:B------:R-:W-:Y:S01]  /*0e10*/  ISETP.GE.OR P4, PT, R2, c[0x0][0x19c], !P4 ;  /* 0x0000670002007a0c */ /* 0x000fe20006786670 */
[----:B------:R-:W-:-:S02]  /*0e20*/  IMAD.IADD R7, R7, 0x1, R8 ;  /* 0x0000000107077824 */ /* 0x000fc400078e0208 */
[----:B------:R-:W-:Y:S02]  /*0e30*/  IMAD.U32 R8, RZ, RZ, UR8 ;  /* 0x00000008ff087e24 */ /* 0x000fe4000f8e00ff */
[----:B------:R-:W-:Y:S02]  /*0e40*/  IMAD R11, R0, c[0x0][0x1e0], RZ ;  /* 0x00007800000b7a24 */ /* 0x000fe400078e02ff */
[----:B------:R-:W-:-:S04]  /*0e50*/  IMAD.WIDE R12, R8, 0x80, R12 ;  /* 0x00000080080c7825 */ /* 0x000fc800078e020c */
[----:B------:R-:W-:-:S04]  /*0e60*/  IMAD.WIDE.U32 R8, R27, c[0x0][0x278], R4 ;  /* 0x00009e001b087a25 */ /* 0x000fc800078e0004 */
[----:B------:R-:W-:Y:S01]  /*0e70*/  IMAD R0, R0, c[0x0][0x1b0], RZ ;  /* 0x00006c0000007a24 */ /* 0x000fe200078e02ff */
[----:B------:R-:W-:Y:S01]  /*0e80*/  IADD3 R42, P0, R35, R8, RZ ;  /* 0x00000008232a7210 */ /* 0x000fe20007f1e0ff */
[----:B------:R-:W-:Y:S01]  /*0e90*/  IMAD.WIDE.U32 R14, R34, c[0x0][0x180], R2 ;  /* 0x00006000220e7a25 */ /* 0x000fe200078e0002 */
[----:B------:R-:W-:-:S03]  /*0ea0*/  LEA.HI R8, R33, R22, RZ, 0x6 ;  /* 0x0000001621087211 */ /* 0x000fc600078f30ff */
[--C-:B------:R-:W-:Y:S01]  /*0eb0*/  IMAD.WIDE.U32 R18, R34, c[0x0][0x210], R2.reuse ;  /* 0x0000840022127a25 */ /* 0x100fe200078e0002 */
[----:B------:R-:W-:Y:S03]  /*0ec0*/  STL [R1+0x5c], R42 ;  /* 0x00005c2a01007387 */ /* 0x000fe60000100800 */
[----:B------:R-:W-:-:S04]  /*0ed0*/  IMAD.WIDE.U32 R4, R10, c[0x0][0x1e0], R2 ;  /* 0x000078000a047a25 */ /* 0x000fc800078e0002 */
[----:B------:R-:W-:-:S04]  /*0ee0*/  IMAD.WIDE.U32 R16, R10, c[0x0][0x1b0], R2 ;  /* 0x00006c000a107a25 */ /* 0x000fc800078e0002 */
[C---:B------:R-:W-:Y:S01]  /*0ef0*/  IMAD R30, R10.reuse, c[0x0][0x1b4], R0 ;  /* 0x00006d000a1e7a24 */ /* 0x040fe200078e0200 */
[----:B------:R-:W-:Y:S01]  /*0f00*/  SHF.R.S32.HI R0, RZ, 0x1f, R35 ;  /* 0x0000001fff007819 */ /* 0x000fe20000011423 */
[----:B------:R-:W-:Y:S02]  /*0f10*/  IMAD R3, R27, c[0x0][0x27c], R26 ;  /* 0x00009f001b037a24 */ /* 0x000fe400078e021a */
[----:B------:R-:W-:Y:S02]  /*0f20*/  IMAD R11, R10, c[0x0][0x1e4], R11 ;  /* 0x000079000a0b7a24 */ /* 0x000fe400078e020b */
[----:B------:R-:W-:Y:S01]  /*0f30*/  IMAD.SHL.U32 R8, R8, 0x8, RZ ;  /* 0x0000000808087824 */ /* 0x000fe200078e00ff */
[----:B------:R-:W-:Y:S01]  /*0f40*/  IADD3.X R41, R0, R9, R3, P0, !PT ;  /* 0x0000000900297210 */ /* 0x000fe200007fe403 */
[----:B------:R-:W-:Y:S01]  /*0f50*/  IMAD R10, R20, c[0x0][0x290], RZ ;  /* 0x0000a400140a7a24 */ /* 0x000fe200078e02ff */
[----:B------:R-:W-:Y:S01]  /*0f60*/  SEL R3, R21, RZ, !P5 ;  /* 0x000000ff15037207 */ /* 0x000fe20006800000 */
[----:B------:R-:W-:Y:S01]  /*0f70*/  IMAD.WIDE.U32 R6, R27, c[0x0][0x290], R6 ;  /* 0x0000a4001b067a25 */ /* 0x000fe200078e0006 */
[----:B------:R-:W-:Y:S01]  /*0f80*/  LOP3.LUT R34, R28, 0xfffffe00, R8, 0xf8, !PT ;  /* 0xfffffe001c227812 */ /* 0x000fe200078ef808 */
[----:B------:R-:W-:Y:S01]  /*0f90*/  STL [R1+0x58], R41 ;  /* 0x0000582901007387 */ /* 0x000fe20000100800 */
[----:B------:R-:W-:Y:S01]  /*0fa0*/  SEL R8, R39, RZ, !P5 ;  /* 0x000000ff27087207 */ /* 0x000fe20006800000 */
[----:B------:R-:W-:Y:S01]  /*0fb0*/  IMAD R9, R27, c[0x0][0x294], R10 ;  /* 0x0000a5001b097a24 */ /* 0x000fe200078e020a */
[----:B------:R-:W-:Y:S01]  /*0fc0*/  IADD3 R40, P0, R35, R6, RZ ;  /* 0x0000000623287210 */ /* 0x000fe20007f1e0ff */
[----:B------:R-:W-:Y:S01]  /*0fd0*/  IMAD R6, R3, c[0x0][0x1e8], RZ ;  /* 0x00007a0003067a24 */ /* 0x000fe200078e02ff */
[----:B------:R-:W-:Y:S01]  /*0fe0*/  ISETP.GE.OR P5, PT, R2, c[0x0][0x1cc], !P3 ;  /* 0x0000730002007a0c */ /* 0x000fe20005fa6670 */
[----:B------:R-:W-:Y:S01]  /*0ff0*/  IMAD.IADD R5, R5, 0x1, R11 ;  /* 0x0000000105057824 */ /* 0x000fe200078e020b */
[----:B------:R-:W-:Y:S01]  /*1000*/  IADD3.X R39, R0, R7, R9, P0, !PT ;  /* 0x0000000700277210 */ /* 0x000fe200007fe409 */
[----:B------:R-:W-:Y:S01]  /*1010*/  IMAD R3, R3, c[0x0][0x1b8], RZ ;  /* 0x00006e0003037a24 */ /* 0x000fe200078e02ff */
[----:B------:R-:W-:Y:S01]  /*1020*/  ISETP.GE.OR P3, PT, R2, c[0x0][0x19c], !P3 ;  /* 0x0000670002007a0c */ /* 0x000fe20005f66670 */
[C---:B------:R-:W-:Y:S01]  /*1030*/  IMAD R0, R8.reuse, c[0x0][0x1ec], R6 ;  /* 0x00007b0008007a24 */ /* 0x040fe200078e0206 */
[----:B------:R-:W-:Y:S01]  /*1040*/  STL [R1+0x40], R40 ;  /* 0x0000402801007387 */ /* 0x000fe20000100800 */
[----:B------:R-:W-:-:S03]  /*1050*/  IMAD.WIDE.U32 R6, R8, c[0x0][0x1e8], R4 ;  /* 0x00007a0008067a25 */ /* 0x000fc600078e0004 */
[----:B------:R-:W-:Y:S01]  /*1060*/  STL [R1+0x24], R39 ;  /* 0x0000242701007387 */ /* 0x000fe20000100800 */
[----:B------:R-:W-:Y:S02]  /*1070*/  IMAD R21, R8, c[0x0][0x1bc], R3 ;  /* 0x00006f0008157a24 */ /* 0x000fe400078e0203 */
[C---:B------:R-:W-:Y:S02]  /*1080*/  IMAD R3, R20.reuse, c[0x0][0x218], RZ ;  /* 0x0000860014037a24 */ /* 0x040fe400078e02ff */
[----:B------:R-:W-:Y:S02]  /*1090*/  IMAD.IADD R7, R7, 0x1, R0 ;  /* 0x0000000107077824 */ /* 0x000fe400078e0200 */
[----:B------:R-:W-:Y:S02]  /*10a0*/  IMAD.IADD R5, R17, 0x1, R30 ;  /* 0x0000000111057824 */ /* 0x000fe400078e021e */
[----:B------:R-:W-:Y:S02]  /*10b0*/  IMAD.MOV.U32 R4, RZ, RZ, R16 ;  /* 0x000000ffff047224 */ /* 0x000fe400078e0010 */
[----:B------:R-:W-:-:S02]  /*10c0*/  IMAD R0, R20, c[0x0][0x188], RZ ;  /* 0x0000620014007a24 */ /* 0x000fc400078e02ff */
[----:B------:R-:W-:Y:S02]  /*10d0*/  IMAD R28, R27, c[0x0][0x21c], R3 ;  /* 0x000087001b1c7a24 */ /* 0x000fe400078e0203 */
[----:B------:R-:W-:Y:S02]  /*10e0*/  IMAD R3, R13, c[0x0][0x1d8], RZ ;  /* 0x000076000d037a24 */ /* 0x000fe400078e02ff */
[----:B------:R-:W-:-:S04]  /*10f0*/  IMAD.WIDE.U32 R16, R8, c[0x0][0x1b8], R4 ;  /* 0x00006e0008107a25 */ /* 0x000fc800078e0004 */
[----:B------:R-:W-:Y:S02]  /*1100*/  IMAD R26, R27, c[0x0][0x18c], R0 ;  /* 0x000063001b1a7a24 */ /* 0x000fe400078e0200 */
[C---:B------:R-:W-:Y:S02]  /*1110*/  IMAD R0, R12.reuse, c[0x0][0x1dc], R3 ;  /* 0x000077000c007a24 */ /* 0x040fe400078e0203 */
[----:B------:R-:W-:-:S04]  /*1120*/  IMAD.WIDE.U32 R8, R12, c[0x0][0x1d8], R6 ;  /* 0x000076000c087a25 */ /* 0x000fc800078e0006 */
[----:B------:R-:W-:Y:S01]  /*1130*/  IMAD.IADD R0, R9, 0x1, R0 ;  /* 0x0000000109007824 */ /* 0x000fe200078e0200 */
[----:B------:R-:W-:Y:S01]  /*1140*/  LEA R4, P0, R8, c[0x0][0x1c0], 0x1 ;  /* 0x0000700008047a11 */ /* 0x000fe200078008ff */
[----:B------:R-:W-:Y:S02]  /*1150*/  IMAD.IADD R7, R17, 0x1, R21 ;  /* 0x0000000111077824 */ /* 0x000fe400078e0215 */
[----:B------:R-:W-:Y:S01]  /*1160*/  IMAD.SHL.U32 R17, R34, 0x2, RZ ;  /* 0x0000000222117824 */ /* 0x000fe200078e00ff */
[----:B------:R-:W-:Y:S01]  /*1170*/  LEA.HI.X R5, R8, c[0x0][0x1c4], R0, 0x1, P0 ;  /* 0x0000710008057a11 */ /* 0x000fe200000f0c00 */
[----:B------:R-:W-:Y:S01]  /*1180*/  IMAD.IADD R15, R15, 0x1, R29 ;  /* 0x000000010f0f7824 */ /* 0x000fe200078e021d */
[----:B------:R-:W-:Y:S01]  /*1190*/  IADD3 R8, P0, R4, UR16, RZ ;  /* 0x0000001004087c10 */ /* 0x000fe2000ff1e0ff */
[----:B------:R-:W-:Y:S02]  /*11a0*/  IMAD R0, R13, c[0x0][0x1a8], RZ ;  /* 0x00006a000d007a24 */ /* 0x000fe400078e02ff */
[----:B------:R-:W-:Y:S01]  /*11b0*/  @!PT LDS RZ, [RZ] ;  /* 0x00000000fffff984 */ /* 0x000fe20000000800 */
[----:B------:R-:W-:Y:S01]  /*11c0*/  @!PT LDS RZ, [RZ] ;  /* 0x00000000fffff984 */ /* 0x000fe20000000800 */
[----:B------:R-:W-:Y:S01]  /*11d0*/  @!PT LDS RZ, [RZ] ;  /* 0x00000000fffff984 */ /* 0x000fe20000000800 */
[----:B------:R1:W-:Y:S01]  /*11e0*/  LDGSTS.E.BYPASS.LTC128B.128 [R17+0x4080], [R4.64], !P6 ;  /* 0x0408000004117fae */ /* 0x0003e2000f101d4e */
[----:B------:R-:W-:Y:S01]  /*11f0*/  IADD3.X R9, R5, UR18, RZ, P0, !PT ;  /* 0x0000001205097c10 */ /* 0x000fe200087fe4ff */
[----:B------:R-:W-:Y:S01]  /*1200*/  IMAD.MOV.U32 R6, RZ, RZ, R16 ;  /* 0x000000ffff067224 */ /* 0x000fe200078e0010 */
[C---:B------:R-:W-:Y:S01]  /*1210*/  ISETP.GE.OR P6, PT, R2.reuse, c[0x0][0x1cc], !P2 ;  /* 0x0000730002007a0c */ /* 0x040fe200057c6670 */
[----:B------:R-:W-:Y:S01]  /*1220*/  IMAD.WIDE.U32 R14, R27, c[0x0][0x188], R14 ;  /* 0x000062001b0e7a25 */ /* 0x000fe200078e000e */
[C---:B------:R-:W-:Y:S01]  /*1230*/  ISETP.GE.OR P2, PT, R2.reuse, c[0x0][0x19c], !P2 ;  /* 0x0000670002007a0c */ /* 0x040fe20005746670 */
[----:B------:R2:W-:Y:S01]  /*1240*/  LDGSTS.E.BYPASS.LTC128B.128 [R17+0x5080], [R8.64], !P5 ;  /* 0x0508000008117fae */ /* 0x0005e2000e901d4e */
[----:B------:R-:W-:Y:S01]  /*1250*/  ISETP.GE.OR P5, PT, R2, c[0x0][0x1cc], !P1 ;  /* 0x0000730002007a0c */ /* 0x000fe20004fa6670 */
[----:B------:R-:W-:Y:S01]  /*1260*/  IMAD R0, R12, c[0x0][0x1ac], R0 ;  /* 0x00006b000c007a24 */ /* 0x000fe200078e0200 */
[----:B------:R-:W-:Y:S01]  /*1270*/  ISETP.GE.OR P1, PT, R2, c[0x0][0x19c], !P1 ;  /* 0x0000670002007a0c */ /* 0x000fe20004f26670 */
[----:B------:R-:W-:-:S02]  /*1280*/  IMAD.IADD R11, R19, 0x1, R31 ;  /* 0x00000001130b7824 */ /* 0x000fc400078e021f */
[----:B------:R-:W-:Y:S02]  /*1290*/  IMAD.MOV.U32 R10, RZ, RZ, R18 ;  /* 0x000000ffff0a7224 */ /* 0x000fe400078e0012 */
[----:B------:R-:W-:-:S04]  /*12a0*/  IMAD.WIDE.U32 R12, R12, c[0x0][0x1a8], R6 ;  /* 0x00006a000c0c7a25 */ /* 0x000fc800078e0006 */
[----:B------:R-:W-:Y:S01]  /*12b0*/  IMAD.MOV.U32 R6, RZ, RZ, R14 ;  /* 0x000000ffff067224 */ /* 0x000fe200078e000e */
[----:B------:R-:W-:Y:S01]  /*12c0*/  LEA.HI R14, R33, R22, RZ, 0x4 ;  /* 0x00000016210e7211 */ /* 0x000fe200078f20ff */
[----:B------:R-:W-:-:S03]  /*12d0*/  IMAD.WIDE.U32 R18, R27, c[0x0][0x218], R10 ;  /* 0x000086001b127a25 */ /* 0x000fc600078e000a */
[----:B------:R-:W-:Y:S01]  /*12e0*/  SHF.R.S32.HI R3, RZ, 0x4, R14 ;  /* 0x00000004ff037819 */ /* 0x000fe2000001140e */
[----:B------:R-:W-:Y:S02]  /*12f0*/  IMAD.IADD R0, R13, 0x1, R0 ;  /* 0x000000010d007824 */ /* 0x000fe400078e0200 */
[----:B------:R-:W-:Y:S01]  /*1300*/  IMAD.IADD R7, R15, 0x1, R26 ;  /* 0x000000010f077824 */ /* 0x000fe200078e021a */
[----:B-1----:R-:W-:Y:S01]  /*1310*/  IADD3 R4, P0, R8, UR16, RZ ;  /* 0x0000001008047c10 */ /* 0x002fe2000ff1e0ff */
[----:B------:R-:W-:Y:S01]  /*1320*/  IMAD R20, R20, c[0x0][0x240], RZ ;  /* 0x0000900014147a24 */ /* 0x000fe200078e02ff */
[----:B------:R-:W-:Y:S01]  /*1330*/  LEA.HI R15, R33, R22, RZ, 0x5 ;  /* 0x00000016210f7211 */ /* 0x000fe200078f28ff */
[----:B------:R-:W-:Y:S01]  /*1340*/  IMAD.WIDE.U32 R44, R32, c[0x0][0x178], R6 ;  /* 0x00005e00202c7a25 */ /* 0x000fe200078e0006 */
[----:B------:R-:W-:Y:S02]  /*1350*/  IADD3.X R5, R9, UR18, RZ, P0, !PT ;  /* 0x0000001209057c10 */ /* 0x000fe400087fe4ff */
[----:B--2---:R-:W-:Y:S01]  /*1360*/  IADD3 R8, P0, R4, UR16, RZ ;  /* 0x0000001004087c10 */ /* 0x004fe2000ff1e0ff */
[C---:B------:R-:W-:Y:S01]  /*1370*/  IMAD R20, R27.reuse, c[0x0][0x244], R20 ;  /* 0x000091001b147a24 */ /* 0x040fe200078e0214 */
[----:B------:R-:W-:Y:S01]  /*1380*/  STL.64 [R1+0x38], R44 ;  /* 0x0000382c01007387 */ /* 0x000fe20000100a00 */
[----:B------:R-:W-:Y:S01]  /*1390*/  IMAD.WIDE.U32 R24, R27, c[0x0][0x240], R24 ;  /* 0x000090001b187a25 */ /* 0x000fe200078e0018 */
[----:B------:R-:W-:Y:S01]  /*13a0*/  IADD3.X R9, R5, UR18, RZ, P0, !PT ;  /* 0x0000001205097c10 */ /* 0x000fe200087fe4ff */
[----:B------:R-:W-:Y:S01]  /*13b0*/  USHF.L.U64.HI UR18, UR6, UR17, UR7 ;  /* 0x0000001106127299 */ /* 0x000fe20008010207 */
[C---:B------:R-:W-:Y:S01]  /*13c0*/  LEA R10, P0, R12.reuse, c[0x0][0x190], 0x1 ;  /* 0x000064000c0a7a11 */ /* 0x040fe200078008ff */
[----:B------:R-:W-:Y:S01]  /*13d0*/  USHF.R.S32.HI UR7, URZ, 0x1f, UR9 ;  /* 0x0000001f3f077899 */ /* 0x000fe20008011409 */
[----:B------:R1:W-:Y:S01]  /*13e0*/  LDGSTS.E.BYPASS.LTC128B.128 [R17+0x6080], [R4.64], !P6 ;  /* 0x0608000004117fae */ /* 0x0003e2000f101d4e */
[----:B------:R-:W-:Y:S01]  /*13f0*/  USHF.L.U32 UR6, UR9, 0x7, URZ ;  /* 0x0000000709067899 */ /* 0x000fe2000800063f */
[----:B------:R-:W-:Y:S01]  /*1400*/  LEA.HI.X R11, R12, c[0x0][0x194], R0, 0x1, P0 ;  /* 0x000065000c0b7a11 */ /* 0x000fe200000f0c00 */
[----:B------:R-:W-:Y:S01]  /*1410*/  UIMAD UR16, UR7, UR4, URZ ;  /* 0x00000004071072a4 */ /* 0x000fe2000f8e023f */
[----:B------:R-:W-:Y:S01]  /*1420*/  LEA.HI R0, R14, R3, RZ, 0x1 ;  /* 0x000000030e007211 */ /* 0x000fe200078f08ff */
[----:B------:R2:W-:Y:S01]  /*1430*/  LDGSTS.E.BYPASS.LTC128B.128 [R17+0x7080], [R8.64], !P5 ;  /* 0x0708000008117fae */ /* 0x0005e2000e901d4e */
[----:B------:R-:W-:Y:S01]  /*1440*/  ISETP.GE.AND P6, PT, R2, c[0x0][0x16c], PT ;  /* 0x00005b0002007a0c */ /* 0x000fe20003fc6270 */
[----:B------:R-:W-:Y:S01]  /*1450*/  UIMAD UR16, UR9, UR5, UR16 ;  /* 0x00000005091072a4 */ /* 0x000fe2000f8e0210 */
[----:B------:R-:W-:Y:S01]  /*1460*/  IMAD.U32 R12, RZ, RZ, UR6 ;  /* 0x00000006ff0c7e24 */ /* 0x000fe2000f8e00ff */
[----:B------:R3:W-:Y:S02]  /*1470*/  LDGSTS.E.BYPASS.LTC128B.128 [R17+0x80], [R10.64], !P4 ;  /* 0x000800000a117fae */ /* 0x0007e4000e101d4e */
[----:B------:R-:W-:-:S02]  /*1480*/  UIADD3 UR16, UR23, UR16, URZ ;  /* 0x0000001017107290 */ /* 0x000fc4000fffe03f */
[----:B------:R-:W-:-:S04]  /*1490*/  IADD3 R12, -R38, UR12, -R12 ;  /* 0x0000000c260c7c10 */ /* 0x000fc8000fffe90c */
[----:B------:R-:W-:Y:S01]  /*14a0*/  IMAD.U32 R6, RZ, RZ, UR16 ;  /* 0x00000010ff067e24 */ /* 0x000fe2000f8e00ff */
[----:B------:R-:W-:Y:S01]  /*14b0*/  USHF.L.U64.HI UR16, UR4, UR17, UR5 ;  /* 0x0000001104107299 */ /* 0x000fe20008010205 */
[----:B------:R-:W-:Y:S02]  /*14c0*/  ISETP.LT.OR P4, PT, R12, 0x41, P6 ;  /* 0x000000410c00780c */ /* 0x000fe40003781670 */
[----:B------:R-:W-:Y:S01]  /*14d0*/  ULDC.64 UR4, c[0x0][0x208] ;  /* 0x0000820000047ab9 */ /* 0x000fe20000000a00 */
[----:B-1----:R-:W-:Y:S01]  /*14e0*/  IMAD.U32 R5, RZ, RZ, UR23 ;  /* 0x00000017ff057e24 */ /* 0x002fe2000f8e00ff */
[----:B------:R-:W-:Y:S01]  /*14f0*/  LOP3.LUT R5, R0, 0xfffffffe, RZ, 0xc0, !PT ;  /* 0xfffffffe00057812 */ /* 0x000fe200078ec0ff */
[----:B------:R-:W-:Y:S02]  /*1500*/  IMAD R0, R37, c[0x0][0x178], RZ ;  /* 0x00005e0025007a24 */ /* 0x000fe400078e02ff */
[----:B------:R-:W-:Y:S01]  /*1510*/  IMAD.U32 R4, RZ, RZ, UR22 ;  /* 0x00000016ff047e24 */ /* 0x000fe2000f8e00ff */
[----:B--2---:R-:W-:Y:S01]  /*1520*/  IADD3 R8, P5, R10, UR19, RZ ;  /* 0x000000130a087c10 */ /* 0x004fe2000ffbe0ff */
[----:B------:R-:W-:-:S02]  /*1530*/  IMAD R0, R32, c[0x0][0x17c], R0 ;  /* 0x00005f0020007a24 */ /* 0x000fc400078e0200 */
[----:B------:R-:W-:Y:S01]  /*1540*/  IMAD.IADD R180, R3, 0x1, -R5 ;  /* 0x0000000103b47824 */ /* 0x000fe200078e0a05 */
[----:B------:R-:W-:Y:S01]  /*1550*/  IADD3.X R9, R11, UR18, RZ, P5, !PT ;  /* 0x000000120b097c10 */ /* 0x000fe2000affe4ff */
[----:B------:R-:W-:Y:S01]  /*1560*/  IMAD.IADD R43, R45, 0x1, R0 ;  /* 0x000000012d2b7824 */ /* 0x000fe200078e0200 */
[----:B------:R-:W-:Y:S01]  /*1570*/  LEA R0, P0, R4, R44, 0x7 ;  /* 0x0000002c04007211 */ /* 0x000fe200078038ff */
[----:B------:R-:W-:Y:S01]  /*1580*/  IMAD R5, R37, c[0x0][0x208], RZ ;  /* 0x0000820025057a24 */ /* 0x000fe200078e02ff */
[----:B------:R-:W-:Y:S01]  /*1590*/  ISETP.GE.AND P5, PT, R2, c[0x0][0x1fc], PT ;  /* 0x00007f0002007a0c */ /* 0x000fe20003fa6270 */
[----:B------:R-:W-:Y:S01]  /*15a0*/  IMAD.IADD R3, R19, 0x1, R28 ;  /* 0x0000000113037824 */ /* 0x000fe200078e021c */
[----:B------:R-:W-:Y:S01]  /*15b0*/  LEA.HI.X R6, R4, R43, R6, 0x7, P0 ;  /* 0x0000002b04067211 */ /* 0x000fe200000f3c06 */
[----:B------:R-:W-:Y:S01]  /*15c0*/  IMAD.MOV.U32 R2, RZ, RZ, R18 ;  /* 0x000000ffff027224 */ /* 0x000fe200078e0012 */
[----:B------:R-:W-:Y:S01]  /*15d0*/  LEA R4, P0, R0, c[0x0][0x160], 0x1 ;  /* 0x0000580000047a11 */ /* 0x000fe200078008ff */
[C---:B------:R-:W-:Y:S01]  /*15e0*/  IMAD R13, R32.reuse, c[0x0][0x20c], R5 ;  /* 0x00008300200d7a24 */ /* 0x040fe200078e0205 */
[----:B------:R1:W-:Y:S01]  /*15f0*/  LDGSTS.E.BYPASS.LTC128B.128 [R17+0x1080], [R8.64], !P3 ;  /* 0x0108000008117fae */ /* 0x0003e2000d901d4e */
[----:B------:R-:W-:Y:S01]  /*1600*/  IMAD.WIDE.U32 R28, R32, c[0x0][0x208], R2 ;  /* 0x00008200201c7a25 */ /* 0x000fe200078e0002 */
[----:B------:R-:W-:-:S02]  /*1610*/  LEA.HI.X R5, R0, c[0x0][0x164], R6, 0x1, P0 ;  /* 0x0000590000057a11 */ /* 0x000fc400000f0c06 */
[----:B------:R-:W-:Y:S01]  /*1620*/  IADD3 R2, P0, R8, UR19, RZ ;  /* 0x0000001308027c10 */ /* 0x000fe2000ff1e0ff */
[----:B------:R-:W-:Y:S01]  /*1630*/  IMAD.IADD R27, R29, 0x1, R13 ;  /* 0x000000011d1b7824 */ /* 0x000fe200078e020d */
[----:B------:R-:W-:Y:S01]  /*1640*/  ISETP.LT.OR P3, PT, R12, 0x1, P6 ;  /* 0x000000010c00780c */ /* 0x000fe20003761670 */
[----:B------:R-:W-:Y:S01]  /*1650*/  IMAD.MOV.U32 R26, RZ, RZ, R28 ;  /* 0x000000ffff1a7224 */ /* 0x000fe200078e001c */
[----:B------:R-:W-:Y:S01]  /*1660*/  IADD3.X R3, R9, UR18, RZ, P0, !PT ;  /* 0x0000001209037c10 */ /* 0x000fe200087fe4ff */
[----:B------:R-:W-:Y:S01]  /*1670*/  STL [R1+0x48], R43 ;  /* 0x0000482b01007387 */ /* 0x000fe20000100800 */
[----:B------:R-:W-:Y:S01]  /*1680*/  IADD3 R6, P0, R2, UR19, RZ ;  /* 0x0000001302067c10 */ /* 0x000fe2000ff1e0ff */
[----:B------:R-:W-:Y:S01]  /*1690*/  USHF.L.U32 UR19, UR4, 0x7, URZ ;  /* 0x0000000704137899 */ /* 0x000fe2000800063f */
[----:B------:R-:W-:Y:S01]  /*16a0*/  SHF.R.S32.HI R0, RZ, 0x1f, R15 ;  /* 0x0000001fff007819 */ /* 0x000fe2000001140f */
[----:B------:R2:W-:Y:S01]  /*16b0*/  LDGSTS.E.BYPASS.LTC128B.128 [R17+0x2080], [R2.64], !P2 ;  /* 0x0208000002117fae */ /* 0x0005e2000d101d4e */
[----:B------:R-:W-:Y:S01]  /*16c0*/  IADD3.X R7, R3, UR18, RZ, P0, !PT ;  /* 0x0000001203077c10 */ /* 0x000fe200087fe4ff */
[----:B------:R-:W-:Y:S01]  /*16d0*/  UMOV UR18, 0x7 ;  /* 0x0000000700127882 */ /* 0x000fe20000000000 */
[C---:B------:R-:W-:Y:S01]  /*16e0*/  ISETP.LT.OR P0, PT, R12.reuse, 0x21, P6 ;  /* 0x000000210c00780c */ /* 0x040fe20003701670 */
[----:B------:R-:W-:Y:S01]  /*16f0*/  USHF.L.U64.HI UR18, UR4, UR18, UR5 ;  /* 0x0000001204127299 */ /* 0x000fe20008010205 */
[----:B------:R-:W-:Y:S01]  /*1700*/  ISETP.LT.OR P2, PT, R12, 0x61, P6 ;  /* 0x000000610c00780c */ /* 0x000fe20003741670 */
[----:B------:R4:W-:Y:S01]  /*1710*/  LDGSTS.E.BYPASS.LTC128B.128 [R17+0x3080], [R6.64], !P1 ;  /* 0x0308000006117fae */ /* 0x0009e2000c901d4e */
[----:B------:R-:W-:Y:S01]  /*1720*/  USHF.R.S32.HI UR5, URZ, 0x1f, UR6 ;  /* 0x0000001f3f057899 */ /* 0x000fe20008011406 */
[----:B------:R-:W-:Y:S01]  /*1730*/  IMAD.U32 R18, RZ, RZ, UR19 ;  /* 0x00000013ff127e24 */ /* 0x000fe2000f8e00ff */
[----:B------:R-:W-:Y:S01]  /*1740*/  UIMAD UR22, UR18, UR9, URZ ;  /* 0x00000009121672a4 */ /* 0x000fe2000f8e023f */
[----:B------:R-:W0:Y:S01]  /*1750*/  LDGDEPBAR ;  /* 0x00000000000079af */ /* 0x000e220000000000 */
[----:B------:R-:W-:-:S02]  /*1760*/  IMAD.IADD R13, R25, 0x1, R20 ;  /* 0x00000001190d7824 */ /* 0x000fc400078e0214 */
[----:B------:R-:W-:Y:S01]  /*1770*/  UIMAD UR22, UR7, UR19, UR22 ;  /* 0x00000013071672a4 */ /* 0x000fe2000f8e0216 */
[----:B------:R1:W-:Y:S01]  /*1780*/  LDGSTS.E.BYPASS.LTC128B.128 [R17+0x8080], [R4.64], !P3 ;  /* 0x0808000004117fae */ /* 0x0003e2000d901d4e */
[----:B------:R-:W-:Y:S01]  /*1790*/  ISETP.GT.AND P3, PT, R22, 0x1f, PT ;  /* 0x0000001f1600780c */ /* 0x000fe20003f64270 */
[----:B------:R-:W-:Y:S02]  /*17a0*/  USHF.L.U32 UR7, UR4, 0x6, URZ ;  /* 0x0000000604077899 */ /* 0x000fe4000800063f */
[----:B------:R-:W-:Y:S04]  /*17b0*/  STL.64 [R1+0x30], R28 ;  /* 0x0000301c01007387 */ /* 0x000fe80000100a00 */
[----:B------:R-:W-:Y:S01]  /*17c0*/  STL.64 [R1+0x28], R26 ;  /* 0x0000281a01007387 */ /* 0x000fe20000100a00 */
[----:B--2---:R-:W-:-:S04]  /*17d0*/  IADD3 R2, P1, R4, UR21, RZ ;  /* 0x0000001504027c10 */ /* 0x004fc8000ff3e0ff */
[----:B------:R-:W-:Y:S01]  /*17e0*/  IADD3.X R3, R5, UR16, RZ, P1, !PT ;  /* 0x0000001005037c10 */ /* 0x000fe20008ffe4ff */
[----:B----4-:R-:W-:-:S04]  /*17f0*/  IMAD.WIDE.U32 R6, R18, UR9, R26 ;  /* 0x0000000912067c25 */ /* 0x010fc8000f8e001a */
[----:B------:R2:W-:Y:S01]  /*1800*/  LDGSTS.E.BYPASS.LTC128B.128 [R17+0x9080], [R2.64], !P0 ;  /* 0x0908000002117fae */ /* 0x0005e2000c101d4e */
[----:B------:R-:W-:Y:S02]  /*1810*/  IADD3 R7, R7, UR22, RZ ;  /* 0x0000001607077c10 */ /* 0x000fe4000fffe0ff */
[----:B-1----:R-:W-:-:S04]  /*1820*/  SHF.R.S32.HI R5, RZ, 0x5, R15 ;  /* 0x00000005ff057819 */ /* 0x002fc8000001140f */
[----:B------:R-:W-:-:S04]  /*1830*/  LEA.HI R0, R0, R5, RZ, 0x2 ;  /* 0x0000000500007211 */ /* 0x000fc800078f10ff */
[----:B------:R-:W-:Y:S02]  /*1840*/  LOP3.LUT R9, R0, 0xfffffffc, RZ, 0xc0, !PT ;  /* 0xfffffffc00097812 */ /* 0x000fe400078ec0ff */
[----:B------:R-:W-:-:S03]  /*1850*/  @!P3 IADD3 R0, P1, R42, UR6, RZ ;  /* 0x000000062a00bc10 */ /* 0x000fc6000ff3e0ff */
[----:B------:R-:W-:Y:S01]  /*1860*/  IMAD.IADD R16, R5, 0x1, -R9 ;  /* 0x0000000105107824 */ /* 0x000fe200078e0a09 */
[----:B------:R-:W-:Y:S02]  /*1870*/  @!P3 IADD3.X R8, R41, UR5, RZ, P1, !PT ;  /* 0x000000052908bc10 */ /* 0x000fe40008ffe4ff */
[----:B---3--:R-:W-:-:S04]  /*1880*/  @!P3 LEA R10, P1, R0, c[0x0][0x258], 0x2 ;  /* 0x00009600000aba11 */ /* 0x008fc800078210ff */
[----:B------:R-:W-:Y:S01]  /*1890*/  @!P3 LEA.HI.X R11, R0, c[0x0][0x25c], R8, 0x2, P1 ;  /* 0x00009700000bba11 */ /* 0x000fe200008f1408 */
[----:B------:R-:W-:Y:S01]  /*18a0*/  @!P3 IMAD.SHL.U32 R0, R22, 0x10, RZ ;  /* 0x000000101600b824 */ /* 0x000fe200078e00ff */
[----:B--2---:R-:W-:-:S04]  /*18b0*/  IADD3 R2, P0, R2, UR21, RZ ;  /* 0x0000001502027c10 */ /* 0x004fc8000ff1e0ff */
[----:B------:R-:W-:Y:S02]  /*18c0*/  IADD3.X R3, R3, UR16, RZ, P0, !PT ;  /* 0x0000001003037c10 */ /* 0x000fe400087fe4ff */
[----:B------:R-:W-:Y:S01]  /*18d0*/  IADD3 R8, P1, R2, UR21, RZ ;  /* 0x0000001502087c10 */ /* 0x000fe2000ff3e0ff */
[----:B------:R-:W-:Y:S01]  /*18e0*/  ULDC UR21, c[0x0][0x20c] ;  /* 0x0000830000157ab9 */ /* 0x000fe20000000800 */
[C---:B------:R-:W-:Y:S01]  /*18f0*/  LEA R4, P0, R6.reuse, c[0x0][0x1f0], 0x1 ;  /* 0x00007c0006047a11 */ /* 0x040fe200078008ff */
[----:B------:R1:W-:Y:S01]  /*1900*/  LDGSTS.E.BYPASS.LTC128B.128 [R17+0xa080], [R2.64], !P4 ;  /* 0x0a08000002117fae */ /* 0x0003e2000e101d4e */
[----:B------:R-:W-:Y:S01]  /*1910*/  IADD3.X R9, R3, UR16, RZ, P1, !PT ;  /* 0x0000001003097c10 */ /* 0x000fe20008ffe4ff */
[----:B------:R-:W-:Y:S01]  /*1920*/  USHF.L.U64.HI UR17, UR4, UR17, UR21 ;  /* 0x0000001104117299 */ /* 0x000fe20008010215 */
[----:B------:R-:W-:Y:S01]  /*1930*/  LEA.HI.X R5, R6, c[0x0][0x1f4], R7, 0x1, P0 ;  /* 0x00007d0006057a11 */ /* 0x000fe200000f0c07 */
[----:B------:R-:W-:Y:S01]  /*1940*/  UIADD3 UR4, UR9, 0x1, URZ ;  /* 0x0000000109047890 */ /* 0x000fe2000fffe03f */
[C---:B------:R-:W-:Y:S01]  /*1950*/  ISETP.LT.OR P1, PT, R12.reuse, 0x1, P5 ;  /* 0x000000010c00780c */ /* 0x040fe20002f21670 */
[----:B------:R2:W-:Y:S01]  /*1960*/  LDGSTS.E.BYPASS.LTC128B.128 [R17+0xb080], [R8.64], !P2 ;  /* 0x0b08000008117fae */ /* 0x0005e2000d101d4e */
[C---:B------:R-:W-:Y:S01]  /*1970*/  ISETP.LT.OR P0, PT, R12.reuse, 0x21, P5 ;  /* 0x000000210c00780c */ /* 0x040fe20002f01670 */
[----:B------:R-:W-:Y:S01]  /*1980*/  UISETP.GE.AND UP0, UPT, UR4, UR10, UPT ;  /* 0x0000000a0400728c */ /* 0x000fe2000bf06270 */
[----:B------:R-:W-:Y:S01]  /*1990*/  ISETP.LT.OR P4, PT, R12, 0x41, P5 ;  /* 0x000000410c00780c */ /* 0x000fe20002f81670 */
[----:B------:R3:W-:Y:S04]  /*19a0*/  @!P3 LDGSTS.E.BYPASS.LTC128B.128 [R0+0x18080], [R10.64] ;  /* 0x180800000a00bfae */ /* 0x0007e8000b901d4e */
[----:B------:R-:W0:Y:S04]  /*19b0*/  LDGDEPBAR ;  /* 0x00000000000079af */ /* 0x000e280000000000 */
[----:B------:R4:W-:Y:S01]  /*19c0*/  LDGSTS.E.BYPASS.LTC128B.128 [R17+0x10080], [R4.64], !P1 ;  /* 0x1008000004117fae */ /* 0x0009e2000c901d4e */
[----:B-1----:R-:W-:-:S04]  /*19d0*/  IADD3 R2, P2, R4, UR7, RZ ;  /* 0x0000000704027c10 */ /* 0x002fc8000ff5e0ff */
[----:B------:R-:W-:Y:S02]  /*19e0*/  IADD3.X R3, R5, UR17, RZ, P2, !PT ;  /* 0x0000001105037c10 */ /* 0x000fe400097fe4ff */
[----:B--2---:R-:W-:Y:S02]  /*19f0*/  LOP3.LUT R8, R14, 0xfffffff0, RZ, 0xc0, !PT ;  /* 0xfffffff00e087812 */ /* 0x004fe400078ec0ff */
[----:B------:R-:W-:Y:S01]  /*1a00*/  ISETP.LT.OR P2, PT, R12, 0x61, P5 ;  /* 0x000000610c00780c */ /* 0x000fe20002f41670 */
[----:B------:R1:W-:Y:S01]  /*1a10*/  LDGSTS.E.BYPASS.LTC128B.128 [R17+0x11080], [R2.64], !P0 ;  /* 0x1108000002117fae */ /* 0x0003e2000c101d4e */
[----:B---3--:R-:W-:Y:S02]  /*1a20*/  IMAD.SHL.U32 R11, R35, 0x40, RZ ;  /* 0x00000040230b7824 */ /* 0x008fe400078e00ff */
[----:B------:R-:W-:-:S05]  /*1a30*/  IMAD.IADD R8, R22, 0x1, -R8 ;  /* 0x0000000116087824 */ /* 0x000fca00078e0a08 */
[----:B------:R-:W-:-:S04]  /*1a40*/  SHF.R.S32.HI R0, RZ, 0x1f, R8 ;  /* 0x0000001fff007819 */ /* 0x000fc80000011408 */
[----:B------:R-:W-:Y:S02]  /*1a50*/  LEA.HI R10, R0, R8, RZ, 0x3 ;  /* 0x00000008000a7211 */ /* 0x000fe400078f18ff */
[----:B------:R-:W-:Y:S02]  /*1a60*/  IADD3 R0, P0, R40, UR6, RZ ;  /* 0x0000000628007c10 */ /* 0x000fe4000ff1e0ff */
[----:B----4-:R-:W-:Y:S02]  /*1a70*/  LOP3.LUT R5, R10, 0xfffffff8, RZ, 0xc0, !PT ;  /* 0xfffffff80a057812 */ /* 0x010fe400078ec0ff */
[----:B------:R-:W-:Y:S02]  /*1a80*/  IADD3.X R9, R39, UR5, RZ, P0, !PT ;  /* 0x0000000527097c10 */ /* 0x000fe400087fe4ff */
[----:B------:R-:W-:Y:S01]  /*1a90*/  IADD3 R14, P0, R11, R24, RZ ;  /* 0x000000180b0e7210 */ /* 0x000fe20007f1e0ff */
[----:B------:R-:W-:Y:S01]  /*1aa0*/  IMAD.IADD R12, R8, 0x1, -R5 ;  /* 0x00000001080c7824 */ /* 0x000fe200078e0a05 */
[----:B------:R-:W-:-:S03]  /*1ab0*/  LEA.HI R8, R33, R22, RZ, 0x7 ;  /* 0x0000001621087211 */ /* 0x000fc600078f38ff */
[----:B------:R2:W-:Y:S01]  /*1ac0*/  STL [R1+0x60], R14 ;  /* 0x0000600e01007387 */ /* 0x0005e20000100800 */
[----:B------:R-:W-:Y:S02]  /*1ad0*/  SHF.R.S32.HI R183, RZ, 0x7, R8 ;  /* 0x00000007ffb77819 */ /* 0x000fe40000011408 */
[----:B-1----:R-:W-:-:S04]  /*1ae0*/  IADD3 R2, P1, R2, UR7, RZ ;  /* 0x0000000702027c10 */ /* 0x002fc8000ff3e0ff */
[----:B------:R-:W-:Y:S02]  /*1af0*/  IADD3.X R3, R3, UR17, RZ, P1, !PT ;  /* 0x0000001103037c10 */ /* 0x000fe40008ffe4ff */
[----:B------:R-:W-:-:S03]  /*1b00*/  IADD3 R6, P1, R2, UR7, RZ ;  /* 0x0000000702067c10 */ /* 0x000fc6000ff3e0ff */
[----:B------:R1:W-:Y:S01]  /*1b10*/  LDGSTS.E.BYPASS.LTC128B.128 [R17+0x12080], [R2.64], !P4 ;  /* 0x1208000002117fae */ /* 0x0003e2000e101d4e */
[----:B------:R-:W-:Y:S02]  /*1b20*/  IADD3.X R7, R3, UR17, RZ, P1, !PT ;  /* 0x0000001103077c10 */ /* 0x000fe40008ffe4ff */
[----:B------:R-:W-:-:S03]  /*1b30*/  LEA R4, P1, R0, c[0x0][0x280], 0x2 ;  /* 0x0000a00000047a11 */ /* 0x000fc600078210ff */
[----:B------:R3:W-:Y:S01]  /*1b40*/  LDGSTS.E.BYPASS.LTC128B.128 [R17+0x13080], [R6.64], !P2 ;  /* 0x1308000006117fae */ /* 0x0007e2000d101d4e */
[----:B------:R-:W-:Y:S01]  /*1b50*/  LEA.HI.X R5, R0, c[0x0][0x284], R9, 0x2, P1 ;  /* 0x0000a10000057a11 */ /* 0x000fe200008f1409 */
[----:B------:R-:W-:Y:S01]  /*1b60*/  IMAD.SHL.U32 R0, R183, 0x8, RZ ;  /* 0x00000008b7007824 */ /* 0x000fe200078e00ff */
[----:B------:R-:W-:-:S04]  /*1b70*/  PLOP3.LUT P1, PT, PT, PT, UP0, 0x80, 0x0 ;  /* 0x000000000000781c */ /* 0x000fc80003f2f008 */
[----:B--2---:R-:W-:Y:S01]  /*1b80*/  LOP3.LUT R14, R0, 0x8, RZ, 0xc0, !PT ;  /* 0x00000008000e7812 */ /* 0x004fe200078ec0ff */
[----:B------:R-:W-:-:S05]  /*1b90*/  IMAD.SHL.U32 R0, R180, 0x10, RZ ;  /* 0x00000010b4007824 */ /* 0x000fca00078e00ff */
[----:B------:R-:W-:Y:S01]  /*1ba0*/  LOP3.LUT R0, R14, 0x10, R0, 0xf8, !PT ;  /* 0x000000100e007812 */ /* 0x000fe200078ef800 */
[----:B-1----:R-:W-:Y:S02]  /*1bb0*/  @!P3 IMAD.SHL.U32 R2, R22, 0x10, RZ ;  /* 0x000000101602b824 */ /* 0x002fe400078e00ff */
[----:B------:R-:W-:-:S03]  /*1bc0*/  IMAD.SHL.U32 R3, R12, 0x40, RZ ;  /* 0x000000400c037824 */ /* 0x000fc600078e00ff */
[----:B------:R1:W-:Y:S02]  /*1bd0*/  @!P3 LDGSTS.E.BYPASS.LTC128B.128 [R2+0x18480], [R4.64] ;  /* 0x184800000402bfae */ /* 0x0003e4000b901d4e */
[----:B------:R-:W-:Y:S02]  /*1be0*/  LOP3.LUT R3, R3, 0x1c0, RZ, 0xc0, !PT ;  /* 0x000001c003037812 */ /* 0x000fe400078ec0ff */
[----:B------:R-:W0:Y:S04]  /*1bf0*/  LDGDEPBAR ;  /* 0x00000000000079af */ /* 0x000e280000000000 */
[----:B------:R-:W0:Y:S01]  /*1c00*/  LDGDEPBAR ;  /* 0x00000000000079af */ /* 0x000e220000000000 */
[----:B-1----:R-:W-:Y:S01]  /*1c10*/  IMAD.SHL.U32 R2, R180, 0x8, RZ ;  /* 0x00000008b4027824 */ /* 0x002fe200078e00ff */
[----:B------:R-:W-:Y:S01]  /*1c20*/  SHF.R.U32.HI R4, RZ, 0x3, R3 ;  /* 0x00000003ff047819 */ /* 0x000fe20000011603 */
[----:B------:R-:W-:-:S03]  /*1c30*/  IMAD.SHL.U32 R5, R10, 0x40, RZ ;  /* 0x000000400a057824 */ /* 0x000fc600078e00ff */
[----:B------:R-:W-:Y:S02]  /*1c40*/  LOP3.LUT R2, R3, 0x8, R2, 0xf8, !PT ;  /* 0x0000000803027812 */ /* 0x000fe400078ef802 */
[----:B------:R-:W-:Y:S01]  /*1c50*/  LOP3.LUT R3, R4, R0, R3, 0x1e, !PT ;  /* 0x0000000004037212 */ /* 0x000fe200078e1e03 */
[----:B------:R-:W-:Y:S01]  /*1c60*/  IMAD.SHL.U32 R0, R16, 0x400, RZ ;  /* 0x0000040010007824 */ /* 0x000fe200078e00ff */
[----:B------:R-:W-:Y:S02]  /*1c70*/  LOP3.LUT R4, R2, R4, RZ, 0x3c, !PT ;  /* 0x0000000402047212 */ /* 0x000fe400078e3cff */
[----:B------:R-:W-:Y:S02]  /*1c80*/  LOP3.LUT R2, R5, 0xfffffe00, RZ, 0xc0, !PT ;  /* 0xfffffe0005027812 */ /* 0x000fe400078ec0ff */
[----:B------:R-:W-:Y:S02]  /*1c90*/  LEA.HI.X.SX32 R5, R11, R13, 0x1, P0 ;  /* 0x0000000d0b057211 */ /* 0x000fe400000f0eff */
[----:B------:R-:W-:-:S02]  /*1ca0*/  IADD3 R187, R4, R2, R0 ;  /* 0x0000000204bb7210 */ /* 0x000fc40007ffe000 */
[----:B------:R-:W-:Y:S01]  /*1cb0*/  LOP3.LUT R186, R3, R2, RZ, 0xfc, !PT ;  /* 0x0000000203ba7212 */ /* 0x000fe200078efcff */
[----:B------:R3:W-:Y:S01]  /*1cc0*/  STL [R1+0x54], R5 ;  /* 0x0000540501007387 */ /* 0x0007e20000100800 */
[C---:B------:R-:W-:Y:S02]  /*1cd0*/  IADD3 R2, R17.reuse, 0x10080, RZ ;  /* 0x0001008011027810 */ /* 0x040fe40007ffe0ff */
[----:B------:R-:W-:-:S03]  /*1ce0*/  IADD3 R3, R17, 0x8080, RZ ;  /* 0x0000808011037810 */ /* 0x000fc60007ffe0ff */
[----:B------:R3:W-:Y:S04]  /*1cf0*/  STL [R1+0x4c], R2 ;  /* 0x00004c0201007387 */ /* 0x0007e80000100800 */
[----:B------:R3:W-:Y:S01]  /*1d00*/  STL [R1+0x50], R3 ;  /* 0x0000500301007387 */ /* 0x0007e20000100800 */
[----:B------:R-:W-:Y:S05]  /*1d10*/  @P1 BRA `(.L_x_1288) ;  /* 0x0000021000001947 */ /* 0x000fea0003800000 */
[----:B------:R-:W-:Y:S01]  /*1d20*/  USHF.L.U32 UR6, UR4, 0x7, URZ ;  /* 0x0000000704067899 */ /* 0x000fe2000800063f */
[----:B---3--:R-:W-:Y:S01]  /*1d30*/  IMAD.WIDE.U32 R4, R18, UR4, R26 ;  /* 0x0000000412047c25 */ /* 0x008fe2000f8e001a */
[----:B------:R-:W-:Y:S01]  /*1d40*/  USHF.R.S32.HI UR5, URZ, 0x1f, UR4 ;  /* 0x0000001f3f057899 */ /* 0x000fe20008011404 */
[----:B------:R-:W-:Y:S01]  /*1d50*/  BSSY B0, `(.L_x_1288) ;  /* 0x000001d000007945 */ /* 0x000fe20003800000 */
[----:B------:R-:W-:Y:S02]  /*1d60*/  UIMAD UR18, UR18, UR4, URZ ;  /* 0x00000004121272a4 */ /* 0x000fe4000f8e023f */
[----:B------:R-:W-:Y:S01]  /*1d70*/  IMAD.U32 R8, RZ, RZ, UR6 ;  /* 0x00000006ff087e24 */ /* 0x000fe2000f8e00ff */
[----:B------:R-:W-:Y:S01]  /*1d80*/  LEA R2, P1, R4, c[0x0][0x1f0], 0x1 ;  /* 0x00007c0004027a11 */ /* 0x000fe200078208ff */
[----:B------:R-:W-:-:S03]  /*1d90*/  UIMAD UR5, UR5, UR19, UR18 ;  /* 0x00000013050572a4 */ /* 0x000fc6000f8e0212 */
[----:B------:R-:W-:-:S03]  /*1da0*/  IADD3 R6, -R38, UR12, -R8 ;  /* 0x0000000c26067c10 */ /* 0x000fc6000fffe908 */
        /* <DEDUP_REMOVED lines=16> */
[----:B-1----:R-:W-:-:S04]  /*1eb0*/  IADD3 R3, P1, R40, UR6, RZ ;  /* 0x0000000628037c10 */ /* 0x002fc8000ff3e0ff */
[----:B------:R-:W-:Y:S02]  /*1ec0*/  LEA R2, P0, R3, c[0x0][0x280], 0x2 ;  /* 0x0000a00003027a11 */ /* 0x000fe400078010ff */
[----:B--2---:R-:W-:-:S04]  /*1ed0*/  LEA.HI.X.SX32 R4, R8, R39, 0x1, P1 ;  /* 0x0000002708047211 */ /* 0x004fc800008f0eff */
[----:B------:R-:W-:Y:S01]  /*1ee0*/  LEA.HI.X R3, R3, c[0x0][0x284], R4, 0x2, P0 ;  /* 0x0000a10003037a11 */ /* 0x000fe200000f1404 */
[----:B------:R-:W-:Y:S05]  /*1ef0*/  @P3 BRA `(.L_x_1289) ;  /* 0x0000002000003947 */ /* 0x000fea0003800000 */
[----:B---3--:R-:W-:-:S05]  /*1f00*/  SHF.L.U32 R4, R22, 0x4, RZ ;  /* 0x0000000416047819 */ /* 0x008fca00000006ff */
[----:B------:R1:W-:Y:S02]  /*1f10*/  LDGSTS.E.BYPASS.LTC128B.128 [R4+0x18680], [R2.64] ;  /* 0x1868000002047fae */ /* 0x0003e4000b901d4e */
.L_x_1289:
[----:B---3--:R-:W-:Y:S05]  /*1f20*/  BSYNC B0 ;  /* 0x0000000000007941 */ /* 0x008fea0003800000 */
.L_x_1288:
[----:B-1-3--:R-:W-:Y:S01]  /*1f30*/  LEA.HI R2, R33, R22, RZ, 0x2 ;  /* 0x0000001621027211 */ /* 0x00afe200078f10ff */
[----:B------:R-:W-:Y:S01]  /*1f40*/  IMAD.MOV.U32 R5, RZ, RZ, 0x1 ;  /* 0x00000001ff057424 */ /* 0x000fe200078e00ff */
[----:B------:R-:W-:Y:S01]  /*1f50*/  LOP3.LUT R4, R15, 0xffffffe0, RZ, 0xc0, !PT ;  /* 0xffffffe00f047812 */ /* 0x000fe200078ec0ff */
[----:B------:R-:W-:Y:S01]  /*1f60*/  IMAD.SHL.U32 R8, R16, 0x10, RZ ;  /* 0x0000001010087824 */ /* 0x000fe200078e00ff */
[----:B------:R-:W-:Y:S01]  /*1f70*/  LOP3.LUT R3, R2, 0x3ffffffc, RZ, 0xc0, !PT ;  /* 0x3ffffffc02037812 */ /* 0x000fe200078ec0ff */
[----:B------:R-:W-:Y:S01]  /*1f80*/  IMAD.MOV.U32 R226, RZ, RZ, 0x40 ;  /* 0x00000040ffe27424 */ /* 0x000fe200078e00ff */
[----:B------:R-:W-:Y:S01]  /*1f90*/  ISETP.LE.AND P4, PT, R5, c[0x0][0x2a8], PT ;  /* 0x0000aa0005007a0c */ /* 0x000fe20003f83270 */
[C---:B------:R-:W-:Y:S01]  /*1fa0*/  IMAD.IADD R11, R22.reuse, 0x1, -R4 ;  /* 0x00000001160b7824 */ /* 0x040fe200078e0a04 */
[----:B------:R-:W-:Y:S01]  /*1fb0*/  SHF.R.S32.HI R4, RZ, 0x2, R2 ;  /* 0x00000002ff047819 */ /* 0x000fe20000011402 */
[----:B------:R-:W-:Y:S01]  /*1fc0*/  IMAD.IADD R22, R22, 0x1, -R3 ;  /* 0x0000000116167824 */ /* 0x000fe200078e0a03 */
[----:B------:R-:W-:Y:S01]  /*1fd0*/  LEA.HI R7, R183, R183, RZ, 0x1 ;  /* 0x000000b7b7077211 */ /* 0x000fe200078f08ff */
[C---:B------:R-:W-:Y:S01]  /*1fe0*/  IMAD.SHL.U32 R3, R36.reuse, 0x40, RZ ;  /* 0x0000004024037824 */ /* 0x040fe200078e00ff */
[----:B------:R-:W-:Y:S01]  /*1ff0*/  LOP3.LUT P2, RZ, R36, 0x4, RZ, 0xc0, !PT ;  /* 0x0000000424ff7812 */ /* 0x000fe2000784c0ff */
[----:B------:R-:W-:Y:S01]  /*2000*/  IMAD.SHL.U32 R5, R38, 0x8, RZ ;  /* 0x0000000826057824 */ /* 0x000fe200078e00ff */
[----:B------:R-:W-:Y:S01]  /*2010*/  LOP3.LUT P1, RZ, R12, 0x2, RZ, 0xc0, !PT ;  /* 0x000000020cff7812 */ /* 0x000fe2000782c0ff */
[----:B------:R-:W-:Y:S01]  /*2020*/  IMAD R22, R22, 0x2, R0 ;  /* 0x0000000216167824 */ /* 0x000fe200078e0200 */
[----:B------:R-:W-:Y:S01]  /*2030*/  LOP3.LUT R10, R3, 0x1c0, RZ, 0xc0, !PT ;  /* 0x000001c0030a7812 */ /* 0x000fe200078ec0ff */
[----:B------:R-:W-:Y:S01]  /*2040*/  IMAD.MOV.U32 R188, RZ, RZ, 0x20 ;  /* 0x00000020ffbc7424 */ /* 0x000fe200078e00ff */
[----:B------:R-:W-:Y:S01]  /*2050*/  SHF.R.S32.HI R3, RZ, 0x1f, R2 ;  /* 0x0000001fff037819 */ /* 0x000fe20000011402 */
[----:B------:R-:W-:Y:S01]  /*2060*/  UIADD3 UR5, UR11, 0x1, -UR13 ;  /* 0x000000010b057890 */ /* 0x000fe2000fffe80d */
[----:B------:R-:W-:Y:S01]  /*2070*/  LOP3.LUT R2, R5, 0x8, RZ, 0xc0, !PT ;  /* 0x0000000805027812 */ /* 0x000fe200078ec0ff */
[----:B------:R-:W-:Y:S01]  /*2080*/  ULDC UR4, c[0x0][0x2a0] ;  /* 0x0000a80000047ab9 */ /* 0x000fe20000000800 */
[----:B------:R-:W-:Y:S01]  /*2090*/  SHF.R.U32.HI R9, RZ, 0x3, R10 ;  /* 0x00000003ff097819 */ /* 0x000fe2000001160a */
[----:B------:R-:W-:Y:S01]  /*20a0*/  ULOP3.LUT UR4, URZ, UR4, URZ, 0x33, !UPT ;  /* 0x000000043f047292 */ /* 0x000fe2000f8e333f */
[----:B------:R-:W-:Y:S01]  /*20b0*/  LOP3.LUT R6, R10, 0x30, R8, 0xf8, !PT ;  /* 0x000000300a067812 */ /* 0x000fe200078ef808 */
[----:B------:R-:W0:Y:S01]  /*20c0*/  LDGDEPBAR ;  /* 0x00000000000079af */ /* 0x000e220000000000 */
[----:B------:R-:W-:Y:S01]  /*20d0*/  LEA.HI R3, R3, R4, RZ, 0x3 ;  /* 0x0000000403037211 */ /* 0x000fe200078f18ff */
[----:B------:R-:W-:Y:S01]  /*20e0*/  CS2R R126, SRZ ;  /* 0x00000000007e7805 */ /* 0x000fe2000001ff00 */
[----:B------:R-:W-:Y:S01]  /*20f0*/  LOP3.LUT R5, R7, 0x1ffffffe, RZ, 0xc0, !PT ;  /* 0x1ffffffe07057812 */ /* 0x000fe200078ec0ff */
[----:B------:R-:W-:Y:S01]  /*2100*/  CS2R R124, SRZ ;  /* 0x00000000007c7805 */ /* 0x000fe2000001ff00 */
[C---:B------:R-:W-:Y:S01]  /*2110*/  LOP3.LUT R7, R9.reuse, R2, R10, 0x1e, !PT ;  /* 0x0000000209077212 */ /* 0x040fe200078e1e0a */
[----:B------:R-:W-:Y:S01]  /*2120*/  CS2R R130, SRZ ;  /* 0x0000000000827805 */ /* 0x000fe2000001ff00 */
[----:B------:R-:W-:Y:S01]  /*2130*/  LOP3.LUT R6, R9, R6, R2, 0x1e, !PT ;  /* 0x0000000609067212 */ /* 0x000fe200078e1e02 */
[----:B------:R-:W-:Y:S01]  /*2140*/  IMAD.IADD R5, R183, 0x1, -R5 ;  /* 0x00000001b7057824 */ /* 0x000fe200078e0a05 */
[----:B------:R-:W-:Y:S01]  /*2150*/  LOP3.LUT R2, R3, 0xfffffff8, RZ, 0xc0, !PT ;  /* 0xfffffff803027812 */ /* 0x000fe200078ec0ff */
[C---:B------:R-:W-:Y:S01]  /*2160*/  IMAD R183, R180.reuse, 0x2, R183 ;  /* 0x00000002b4b77824 */ /* 0x040fe200078e02b7 */
[----:B------:R-:W-:Y:S01]  /*2170*/  SHF.R.S32.HI R0, RZ, 0x1f, R11 ;  /* 0x0000001fff007819 */ /* 0x000fe2000001140b */
[----:B------:R-:W-:Y:S01]  /*2180*/  IMAD R180, R180, 0x200, R6 ;  /* 0x00000200b4b47824 */ /* 0x000fe200078e0206 */
[----:B------:R-:W-:Y:S01]  /*2190*/  SEL R181, R226, 0xffffffc0, !P2 ;  /* 0xffffffc0e2b57807 */ /* 0x000fe20005000000 */
[----:B------:R-:W-:Y:S01]  /*21a0*/  IMAD.IADD R4, R4, 0x1, -R2 ;  /* 0x0000000104047824 */ /* 0x000fe200078e0a02 */
[----:B------:R-:W-:Y:S01]  /*21b0*/  LEA.HI R0, R0, R11, RZ, 0x2 ;  /* 0x0000000b00007211 */ /* 0x000fe200078f10ff */
[----:B------:R-:W-:Y:S01]  /*21c0*/  IMAD.U32 R183, R183, 0x200, R7 ;  /* 0x00000200b7b77824 */ /* 0x000fe200078e0007 */
[----:B------:R-:W-:Y:S01]  /*21d0*/  LOP3.LUT P2, RZ, R36, 0x2, RZ, 0xc0, !PT ;  /* 0x0000000224ff7812 */ /* 0x000fe2000784c0ff */
[----:B------:R-:W-:Y:S01]  /*21e0*/  IMAD.SHL.U32 R2, R4, 0x40, RZ ;  /* 0x0000004004027824 */ /* 0x000fe200078e00ff */
[C---:B------:R-:W-:Y:S01]  /*21f0*/  LEA.HI.SX32 R3, R0.reuse, R8, 0x1e ;  /* 0x0000000800037211 */ /* 0x040fe200078ff2ff */
[C---:B------:R-:W-:Y:S01]  /*2200*/  IMAD R181, R183.reuse, 0x2, R181 ;  /* 0x00000002b7b57824 */ /* 0x040fe200078e02b5 */
[----:B------:R-:W-:Y:S01]  /*2210*/  LOP3.LUT R0, R0, 0x7ffffffc, RZ, 0xc0, !PT ;  /* 0x7ffffffc00007812 */ /* 0x000fe200078ec0ff */
[----:B------:R-:W-:Y:S01]  /*2220*/  IMAD.SHL.U32 R184, R183, 0x2, RZ ;  /* 0x00000002b7b87824 */ /* 0x000fe200078e00ff */
[----:B------:R-:W-:Y:S01]  /*2230*/  LOP3.LUT R2, R2, 0x1c0, RZ, 0xc0, !PT ;  /* 0x000001c002027812 */ /* 0x000fe200078ec0ff */
[----:B------:R1:W-:Y:S01]  /*2240*/  STL [R1+0x20], R3 ;  /* 0x0000200301007387 */ /* 0x0003e20000100800 */
[----:B------:R-:W-:Y:S01]  /*2250*/  LOP3.LUT P0, RZ, R12, 0x4, RZ, 0xc0, !PT ;  /* 0x000000040cff7812 */ /* 0x000fe2000780c0ff */
[----:B------:R-:W-:Y:S01]  /*2260*/  IMAD.IADD R0, R11, 0x1, -R0 ;  /* 0x000000010b007824 */ /* 0x000fe200078e0a00 */
[C---:B------:R-:W-:Y:S01]  /*2270*/  SEL R182, R188.reuse, 0xffffffe0, !P2 ;  /* 0xffffffe0bcb67807 */ /* 0x040fe20005000000 */
[----:B------:R-:W-:Y:S01]  /*2280*/  CS2R R128, SRZ ;  /* 0x0000000000807805 */ /* 0x000fe2000001ff00 */
[----:B------:R-:W-:Y:S01]  /*2290*/  SEL R185, R188, 0xffffffe0, !P1 ;  /* 0xffffffe0bcb97807 */ /* 0x000fe20004800000 */
[----:B------:R-:W-:Y:S01]  /*22a0*/  IMAD R0, R5, 0x4, R0 ;  /* 0x0000000405007824 */ /* 0x000fe200078e0200 */
[----:B------:R-:W-:Y:S01]  /*22b0*/  R2P PR, R4, 0x6 ;  /* 0x0000000604007804 */ /* 0x000fe20000000000 */
[----:B------:R-:W-:Y:S01]  /*22c0*/  IMAD R183, R183, 0x2, R182 ;  /* 0x00000002b7b77824 */ /* 0x000fe200078e02b6 */
[----:B------:R-:W-:Y:S01]  /*22d0*/  SEL R168, R226, 0xffffffc0, !P0 ;  /* 0xffffffc0e2a87807 */ /* 0x000fe20004000000 */
[----:B------:R-:W-:Y:S01]  /*22e0*/  CS2R R122, SRZ ;  /* 0x00000000007a7805 */ /* 0x000fe2000001ff00 */
        /* <DEDUP_REMOVED lines=14> */
[----:B-1----:R-:W-:Y:S01]  /*23d0*/  SHF.R.U32.HI R3, RZ, 0x3, R2 ;  /* 0x00000003ff037819 */ /* 0x002fe20000011602 */
        /* <DEDUP_REMOVED lines=10> */
[----:B------:R-:W-:Y:S01]  /*2480*/  IMAD.U32 R3, RZ, RZ, UR5 ;  /* 0x00000005ff037e24 */ /* 0x000fe2000f8e00ff */
        /* <DEDUP_REMOVED lines=14> */
[----:B------:R-:W-:Y:S01]  /*2570*/  IMAD.SHL.U32 R180, R180, 0x2, RZ ;  /* 0x00000002b4b47824 */ /* 0x000fe200078e00ff */
[----:B------:R-:W-:Y:S01]  /*2580*/  UMOV UR19, URZ ;  /* 0x0000003f00137c82 */ /* 0x000fe20008000000 */
[----:B------:R-:W-:Y:S01]  /*2590*/  IMAD.IADD R182, R182, 0x1, R181 ;  /* 0x00000001b6b67824 */ /* 0x000fe200078e02b5 */
[----:B------:R-:W-:Y:S01]  /*25a0*/  UMOV UR18, 0x1 ;  /* 0x0000000100127882 */ /* 0x000fe20000000000 */
[----:B------:R-:W-:Y:S01]  /*25b0*/  IMAD.IADD R226, R226, 0x1, R225 ;  /* 0x00000001e2e27824 */ /* 0x000fe200078e02e1 */
[----:B------:R-:W-:Y:S01]  /*25c0*/  UISETP.GT.AND UP4, UPT, UR8, -0x1, UPT ;  /* 0xffffffff0800788c */ /* 0x000fe2000bf84270 */
[----:B------:R-:W-:Y:S01]  /*25d0*/  IMAD.IADD R189, R186, 0x1, R188 ;  /* 0x00000001babd7824 */ /* 0x000fe200078e02bc */
[----:B------:R-:W-:Y:S01]  /*25e0*/  UMOV UR5, URZ ;  /* 0x0000003f00057c82 */ /* 0x000fe20008000000 */
[----:B-1----:R-:W-:-:S05]  /*25f0*/  IMAD.SHL.U32 R4, R0, 0x2, RZ ;  /* 0x0000000200047824 */ /* 0x002fca00078e00ff */
[----:B------:R-:W-:Y:S01]  /*2600*/  IADD3 R0, R3, -UR12, -R4 ;  /* 0x8000000c03007c10 */ /* 0x000fe2000fffe804 */
[----:B------:R1:W-:Y:S01]  /*2610*/  STL [R1+0x4], R4 ;  /* 0x0000040401007387 */ /* 0x0003e20000100800 */
[----:B------:R-:W-:Y:S02]  /*2620*/  IADD3 R3, -R4, UR20, RZ ;  /* 0x0000001404037c10 */ /* 0x000fe4000fffe1ff */
[C---:B------:R-:W-:Y:S02]  /*2630*/  IADD3 R2, R0.reuse, c[0x0][0x2a4], RZ ;  /* 0x0000a90000027a10 */ /* 0x040fe40007ffe0ff */
[----:B------:R-:W-:Y:S01]  /*2640*/  IADD3 R0, R0, UR4, RZ ;  /* 0x0000000400007c10 */ /* 0x000fe2000fffe0ff */
[----:B------:R1:W-:Y:S04]  /*2650*/  STL [R1+0xc], R3 ;  /* 0x00000c0301007387 */ /* 0x0003e80000100800 */
[----:B------:R1:W-:Y:S04]  /*2660*/  STL [R1], R2 ;  /* 0x0000000201007387 */ /* 0x0003e80000100800 */
[----:B------:R1:W-:Y:S02]  /*2670*/  STL [R1+0x8], R0 ;  /* 0x0000080001007387 */ /* 0x0003e40000100800 */
.L_x_1308:
[----:B------:R-:W-:Y:S04]  /*2680*/  DEPBAR.LE SB0, 0x1 ;  /* 0x000080400000791a */ /* 0x000fe80000000000 */
[----:B------:R-:W-:Y:S01]  /*2690*/  BAR.SYNC.DEFER_BLOCKING 0x0 ;  /* 0x0000000000007b1d */ /* 0x000fe20000010000 */
[----:B------:R-:W-:Y:S01]  /*26a0*/  USHF.L.U32 UR4, UR5, 0xd, URZ ;  /* 0x0000000d05047899 */ /* 0x000fe2000800063f */
[----:B------:R-:W-:Y:S05]  /*26b0*/  MOV R208, UR5 ;  /* 0x0000000500d07c02 */ /* 0x000fea0008000f00 */
[----:B-1----:R-:W-:Y:S05]  /*26c0*/  IADD3 R3, R187, UR4, RZ ;  /* 0x00000004bb037c10 */ /* 0x002fea000fffe0ff */
        /* <DEDUP_REMOVED lines=8> */
[----:B------:R-:W4:Y:S04]  /*2750*/  LDL R178, [R1] ;  /* 0x0000000001b27983 */ /* 0x000f280000100800 */
[----:B------:R-:W5:Y:S08]  /*2760*/  LDSM.16.M88.4 R48, [R184+0x2080] ;  /* 0x00208000b830783b */ /* 0x000f700000000200 */
[----:B------:R-:W4:Y:S01]  /*2770*/  LDL R177, [R1+0x8] ;  /* 0x0000080001b17983 */ /* 0x000f220000100800 */
[-C--:B-1----:R-:W-:Y:S03]  /*2780*/  HMMA.16816.F32 R4, R64, R16.reuse, RZ ;  /* 0x000000104004723c */ /* 0x082fe600000018ff */
[----:B------:R-:W1:Y:S05]  /*2790*/  LDSM.16.M88.4 R132, [R184+0x3080] ;  /* 0x00308000b884783b */ /* 0x000e6a0000000200 */
[C---:B--2---:R-:W-:Y:S03]  /*27a0*/  HMMA.16816.F32 R8, R60.reuse, R16, RZ ;  /* 0x000000103c08723c */ /* 0x044fe600000018ff */
[----:B------:R-:W2:Y:S04]  /*27b0*/  LDL R176, [R1+0xc] ;  /* 0x00000c0001b07983 */ /* 0x000ea80000100800 */
[----:B------:R-:W-:Y:S01]  /*27c0*/  LDSM.16.M88.4 R140, [R183+0x80] ;  /* 0x00008000b78c783b */ /* 0x000fe20000000200 */
[-C--:B------:R-:W-:Y:S07]  /*27d0*/  HMMA.16816.F32 R12, R60, R18.reuse, RZ ;  /* 0x000000123c0c723c */ /* 0x080fee00000018ff */
[----:B------:R-:W1:Y:S01]  /*27e0*/  LDSM.16.M88.4 R136, [R2+0x8080] ;  /* 0x008080000288783b */ /* 0x000e620000000200 */
[C---:B------:R-:W-:Y:S07]  /*27f0*/  HMMA.16816.F32 R16, R64.reuse, R18, RZ ;  /* 0x000000124010723c */ /* 0x040fee00000018ff */
[----:B------:R-:W1:Y:S01]  /*2800*/  LDSM.16.M88.4 R144, [R2+0xa080] ;  /* 0x00a080000290783b */ /* 0x000e620000000200 */
[-C--:B---3--:R-:W-:Y:S07]  /*2810*/  HMMA.16816.F32 R20, R64, R32.reuse, RZ ;  /* 0x000000204014723c */ /* 0x088fee00000018ff */
[----:B------:R-:W3:Y:S01]  /*2820*/  LDSM.16.M88.4 R148, [R183+0x1080] ;  /* 0x00108000b794783b */ /* 0x000ee20000000200 */
[C---:B------:R-:W-:Y:S07]  /*2830*/  HMMA.16816.F32 R24, R60.reuse, R32, RZ ;  /* 0x000000203c18723c */ /* 0x040fee00000018ff */
[----:B------:R-:W1:Y:S01]  /*2840*/  LDSM.16.M88.4 R152, [R183+0x2080] ;  /* 0x00208000b798783b */ /* 0x000e620000000200 */
[-C--:B------:R-:W-:Y:S07]  /*2850*/  HMMA.16816.F32 R28, R60, R34.reuse, RZ ;  /* 0x000000223c1c723c */ /* 0x080fee00000018ff */
[----:B------:R-:W2:Y:S01]  /*2860*/  LDL R179, [R1+0x20] ;  /* 0x0000200001b37983 */ /* 0x000ea20000100800 */
[C---:B------:R-:W-:Y:S03]  /*2870*/  HMMA.16816.F32 R32, R64.reuse, R34, RZ ;  /* 0x000000224020723c */ /* 0x040fe600000018ff */
[----:B------:R-:W3:Y:S05]  /*2880*/  LDSM.16.M88.4 R156, [R183+0x3080] ;  /* 0x00308000b79c783b */ /* 0x000eea0000000200 */
[-C--:B-----5:R-:W-:Y:S03]  /*2890*/  HMMA.16816.F32 R36, R64, R48.reuse, RZ ;  /* 0x000000304024723c */ /* 0x0a0fe600000018ff */
[----:B------:R-:W-:Y:S05]  /*28a0*/  LDSM.16.M88.4 R164, [R181+0x1080] ;  /* 0x00108000b5a4783b */ /* 0x000fea0000000200 */
[C---:B------:R-:W-:Y:S03]  /*28b0*/  HMMA.16816.F32 R40, R60.reuse, R48, RZ ;  /* 0x000000303c28723c */ /* 0x040fe600000018ff */
[----:B------:R-:W-:Y:S05]  /*28c0*/  LDSM.16.M88.4 R168, [R182+0x80] ;  /* 0x00008000b6a8783b */ /* 0x000fea0000000200 */
[-C--:B------:R-:W-:Y:S08]  /*28d0*/  HMMA.16816.F32 R44, R60, R50.reuse, RZ ;  /* 0x000000323c2c723c */ /* 0x080ff000000018ff */
[C---:B------:R-:W-:Y:S08]  /*28e0*/  HMMA.16816.F32 R48, R64.reuse, R50, RZ ;  /* 0x000000324030723c */ /* 0x040ff000000018ff */
[-C--:B-1----:R-:W-:Y:S08]  /*28f0*/  HMMA.16816.F32 R52, R64, R132.reuse, RZ ;  /* 0x000000844034723c */ /* 0x082ff000000018ff */
[C---:B------:R-:W-:Y:S08]  /*2900*/  HMMA.16816.F32 R56, R60.reuse, R132, RZ ;  /* 0x000000843c38723c */ /* 0x040ff000000018ff */
[-C--:B------:R-:W-:Y:S08]  /*2910*/  HMMA.16816.F32 R60, R60, R134.reuse, RZ ;  /* 0x000000863c3c723c */ /* 0x080ff000000018ff */
[----:B------:R-:W-:Y:S01]  /*2920*/  HMMA.16816.F32 R64, R64, R134, RZ ;  /* 0x000000864040723c */ /* 0x000fe200000018ff */
[----:B------:R-:W-:Y:S07]  /*2930*/  LDSM.16.M88.4 R132, [R160+0x8080] ;  /* 0x00808000a084783b */ /* 0x000fee0000000200 */
[-C--:B------:R-:W-:Y:S01]  /*2940*/  HMMA.16816.F32 R4, R136, R140.reuse, R4 ;  /* 0x0000008c8804723c */ /* 0x080fe20000001804 */
[----:B------:R-:W-:Y:S07]  /*2950*/  LDSM.16.M88.4 R160, [R160+0xa080] ;  /* 0x00a08000a0a0783b */ /* 0x000fee0000000200 */
[C---:B------:R-:W-:Y:S08]  /*2960*/  HMMA.16816.F32 R8, R144.reuse, R140, R8 ;  /* 0x0000008c9008723c */ /* 0x040ff00000001808 */
[-C--:B------:R-:W-:Y:S08]  /*2970*/  HMMA.16816.F32 R12, R144, R142.reuse, R12 ;  /* 0x0000008e900c723c */ /* 0x080ff0000000180c */
[C---:B------:R-:W-:Y:S01]  /*2980*/  HMMA.16816.F32 R16, R136.reuse, R142, R16 ;  /* 0x0000008e8810723c */ /* 0x040fe20000001810 */
[----:B------:R-:W1:Y:S07]  /*2990*/  LDSM.16.M88.4 R140, [R181+0x80] ;  /* 0x00008000b58c783b */ /* 0x000e6e0000000200 */
[-C--:B---3--:R-:W-:Y:S08]  /*29a0*/  HMMA.16816.F32 R20, R136, R148.reuse, R20 ;  /* 0x000000948814723c */ /* 0x088ff00000001814 */
[C---:B------:R-:W-:Y:S08]  /*29b0*/  HMMA.16816.F32 R24, R144.reuse, R148, R24 ;  /* 0x000000949018723c */ /* 0x040ff00000001818 */
[-C--:B------:R-:W-:Y:S08]  /*29c0*/  HMMA.16816.F32 R28, R144, R150.reuse, R28 ;  /* 0x00000096901c723c */ /* 0x080ff0000000181c */
[C---:B------:R-:W-:Y:S01]  /*29d0*/  HMMA.16816.F32 R32, R136.reuse, R150, R32 ;  /* 0x000000968820723c */ /* 0x040fe20000001820 */
[----:B------:R-:W3:Y:S07]  /*29e0*/  LDSM.16.M88.4 R148, [R181+0x2080] ;  /* 0x00208000b594783b */ /* 0x000eee0000000200 */
[-C--:B------:R-:W-:Y:S08]  /*29f0*/  HMMA.16816.F32 R36, R136, R152.reuse, R36 ;  /* 0x000000988824723c */ /* 0x080ff00000001824 */
[C---:B------:R-:W-:Y:S08]  /*2a00*/  HMMA.16816.F32 R40, R144.reuse, R152, R40 ;  /* 0x000000989028723c */ /* 0x040ff00000001828 */
[-C--:B------:R-:W-:Y:S08]  /*2a10*/  HMMA.16816.F32 R44, R144, R154.reuse, R44 ;  /* 0x0000009a902c723c */ /* 0x080ff0000000182c */
[C---:B------:R-:W-:Y:S01]  /*2a20*/  HMMA.16816.F32 R48, R136.reuse, R154, R48 ;  /* 0x0000009a8830723c */ /* 0x040fe20000001830 */
[----:B------:R-:W5:Y:S07]  /*2a30*/  LDSM.16.M88.4 R152, [R181+0x3080] ;  /* 0x00308000b598783b */ /* 0x000f6e0000000200 */
[-C--:B------:R-:W-:Y:S08]  /*2a40*/  HMMA.16816.F32 R52, R136, R156.reuse, R52 ;  /* 0x0000009c8834723c */ /* 0x080ff00000001834 */
[C---:B------:R-:W-:Y:S08]  /*2a50*/  HMMA.16816.F32 R56, R144.reuse, R156, R56 ;  /* 0x0000009c9038723c */ /* 0x040ff00000001838 */
[-C--:B------:R-:W-:Y:S01]  /*2a60*/  HMMA.16816.F32 R60, R144, R158.reuse, R60 ;  /* 0x0000009e903c723c */ /* 0x080fe2000000183c */
[----:B------:R-:W2:Y:S07]  /*2a70*/  LDSM.16.M88.4 R144, [R172+0x8080] ;  /* 0x00808000ac90783b */ /* 0x000eae0000000200 */
[----:B------:R-:W-:Y:S01]  /*2a80*/  HMMA.16816.F32 R64, R136, R158, R64 ;  /* 0x0000009e8840723c */ /* 0x000fe20000001840 */
[----:B------:R-:W2:Y:S07]  /*2a90*/  LDSM.16.M88.4 R172, [R172+0xa080] ;  /* 0x00a08000acac783b */ /* 0x000eae0000000200 */
        /* <DEDUP_REMOVED lines=10> */
[-C--:B---3--:R-:W-:Y:S08]  /*2b40*/  HMMA.16816.F32 R36, R132, R148.reuse, R36 ;  /* 0x000000948424723c */ /* 0x088ff00000001824 */
[C---:B------:R-:W-:Y:S08]  /*2b50*/  HMMA.16816.F32 R40, R160.reuse, R148, R40 ;  /* 0x00000094a028723c */ /* 0x040ff00000001828 */
[-C--:B------:R-:W-:Y:S08]  /*2b60*/  HMMA.16816.F32 R44, R160, R150.reuse, R44 ;  /* 0x00000096a02c723c */ /* 0x080ff0000000182c */
[C---:B------:R-:W-:Y:S01]  /*2b70*/  HMMA.16816.F32 R48, R132.reuse, R150, R48 ;  /* 0x000000968430723c */ /* 0x040fe20000001830 */
[----:B------:R-:W3:Y:S07]  /*2b80*/  LDSM.16.M88.4 R148, [R182+0x3080] ;  /* 0x00308000b694783b */ /* 0x000eee0000000200 */
[-C--:B-----5:R-:W-:Y:S04]  /*2b90*/  HMMA.16816.F32 R52, R132, R152.reuse, R52 ;  /* 0x000000988434723c */ /* 0x0a0fe80000001834 */
[--C-:B--2---:R-:W-:Y:S04]  /*2ba0*/  IMAD R208, R208, 0x80, R179.reuse ;  /* 0x00000080d0d07824 */ /* 0x104fe800078e02b3 */
[C---:B------:R-:W-:Y:S01]  /*2bb0*/  HMMA.16816.F32 R56, R160.reuse, R152, R56 ;  /* 0x00000098a038723c */ /* 0x040fe20000001838 */
[----:B------:R2:W1:Y:S04]  /*2bc0*/  LDS R198, [R208.X4+0x18080] ;  /* 0x01808000d0c67984 */ /* 0x0004680000004800 */
[----:B------:R2:W1:Y:S03]  /*2bd0*/  LDS R199, [R208.X4+0x180a0] ;  /* 0x0180a000d0c77984 */ /* 0x0004660000004800 */
[-C--:B------:R-:W-:Y:S01]  /*2be0*/  HMMA.16816.F32 R60, R160, R154.reuse, R60 ;  /* 0x0000009aa03c723c */ /* 0x080fe2000000183c */
[----:B------:R2:W1:Y:S04]  /*2bf0*/  LDS R200, [R208.X4+0x18180] ;  /* 0x01818000d0c87984 */ /* 0x0004680000004800 */
[----:B------:R2:W1:Y:S03]  /*2c00*/  LDS R201, [R208.X4+0x181a0] ;  /* 0x0181a000d0c97984 */ /* 0x0004660000004800 */
[----:B------:R-:W-:Y:S07]  /*2c10*/  HMMA.16816.F32 R64, R132, R154, R64 ;  /* 0x0000009a8440723c */ /* 0x000fee0000001840 */
[----:B------:R-:W-:Y:S01]  /*2c20*/  MOV R132, UR9 ;  /* 0x0000000900847c02 */ /* 0x000fe20008000f00 */
[-C--:B------:R-:W-:Y:S05]  /*2c30*/  HMMA.16816.F32 R4, R144, R168.reuse, R4 ;  /* 0x000000a89004723c */ /* 0x080fea0000001804 */
[----:B------:R-:W-:Y:S03]  /*2c40*/  IMAD R132, R132, 0x80, R179 ;  /* 0x0000008084847824 */ /* 0x000fe600078e02b3 */
[C---:B------:R-:W-:Y:S04]  /*2c50*/  HMMA.16816.F32 R8, R172.reuse, R168, R8 ;  /* 0x000000a8ac08723c */ /* 0x040fe80000001808 */
[C---:B----4-:R-:W-:Y:S01]  /*2c60*/  IADD3 R195, R132.reuse, R178, RZ ;  /* 0x000000b284c37210 */ /* 0x050fe20007ffe0ff */
        /* <DEDUP_REMOVED lines=17> */
[----:B--2---:R-:W-:Y:S01]  /*2d80*/  IMAD.U32 R133, RZ, RZ, UR12 ;  /* 0x0000000cff857e24 */ /* 0x004fe2000f8e00ff */
[----:B------:R-:W-:Y:S04]  /*2d90*/  BSSY B0, `(.L_x_1291) ;  /* 0x0000012000007945 */ /* 0x000fe80003800000 */
[----:B------:R-:W-:Y:S04]  /*2da0*/  IADD3 R133, R132, UR11, -R133 ;  /* 0x0000000b84857c10 */ /* 0x000fe8000fffe885 */
        /* <DEDUP_REMOVED lines=11> */
.L_x_1292:
[----:B------:R-:W-:Y:S04]  /*2e60*/  MOV R134, 0x1 ;  /* 0x0000000100867802 */ /* 0x000fe80000000f00 */
[----:B------:R-:W-:Y:S11]  /*2e70*/  ISETP.NE.AND P0, PT, R134, c[0x0][0x2a8], PT ;  /* 0x0000aa0086007a0c */ /* 0x000ff60003f05270 */
[----:B------:R-:W-:Y:S02]  /*2e80*/  @!UPT UIADD3 URZ, URZ, URZ, URZ ;  /* 0x0000003f3f3ff290 */ /* 0x000fe4000fffe03f */
[----:B------:R-:W-:Y:S05]  /*2e90*/  @P0 IMAD.HI.U32 R134, R133, c[0x0][0x2ac], RZ ;  /* 0x0000ab0085860a27 */ /* 0x000fea00078e00ff */
[----:B------:R-:W-:Y:S02]  /*2ea0*/  @P0 SHF.R.U32.HI R133, RZ, c[0x0][0x2b0], R134 ;  /* 0x0000ac00ff850a19 */ /* 0x000fe40000011686 */
.L_x_1293:
[----:B------:R-:W-:Y:S05]  /*2eb0*/  BSYNC B0 ;  /* 0x0000000000007941 */ /* 0x000fea0003800000 */
.L_x_1291:
[----:B------:R-:W2:Y:S01]  /*2ec0*/  LDL R135, [R1+0x4] ;  /* 0x0000040001877983 */ /* 0x000ea20000100800 */
[----:B------:R-:W-:Y:S04]  /*2ed0*/  IMAD.MOV.U32 R134, RZ, RZ, c[0x0][0x2a8] ;  /* 0x0000aa00ff867624 */ /* 0x000fe800078e00ff */
[----:B------:R-:W-:Y:S04]  /*2ee0*/  IMAD R133, R133, R134, -UR13 ;  /* 0x8000000d85857e24 */ /* 0x000fe8000f8e0286 */
[----:B--2---:R-:W-:Y:S05]  /*2ef0*/  IMAD.IADD R133, R133, 0x1, -R135 ;  /* 0x0000000185857824 */ /* 0x004fea00078e0a87 */
[----:B------:R-:W-:Y:S02]  /*2f00*/  IADD3 R134, R133, c[0x0][0x2a8], RZ ;  /* 0x0000aa0085867a10 */ /* 0x000fe40007ffe0ff */
[----:B------:R-:W-:Y:S02]  /*2f10*/  IMNMX R191, R191, R133, !PT ;  /* 0x00000085bfbf7217 */ /* 0x000fe40007800200 */
[----:B------:R-:W-:Y:S02]  /*2f20*/  IMNMX R195, R195, R134, PT ;  /* 0x00000086c3c37217 */ /* 0x000fe40003800200 */
.L_x_1290:
[----:B--2---:R-:W-:Y:S05]  /*2f30*/  IADD3 R133, R132, 0x8, RZ ;  /* 0x0000000884857810 */ /* 0x004fea0007ffe0ff */
[--C-:B------:R-:W-:Y:S02]  /*2f40*/  IMAD.IADD R194, R178, 0x1, R133.reuse ;  /* 0x00000001b2c27824 */ /* 0x100fe400078e0285 */
[----:B------:R-:W-:Y:S03]  /*2f50*/  IMAD.IADD R190, R177, 0x1, R133 ;  /* 0x00000001b1be7824 */ /* 0x000fe600078e0285 */
[----:B------:R-:W-:Y:S01]  /*2f60*/  IMNMX R194, R176, R194, PT ;  /* 0x000000c2b0c27217 */ /* 0x000fe20003800200 */
[----:B------:R-:W-:-:S05]  /*2f70*/  @!P4 BRA `(.L_x_1294) ;  /* 0x000001b00000c947 */ /* 0x000fca0003800000 */
[----:B------:R-:W-:Y:S01]  /*2f80*/  IMAD.U32 R134, RZ, RZ, UR12 ;  /* 0x0000000cff867e24 */ /* 0x000fe2000f8e00ff */
[----:B------:R-:W-:Y:S04]  /*2f90*/  BSSY B0, `(.L_x_1295) ;  /* 0x0000012000007945 */ /* 0x000fe80003800000 */
[----:B------:R-:W-:Y:S04]  /*2fa0*/  IADD3 R133, -R134, UR11, R133 ;  /* 0x0000000b86857c10 */ /* 0x000fe8000fffe185 */
        /* <DEDUP_REMOVED lines=11> */
.L_x_1296:
[----:B------:R-:W-:Y:S04]  /*3060*/  MOV R134, 0x1 ;  /* 0x0000000100867802 */ /* 0x000fe80000000f00 */
[----:B------:R-:W-:Y:S11]  /*3070*/  ISETP.NE.AND P0, PT, R134, c[0x0][0x2a8], PT ;  /* 0x0000aa0086007a0c */ /* 0x000ff60003f05270 */
[----:B------:R-:W-:Y:S02]  /*3080*/  @!UPT UIADD3 URZ, URZ, URZ, URZ ;  /* 0x0000003f3f3ff290 */ /* 0x000fe4000fffe03f */
[----:B------:R-:W-:Y:S05]  /*3090*/  @P0 IMAD.HI.U32 R134, R133, c[0x0][0x2ac], RZ ;  /* 0x0000ab0085860a27 */ /* 0x000fea00078e00ff */
[----:B------:R-:W-:Y:S02]  /*30a0*/  @P0 SHF.R.U32.HI R133, RZ, c[0x0][0x2b0], R134 ;  /* 0x0000ac00ff850a19 */ /* 0x000fe40000011686 */
.L_x_1297:
[----:B------:R-:W-:Y:S05]  /*30b0*/  BSYNC B0 ;  /* 0x0000000000007941 */ /* 0x000fea0003800000 */
.L_x_1295:
[----:B------:R-:W2:Y:S01]  /*30c0*/  LDL R135, [R1+0x4] ;  /* 0x0000040001877983 */ /* 0x000ea20000100800 */
[----:B------:R-:W-:Y:S04]  /*30d0*/  IMAD.MOV.U32 R134, RZ, RZ, c[0x0][0x2a8] ;  /* 0x0000aa00ff867624 */ /* 0x000fe800078e00ff */
[----:B------:R-:W-:Y:S04]  /*30e0*/  IMAD R133, R133, R134, -UR13 ;  /* 0x8000000d85857e24 */ /* 0x000fe8000f8e0286 */
[----:B--2---:R-:W-:Y:S05]  /*30f0*/  IMAD.IADD R133, R133, 0x1, -R135 ;  /* 0x0000000185857824 */ /* 0x004fea00078e0a87 */
[----:B------:R-:W-:Y:S02]  /*3100*/  IADD3 R134, R133, c[0x0][0x2a8], RZ ;  /* 0x0000aa0085867a10 */ /* 0x000fe40007ffe0ff */
[----:B------:R-:W-:Y:S02]  /*3110*/  IMNMX R190, R190, R133, !PT ;  /* 0x00000085bebe7217 */ /* 0x000fe40007800200 */
[----:B------:R-:W-:Y:S02]  /*3120*/  IMNMX R194, R194, R134, PT ;  /* 0x00000086c2c27217 */ /* 0x000fe40003800200 */
.L_x_1294:
[----:B------:R-:W-:Y:S05]  /*3130*/  IADD3 R133, R132, 0x40, RZ ;  /* 0x0000004084857810 */ /* 0x000fea0007ffe0ff */
        /* <DEDUP_REMOVED lines=18> */
.L_x_1300:
[----:B------:R-:W-:Y:S04]  /*3260*/  MOV R134, 0x1 ;  /* 0x0000000100867802 */ /* 0x000fe80000000f00 */
[----:B------:R-:W-:Y:S11]  /*3270*/  ISETP.NE.AND P0, PT, R134, c[0x0][0x2a8], PT ;  /* 0x0000aa0086007a0c */ /* 0x000ff60003f05270 */
[----:B------:R-:W-:Y:S02]  /*3280*/  @!UPT UIADD3 URZ, URZ, URZ, URZ ;  /* 0x0000003f3f3ff290 */ /* 0x000fe4000fffe03f */
[----:B------:R-:W-:Y:S05]  /*3290*/  @P0 IMAD.HI.U32 R134, R133, c[0x0][0x2ac], RZ ;  /* 0x0000ab0085860a27 */ /* 0x000fea00078e00ff */
[----:B------:R-:W-:Y:S02]  /*32a0*/  @P0 SHF.R.U32.HI R133, RZ, c[0x0][0x2b0], R134 ;  /* 0x0000ac00ff850a19 */ /* 0x000fe40000011686 */
.L_x_1301:
[----:B------:R-:W-:Y:S05]  /*32b0*/  BSYNC B0 ;  /* 0x0000000000007941 */ /* 0x000fea0003800000 */
.L_x_1299:
[----:B------:R-:W2:Y:S01]  /*32c0*/  LDL R135, [R1+0x4] ;  /* 0x0000040001877983 */ /* 0x000ea20000100800 */
[----:B------:R-:W-:Y:S04]  /*32d0*/  IMAD.MOV.U32 R134, RZ, RZ, c[0x0][0x2a8] ;  /* 0x0000aa00ff867624 */ /* 0x000fe800078e00ff */
[----:B------:R-:W-:Y:S04]  /*32e0*/  IMAD R133, R133, R134, -UR13 ;  /* 0x8000000d85857e24 */ /* 0x000fe8000f8e0286 */
[----:B--2---:R-:W-:Y:S05]  /*32f0*/  IMAD.IADD R133, R133, 0x1, -R135 ;  /* 0x0000000185857824 */ /* 0x004fea00078e0a87 */
[----:B------:R-:W-:Y:S02]  /*3300*/  IADD3 R134, R133, c[0x0][0x2a8], RZ ;  /* 0x0000aa0085867a10 */ /* 0x000fe40007ffe0ff */
[----:B------:R-:W-:Y:S02]  /*3310*/  IMNMX R192, R192, R133, !PT ;  /* 0x00000085c0c07217 */ /* 0x000fe40007800200 */
[----:B------:R-:W-:Y:S02]  /*3320*/  IMNMX R197, R197, R134, PT ;  /* 0x00000086c5c57217 */ /* 0x000fe40003800200 */
.L_x_1298:
        /* <DEDUP_REMOVED lines=19> */
.L_x_1304:
[----:B------:R-:W-:Y:S04]  /*3460*/  MOV R133, 0x1 ;  /* 0x0000000100857802 */ /* 0x000fe80000000f00 */
[----:B------:R-:W-:Y:S11]  /*3470*/  ISETP.NE.AND P0, PT, R133, c[0x0][0x2a8], PT ;  /* 0x0000aa0085007a0c */ /* 0x000ff60003f05270 */
[----:B------:R-:W-:Y:S02]  /*3480*/  @!UPT UIADD3 URZ, URZ, URZ, URZ ;  /* 0x0000003f3f3ff290 */ /* 0x000fe4000fffe03f */
[----:B------:R-:W-:Y:S05]  /*3490*/  @P0 IMAD.HI.U32 R133, R132, c[0x0][0x2ac], RZ ;  /* 0x0000ab0084850a27 */ /* 0x000fea00078e00ff */
[----:B------:R-:W-:Y:S02]  /*34a0*/  @P0 SHF.R.U32.HI R132, RZ, c[0x0][0x2b0], R133 ;  /* 0x0000ac00ff840a19 */ /* 0x000fe40000011685 */
.L_x_1305:
[----:B------:R-:W-:Y:S05]  /*34b0*/  BSYNC B0 ;  /* 0x0000000000007941 */ /* 0x000fea0003800000 */
.L_x_1303:
[----:B------:R-:W2:Y:S01]  /*34c0*/  LDL R134, [R1+0x4] ;  /* 0x0000040001867983 */ /* 0x000ea20000100800 */
[----:B------:R-:W-:Y:S04]  /*34d0*/  IMAD.MOV.U32 R133, RZ, RZ, c[0x0][0x2a8] ;  /* 0x0000aa00ff857624 */ /* 0x000fe800078e00ff */
[----:B------:R-:W-:Y:S04]  /*34e0*/  IMAD R132, R132, R133, -UR13 ;  /* 0x8000000d84847e24 */ /* 0x000fe8000f8e0285 */
[----:B--2---:R-:W-:Y:S05]  /*34f0*/  IMAD.IADD R132, R132, 0x1, -R134 ;  /* 0x0000000184847824 */ /* 0x004fea00078e0a86 */
[----:B------:R-:W-:Y:S02]  /*3500*/  IADD3 R133, R132, c[0x0][0x2a8], RZ ;  /* 0x0000aa0084857a10 */ /* 0x000fe40007ffe0ff */
[----:B------:R-:W-:Y:S02]  /*3510*/  IMNMX R193, R193, R132, !PT ;  /* 0x00000084c1c17217 */ /* 0x000fe40007800200 */
[----:B------:R-:W-:Y:S02]  /*3520*/  IMNMX R196, R196, R133, PT ;  /* 0x00000085c4c47217 */ /* 0x000fe40003800200 */
.L_x_1302:
        /* <DEDUP_REMOVED lines=18> */
[----:B--23--:R-:W2:Y:S01]  /*3650*/  LDL.64 R214, [R1+0x38] ;  /* 0x0000380001d67983 */ /* 0x00cea20000100a00 */
[----:B------:R-:W-:Y:S01]  /*3660*/  ULDC.64 UR6, c[0x0][0x178] ;  /* 0x00005e0000067ab9 */ /* 0x000fe20000000a00 */
[----:B------:R-:W-:Y:S01]  /*3670*/  IMAD.U32 R202, RZ, RZ, UR9 ;  /* 0x00000009ffca7e24 */ /* 0x000fe2000f8e00ff */
[----:B------:R-:W-:Y:S01]  /*3680*/  UIMAD.WIDE.U32 UR22, UR20, UR6, URZ ;  /* 0x00000006141672a5 */ /* 0x000fe2000f8e003f */
[----:B------:R-:W3:Y:S01]  /*3690*/  LDL R204, [R1+0x48] ;  /* 0x0000480001cc7983 */ /* 0x000ee20000100800 */
[----:B------:R-:W-:Y:S02]  /*36a0*/  USHF.R.S32.HI UR4, URZ, 0x1f, UR20 ;  /* 0x0000001f3f047899 */ /* 0x000fe40008011414 */
[----:B------:R-:W-:Y:S01]  /*36b0*/  @!P3 LEA R202, R202, 0x80, 0x7 ;  /* 0x00000080cacab811 */ /* 0x000fe200078e38ff */
[----:B------:R-:W5:Y:S01]  /*36c0*/  LDL R209, [R1+0x10] ;  /* 0x0000100001d17983 */ /* 0x000f620000100800 */
[----:B------:R-:W-:Y:S01]  /*36d0*/  UIMAD UR4, UR4, UR6, URZ ;  /* 0x00000006040472a4 */ /* 0x000fe2000f8e023f */
[----:B-1----:R-:W-:Y:S01]  /*36e0*/  IMAD.U32 R0, RZ, RZ, UR22 ;  /* 0x00000016ff007e24 */ /* 0x002fe2000f8e00ff */
[----:B------:R-:W-:Y:S01]  /*36f0*/  USHF.L.U32 UR6, UR6, 0x6, URZ ;  /* 0x0000000606067899 */ /* 0x000fe2000800063f */
[----:B----4-:R-:W4:Y:S01]  /*3700*/  LDL R207, [R1+0x5c] ;  /* 0x00005c0001cf7983 */ /* 0x010f220000100800 */
[----:B------:R-:W-:Y:S01]  /*3710*/  UIMAD UR4, UR20, UR7, UR4 ;  /* 0x00000007140472a4 */ /* 0x000fe2000f8e0204 */
[----:B------:R-:W-:Y:S01]  /*3720*/  IMAD.U32 R203, RZ, RZ, UR22 ;  /* 0x00000016ffcb7e24 */ /* 0x000fe2000f8e00ff */
[----:B------:R-:W-:Y:S01]  /*3730*/  UIMAD UR20, UR20, -0x80, UR12 ;  /* 0xffffff80141478a4 */ /* 0x000fe2000f8e020c */
[----:B------:R-:W4:Y:S01]  /*3740*/  LDL R206, [R1+0x58] ;  /* 0x0000580001ce7983 */ /* 0x000f220000100800 */
[----:B------:R-:W-:Y:S03]  /*3750*/  UIADD3 UR4, UR23, UR4, URZ ;  /* 0x0000000417047290 */ /* 0x000fe6000fffe03f */
[----:B------:R-:W4:Y:S03]  /*3760*/  LDL R212, [R1+0x50] ;  /* 0x0000500001d47983 */ /* 0x000f260000100800 */
[----:B------:R-:W-:Y:S01]  /*3770*/  IMAD.U32 R2, RZ, RZ, UR4 ;  /* 0x00000004ff027e24 */ /* 0x000fe2000f8e00ff */
[----:B------:R-:W4:Y:S01]  /*3780*/  LDL.64 R210, [R1+0x18] ;  /* 0x0000180001d27983 */ /* 0x000f220000100a00 */
[----:B--2---:R-:W-:Y:S04]  /*3790*/  LEA R0, P0, R0, R214, 0x7 ;  /* 0x000000d600007211 */ /* 0x004fe800078038ff */
[----:B---3--:R-:W-:Y:S02]  /*37a0*/  LEA.HI.X R203, R203, R204, R2, 0x7, P0 ;  /* 0x000000cccbcb7211 */ /* 0x008fe400000f3c02 */
[C---:B------:R-:W-:Y:S02]  /*37b0*/  LEA R204, P1, R0.reuse, c[0x0][0x160], 0x1 ;  /* 0x0000580000cc7a11 */ /* 0x040fe400078208ff */
[----:B-----5:R-:W-:Y:S02]  /*37c0*/  IADD3 R2, -R209, UR20, RZ ;  /* 0x00000014d1027c10 */ /* 0x020fe4000fffe1ff */
[----:B------:R-:W-:Y:S01]  /*37d0*/  LEA.HI.X R205, R0, c[0x0][0x164], R203, 0x1, P1 ;  /* 0x0000590000cd7a11 */ /* 0x000fe200008f0ccb */
[----:B------:R-:W-:Y:S01]  /*37e0*/  IMAD.U32 R0, RZ, RZ, UR18 ;  /* 0x00000012ff007e24 */ /* 0x000fe2000f8e00ff */
[----:B----4-:R-:W-:Y:S02]  /*37f0*/  @!P3 IADD3 R207, P0, R202, R207, RZ ;  /* 0x000000cfcacfb210 */ /* 0x010fe40007f1e0ff */
[----:B------:R-:W-:Y:S02]  /*3800*/  ISETP.LT.OR P2, PT, R2, 0x1, P6 ;  /* 0x000000010200780c */ /* 0x000fe40003741670 */
[----:B------:R-:W-:Y:S02]  /*3810*/  @!P3 LEA.HI.X.SX32 R209, R202, R206, 0x1, P0 ;  /* 0x000000cecad1b211 */ /* 0x000fe400000f0eff */
[----:B------:R-:W-:Y:S02]  /*3820*/  ISETP.LT.OR P0, PT, R2, 0x21, P6 ;  /* 0x000000210200780c */ /* 0x000fe40003701670 */
[----:B------:R-:W-:Y:S01]  /*3830*/  IADD3 R202, P1, R204, UR6, RZ ;  /* 0x00000006ccca7c10 */ /* 0x000fe2000ff3e0ff */
[----:B------:R-:W-:Y:S03]  /*3840*/  IMAD R0, R0, 0x4000, R212 ;  /* 0x0000400000007824 */ /* 0x000fe600078e02d4 */
[----:B------:R-:W-:Y:S02]  /*3850*/  IADD3.X R203, R205, UR16, RZ, P1, !PT ;  /* 0x00000010cdcb7c10 */ /* 0x000fe40008ffe4ff */
[C---:B------:R-:W-:Y:S01]  /*3860*/  @!P3 LEA R206, P1, R207.reuse, c[0x0][0x258], 0x2 ;  /* 0x00009600cfceba11 */ /* 0x040fe200078210ff */
[----:B------:R-:W-:Y:S01]  /*3870*/  @!PT LDS RZ, [RZ] ;  /* 0x00000000fffff984 */ /* 0x000fe20000000800 */
[----:B------:R-:W-:Y:S01]  /*3880*/  @!PT LDS RZ, [RZ] ;  /* 0x00000000fffff984 */ /* 0x000fe20000000800 */
[----:B------:R-:W-:Y:S01]  /*3890*/  @!PT LDS RZ, [RZ] ;  /* 0x00000000fffff984 */ /* 0x000fe20000000800 */
[----:B------:R1:W-:Y:S01]  /*38a0*/  LDGSTS.E.BYPASS.LTC128B.128 [R0], [R204.64], !P2 ;  /* 0x00000000cc007fae */ /* 0x0003e2000d101d4e */
[C---:B------:R-:W-:Y:S02]  /*38b0*/  ISETP.LT.OR P2, PT, R2.reuse, 0x41, P6 ;  /* 0x000000410200780c */ /* 0x040fe40003741670 */
[----:B------:R-:W-:Y:S01]  /*38c0*/  @!P3 LEA.HI.X R207, R207, c[0x0][0x25c], R209, 0x2, P1 ;  /* 0x00009700cfcfba11 */ /* 0x000fe200008f14d1 */
        /* <DEDUP_REMOVED lines=12> */
.L_x_1306:
[----:B--23--:R-:W-:Y:S01]  /*3990*/  PLOP3.LUT P0, PT, PT, PT, UP4, 0x80, 0x0 ;  /* 0x000000000000781c */ /* 0x00cfe20003f0f048 */
[----:B------:R-:W0:Y:S01]  /*39a0*/  LDGDEPBAR ;  /* 0x00000000000079af */ /* 0x000e220000000000 */
[----:B------:R-:W-:Y:S02]  /*39b0*/  USHF.L.U32 UR4, UR5, 0xd, URZ ;  /* 0x0000000d05047899 */ /* 0x000fe4000800063f */
[C---:B------:R-:W-:Y:S01]  /*39c0*/  ISETP.GT.AND P1, PT, R191.reuse, RZ, P0 ;  /* 0x000000ffbf00720c */ /* 0x040fe20000724270 */
[----:B------:R-:W-:Y:S01]  /*39d0*/  UIADD3 UR20, UR9, 0x2, URZ ;  /* 0x0000000209147890 */ /* 0x000fe2000fffe03f */
[----:B------:R-:W-:Y:S02]  /*39e0*/  ISETP.GT.AND P2, PT, R191, 0x1, P0 ;  /* 0x00000001bf00780c */ /* 0x000fe40000744270 */
[C---:B------:R-:W-:Y:S01]  /*39f0*/  ISETP.LT.OR P1, PT, R195.reuse, 0x1, P1 ;  /* 0x00000001c300780c */ /* 0x040fe20000f21670 */
[----:B------:R-:W-:Y:S01]  /*3a00*/  UISETP.GE.AND UP0, UPT, UR20, UR10, UPT ;  /* 0x0000000a1400728c */ /* 0x000fe2000bf06270 */
[----:B------:R-:W-:Y:S02]  /*3a10*/  ISETP.LT.OR P2, PT, R195, 0x2, P2 ;  /* 0x00000002c300780c */ /* 0x000fe40001741670 */
[----:B------:R-:W-:Y:S02]  /*3a20*/  FSEL R221, R4, -INF , !P1 ;  /* 0xff80000004dd7808 */ /* 0x000fe40004800000 */
[----:B------:R-:W-:Y:S02]  /*3a30*/  ISETP.GT.AND P1, PT, R190, RZ, P0 ;  /* 0x000000ffbe00720c */ /* 0x000fe40000724270 */
[----:B------:R-:W-:Y:S01]  /*3a40*/  FSEL R220, R5, -INF , !P2 ;  /* 0xff80000005dc7808 */ /* 0x000fe20005000000 */
[--C-:B------:R-:W-:Y:S01]  /*3a50*/  FFMA.FTZ R221, R221, c[0x0][0x29c], -R198.reuse ;  /* 0x0000a700dddd7a23 */ /* 0x100fe200000108c6 */
[----:B------:R-:W-:Y:S02]  /*3a60*/  ISETP.LT.OR P1, PT, R194, 0x1, P1 ;  /* 0x00000001c200780c */ /* 0x000fe40000f21670 */
[----:B------:R-:W-:Y:S01]  /*3a70*/  ISETP.GT.AND P2, PT, R190, 0x1, P0 ;  /* 0x00000001be00780c */ /* 0x000fe20000744270 */
[--C-:B------:R-:W-:Y:S01]  /*3a80*/  FFMA.FTZ R220, R220, c[0x0][0x29c], -R198.reuse ;  /* 0x0000a700dcdc7a23 */ /* 0x100fe200000108c6 */
[----:B------:R-:W-:Y:S01]  /*3a90*/  FSEL R230, R6, -INF , !P1 ;  /* 0xff80000006e67808 */ /* 0x000fe20004800000 */
[----:B------:R-:W2:Y:S01]  /*3aa0*/  MUFU.EX2 R221, R221 ;  /* 0x000000dd00dd7308 */ /* 0x000ea20000000800 */
[----:B------:R-:W-:Y:S02]  /*3ab0*/  ISETP.GT.AND P1, PT, R191, 0x10, P0 ;  /* 0x00000010bf00780c */ /* 0x000fe40000724270 */
[----:B------:R-:W-:Y:S01]  /*3ac0*/  ISETP.LT.OR P2, PT, R194, 0x2, P2 ;  /* 0x00000002c200780c */ /* 0x000fe20001741670 */
[--C-:B------:R-:W-:Y:S01]  /*3ad0*/  FFMA.FTZ R230, R230, c[0x0][0x29c], -R199.reuse ;  /* 0x0000a700e6e67a23 */ /* 0x100fe200000108c7 */
[----:B------:R-:W-:Y:S02]  /*3ae0*/  ISETP.LT.OR P1, PT, R195, 0x11, P1 ;  /* 0x00000011c300780c */ /* 0x000fe40000f21670 */
[----:B------:R-:W-:Y:S02]  /*3af0*/  FSEL R229, R7, -INF , !P2 ;  /* 0xff80000007e57808 */ /* 0x000fe40005000000 */
[-C--:B-1----:R-:W-:Y:S01]  /*3b00*/  HMMA.16816.F32 R4, R132, R136.reuse, RZ ;  /* 0x000000888404723c */ /* 0x082fe200000018ff */
[----:B------:R-:W1:Y:S02]  /*3b10*/  MUFU.EX2 R220, R220 ;  /* 0x000000dc00dc7308 */ /* 0x000e640000000800 */
[----:B------:R-:W-:Y:S01]  /*3b20*/  FSEL R216, R16, -INF , !P1 ;  /* 0xff80000010d87808 */ /* 0x000fe20004800000 */
[--C-:B------:R-:W-:Y:S01]  /*3b30*/  FFMA.FTZ R229, R229, c[0x0][0x29c], -R199.reuse ;  /* 0x0000a700e5e57a23 */ /* 0x100fe200000108c7 */
[----:B------:R-:W-:Y:S02]  /*3b40*/  ISETP.GT.AND P2, PT, R191, 0x11, P0 ;  /* 0x00000011bf00780c */ /* 0x000fe40000744270 */
[----:B------:R-:W-:Y:S01]  /*3b50*/  ISETP.GT.AND P1, PT, R190, 0x10, P0 ;  /* 0x00000010be00780c */ /* 0x000fe20000724270 */
[--C-:B------:R-:W-:Y:S01]  /*3b60*/  FFMA.FTZ R216, R216, c[0x0][0x29c], -R198.reuse ;  /* 0x0000a700d8d87a23 */ /* 0x100fe200000108c6 */
[----:B------:R-:W-:Y:S02]  /*3b70*/  ISETP.LT.OR P2, PT, R195, 0x12, P2 ;  /* 0x00000012c300780c */ /* 0x000fe40001741670 */
[----:B------:R-:W-:Y:S01]  /*3b80*/  ISETP.LT.OR P1, PT, R194, 0x11, P1 ;  /* 0x00000011c200780c */ /* 0x000fe20000f21670 */
[----:B------:R-:W3:Y:S01]  /*3b90*/  MUFU.EX2 R230, R230 ;  /* 0x000000e600e67308 */ /* 0x000ee20000000800 */
[----:B------:R-:W-:Y:S02]  /*3ba0*/  FSEL R215, R17, -INF , !P2 ;  /* 0xff80000011d77808 */ /* 0x000fe40005000000 */
[----:B------:R-:W-:Y:S02]  /*3bb0*/  FSEL R228, R18, -INF , !P1 ;  /* 0xff80000012e47808 */ /* 0x000fe40004800000 */
[----:B------:R-:W-:Y:S01]  /*3bc0*/  ISETP.GT.AND P2, PT, R190, 0x11, P0 ;  /* 0x00000011be00780c */ /* 0x000fe20000744270 */
[--C-:B------:R-:W-:Y:S01]  /*3bd0*/  FFMA.FTZ R215, R215, c[0x0][0x29c], -R198.reuse ;  /* 0x0000a700d7d77a23 */ /* 0x100fe200000108c6 */
[----:B------:R-:W-:Y:S01]  /*3be0*/  ISETP.GT.AND P1, PT, R191, 0x20, P0 ;  /* 0x00000020bf00780c */ /* 0x000fe20000724270 */
[--C-:B------:R-:W-:Y:S01]  /*3bf0*/  FFMA.FTZ R228, R228, c[0x0][0x29c], -R199.reuse ;  /* 0x0000a700e4e47a23 */ /* 0x100fe200000108c7 */
[----:B------:R-:W-:Y:S01]  /*3c00*/  ISETP.LT.OR P2, PT, R194, 0x12, P2 ;  /* 0x00000012c200780c */ /* 0x000fe20001741670 */
[----:B------:R-:W5:Y:S01]  /*3c10*/  MUFU.EX2 R229, R229 ;  /* 0x000000e500e57308 */ /* 0x000f620000000800 */
[----:B------:R-:W-:Y:S02]  /*3c20*/  ISETP.LT.OR P1, PT, R195, 0x21, P1 ;  /* 0x00000021c300780c */ /* 0x000fe40000f21670 */
[----:B------:R-:W-:Y:S02]  /*3c30*/  FSEL R223, R19, -INF , !P2 ;  /* 0xff80000013df7808 */ /* 0x000fe40005000000 */
[----:B------:R-:W-:Y:S02]  /*3c40*/  ISETP.GT.AND P2, PT, R191, 0x21, P0 ;  /* 0x00000021bf00780c */ /* 0x000fe40000744270 */
[----:B------:R-:W-:Y:S01]  /*3c50*/  FSEL R212, R20, -INF , !P1 ;  /* 0xff80000014d47808 */ /* 0x000fe20004800000 */
[--C-:B------:R-:W-:Y:S01]  /*3c60*/  FFMA.FTZ R223, R223, c[0x0][0x29c], -R199.reuse ;  /* 0x0000a700dfdf7a23 */ /* 0x100fe200000108c7 */
[----:B------:R-:W-:Y:S01]  /*3c70*/  ISETP.GT.AND P1, PT, R190, 0x20, P0 ;  /* 0x00000020be00780c */ /* 0x000fe20000724270 */
[----:B------:R-:W-:Y:S01]  /*3c80*/  MUFU.EX2 R228, R228 ;  /* 0x000000e400e47308 */ /* 0x000fe20000000800 */
[----:B------:R-:W-:Y:S01]  /*3c90*/  ISETP.LT.OR P2, PT, R195, 0x22, P2 ;  /* 0x00000022c300780c */ /* 0x000fe20001741670 */
[--C-:B------:R-:W-:Y:S01]  /*3ca0*/  FFMA.FTZ R212, R212, c[0x0][0x29c], -R198.reuse ;  /* 0x0000a700d4d47a23 */ /* 0x100fe200000108c6 */
[----:B------:R-:W-:Y:S02]  /*3cb0*/  ISETP.LT.OR P1, PT, R194, 0x21, P1 ;  /* 0x00000021c200780c */ /* 0x000fe40000f21670 */
[----:B------:R-:W-:Y:S02]  /*3cc0*/  FSEL R21, R21, -INF , !P2 ;  /* 0xff80000015157808 */ /* 0x000fe40005000000 */
[----:B------:R-:W-:Y:S02]  /*3cd0*/  FSEL R219, R22, -INF , !P1 ;  /* 0xff80000016db7808 */ /* 0x000fe40004800000 */
[----:B------:R-:W-:Y:S01]  /*3ce0*/  ISETP.GT.AND P2, PT, R190, 0x21, P0 ;  /* 0x00000021be00780c */ /* 0x000fe20000744270 */
[----:B------:R-:W-:Y:S01]  /*3cf0*/  MUFU.EX2 R223, R223 ;  /* 0x000000df00df7308 */ /* 0x000fe20000000800 */
[----:B------:R-:W-:Y:S01]  /*3d00*/  ISETP.GT.AND P1, PT, R191, 0x30, P0 ;  /* 0x00000030bf00780c */ /* 0x000fe20000724270 */
[--C-:B------:R-:W-:Y:S01]  /*3d10*/  FFMA.FTZ R219, R219, c[0x0][0x29c], -R199.reuse ;  /* 0x0000a700dbdb7a23 */ /* 0x100fe200000108c7 */
[----:B------:R-:W-:Y:S02]  /*3d20*/  ISETP.LT.OR P2, PT, R194, 0x22, P2 ;  /* 0x00000022c200780c */ /* 0x000fe40001741670 */
[----:B------:R-:W-:Y:S02]  /*3d30*/  ISETP.LT.OR P1, PT, R195, 0x31, P1 ;  /* 0x00000031c300780c */ /* 0x000fe40000f21670 */
[----:B------:R-:W-:Y:S02]  /*3d40*/  FSEL R222, R23, -INF , !P2 ;  /* 0xff80000017de7808 */ /* 0x000fe40005000000 */
[----:B------:R-:W-:Y:S01]  /*3d50*/  FSEL R20, R32, -INF , !P1 ;  /* 0xff80000020147808 */ /* 0x000fe20004800000 */
[----:B------:R-:W-:Y:S01]  /*3d60*/  MUFU.EX2 R219, R219 ;  /* 0x000000db00db7308 */ /* 0x000fe20000000800 */
[----:B------:R-:W-:Y:S01]  /*3d70*/  ISETP.GT.AND P2, PT, R191, 0x31, P0 ;  /* 0x00000031bf00780c */ /* 0x000fe20000744270 */
[--C-:B------:R-:W-:Y:S01]  /*3d80*/  FFMA.FTZ R222, R222, c[0x0][0x29c], -R199.reuse ;  /* 0x0000a700dede7a23 */ /* 0x100fe200000108c7 */
[----:B------:R-:W-:Y:S02]  /*3d90*/  ISETP.GT.AND P1, PT, R190, 0x30, P0 ;  /* 0x00000030be00780c */ /* 0x000fe40000724270 */
[----:B------:R-:W-:Y:S02]  /*3da0*/  ISETP.LT.OR P2, PT, R195, 0x32, P2 ;  /* 0x00000032c300780c */ /* 0x000fe40001741670 */
[----:B------:R-:W-:Y:S02]  /*3db0*/  ISETP.LT.OR P1, PT, R194, 0x31, P1 ;  /* 0x00000031c200780c */ /* 0x000fe40000f21670 */
[----:B------:R-:W-:Y:S01]  /*3dc0*/  FSEL R211, R33, -INF , !P2 ;  /* 0xff80000021d37808 */ /* 0x000fe20005000000 */
[----:B------:R-:W-:Y:S01]  /*3dd0*/  MUFU.EX2 R222, R222 ;  /* 0x000000de00de7308 */ /* 0x000fe20000000800 */
[----:B------:R-:W-:Y:S02]  /*3de0*/  ISETP.GT.AND P2, PT, R190, 0x31, P0 ;  /* 0x00000031be00780c */ /* 0x000fe40000744270 */
[----:B------:R-:W-:Y:S01]  /*3df0*/  FSEL R218, R34, -INF , !P1 ;  /* 0xff80000022da7808 */ /* 0x000fe20004800000 */
[--C-:B------:R-:W-:Y:S01]  /*3e00*/  FFMA.FTZ R211, R211, c[0x0][0x29c], -R198.reuse ;  /* 0x0000a700d3d37a23 */ /* 0x100fe200000108c6 */
[----:B------:R-:W-:Y:S02]  /*3e10*/  ISETP.GT.AND P1, PT, R191, 0x40, P0 ;  /* 0x00000040bf00780c */ /* 0x000fe40000724270 */
[----:B------:R-:W-:Y:S01]  /*3e20*/  ISETP.LT.OR P2, PT, R194, 0x32, P2 ;  /* 0x00000032c200780c */ /* 0x000fe20001741670 */
[--C-:B------:R-:W-:Y:S01]  /*3e30*/  FFMA.FTZ R218, R218, c[0x0][0x29c], -R199.reuse ;  /* 0x0000a700dada7a23 */ /* 0x100fe200000108c7 */
[----:B------:R-:W-:Y:S01]  /*3e40*/  ISETP.LT.OR P1, PT, R195, 0x41, P1 ;  /* 0x00000041c300780c */ /* 0x000fe20000f21670 */
[----:B------:R-:W-:Y:S01]  /*3e50*/  MUFU.EX2 R216, R216 ;  /* 0x000000d800d87308 */ /* 0x000fe20000000800 */
[----:B------:R-:W-:Y:S02]  /*3e60*/  FSEL R217, R35, -INF , !P2 ;  /* 0xff80000023d97808 */ /* 0x000fe40005000000 */
        /* <DEDUP_REMOVED lines=36> */
[----:B------:R-:W-:Y:S02]  /*40b0*/  FSEL R34, R52, -INF , !P1 ;  /* 0xff80000034227808 */ /* 0x000fe40004800000 */
[----:B------:R-:W-:Y:S01]  /*40c0*/  ISETP.GT.AND P2, PT, R191, 0x61, P0 ;  /* 0x00000061bf00780c */ /* 0x000fe20000744270 */
[--C-:B------:R-:W-:Y:S01]  /*40d0*/  FFMA.FTZ R241, R207, c[0x0][0x29c], -R199.reuse ;  /* 0x0000a700cff17a23 */ /* 0x100fe200000108c7 */
[----:B------:R-:W-:Y:S01]  /*40e0*/  ISETP.GT.AND P1, PT, R190, 0x60, P0 ;  /* 0x00000060be00780c */ /* 0x000fe20000724270 */
[----:B------:R-:W-:Y:S01]  /*40f0*/  FFMA.FTZ R202, R34, c[0x0][0x29c], -R198 ;  /* 0x0000a70022ca7a23 */ /* 0x000fe200000108c6 */
[----:B------:R-:W-:Y:S01]  /*4100*/  ISETP.LT.OR P2, PT, R195, 0x62, P2 ;  /* 0x00000062c300780c */ /* 0x000fe20001741670 */
[----:B------:R-:W-:Y:S01]  /*4110*/  MUFU.EX2 R210, R210 ;  /* 0x000000d200d27308 */ /* 0x000fe20000000800 */
[----:B------:R-:W-:Y:S02]  /*4120*/  ISETP.LT.OR P1, PT, R194, 0x61, P1 ;  /* 0x00000061c200780c */ /* 0x000fe40000f21670 */
[----:B------:R-:W-:Y:S02]  /*4130*/  FSEL R33, R53, -INF , !P2 ;  /* 0xff80000035217808 */ /* 0x000fe40005000000 */
[----:B------:R-:W-:Y:S02]  /*4140*/  ISETP.GT.AND P2, PT, R190, 0x61, P0 ;  /* 0x00000061be00780c */ /* 0x000fe40000744270 */
[----:B------:R-:W-:Y:S02]  /*4150*/  FSEL R209, R54, -INF , !P1 ;  /* 0xff80000036d17808 */ /* 0x000fe40004800000 */
        /* <DEDUP_REMOVED lines=8> */
[--C-:B------:R-:W-:Y:S01]  /*41e0*/  FFMA.FTZ R239, R206, c[0x0][0x29c], -R199.reuse ;  /* 0x0000a700ceef7a23 */ /* 0x100fe200000108c7 */
[----:B------:R-:W-:Y:S01]  /*41f0*/  ISETP.GT.AND P1, PT, R190, 0x70, P0 ;  /* 0x00000070be00780c */ /* 0x000fe20000724270 */
[----:B------:R-:W-:Y:S01]  /*4200*/  MUFU.EX2 R213, R213 ;  /* 0x000000d500d57308 */ /* 0x000fe20000000800 */
[----:B------:R-:W-:Y:S02]  /*4210*/  ISETP.LT.OR P2, PT, R195, 0x72, P2 ;  /* 0x00000072c300780c */ /* 0x000fe40001741670 */
[----:B------:R-:W-:Y:S02]  /*4220*/  ISETP.LT.OR P1, PT, R194, 0x71, P1 ;  /* 0x00000071c200780c */ /* 0x000fe40000f21670 */
[----:B------:R-:W-:Y:S02]  /*4230*/  FSEL R65, R65, -INF , !P2 ;  /* 0xff80000041417808 */ /* 0x000fe40005000000 */
[----:B------:R-:W-:Y:S02]  /*4240*/  FSEL R39, R66, -INF , !P1 ;  /* 0xff80000042277808 */ /* 0x000fe40004800000 */
[----:B------:R-:W-:Y:S02]  /*4250*/  ISETP.GT.AND P2, PT, R190, 0x71, P0 ;  /* 0x00000071be00780c */ /* 0x000fe40000744270 */
[----:B------:R-:W-:Y:S01]  /*4260*/  ISETP.GT.AND P1, PT, R192, RZ, P0 ;  /* 0x000000ffc000720c */ /* 0x000fe20000724270 */
[--C-:B------:R-:W-:Y:S01]  /*4270*/  FFMA.FTZ R238, R39, c[0x0][0x29c], -R199.reuse ;  /* 0x0000a70027ee7a23 */ /* 0x100fe200000108c7 */
[----:B------:R-:W-:Y:S02]  /*4280*/  ISETP.LT.OR P2, PT, R194, 0x72, P2 ;  /* 0x00000072c200780c */ /* 0x000fe40001741670 */
[----:B------:R-:W-:Y:S02]  /*4290*/  ISETP.LT.OR P1, PT, R197, 0x1, P1 ;  /* 0x00000001c500780c */ /* 0x000fe40000f21670 */
[----:B------:R-:W-:Y:S01]  /*42a0*/  FSEL R67, R67, -INF , !P2 ;  /* 0xff80000043437808 */ /* 0x000fe20005000000 */
[----:B------:R-:W-:Y:S01]  /*42b0*/  MUFU.EX2 R238, R238 ;  /* 0x000000ee00ee7308 */ /* 0x000fe20000000800 */
[----:B------:R-:W-:Y:S02]  /*42c0*/  FSEL R38, R8, -INF , !P1 ;  /* 0xff80000008267808 */ /* 0x000fe40004800000 */
[----:B------:R-:W-:Y:S01]  /*42d0*/  ISETP.GT.AND P2, PT, R192, 0x1, P0 ;  /* 0x00000001c000780c */ /* 0x000fe20000744270 */
[----:B------:R-:W-:Y:S01]  /*42e0*/  FFMA.FTZ R199, R67, c[0x0][0x29c], -R199 ;  /* 0x0000a70043c77a23 */ /* 0x000fe200000108c7 */
[----:B------:R-:W-:Y:S01]  /*42f0*/  ISETP.GT.AND P1, PT, R193, RZ, P0 ;  /* 0x000000ffc100720c */ /* 0x000fe20000724270 */
[--C-:B------:R-:W-:Y:S01]  /*4300*/  FFMA.FTZ R237, R38, c[0x0][0x29c], -R200.reuse ;  /* 0x0000a70026ed7a23 */ /* 0x100fe200000108c8 */
[----:B------:R-:W-:Y:S02]  /*4310*/  ISETP.LT.OR P2, PT, R197, 0x2, P2 ;  /* 0x00000002c500780c */ /* 0x000fe40001741670 */
[----:B------:R-:W-:Y:S01]  /*4320*/  ISETP.LT.OR P1, PT, R196, 0x1, P1 ;  /* 0x00000001c400780c */ /* 0x000fe20000f21670 */
[----:B------:R-:W-:Y:S01]  /*4330*/  MUFU.EX2 R199, R199 ;  /* 0x000000c700c77308 */ /* 0x000fe20000000800 */
[----:B------:R-:W-:Y:S02]  /*4340*/  FSEL R37, R9, -INF , !P2 ;  /* 0xff80000009257808 */ /* 0x000fe40005000000 */
[----:B------:R-:W-:Y:S02]  /*4350*/  FSEL R195, R10, -INF , !P1 ;  /* 0xff8000000ac37808 */ /* 0x000fe40004800000 */
[----:B------:R-:W-:Y:S01]  /*4360*/  ISETP.GT.AND P2, PT, R193, 0x1, P0 ;  /* 0x00000001c100780c */ /* 0x000fe20000744270 */
[--C-:B------:R-:W-:Y:S01]  /*4370*/  FFMA.FTZ R235, R37, c[0x0][0x29c], -R200.reuse ;  /* 0x0000a70025eb7a23 */ /* 0x100fe200000108c8 */
[----:B------:R-:W-:Y:S01]  /*4380*/  ISETP.GT.AND P1, PT, R192, 0x10, P0 ;  /* 0x00000010c000780c */ /* 0x000fe20000724270 */
[--C-:B------:R-:W-:Y:S01]  /*4390*/  FFMA.FTZ R195, R195, c[0x0][0x29c], -R201.reuse ;  /* 0x0000a700c3c37a23 */ /* 0x100fe200000108c9 */
[----:B------:R-:W-:Y:S01]  /*43a0*/  ISETP.LT.OR P2, PT, R196, 0x2, P2 ;  /* 0x00000002c400780c */ /* 0x000fe20001741670 */
[----:B------:R-:W-:Y:S01]  /*43b0*/  MUFU.EX2 R237, R237 ;  /* 0x000000ed00ed7308 */ /* 0x000fe20000000800 */
[----:B------:R-:W-:Y:S02]  /*43c0*/  ISETP.LT.OR P1, PT, R197, 0x11, P1 ;  /* 0x00000011c500780c */ /* 0x000fe40000f21670 */
[----:B------:R-:W-:Y:S02]  /*43d0*/  FSEL R205, R11, -INF , !P2 ;  /* 0xff8000000bcd7808 */ /* 0x000fe40005000000 */
[C---:B------:R-:W-:Y:S02]  /*43e0*/  HMMA.16816.F32 R8, R140.reuse, R136, RZ ;  /* 0x000000888c08723c */ /* 0x040fe400000018ff */
[----:B------:R-:W-:Y:S01]  /*43f0*/  FSEL R36, R12, -INF , !P1 ;  /* 0xff8000000c247808 */ /* 0x000fe20004800000 */
[--C-:B------:R-:W-:Y:S01]  /*4400*/  FFMA.FTZ R205, R205, c[0x0][0x29c], -R201.reuse ;  /* 0x0000a700cdcd7a23 */ /* 0x100fe200000108c9 */
        /* <DEDUP_REMOVED lines=11> */
[----:B------:R-:W-:Y:S01]  /*44c0*/  ISETP.GT.AND P1, PT, R192, 0x20, P0 ;  /* 0x00000020c000780c */ /* 0x000fe20000724270 */
[--C-:B------:R-:W-:Y:S01]  /*44d0*/  FFMA.FTZ R194, R194, c[0x0][0x29c], -R201.reuse ;  /* 0x0000a700c2c27a23 */ /* 0x100fe200000108c9 */
[----:B------:R-:W-:Y:S02]  /*44e0*/  ISETP.LT.OR P2, PT, R196, 0x12, P2 ;  /* 0x00000012c400780c */ /* 0x000fe40001741670 */
[----:B------:R-:W-:Y:S02]  /*44f0*/  ISETP.LT.OR P1, PT, R197, 0x21, P1 ;  /* 0x00000021c500780c */ /* 0x000fe40000f21670 */
[----:B------:R-:W-:Y:S01]  /*4500*/  FSEL R191, R15, -INF , !P2 ;  /* 0xff8000000fbf7808 */ /* 0x000fe20005000000 */
[----:B------:R-:W-:Y:S01]  /*4510*/  MUFU.EX2 R233, R233 ;  /* 0x000000e900e97308 */ /* 0x000fe20000000800 */
[-C--:B------:R-:W-:Y:S01]  /*4520*/  HMMA.16816.F32 R12, R140, R138.reuse, RZ ;  /* 0x0000008a8c0c723c */ /* 0x080fe200000018ff */
[----:B------:R-:W-:Y:S02]  /*4530*/  FSEL R49, R24, -INF , !P1 ;  /* 0xff80000018317808 */ /* 0x000fe40004800000 */
[----:B------:R-:W-:Y:S01]  /*4540*/  ISETP.GT.AND P2, PT, R192, 0x21, P0 ;  /* 0x00000021c000780c */ /* 0x000fe20000744270 */
[--C-:B------:R-:W-:Y:S01]  /*4550*/  FFMA.FTZ R191, R191, c[0x0][0x29c], -R201.reuse ;  /* 0x0000a700bfbf7a23 */ /* 0x100fe200000108c9 */
[----:B------:R-:W-:Y:S01]  /*4560*/  ISETP.GT.AND P1, PT, R193, 0x20, P0 ;  /* 0x00000020c100780c */ /* 0x000fe20000724270 */
[--C-:B------:R-:W-:Y:S01]  /*4570*/  FFMA.FTZ R209, R49, c[0x0][0x29c], -R200.reuse ;  /* 0x0000a70031d17a23 */ /* 0x100fe200000108c8 */
[----:B------:R-:W-:Y:S01]  /*4580*/  ISETP.LT.OR P2, PT, R197, 0x22, P2 ;  /* 0x00000022c500780c */ /* 0x000fe20001741670 */
[C---:B------:R-:W-:Y:S01]  /*4590*/  HMMA.16816.F32 R16, R132.reuse, R138, RZ ;  /* 0x0000008a8410723c */ /* 0x040fe200000018ff */
[----:B------:R-:W-:Y:S01]  /*45a0*/  LDSM.16.M88.4 R136, [R181+0x4080] ;  /* 0x00408000b588783b */ /* 0x000fe20000000200 */
[----:B------:R-:W-:Y:S02]  /*45b0*/  ISETP.LT.OR P1, PT, R196, 0x21, P1 ;  /* 0x00000021c400780c */ /* 0x000fe40000f21670 */
[----:B------:R-:W-:Y:S01]  /*45c0*/  FSEL R48, R25, -INF , !P2 ;  /* 0xff80000019307808 */ /* 0x000fe20005000000 */
[----:B------:R-:W-:Y:S01]  /*45d0*/  MUFU.EX2 R209, R209 ;  /* 0x000000d100d17308 */ /* 0x000fe20000000800 */
[----:B------:R-:W-:Y:S02]  /*45e0*/  FSEL R190, R26, -INF , !P1 ;  /* 0xff8000001abe7808 */ /* 0x000fe40004800000 */
[----:B------:R-:W-:Y:S01]  /*45f0*/  ISETP.GT.AND P2, PT, R193, 0x21, P0 ;  /* 0x00000021c100780c */ /* 0x000fe20000744270 */
        /* <DEDUP_REMOVED lines=16> */
[----:B------:R-:W-:Y:S02]  /*4700*/  FSEL R51, R30, -INF , !P1 ;  /* 0xff8000001e337808 */ /* 0x000fe40004800000 */
[----:B------:R-:W-:Y:S01]  /*4710*/  ISETP.GT.AND P2, PT, R193, 0x31, P0 ;  /* 0x00000031c100780c */ /* 0x000fe20000744270 */
[--C-:B------:R-:W-:Y:S01]  /*4720*/  FFMA.FTZ R2, R0, c[0x0][0x29c], -R200.reuse ;  /* 0x0000a70000027a23 */ /* 0x100fe200000108c8 */
        /* <DEDUP_REMOVED lines=53> */
[----:B------:R-:W-:Y:S01]  /*4a80*/  ISETP.GT.AND P2, PT, R192, 0x71, P0 ;  /* 0x00000071c000780c */ /* 0x000fe20000744270 */
[----:B------:R-:W-:Y:S01]  /*4a90*/  FFMA.FTZ R192, R21, c[0x0][0x29c], -R198 ;  /* 0x0000a70015c07a23 */ /* 0x000fe200000108c6 */
[C---:B------:R-:W-:Y:S01]  /*4aa0*/  ISETP.GT.AND P1, PT, R193.reuse, 0x70, P0 ;  /* 0x00000070c100780c */ /* 0x040fe20000724270 */
[----:B------:R-:W-:Y:S01]  /*4ab0*/  FFMA.FTZ R247, R60, c[0x0][0x29c], -R200 ;  /* 0x0000a7003cf77a23 */ /* 0x000fe200000108c8 */
[----:B------:R-:W-:Y:S01]  /*4ac0*/  ISETP.GT.AND P0, PT, R193, 0x71, P0 ;  /* 0x00000071c100780c */ /* 0x000fe20000704270 */
[--C-:B------:R-:W-:Y:S01]  /*4ad0*/  FFMA.FTZ R193, R20, c[0x0][0x29c], -R198.reuse ;  /* 0x0000a70014c17a23 */ /* 0x100fe200000108c6 */
[----:B------:R-:W-:Y:S01]  /*4ae0*/  LEA R0, R3, 0x10080, 0x1 ;  /* 0x0001008003007811 */ /* 0x000fe200078e08ff */
[-C--:B------:R-:W-:Y:S01]  /*4af0*/  HMMA.16816.F32 R20, R132, R144.reuse, RZ ;  /* 0x000000908414723c */ /* 0x080fe200000018ff */
[----:B------:R-:W-:Y:S01]  /*4b00*/  IMAD.SHL.U32 R3, R188, 0x2, RZ ;  /* 0x00000002bc037824 */ /* 0x000fe200078e00ff */
[----:B------:R-:W-:Y:S01]  /*4b10*/  ISETP.LT.OR P2, PT, R197, 0x72, P2 ;  /* 0x00000072c500780c */ /* 0x000fe20001741670 */
[--C-:B------:R-:W-:Y:S01]  /*4b20*/  FFMA.FTZ R197, R33, c[0x0][0x29c], -R198.reuse ;  /* 0x0000a70021c57a23 */ /* 0x100fe200000108c6 */
[C---:B------:R-:W-:Y:S02]  /*4b30*/  ISETP.LT.OR P1, PT, R196.reuse, 0x71, P1 ;  /* 0x00000071c400780c */ /* 0x040fe40000f21670 */
[----:B------:R-:W-:Y:S02]  /*4b40*/  FSEL R61, R61, -INF , !P2 ;  /* 0xff8000003d3d7808 */ /* 0x000fe40005000000 */
[C---:B------:R-:W-:Y:S02]  /*4b50*/  HMMA.16816.F32 R24, R140.reuse, R144, RZ ;  /* 0x000000908c18723c */ /* 0x040fe400000018ff */
[----:B------:R-:W-:Y:S02]  /*4b60*/  ISETP.LT.OR P0, PT, R196, 0x72, P0 ;  /* 0x00000072c400780c */ /* 0x000fe40000701670 */
[----:B------:R-:W-:Y:S01]  /*4b70*/  FFMA.FTZ R196, R32, c[0x0][0x29c], -R198 ;  /* 0x0000a70020c47a23 */ /* 0x000fe200000108c6 */
[----:B------:R-:W-:Y:S01]  /*4b80*/  FSEL R62, R62, -INF , !P1 ;  /* 0xff8000003e3e7808 */ /* 0x000fe20004800000 */
[----:B------:R-:W-:Y:S01]  /*4b90*/  FFMA.FTZ R200, R61, c[0x0][0x29c], -R200 ;  /* 0x0000a7003dc87a23 */ /* 0x000fe200000108c8 */
[----:B------:R-:W-:Y:S01]  /*4ba0*/  FSEL R63, R63, -INF , !P0 ;  /* 0xff8000003f3f7808 */ /* 0x000fe20004000000 */
[-C--:B------:R-:W-:Y:S01]  /*4bb0*/  HMMA.16816.F32 R28, R140, R146.reuse, RZ ;  /* 0x000000928c1c723c */ /* 0x080fe200000018ff */
[--C-:B------:R-:W-:Y:S01]  /*4bc0*/  FFMA.FTZ R145, R53, c[0x0][0x29c], -R201.reuse ;  /* 0x0000a70035917a23 */ /* 0x100fe200000108c9 */
[----:B------:R-:W-:Y:S02]  /*4bd0*/  PLOP3.LUT P0, PT, PT, PT, UP0, 0x80, 0x0 ;  /* 0x000000000000781c */ /* 0x000fe40003f0f008 */
[--C-:B------:R-:W-:Y:S01]  /*4be0*/  FFMA.FTZ R144, R59, c[0x0][0x29c], -R201.reuse ;  /* 0x0000a7003b907a23 */ /* 0x100fe200000108c9 */
[----:B------:R-:W-:Y:S01]  /*4bf0*/  MUFU.EX2 R200, R200 ;  /* 0x000000c800c87308 */ /* 0x000fe20000000800 */
[----:B------:R-:W-:Y:S02]  /*4c00*/  FFMA.FTZ R198, R65, c[0x0][0x29c], -R198 ;  /* 0x0000a70041c67a23 */ /* 0x000fe400000108c6 */
[C---:B------:R-:W-:Y:S07]  /*4c10*/  HMMA.16816.F32 R32, R132.reuse, R146, RZ ;  /* 0x000000928420723c */ /* 0x040fee00000018ff */
[--C-:B------:R-:W-:Y:S01]  /*4c20*/  FFMA.FTZ R147, R52, c[0x0][0x29c], -R201.reuse ;  /* 0x0000a70034937a23 */ /* 0x100fe200000108c9 */
[-C--:B------:R-:W-:Y:S01]  /*4c30*/  HMMA.16816.F32 R36, R132, R148.reuse, RZ ;  /* 0x000000948424723c */ /* 0x080fe200000018ff */
[--C-:B------:R-:W-:Y:S01]  /*4c40*/  FFMA.FTZ R146, R62, c[0x0][0x29c], -R201.reuse ;  /* 0x0000a7003e927a23 */ /* 0x100fe200000108c9 */
[----:B------:R-:W-:Y:S06]  /*4c50*/  MUFU.EX2 R198, R198 ;  /* 0x000000c600c67308 */ /* 0x000fec0000000800 */
[C---:B------:R-:W-:Y:S07]  /*4c60*/  HMMA.16816.F32 R40, R140.reuse, R148, RZ ;  /* 0x000000948c28723c */ /* 0x040fee00000018ff */
[--C-:B------:R-:W-:Y:S01]  /*4c70*/  FFMA.FTZ R149, R58, c[0x0][0x29c], -R201.reuse ;  /* 0x0000a7003a957a23 */ /* 0x100fe200000108c9 */
[-C--:B------:R-:W-:Y:S01]  /*4c80*/  HMMA.16816.F32 R44, R140, R150.reuse, RZ ;  /* 0x000000968c2c723c */ /* 0x080fe200000018ff */
[----:B------:R-:W-:Y:S06]  /*4c90*/  FFMA.FTZ R201, R63, c[0x0][0x29c], -R201 ;  /* 0x0000a7003fc97a23 */ /* 0x000fec00000108c9 */
[----:B------:R-:W-:Y:S01]  /*4ca0*/  MUFU.EX2 R201, R201 ;  /* 0x000000c900c97308 */ /* 0x000fe20000000800 */
[C---:B------:R-:W-:Y:S08]  /*4cb0*/  HMMA.16816.F32 R48, R132.reuse, R150, RZ ;  /* 0x000000968430723c */ /* 0x040ff000000018ff */
[-C--:B------:R-:W-:Y:S08]  /*4cc0*/  HMMA.16816.F32 R52, R132, R152.reuse, RZ ;  /* 0x000000988434723c */ /* 0x080ff000000018ff */
[C---:B------:R-:W-:Y:S08]  /*4cd0*/  HMMA.16816.F32 R56, R140.reuse, R152, RZ ;  /* 0x000000988c38723c */ /* 0x040ff000000018ff */
[-C--:B------:R-:W-:Y:S07]  /*4ce0*/  HMMA.16816.F32 R60, R140, R154.reuse, RZ ;  /* 0x0000009a8c3c723c */ /* 0x080fee00000018ff */
[C---:B------:R-:W-:Y:S01]  /*4cf0*/  IMAD.IADD R140, R3.reuse, 0x1, R0 ;  /* 0x00000001038c7824 */ /* 0x040fe200078e0200 */
[----:B------:R-:W-:Y:S01]  /*4d00*/  HMMA.16816.F32 R64, R132, R154, RZ ;  /* 0x0000009a8440723c */ /* 0x000fe200000018ff */
[----:B------:R-:W-:Y:S07]  /*4d10*/  LDSM.16.M88.4 R152, [R181+0x7080] ;  /* 0x00708000b598783b */ /* 0x000fee0000000200 */
[-C--:B----4-:R-:W-:Y:S01]  /*4d20*/  HMMA.16816.F32 R4, R156, R160.reuse, R4 ;  /* 0x000000a09c04723c */ /* 0x090fe20000001804 */
[----:B------:R-:W4:Y:S07]  /*4d30*/  LDSM.16.M88.4 R132, [R140] ;  /* 0x000000008c84783b */ /* 0x000f2e0000000200 */
[C---:B------:R-:W-:Y:S01]  /*4d40*/  HMMA.16816.F32 R8, R164.reuse, R160, R8 ;  /* 0x000000a0a408723c */ /* 0x040fe20000001808 */
[----:B------:R-:W1:Y:S01]  /*4d50*/  LDSM.16.M88.4 R140, [R140+0x2000] ;  /* 0x002000008c8c783b */ /* 0x000e620000000200 */
[----:B------:R-:W-:Y:S06]  /*4d60*/  MUFU.EX2 R161, R204 ;  /* 0x000000cc00a17308 */ /* 0x000fec0000000800 */
[-C--:B------:R-:W-:Y:S04]  /*4d70*/  HMMA.16816.F32 R12, R164, R162.reuse, R12 ;  /* 0x000000a2a40c723c */ /* 0x080fe8000000180c */
[----:B------:R-:W-:Y:S04]  /*4d80*/  MUFU.EX2 R160, R192 ;  /* 0x000000c000a07308 */ /* 0x000fe80000000800 */
[C---:B------:R-:W-:Y:S06]  /*4d90*/  HMMA.16816.F32 R16, R156.reuse, R162, R16 ;  /* 0x000000a29c10723c */ /* 0x040fec0000001810 */
[----:B------:R-:W-:Y:S02]  /*4da0*/  MUFU.EX2 R163, R202 ;  /* 0x000000ca00a37308 */ /* 0x000fe40000000800 */
[-C--:B------:R-:W-:Y:S08]  /*4db0*/  HMMA.16816.F32 R20, R156, R168.reuse, R20 ;  /* 0x000000a89c14723c */ /* 0x080ff00000001814 */
[C---:B------:R-:W-:Y:S01]  /*4dc0*/  HMMA.16816.F32 R24, R164.reuse, R168, R24 ;  /* 0x000000a8a418723c */ /* 0x040fe20000001818 */
[----:B------:R-:W-:Y:S07]  /*4dd0*/  MUFU.EX2 R162, R203 ;  /* 0x000000cb00a27308 */ /* 0x000fee0000000800 */
[-C--:B------:R-:W-:Y:S03]  /*4de0*/  HMMA.16816.F32 R28, R164, R170.reuse, R28 ;  /* 0x000000aaa41c723c */ /* 0x080fe6000000181c */
[----:B------:R-:W-:Y:S05]  /*4df0*/  MUFU.EX2 R169, R240 ;  /* 0x000000f000a97308 */ /* 0x000fea0000000800 */
[C---:B------:R-:W-:Y:S05]  /*4e00*/  HMMA.16816.F32 R32, R156.reuse, R170, R32 ;  /* 0x000000aa9c20723c */ /* 0x040fea0000001820 */
[----:B------:R-:W-:Y:S03]  /*4e10*/  MUFU.EX2 R170, R239 ;  /* 0x000000ef00aa7308 */ /* 0x000fe60000000800 */
[-C--:B------:R-:W-:Y:S07]  /*4e20*/  HMMA.16816.F32 R36, R156, R172.reuse, R36 ;  /* 0x000000ac9c24723c */ /* 0x080fee0000001824 */
[----:B------:R-:W-:Y:S01]  /*4e30*/  MUFU.EX2 R168, R241 ;  /* 0x000000f100a87308 */ /* 0x000fe20000000800 */
[C---:B------:R-:W-:Y:S08]  /*4e40*/  HMMA.16816.F32 R40, R164.reuse, R172, R40 ;  /* 0x000000aca428723c */ /* 0x040ff00000001828 */
[-C--:B------:R-:W-:Y:S01]  /*4e50*/  HMMA.16816.F32 R44, R164, R174.reuse, R44 ;  /* 0x000000aea42c723c */ /* 0x080fe2000000182c */
[----:B------:R-:W-:Y:S07]  /*4e60*/  MUFU.EX2 R173, R243 ;  /* 0x000000f300ad7308 */ /* 0x000fee0000000800 */
[C---:B------:R-:W-:Y:S03]  /*4e70*/  HMMA.16816.F32 R48, R156.reuse, R174, R48 ;  /* 0x000000ae9c30723c */ /* 0x040fe60000001830 */
[----:B------:R1:W-:Y:S04]  /*4e80*/  MUFU.EX2 R174, R2 ;  /* 0x0000000200ae7308 */ /* 0x0003e80000000800 */
[----:B------:R-:W-:Y:S01]  /*4e90*/  IMAD.MOV.U32 R175, RZ, RZ, R146 ;  /* 0x000000ffffaf7224 */ /* 0x000fe200078e0092 */
[-C--:B------:R-:W-:Y:S05]  /*4ea0*/  HMMA.16816.F32 R52, R156, R176.reuse, R52 ;  /* 0x000000b09c34723c */ /* 0x080fea0000001834 */
[----:B------:R-:W-:Y:S03]  /*4eb0*/  MUFU.EX2 R172, R244 ;  /* 0x000000f400ac7308 */ /* 0x000fe60000000800 */
[C---:B------:R-:W-:Y:S07]  /*4ec0*/  HMMA.16816.F32 R56, R164.reuse, R176, R56 ;  /* 0x000000b0a438723c */ /* 0x040fee0000001838 */
[----:B------:R-:W-:Y:S01]  /*4ed0*/  IMAD.MOV.U32 R177, RZ, RZ, R144 ;  /* 0x000000ffffb17224 */ /* 0x000fe200078e0090 */
[-C--:B------:R-:W-:Y:S01]  /*4ee0*/  HMMA.16816.F32 R60, R164, R178.reuse, R60 ;  /* 0x000000b2a43c723c */ /* 0x080fe2000000183c */
[----:B------:R-:W2:Y:S01]  /*4ef0*/  MUFU.EX2 R164, R197 ;  /* 0x000000c500a47308 */ /* 0x000ea20000000800 */
[----:B-1----:R-:W-:Y:S02]  /*4f00*/  LDS R2, [R208.X4+0x184a0] ;  /* 0x0184a000d0027984 */ /* 0x002fe40000004800 */
[----:B------:R-:W-:Y:S02]  /*4f10*/  IMAD.MOV.U32 R176, RZ, RZ, R149 ;  /* 0x000000ffffb07224 */ /* 0x000fe400078e0095 */
[----:B------:R-:W-:Y:S02]  /*4f20*/  LDSM.16.M88.4 R148, [R181+0x6080] ;  /* 0x00608000b594783b */ /* 0x000fe40000000200 */
[----:B------:R-:W-:Y:S03]  /*4f30*/  HMMA.16816.F32 R64, R156, R178, R64 ;  /* 0x000000b29c40723c */ /* 0x000fe60000001840 */
[----:B------:R-:W-:Y:S04]  /*4f40*/  MUFU.EX2 R157, R232 ;  /* 0x000000e8009d7308 */ /* 0x000fe80000000800 */
[----:B------:R-:W-:Y:S01]  /*4f50*/  IMAD.MOV.U32 R179, RZ, RZ, R147 ;  /* 0x000000ffffb37224 */ /* 0x000fe200078e0093 */
[-C--:B----4-:R-:W-:Y:S05]  /*4f60*/  HMMA.16816.F32 R4, R132, R136.reuse, R4 ;  /* 0x000000888404723c */ /* 0x090fea0000001804 */
[----:B------:R-:W-:Y:S01]  /*4f70*/  IMAD.MOV.U32 R178, RZ, RZ, R145 ;  /* 0x000000ffffb27224 */ /* 0x000fe200078e0091 */
[----:B------:R-:W-:Y:S01]  /*4f80*/  MUFU.EX2 R158, R231 ;  /* 0x000000e7009e7308 */ /* 0x000fe20000000800 */
[----:B------:R-:W1:Y:S01]  /*4f90*/  LDSM.16.M88.4 R144, [R181+0x5080] ;  /* 0x00508000b590783b */ /* 0x000e620000000200 */
[C---:B------:R-:W-:Y:S08]  /*4fa0*/  HMMA.16816.F32 R8, R140.reuse, R136, R8 ;  /* 0x000000888c08723c */ /* 0x040ff00000001808 */
[-C--:B------:R-:W-:Y:S01]  /*4fb0*/  HMMA.16816.F32 R12, R140, R138.reuse, R12 ;  /* 0x0000008a8c0c723c */ /* 0x080fe2000000180c */
[----:B------:R-:W4:Y:S07]  /*4fc0*/  MUFU.EX2 R166, R196 ;  /* 0x000000c400a67308 */ /* 0x000f2e0000000800 */
[C---:B------:R-:W-:Y:S03]  /*4fd0*/  HMMA.16816.F32 R16, R132.reuse, R138, R16 ;  /* 0x0000008a8410723c */ /* 0x040fe60000001810 */
[----:B------:R-:W-:Y:S10]  /*4fe0*/  MUFU.EX2 R159, R193 ;  /* 0x000000c1009f7308 */ /* 0x000ff40000000800 */
[----:B------:R-:W2:Y:S01]  /*4ff0*/  MUFU.EX2 R156, R211 ;  /* 0x000000d3009c7308 */ /* 0x000ea20000000800 */
[-C--:B-1----:R-:W-:Y:S09]  /*5000*/  HMMA.16816.F32 R20, R132, R144.reuse, R20 ;  /* 0x000000908414723c */ /* 0x082ff20000001814 */
[----:B------:R-:W-:Y:S01]  /*5010*/  MUFU.EX2 R171, R245 ;  /* 0x000000f500ab7308 */ /* 0x000fe20000000800 */
[C---:B------:R-:W-:Y:S09]  /*5020*/  HMMA.16816.F32 R24, R140.reuse, R144, R24 ;  /* 0x000000908c18723c */ /* 0x040ff20000001818 */
[----:B------:R-:W-:Y:S01]  /*5030*/  MUFU.EX2 R167, R246 ;  /* 0x000000f600a77308 */ /* 0x000fe20000000800 */
[-C--:B------:R-:W-:Y:S09]  /*5040*/  HMMA.16816.F32 R28, R140, R146.reuse, R28 ;  /* 0x000000928c1c723c */ /* 0x080ff2000000181c */
[----:B------:R-:W1:Y:S01]  /*5050*/  MUFU.EX2 R165, R247 ;  /* 0x000000f700a57308 */ /* 0x000e620000000800 */
[C---:B------:R-:W-:Y:S01]  /*5060*/  HMMA.16816.F32 R32, R132.reuse, R146, R32 ;  /* 0x000000928420723c */ /* 0x040fe20000001820 */
[----:B------:R-:W-:Y:S07]  /*5070*/  LDSM.16.M88.4 R144, [R182+0x4080] ;  /* 0x00408000b690783b */ /* 0x000fee0000000200 */
[-C--:B------:R-:W-:Y:S08]  /*5080*/  HMMA.16816.F32 R36, R132, R148.reuse, R36 ;  /* 0x000000948424723c */ /* 0x080ff00000001824 */
[C---:B------:R-:W-:Y:S07]  /*5090*/  HMMA.16816.F32 R40, R140.reuse, R148, R40 ;  /* 0x000000948c28723c */ /* 0x040fee0000001828 */
[----:B------:R-:W-:Y:S01]  /*50a0*/  IADD3 R148, R3, R0, R185 ;  /* 0x0000000003947210 */ /* 0x000fe20007ffe0b9 */
[-C--:B------:R-:W-:Y:S01]  /*50b0*/  HMMA.16816.F32 R44, R140, R150.reuse, R44 ;  /* 0x000000968c2c723c */ /* 0x080fe2000000182c */
[----:B------:R-:W-:Y:S04]  /*50c0*/  LDS R0, [R208.X4+0x18480] ;  /* 0x01848000d0007984 */ /* 0x000fe80000004800 */
[----:B------:R-:W1:Y:S03]  /*50d0*/  LDSM.16.M88.4 R136, [R148] ;  /* 0x000000009488783b */ /* 0x000e660000000200 */
[C---:B------:R-:W-:Y:S05]  /*50e0*/  HMMA.16816.F32 R48, R132.reuse, R150, R48 ;  /* 0x000000968430723c */ /* 0x040fea0000001830 */
[----:B------:R-:W2:Y:S03]  /*50f0*/  LDSM.16.M88.4 R148, [R148+0x2000] ;  /* 0x002000009494783b */ /* 0x000ea60000000200 */
[-C--:B------:R-:W-:Y:S08]  /*5100*/  HMMA.16816.F32 R52, R132, R152.reuse, R52 ;  /* 0x000000988434723c */ /* 0x080ff00000001834 */
[C---:B------:R-:W-:Y:S08]  /*5110*/  HMMA.16816.F32 R56, R140.reuse, R152, R56 ;  /* 0x000000988c38723c */ /* 0x040ff00000001838 */
[-C--:B------:R-:W-:Y:S01]  /*5120*/  HMMA.16816.F32 R60, R140, R154.reuse, R60 ;  /* 0x0000009a8c3c723c */ /* 0x080fe2000000183c */
[----:B------:R-:W-:Y:S07]  /*5130*/  LDSM.16.M88.4 R140, [R182+0x6080] ;  /* 0x00608000b68c783b */ /* 0x000fee0000000200 */
[----:B------:R-:W-:Y:S01]  /*5140*/  HMMA.16816.F32 R64, R132, R154, R64 ;  /* 0x0000009a8440723c */ /* 0x000fe20000001840 */
[----:B------:R-:W3:Y:S07]  /*5150*/  LDSM.16.M88.4 R132, [R182+0x5080] ;  /* 0x00508000b684783b */ /* 0x000eee0000000200 */
[-C--:B-1----:R-:W-:Y:S01]  /*5160*/  HMMA.16816.F32 R4, R136, R144.reuse, R4 ;  /* 0x000000908804723c */ /* 0x082fe20000001804 */
[----:B------:R-:W1:Y:S07]  /*5170*/  LDSM.16.M88.4 R152, [R182+0x7080] ;  /* 0x00708000b698783b */ /* 0x000e6e0000000200 */
[C---:B--2---:R-:W-:Y:S08]  /*5180*/  HMMA.16816.F32 R8, R148.reuse, R144, R8 ;  /* 0x000000909408723c */ /* 0x044ff00000001808 */
[-C--:B------:R-:W-:Y:S08]  /*5190*/  HMMA.16816.F32 R12, R148, R146.reuse, R12 ;  /* 0x00000092940c723c */ /* 0x080ff0000000180c */
[C---:B------:R-:W-:Y:S04]  /*51a0*/  HMMA.16816.F32 R16, R136.reuse, R146, R16 ;  /* 0x000000928810723c */ /* 0x040fe80000001810 */
[--C-:B------:R-:W-:Y:S02]  /*51b0*/  FADD.FTZ R4, R4, -R0.reuse ;  /* 0x8000000004047221 */ /* 0x100fe40000010000 */
[----:B------:R-:W-:Y:S02]  /*51c0*/  FADD.FTZ R5, R5, -R0 ;  /* 0x8000000005057221 */ /* 0x000fe40000010000 */
[----:B------:R-:W-:Y:S01]  /*51d0*/  FMUL.FTZ R4, R221, R4 ;  /* 0x00000004dd047220 */ /* 0x000fe20000410000 */
[-C--:B---3--:R-:W-:Y:S03]  /*51e0*/  HMMA.16816.F32 R20, R136, R132.reuse, R20 ;  /* 0x000000848814723c */ /* 0x088fe60000001814 */
[----:B------:R-:W-:Y:S02]  /*51f0*/  FMUL.FTZ R5, R220, R5 ;  /* 0x00000005dc057220 */ /* 0x000fe40000410000 */
[--C-:B------:R-:W-:Y:S02]  /*5200*/  FADD.FTZ R6, R6, -R2.reuse ;  /* 0x8000000206067221 */ /* 0x100fe40000010000 */
[----:B------:R-:W-:Y:S01]  /*5210*/  FADD.FTZ R7, R7, -R2 ;  /* 0x8000000207077221 */ /* 0x000fe20000010000 */
[C---:B------:R-:W-:Y:S04]  /*5220*/  HMMA.16816.F32 R24, R148.reuse, R132, R24 ;  /* 0x000000849418723c */ /* 0x040fe80000001818 */
[----:B------:R-:W-:Y:S02]  /*5230*/  FMUL.FTZ R6, R230, R6 ;  /* 0x00000006e6067220 */ /* 0x000fe40000410000 */
[----:B-----5:R-:W-:Y:S01]  /*5240*/  FMUL.FTZ R7, R229, R7 ;  /* 0x00000007e5077220 */ /* 0x020fe20000410000 */
[----:B------:R-:W-:Y:S01]  /*5250*/  F2FP.PACK_AB R133, R164, R163 ;  /* 0x000000a3a485723e */ /* 0x000fe200000000ff */
[-C--:B------:R-:W-:Y:S04]  /*5260*/  HMMA.16816.F32 R28, R148, R134.reuse, R28 ;  /* 0x00000086941c723c */ /* 0x080fe8000000181c */
[--C-:B------:R-:W-:Y:S01]  /*5270*/  FADD.FTZ R16, R16, -R0.reuse ;  /* 0x8000000010107221 */ /* 0x100fe20000010000 */
[----:B----4-:R-:W-:Y:S01]  /*5280*/  F2FP.PACK_AB R132, R198, R166 ;  /* 0x000000a6c684723e */ /* 0x010fe200000000ff */
[--C-:B------:R-:W-:Y:S02]  /*5290*/  FADD.FTZ R17, R17, -R0.reuse ;  /* 0x8000000011117221 */ /* 0x100fe40000010000 */
[C---:B------:R-:W-:Y:S04]  /*52a0*/  HMMA.16816.F32 R32, R136.reuse, R134, R32 ;  /* 0x000000868820723c */ /* 0x040fe80000001820 */
[--C-:B------:R-:W-:Y:S02]  /*52b0*/  FADD.FTZ R20, R20, -R0.reuse ;  /* 0x8000000014147221 */ /* 0x100fe40000010000 */
[----:B------:R-:W-:Y:S01]  /*52c0*/  FADD.FTZ R21, R21, -R0 ;  /* 0x8000000015157221 */ /* 0x000fe20000010000 */
[----:B------:R-:W-:Y:S01]  /*52d0*/  F2FP.PACK_AB R135, R158, R157 ;  /* 0x0000009d9e87723e */ /* 0x000fe200000000ff */
[-C--:B------:R-:W-:Y:S04]  /*52e0*/  HMMA.16816.F32 R36, R136, R140.reuse, R36 ;  /* 0x0000008c8824723c */ /* 0x080fe80000001824 */
[--C-:B------:R-:W-:Y:S01]  /*52f0*/  FADD.FTZ R18, R18, -R2.reuse ;  /* 0x8000000212127221 */ /* 0x100fe20000010000 */
[----:B------:R-:W-:Y:S01]  /*5300*/  F2FP.PACK_AB R134, R162, R161 ;  /* 0x000000a1a286723e */ /* 0x000fe200000000ff */
[--C-:B------:R-:W-:Y:S02]  /*5310*/  FADD.FTZ R19, R19, -R2.reuse ;  /* 0x8000000213137221 */ /* 0x100fe40000010000 */
[C---:B------:R-:W-:Y:S04]  /*5320*/  HMMA.16816.F32 R40, R148.reuse, R140, R40 ;  /* 0x0000008c9428723c */ /* 0x040fe80000001828 */
[--C-:B------:R-:W-:Y:S02]  /*5330*/  FADD.FTZ R22, R22, -R2.reuse ;  /* 0x8000000216167221 */ /* 0x100fe40000010000 */
[----:B------:R-:W-:Y:S01]  /*5340*/  FADD.FTZ R23, R23, -R2 ;  /* 0x8000000217177221 */ /* 0x000fe20000010000 */
[----:B------:R-:W-:Y:S01]  /*5350*/  F2FP.PACK_AB R140, R220, R221 ;  /* 0x000000dddc8c723e */ /* 0x000fe200000000ff */
[-C--:B------:R-:W-:Y:S04]  /*5360*/  HMMA.16816.F32 R44, R148, R142.reuse, R44 ;  /* 0x0000008e942c723c */ /* 0x080fe8000000182c */
[--C-:B------:R-:W-:Y:S02]  /*5370*/  FADD.FTZ R32, R32, -R0.reuse ;  /* 0x8000000020207221 */ /* 0x100fe40000010000 */
[--C-:B------:R-:W-:Y:S02]  /*5380*/  FADD.FTZ R33, R33, -R0.reuse ;  /* 0x8000000021217221 */ /* 0x100fe40000010000 */
[C---:B------:R-:W-:Y:S04]  /*5390*/  HMMA.16816.F32 R48, R136.reuse, R142, R48 ;  /* 0x0000008e8830723c */ /* 0x040fe80000001830 */
[--C-:B------:R-:W-:Y:S02]  /*53a0*/  FADD.FTZ R36, R36, -R0.reuse ;  /* 0x8000000024247221 */ /* 0x100fe40000010000 */
[----:B------:R-:W-:Y:S02]  /*53b0*/  FADD.FTZ R37, R37, -R0 ;  /* 0x8000000025257221 */ /* 0x000fe40000010000 */
[-C--:B-1----:R-:W-:Y:S04]  /*53c0*/  HMMA.16816.F32 R52, R136, R152.reuse, R52 ;  /* 0x000000988834723c */ /* 0x082fe80000001834 */
[--C-:B------:R-:W-:Y:S02]  /*53d0*/  FADD.FTZ R34, R34, -R2.reuse ;  /* 0x8000000222227221 */ /* 0x100fe40000010000 */
[--C-:B------:R-:W-:Y:S02]  /*53e0*/  FADD.FTZ R35, R35, -R2.reuse ;  /* 0x8000000223237221 */ /* 0x100fe40000010000 */
[C---:B------:R-:W-:Y:S01]  /*53f0*/  HMMA.16816.F32 R56, R148.reuse, R152, R56 ;  /* 0x000000989438723c */ /* 0x040fe20000001838 */
[----:B------:R-:W-:Y:S03]  /*5400*/  MUFU.EX2 R153, R194 ;  /* 0x000000c200997308 */ /* 0x000fe60000000800 */
[--C-:B------:R-:W-:Y:S02]  /*5410*/  FADD.FTZ R38, R38, -R2.reuse ;  /* 0x8000000226267221 */ /* 0x100fe40000010000 */
[----:B------:R-:W-:Y:S02]  /*5420*/  FADD.FTZ R39, R39, -R2 ;  /* 0x8000000227277221 */ /* 0x000fe40000010000 */
[-C--:B------:R-:W-:Y:S03]  /*5430*/  HMMA.16816.F32 R60, R148, R154.reuse, R60 ;  /* 0x0000009a943c723c */ /* 0x080fe6000000183c */
[----:B------:R-:W1:Y:S01]  /*5440*/  MUFU.EX2 R152, R191 ;  /* 0x000000bf00987308 */ /* 0x000e620000000800 */
[--C-:B------:R-:W-:Y:S02]  /*5450*/  FADD.FTZ R48, R48, -R0.reuse ;  /* 0x8000000030307221 */ /* 0x100fe40000010000 */
[--C-:B------:R-:W-:Y:S02]  /*5460*/  FADD.FTZ R49, R49, -R0.reuse ;  /* 0x8000000031317221 */ /* 0x100fe40000010000 */
[----:B------:R-:W-:Y:S04]  /*5470*/  HMMA.16816.F32 R64, R136, R154, R64 ;  /* 0x0000009a8840723c */ /* 0x000fe80000001840 */
[--C-:B------:R-:W-:Y:S01]  /*5480*/  FADD.FTZ R52, R52, -R0.reuse ;  /* 0x8000000034347221 */ /* 0x100fe20000010000 */
[----:B------:R-:W-:Y:S01]  /*5490*/  MUFU.EX2 R155, R195 ;  /* 0x000000c3009b7308 */ /* 0x000fe20000000800 */
[----:B------:R-:W-:Y:S01]  /*54a0*/  FADD.FTZ R53, R53, -R0 ;  /* 0x8000000035357221 */ /* 0x000fe20000010000 */
[----:B------:R-:W-:Y:S01]  /*54b0*/  F2FP.PACK_AB R139, R5, R4 ;  /* 0x00000004058b723e */ /* 0x000fe200000000ff */
[--C-:B------:R-:W-:Y:S01]  /*54c0*/  FADD.FTZ R50, R50, -R2.reuse ;  /* 0x8000000232327221 */ /* 0x100fe20000010000 */
[----:B------:R-:W-:Y:S03]  /*54d0*/  F2FP.PACK_AB R4, R229, R230 ;  /* 0x000000e6e504723e */ /* 0x000fe600000000ff */
[--C-:B------:R-:W-:Y:S01]  /*54e0*/  FADD.FTZ R51, R51, -R2.reuse ;  /* 0x8000000233337221 */ /* 0x100fe20000010000 */
[----:B------:R-:W-:Y:S01]  /*54f0*/  F2FP.PACK_AB R138, R215, R216 ;  /* 0x000000d8d78a723e */ /* 0x000fe200000000ff */
[--C-:B------:R-:W-:Y:S01]  /*5500*/  FADD.FTZ R54, R54, -R2.reuse ;  /* 0x8000000236367221 */ /* 0x100fe20000010000 */
[----:B------:R-:W2:Y:S01]  /*5510*/  MUFU.EX2 R154, R205 ;  /* 0x000000cd009a7308 */ /* 0x000ea20000000800 */
[----:B------:R-:W-:Y:S01]  /*5520*/  FADD.FTZ R55, R55, -R2 ;  /* 0x8000000237377221 */ /* 0x000fe20000010000 */
[----:B------:R-:W-:Y:S01]  /*5530*/  F2FP.PACK_AB R137, R160, R212 ;  /* 0x000000d4a089723e */ /* 0x000fe200000000ff */
[----:B------:R-:W-:Y:S01]  /*5540*/  FMUL.FTZ R36, R157, R36 ;  /* 0x000000249d247220 */ /* 0x000fe20000410000 */
[----:B------:R-:W-:Y:S01]  /*5550*/  F2FP.PACK_AB R136, R156, R159 ;  /* 0x0000009f9c88723e */ /* 0x000fe200000000ff */
[----:B------:R-:W-:Y:S02]  /*5560*/  FMUL.FTZ R37, R158, R37 ;  /* 0x000000259e257220 */ /* 0x000fe40000410000 */
[----:B------:R-:W-:Y:S02]  /*5570*/  FMUL.FTZ R52, R163, R52 ;  /* 0x00000034a3347220 */ /* 0x000fe40000410000 */
[--C-:B------:R-:W-:Y:S01]  /*5580*/  FADD.FTZ R64, R64, -R0.reuse ;  /* 0x8000000040407221 */ /* 0x100fe20000010000 */
[----:B------:R-:W-:Y:S01]  /*5590*/  F2FP.PACK_AB R147, R37, R36 ;  /* 0x000000242593723e */ /* 0x000fe200000000ff */
[----:B------:R-:W-:Y:S01]  /*55a0*/  FADD.FTZ R65, R65, -R0 ;  /* 0x8000000041417221 */ /* 0x000fe20000010000 */
[----:B------:R-:W-:Y:S01]  /*55b0*/  F2FP.PACK_AB R37, R223, R228 ;  /* 0x000000e4df25723e */ /* 0x000fe200000000ff */
[----:B------:R-:W3:Y:S01]  /*55c0*/  LDS R0, [R208.X4+0x18580] ;  /* 0x01858000d0007984 */ /* 0x000ee20000004800 */
[--C-:B------:R-:W-:Y:S01]  /*55d0*/  FADD.FTZ R66, R66, -R2.reuse ;  /* 0x8000000242427221 */ /* 0x100fe20000010000 */
[----:B------:R-:W-:Y:S01]  /*55e0*/  MUFU.EX2 R151, R190 ;  /* 0x000000be00977308 */ /* 0x000fe20000000800 */
[----:B------:R-:W-:Y:S01]  /*55f0*/  FADD.FTZ R67, R67, -R2 ;  /* 0x8000000243437221 */ /* 0x000fe20000010000 */
[----:B------:R-:W-:Y:S01]  /*5600*/  F2FP.PACK_AB R36, R217, R218 ;  /* 0x000000dad924723e */ /* 0x000fe200000000ff */
[----:B------:R-:W-:Y:S02]  /*5610*/  FMUL.FTZ R53, R164, R53 ;  /* 0x00000035a4357220 */ /* 0x000fe40000410000 */
[----:B------:R-:W-:Y:S02]  /*5620*/  FMUL.FTZ R22, R219, R22 ;  /* 0x00000016db167220 */ /* 0x000fe40000410000 */
[----:B------:R-:W-:Y:S01]  /*5630*/  FMUL.FTZ R23, R222, R23 ;  /* 0x00000017de177220 */ /* 0x000fe20000410000 */
[----:B------:R-:W-:Y:S01]  /*5640*/  F2FP.PACK_AB R144, R53, R52 ;  /* 0x000000343590723e */ /* 0x000fe200000000ff */
[----:B------:R-:W-:Y:S01]  /*5650*/  FMUL.FTZ R64, R166, R64 ;  /* 0x00000040a6407220 */ /* 0x000fe20000410000 */
[----:B------:R-:W4:Y:S01]  /*5660*/  MUFU.EX2 R150, R248 ;  /* 0x000000f800967308 */ /* 0x000f220000000800 */
[----:B------:R-:W-:Y:S01]  /*5670*/  FMUL.FTZ R65, R198, R65 ;  /* 0x00000041c6417220 */ /* 0x000fe20000410000 */
[----:B------:R-:W-:Y:S01]  /*5680*/  F2FP.PACK_AB R52, R23, R22 ;  /* 0x000000161734723e */ /* 0x000fe200000000ff */
[----:B------:R-:W-:Y:S02]  /*5690*/  FMUL.FTZ R18, R228, R18 ;  /* 0x00000012e4127220 */ /* 0x000fe40000410000 */
[----:B------:R-:W-:Y:S01]  /*56a0*/  FMUL.FTZ R19, R223, R19 ;  /* 0x00000013df137220 */ /* 0x000fe20000410000 */
[----:B------:R-:W-:Y:S01]  /*56b0*/  F2FP.PACK_AB R145, R65, R64 ;  /* 0x000000404191723e */ /* 0x000fe200000000ff */
[----:B------:R-:W-:Y:S01]  /*56c0*/  FMUL.FTZ R16, R216, R16 ;  /* 0x00000010d8107220 */ /* 0x000fe20000410000 */
[----:B------:R-:W-:Y:S01]  /*56d0*/  F2FP.PACK_AB R65, R7, R6 ;  /* 0x000000060741723e */ /* 0x000fe200000000ff */
[----:B------:R-:W-:Y:S01]  /*56e0*/  FMUL.FTZ R17, R215, R17 ;  /* 0x00000011d7117220 */ /* 0x000fe20000410000 */
[----:B------:R-:W-:Y:S01]  /*56f0*/  F2FP.PACK_AB R64, R19, R18 ;  /* 0x000000121340723e */ /* 0x000fe200000000ff */
[----:B------:R-:W-:Y:S01]  /*5700*/  MUFU.EX2 R149, R249 ;  /* 0x000000f900957308 */ /* 0x000fe20000000800 */
        /* <DEDUP_REMOVED lines=9> */
[----:B------:R-:W5:Y:S01]  /*57a0*/  MUFU.EX2 R148, R250 ;  /* 0x000000fa00947308 */ /* 0x000f620000000800 */
[----:B------:R-:W-:Y:S01]  /*57b0*/  F2FP.PACK_AB R48, R222, R219 ;  /* 0x000000dbde30723e */ /* 0x000fe200000000ff */
[----:B------:R-:W-:Y:S01]  /*57c0*/  FMUL.FTZ R50, R170, R55 ;  /* 0x00000037aa327220 */ /* 0x000fe20000410000 */
[----:B------:R-:W-:Y:S01]  /*57d0*/  F2FP.PACK_AB R7, R172, R173 ;  /* 0x000000adac07723e */ /* 0x000fe200000000ff */
[----:B------:R-:W-:Y:S01]  /*57e0*/  FMUL.FTZ R49, R168, R51 ;  /* 0x00000033a8317220 */ /* 0x000fe20000410000 */
[----:B------:R-:W-:Y:S01]  /*57f0*/  F2FP.PACK_AB R6, R200, R165 ;  /* 0x000000a5c806723e */ /* 0x000fe200000000ff */
[----:B------:R-:W-:Y:S01]  /*5800*/  FMUL.FTZ R34, R218, R34 ;  /* 0x00000022da227220 */ /* 0x000fe20000410000 */
[----:B------:R-:W-:Y:S01]  /*5810*/  F2FP.PACK_AB R50, R50, R54 ;  /* 0x000000363232723e */ /* 0x000fe200000000ff */
[--C-:B---3--:R-:W-:Y:S01]  /*5820*/  FADD.FTZ R8, R8, -R0.reuse ;  /* 0x8000000008087221 */ /* 0x108fe20000010000 */
[----:B------:R-:W-:Y:S01]  /*5830*/  F2FP.PACK_AB R49, R49, R5 ;  /* 0x000000053131723e */ /* 0x000fe200000000ff */
[--C-:B------:R-:W-:Y:S01]  /*5840*/  FADD.FTZ R9, R9, -R0.reuse ;  /* 0x8000000009097221 */ /* 0x100fe20000010000 */
[----:B------:R-:W-:Y:S01]  /*5850*/  MUFU.EX2 R55, R251 ;  /* 0x000000fb00377308 */ /* 0x000fe20000000800 */
[--C-:B------:R-:W-:Y:S01]  /*5860*/  FADD.FTZ R12, R12, -R0.reuse ;  /* 0x800000000c0c7221 */ /* 0x100fe20000010000 */
[----:B------:R-:W-:Y:S01]  /*5870*/  F2FP.PACK_AB R5, R167, R171 ;  /* 0x000000aba705723e */ /* 0x000fe200000000ff */
[--C-:B------:R-:W-:Y:S02]  /*5880*/  FADD.FTZ R13, R13, -R0.reuse ;  /* 0x800000000d0d7221 */ /* 0x100fe40000010000 */
[--C-:B------:R-:W-:Y:S02]  /*5890*/  FADD.FTZ R2, R24, -R0.reuse ;  /* 0x8000000018027221 */ /* 0x100fe40000010000 */
[--C-:B------:R-:W-:Y:S02]  /*58a0*/  FADD.FTZ R25, R25, -R0.reuse ;  /* 0x8000000019197221 */ /* 0x100fe40000010000 */
[--C-:B------:R-:W-:Y:S01]  /*58b0*/  FADD.FTZ R28, R28, -R0.reuse ;  /* 0x800000001c1c7221 */ /* 0x100fe20000010000 */
[----:B------:R-:W3:Y:S01]  /*58c0*/  MUFU.EX2 R54, R252 ;  /* 0x000000fc00367308 */ /* 0x000ee20000000800 */
        /* <DEDUP_REMOVED lines=10> */
[----:B------:R-:W3:Y:S01]  /*5970*/  LDS R0, [R208.X4+0x185a0] ;  /* 0x0185a000d0007984 */ /* 0x000ee20000004800 */
[----:B------:R-:W-:Y:S02]  /*5980*/  FMUL.FTZ R28, R206, R28 ;  /* 0x0000001cce1c7220 */ /* 0x000fe40000410000 */
        /* <DEDUP_REMOVED lines=8> */
[----:B------:R-:W-:Y:S01]  /*5a10*/  MUFU.EX2 R25, R177 ;  /* 0x000000b100197308 */ /* 0x000fe20000000800 */
[----:B------:R-:W-:Y:S01]  /*5a20*/  F2FP.PACK_AB R18, R18, R44 ;  /* 0x0000002c1212723e */ /* 0x000fe200000000ff */
[----:B------:R-:W-:Y:S01]  /*5a30*/  FMUL.FTZ R12, R234, R12 ;  /* 0x0000000cea0c7220 */ /* 0x000fe20000410000 */
[----:B------:R-:W-:Y:S01]  /*5a40*/  STS [R225+0x400], R37 ;  /* 0x00040025e1007388 */ /* 0x000fe20000000800 */
[----:B------:R-:W-:Y:S01]  /*5a50*/  F2FP.PACK_AB R22, R22, R2 ;  /* 0x000000021616723e */ /* 0x000fe200000000ff */
[----:B------:R-:W-:Y:S01]  /*5a60*/  FMUL.FTZ R13, R233, R13 ;  /* 0x0000000de90d7220 */ /* 0x000fe20000410000 */
[----:B-1----:R-:W-:Y:S01]  /*5a70*/  F2FP.PACK_AB R2, R152, R153 ;  /* 0x000000999802723e */ /* 0x002fe200000000ff */
[----:B------:R1:W-:Y:S01]  /*5a80*/  STS [R224+0x2000], R19 ;  /* 0x00200013e0007388 */ /* 0x0003e20000000800 */
[----:B------:R-:W-:Y:S02]  /*5a90*/  FMUL.FTZ R8, R237, R8 ;  /* 0x00000008ed087220 */ /* 0x000fe40000410000 */
[----:B------:R-:W-:Y:S01]  /*5aa0*/  F2FP.PACK_AB R24, R13, R12 ;  /* 0x0000000c0d18723e */ /* 0x000fe200000000ff */
[----:B------:R-:W-:Y:S02]  /*5ab0*/  FMUL.FTZ R13, R242, R41 ;  /* 0x00000029f20d7220 */ /* 0x000fe40000410000 */
[----:B------:R-:W4:Y:S01]  /*5ac0*/  MUFU.EX2 R41, R179 ;  /* 0x000000b300297308 */ /* 0x000f220000000800 */
[----:B------:R-:W-:Y:S01]  /*5ad0*/  FMUL.FTZ R9, R235, R9 ;  /* 0x00000009eb097220 */ /* 0x000fe20000410000 */
[----:B--2---:R-:W-:Y:S01]  /*5ae0*/  F2FP.PACK_AB R4, R154, R155 ;  /* 0x0000009b9a04723e */ /* 0x004fe200000000ff */
[----:B------:R-:W-:Y:S01]  /*5af0*/  FMUL.FTZ R53, R217, R35 ;  /* 0x00000023d9357220 */ /* 0x000fe20000410000 */
[----:B------:R-:W-:Y:S01]  /*5b00*/  F2FP.PACK_AB R35, R213, R214 ;  /* 0x000000d6d523723e */ /* 0x000fe200000000ff */
[C---:B------:R-:W-:Y:S01]  /*5b10*/  FMUL.FTZ R12, R174.reuse, R29 ;  /* 0x0000001dae0c7220 */ /* 0x040fe20000410000 */
[----:B------:R-:W-:Y:S01]  /*5b20*/  F2FP.PACK_AB R23, R9, R8 ;  /* 0x000000080917723e */ /* 0x000fe200000000ff */
[----:B------:R4:W-:Y:S01]  /*5b30*/  STS [R224+0x2400], R4 ;  /* 0x00240004e0007388 */ /* 0x0009e20000000800 */
[----:B------:R-:W-:Y:S02]  /*5b40*/  F2FP.PACK_AB R9, R174, R206 ;  /* 0x000000ceae09723e */ /* 0x000fe400000000ff */
[----:B------:R-:W2:Y:S01]  /*5b50*/  MUFU.EX2 R29, R176 ;  /* 0x000000b0001d7308 */ /* 0x000ea20000000800 */
[----:B------:R-:W-:Y:S01]  /*5b60*/  F2FP.PACK_AB R53, R53, R34 ;  /* 0x000000223535723e */ /* 0x000fe200000000ff */
[----:B------:R5:W-:Y:S01]  /*5b70*/  STS [R225+0x2400], R2 ;  /* 0x00240002e1007388 */ /* 0x000be20000000800 */
[----:B------:R-:W-:Y:S01]  /*5b80*/  F2FP.PACK_AB R34, R168, R210 ;  /* 0x000000d2a822723e */ /* 0x000fe200000000ff */
[--C-:B---3--:R-:W-:Y:S01]  /*5b90*/  FADD.FTZ R11, R11, -R0.reuse ;  /* 0x800000000b0b7221 */ /* 0x108fe20000010000 */
[----:B------:R-:W-:Y:S01]  /*5ba0*/  F2FP.PACK_AB R8, R242, R236 ;  /* 0x000000ecf208723e */ /* 0x000fe200000000ff */
[----:B------:R-:W-:Y:S01]  /*5bb0*/  STS [R225+0x2000], R17 ;  /* 0x00200011e1007388 */ /* 0x000fe20000000800 */
[--C-:B------:R-:W-:Y:S01]  /*5bc0*/  FADD.FTZ R15, R15, -R0.reuse ;  /* 0x800000000f0f7221 */ /* 0x100fe20000010000 */
[----:B------:R-:W-:Y:S01]  /*5bd0*/  F2FP.PACK_AB R12, R12, R28 ;  /* 0x0000001c0c0c723e */ /* 0x000fe200000000ff */
[--C-:B------:R-:W-:Y:S01]  /*5be0*/  FADD.FTZ R27, R27, -R0.reuse ;  /* 0x800000001b1b7221 */ /* 0x100fe20000010000 */
[----:B------:R-:W-:Y:S01]  /*5bf0*/  STS [R227], R137 ;  /* 0x00000089e3007388 */ /* 0x000fe20000000800 */
[----:B-1----:R-:W1:Y:S01]  /*5c00*/  MUFU.EX2 R19, R175 ;  /* 0x000000af00137308 */ /* 0x002e620000000800 */
[--C-:B------:R-:W-:Y:S01]  /*5c10*/  FADD.FTZ R31, R31, -R0.reuse ;  /* 0x800000001f1f7221 */ /* 0x100fe20000010000 */
[----:B------:R-:W-:Y:S01]  /*5c20*/  F2FP.PACK_AB R13, R13, R40 ;  /* 0x000000280d0d723e */ /* 0x000fe200000000ff */
[----:B------:R-:W-:Y:S01]  /*5c30*/  STS [R227+0x400], R48 ;  /* 0x00040030e3007388 */ /* 0x000fe20000000800 */
[--C-:B------:R-:W-:Y:S02]  /*5c40*/  FADD.FTZ R43, R43, -R0.reuse ;  /* 0x800000002b2b7221 */ /* 0x100fe40000010000 */
[--C-:B------:R-:W-:Y:S01]  /*5c50*/  FADD.FTZ R47, R47, -R0.reuse ;  /* 0x800000002f2f7221 */ /* 0x100fe20000010000 */
[----:B------:R-:W-:Y:S01]  /*5c60*/  STS [R226], R136 ;  /* 0x00000088e2007388 */ /* 0x000fe20000000800 */
[----:B------:R-:W-:Y:S02]  /*5c70*/  FMUL.FTZ R32, R159, R32 ;  /* 0x000000209f207220 */ /* 0x000fe40000410000 */
[----:B------:R-:W-:Y:S01]  /*5c80*/  FMUL.FTZ R33, R156, R33 ;  /* 0x000000219c217220 */ /* 0x000fe20000410000 */
[----:B------:R-:W-:Y:S01]  /*5c90*/  STS [R226+0x400], R36 ;  /* 0x00040024e2007388 */ /* 0x000fe20000000800 */
[----:B----4-:R-:W-:Y:S01]  /*5ca0*/  F2FP.PACK_AB R4, R150, R151 ;  /* 0x000000979604723e */ /* 0x010fe200000000ff */
[--C-:B------:R-:W-:Y:S02]  /*5cb0*/  FADD.FTZ R10, R10, -R0.reuse ;  /* 0x800000000a0a7221 */ /* 0x100fe40000010000 */
[----:B------:R-:W-:Y:S01]  /*5cc0*/  STS [R227+0x2000], R16 ;  /* 0x00200010e3007388 */ /* 0x000fe20000000800 */
[----:B-----5:R-:W-:Y:S01]  /*5cd0*/  F2FP.PACK_AB R2, R148, R149 ;  /* 0x000000959402723e */ /* 0x020fe200000000ff */
[----:B------:R-:W-:Y:S01]  /*5ce0*/  FMUL.FTZ R10, R155, R10 ;  /* 0x0000000a9b0a7220 */ /* 0x000fe20000410000 */
[----:B------:R-:W-:Y:S01]  /*5cf0*/  F2FP.PACK_AB R146, R33, R32 ;  /* 0x000000202192723e */ /* 0x000fe200000000ff */
[----:B------:R3:W-:Y:S01]  /*5d00*/  STS [R227+0x2400], R4 ;  /* 0x00240004e3007388 */ /* 0x0007e20000000800 */
[----:B------:R-:W-:Y:S01]  /*5d10*/  F2FP.PACK_AB R33, R170, R169 ;  /* 0x000000a9aa21723e */ /* 0x000fe200000000ff */
[--C-:B------:R-:W-:Y:S01]  /*5d20*/  FADD.FTZ R14, R14, -R0.reuse ;  /* 0x800000000e0e7221 */ /* 0x100fe20000010000 */
[----:B------:R-:W-:Y:S01]  /*5d30*/  F2FP.PACK_AB R32, R199, R238 ;  /* 0x000000eec720723e */ /* 0x000fe200000000ff */
[----:B------:R4:W-:Y:S01]  /*5d40*/  STS [R226+0x2400], R2 ;  /* 0x00240002e2007388 */ /* 0x0009e20000000800 */
[----:B------:R-:W-:Y:S02]  /*5d50*/  FMUL.FTZ R20, R212, R20 ;  /* 0x00000014d4147220 */ /* 0x000fe40000410000 */
        /* <DEDUP_REMOVED lines=8> */
[----:B------:R-:W-:Y:S01]  /*5de0*/  STS [R224+0x4400], R35 ;  /* 0x00440023e0007388 */ /* 0x000fe20000000800 */
[----:B------:R-:W-:Y:S02]  /*5df0*/  FMUL.FTZ R30, R149, R30 ;  /* 0x0000001e951e7220 */ /* 0x000fe40000410000 */
[----:B------:R-:W-:Y:S01]  /*5e00*/  FMUL.FTZ R38, R214, R38 ;  /* 0x00000026d6267220 */ /* 0x000fe20000410000 */
[----:B------:R-:W-:Y:S01]  /*5e10*/  STS [R225+0x4000], R134 ;  /* 0x00400086e1007388 */ /* 0x000fe20000000800 */
[----:B------:R-:W-:Y:S02]  /*5e20*/  FMUL.FTZ R39, R213, R39 ;  /* 0x00000027d5277220 */ /* 0x000fe40000410000 */
[--C-:B------:R-:W-:Y:S01]  /*5e30*/  FADD.FTZ R42, R42, -R0.reuse ;  /* 0x800000002a2a7221 */ /* 0x100fe20000010000 */
[----:B------:R-:W-:Y:S01]  /*5e40*/  STS [R225+0x4400], R34 ;  /* 0x00440022e1007388 */ /* 0x000fe20000000800 */
[----:B---3--:R-:W-:Y:S01]  /*5e50*/  F2FP.PACK_AB R4, R54, R55 ;  /* 0x000000373604723e */ /* 0x008fe200000000ff */
[--C-:B------:R-:W-:Y:S01]  /*5e60*/  FADD.FTZ R46, R46, -R0.reuse ;  /* 0x800000002e2e7221 */ /* 0x100fe20000010000 */
[----:B------:R-:W-:Y:S01]  /*5e70*/  F2FP.PACK_AB R39, R39, R38 ;  /* 0x000000262727723e */ /* 0x000fe200000000ff */
[----:B------:R-:W-:Y:S01]  /*5e80*/  STS [R224+0x6000], R8 ;  /* 0x00600008e0007388 */ /* 0x000fe20000000800 */
[----:B----4-:R-:W-:Y:S01]  /*5e90*/  F2FP.PACK_AB R2, R41, R51 ;  /* 0x000000332902723e */ /* 0x010fe200000000ff */
[----:B------:R-:W-:Y:S02]  /*5ea0*/  FMUL.FTZ R42, R55, R42 ;  /* 0x0000002a372a7220 */ /* 0x000fe40000410000 */
[----:B------:R3:W-:Y:S01]  /*5eb0*/  STS [R224+0x6400], R4 ;  /* 0x00640004e0007388 */ /* 0x0007e20000000800 */
[----:B------:R-:W-:Y:S02]  /*5ec0*/  FMUL.FTZ R46, R51, R46 ;  /* 0x0000002e332e7220 */ /* 0x000fe40000410000 */
[----:B------:R-:W-:Y:S01]  /*5ed0*/  FMUL.FTZ R66, R238, R66 ;  /* 0x00000042ee427220 */ /* 0x000fe20000410000 */
[----:B------:R4:W-:Y:S01]  /*5ee0*/  STS [R225+0x6400], R2 ;  /* 0x00640002e1007388 */ /* 0x0009e20000000800 */
[----:B------:R-:W-:Y:S02]  /*5ef0*/  FMUL.FTZ R38, R199, R67 ;  /* 0x00000043c7267220 */ /* 0x000fe40000410000 */
[--C-:B------:R-:W-:Y:S01]  /*5f00*/  FADD.FTZ R58, R58, -R0.reuse ;  /* 0x800000003a3a7221 */ /* 0x100fe20000010000 */
[----:B------:R-:W-:Y:S01]  /*5f10*/  STS [R225+0x6000], R7 ;  /* 0x00600007e1007388 */ /* 0x000fe20000000800 */
[--C-:B------:R-:W-:Y:S01]  /*5f20*/  FADD.FTZ R59, R59, -R0.reuse ;  /* 0x800000003b3b7221 */ /* 0x100fe20000010000 */
[----:B------:R-:W-:Y:S01]  /*5f30*/  F2FP.PACK_AB R38, R38, R66 ;  /* 0x000000422626723e */ /* 0x000fe200000000ff */
[----:B--2---:R-:W-:Y:S01]  /*5f40*/  FMUL.FTZ R58, R29, R58 ;  /* 0x0000003a1d3a7220 */ /* 0x004fe20000410000 */
[----:B------:R-:W-:Y:S01]  /*5f50*/  STS [R227+0x4000], R133 ;  /* 0x00400085e3007388 */ /* 0x000fe20000000800 */
[----:B------:R-:W-:Y:S02]  /*5f60*/  FMUL.FTZ R56, R171, R56 ;  /* 0x00000038ab387220 */ /* 0x000fe40000410000 */
[----:B------:R-:W-:Y:S01]  /*5f70*/  FMUL.FTZ R20, R167, R57 ;  /* 0x00000039a7147220 */ /* 0x000fe20000410000 */
[----:B------:R-:W-:Y:S01]  /*5f80*/  STS [R227+0x4400], R33 ;  /* 0x00440021e3007388 */ /* 0x000fe20000000800 */
[--C-:B------:R-:W-:Y:S02]  /*5f90*/  FADD.FTZ R62, R62, -R0.reuse ;  /* 0x800000003e3e7221 */ /* 0x100fe40000010000 */
[----:B------:R-:W-:Y:S01]  /*5fa0*/  FADD.FTZ R63, R63, -R0 ;  /* 0x800000003f3f7221 */ /* 0x000fe20000010000 */
[----:B------:R-:W-:Y:S01]  /*5fb0*/  STS [R226+0x4000], R132 ;  /* 0x00400084e2007388 */ /* 0x000fe20000000800 */
[----:B-1----:R-:W-:Y:S01]  /*5fc0*/  FMUL.FTZ R62, R19, R62 ;  /* 0x0000003e133e7220 */ /* 0x002fe20000410000 */
[----:B------:R-:W-:Y:S01]  /*5fd0*/  F2FP.PACK_AB R20, R20, R56 ;  /* 0x000000381414723e */ /* 0x000fe200000000ff */
[----:B------:R-:W-:Y:S01]  /*5fe0*/  FMUL.FTZ R60, R165, R60 ;  /* 0x0000003ca53c7220 */ /* 0x000fe20000410000 */
[----:B------:R-:W-:Y:S01]  /*5ff0*/  STS [R226+0x4400], R32 ;  /* 0x00440020e2007388 */ /* 0x000fe20000000800 */
[----:B---3--:R-:W-:Y:S01]  /*6000*/  FMUL.FTZ R4, R150, R27 ;  /* 0x0000001b96047220 */ /* 0x008fe20000410000 */
[----:B------:R-:W-:Y:S01]  /*6010*/  IADD3 R0, R186, UR4, RZ ;  /* 0x00000004ba007c10 */ /* 0x000fe2000fffe0ff */
[----:B------:R-:W-:Y:S01]  /*6020*/  FMUL.FTZ R21, R200, R61 ;  /* 0x0000003dc8157220 */ /* 0x000fe20000410000 */
[----:B------:R1:W-:Y:S01]  /*6030*/  STS [R227+0x6000], R5 ;  /* 0x00600005e3007388 */ /* 0x0003e20000000800 */
[----:B----4-:R-:W-:Y:S01]  /*6040*/  F2FP.PACK_AB R2, R25, R29 ;  /* 0x0000001d1902723e */ /* 0x010fe200000000ff */
[----:B------:R-:W-:Y:S01]  /*6050*/  FMUL.FTZ R63, R201, R63 ;  /* 0x0000003fc93f7220 */ /* 0x000fe20000410000 */
[----:B------:R-:W-:Y:S02]  /*6060*/  F2FP.PACK_AB R4, R4, R26 ;  /* 0x0000001a0404723e */ /* 0x000fe400000000ff */
[----:B------:R-:W-:Y:S01]  /*6070*/  F2FP.PACK_AB R21, R21, R60 ;  /* 0x0000003c1515723e */ /* 0x000fe200000000ff */
        /* <DEDUP_REMOVED lines=13> */
[----:B------:R1:W-:Y:S04]  /*6150*/  STS [R225+0x8000], R141 ;  /* 0x0080008de1007388 */ /* 0x0003e80000000800 */
[----:B------:R-:W-:Y:S04]  /*6160*/  STS [R225+0x8400], R64 ;  /* 0x00840040e1007388 */ /* 0x000fe80000000800 */
[----:B------:R-:W-:Y:S04]  /*6170*/  STS [R224+0xa000], R23 ;  /* 0x00a00017e0007388 */ /* 0x000fe80000000800 */
[----:B------:R2:W-:Y:S04]  /*6180*/  STS [R224+0xa400], R5 ;  /* 0x00a40005e0007388 */ /* 0x0005e80000000800 */
[----:B------:R3:W-:Y:S04]  /*6190*/  STS [R225+0xa400], R2 ;  /* 0x00a40002e1007388 */ /* 0x0007e80000000800 */
[----:B------:R-:W-:Y:S04]  /*61a0*/  STS [R225+0xa000], R24 ;  /* 0x00a00018e1007388 */ /* 0x000fe80000000800 */
[----:B------:R-:W-:Y:S01]  /*61b0*/  STS [R227+0x8000], R143 ;  /* 0x0080008fe3007388 */ /* 0x000fe20000000800 */
[----:B-1----:R-:W-:Y:S03]  /*61c0*/  IMAD.SHL.U32 R141, R0, 0x2, RZ ;  /* 0x00000002008d7824 */ /* 0x002fe600078e00ff */
[----:B------:R-:W-:Y:S01]  /*61d0*/  STS [R227+0x8400], R52 ;  /* 0x00840034e3007388 */ /* 0x000fe20000000800 */
[----:B------:R-:W-:Y:S03]  /*61e0*/  IMAD.IADD R0, R3, 0x1, R141 ;  /* 0x0000000103007824 */ /* 0x000fe600078e028d */
[----:B------:R-:W-:Y:S04]  /*61f0*/  STS [R226+0x8000], R146 ;  /* 0x00800092e2007388 */ /* 0x000fe80000000800 */
[----:B------:R-:W-:Y:S01]  /*6200*/  STS [R226+0x8400], R53 ;  /* 0x00840035e2007388 */ /* 0x000fe20000000800 */
[----:B--2---:R-:W-:Y:S03]  /*6210*/  FMUL.FTZ R5, R41, R47 ;  /* 0x0000002f29057220 */ /* 0x004fe60000410000 */
[----:B------:R-:W-:Y:S01]  /*6220*/  STS [R227+0xa000], R22 ;  /* 0x00a00016e3007388 */ /* 0x000fe20000000800 */
[----:B---3--:R-:W-:Y:S01]  /*6230*/  FMUL.FTZ R2, R54, R43 ;  /* 0x0000002b36027220 */ /* 0x008fe20000410000 */
        /* <DEDUP_REMOVED lines=27> */
[----:B-1----:R-:W-:Y:S07]  /*63f0*/  IMAD.SHL.U32 R2, R187, 0x2, RZ ;  /* 0x00000002bb027824 */ /* 0x002fee00078e00ff */
[----:B------:R-:W1:Y:S01]  /*6400*/  LDSM.16.MT88.4 R16, [R0+0x10080] ;  /* 0x010080000010783b */ /* 0x000e620000004200 */
[----:B------:R-:W-:Y:S07]  /*6410*/  IMAD.IADD R140, R185, 0x1, R2 ;  /* 0x00000001b98c7824 */ /* 0x000fee00078e0202 */
        /* <DEDUP_REMOVED lines=84> */
[----:B-1----:R-:W-:Y:S04]  /*6960*/  IMAD.SHL.U32 R0, R186, 0x2, RZ ;  /* 0x00000002ba007824 */ /* 0x002fe800078e00ff */
[----:B------:R-:W-:Y:S01]  /*6970*/  HMMA.16816.F32 R96, R20, R6, R96 ;  /* 0x000000061460723c */ /* 0x000fe20000001860 */
[----:B------:R1:W4:Y:S03]  /*6980*/  LDSM.16.M88.4 R32, [R2+0x20880] ;  /* 0x020880000220783b */ /* 0x0003260000000200 */
[----:B------:R-:W-:Y:S04]  /*6990*/  IMAD.IADD R52, R0, 0x1, R3 ;  /* 0x0000000100347824 */ /* 0x000fe800078e0203 */
        /* <DEDUP_REMOVED lines=16> */
[----:B--2-4-:R-:W2:Y:S01]  /*6aa0*/  LDL R175, [R1+0x10] ;  /* 0x0000100001af7983 */ /* 0x014ea20000100800 */
[----:B------:R-:W-:Y:S01]  /*6ab0*/  ULDC.64 UR6, c[0x0][0x208] ;  /* 0x0000820000067ab9 */ /* 0x000fe20000000a00 */
[----:B------:R-:W-:Y:S01]  /*6ac0*/  IMAD.U32 R8, RZ, RZ, UR19 ;  /* 0x00000013ff087e24 */ /* 0x000fe2000f8e00ff */
[----:B------:R-:W-:Y:S01]  /*6ad0*/  UIMAD.WIDE.U32 UR22, UR20, UR6, URZ ;  /* 0x00000006141672a5 */ /* 0x000fe2000f8e003f */
[----:B------:R-:W4:Y:S01]  /*6ae0*/  LDL.64 R156, [R1+0x30] ;  /* 0x00003000019c7983 */ /* 0x000f220000100a00 */
[----:B------:R-:W-:Y:S03]  /*6af0*/  USHF.R.S32.HI UR4, URZ, 0x1f, UR20 ;  /* 0x0000001f3f047899 */ /* 0x000fe60008011414 */
[----:B------:R-:W5:Y:S01]  /*6b00*/  LDL.64 R66, [R1+0x28] ;  /* 0x0000280001427983 */ /* 0x000f620000100a00 */
[----:B------:R-:W-:Y:S01]  /*6b10*/  UIMAD UR4, UR4, UR6, URZ ;  /* 0x00000006040472a4 */ /* 0x000fe2000f8e023f */
[----:B------:R-:W-:Y:S01]  /*6b20*/  IMAD.U32 R6, RZ, RZ, UR22 ;  /* 0x00000016ff067e24 */ /* 0x000fe2000f8e00ff */
[----:B------:R-:W-:Y:S01]  /*6b30*/  USHF.L.U32 UR6, UR6, 0x6, URZ ;  /* 0x0000000606067899 */ /* 0x000fe2000800063f */
[----:B---3--:R-:W3:Y:S01]  /*6b40*/  LDL R60, [R1+0x40] ;  /* 0x00004000013c7983 */ /* 0x008ee20000100800 */
[----:B------:R-:W-:Y:S01]  /*6b50*/  UIMAD UR4, UR20, UR7, UR4 ;  /* 0x00000007140472a4 */ /* 0x000fe2000f8e0204 */
[----:B------:R-:W-:Y:S01]  /*6b60*/  IMAD.U32 R7, RZ, RZ, UR23 ;  /* 0x00000017ff077e24 */ /* 0x000fe2000f8e00ff */
[----:B------:R-:W-:Y:S01]  /*6b70*/  USHF.L.U32 UR20, UR20, 0x7, URZ ;  /* 0x0000000714147899 */ /* 0x000fe2000800063f */
[----:B------:R-:W3:Y:S01]  /*6b80*/  LDL R57, [R1+0x24] ;  /* 0x0000240001397983 */ /* 0x000ee20000100800 */
[----:B------:R-:W-:Y:S03]  /*6b90*/  UIADD3 UR4, UR23, UR4, URZ ;  /* 0x0000000417047290 */ /* 0x000fe6000fffe03f */
[----:B------:R-:W3:Y:S01]  /*6ba0*/  LDL R56, [R1+0x4c] ;  /* 0x00004c0001387983 */ /* 0x000ee20000100800 */
[----:B------:R-:W-:Y:S02]  /*6bb0*/  IMAD.U32 R12, RZ, RZ, UR20 ;  /* 0x00000014ff0c7e24 */ /* 0x000fe4000f8e00ff */
[----:B------:R-:W-:Y:S01]  /*6bc0*/  IMAD.U32 R5, RZ, RZ, UR4 ;  /* 0x00000004ff057e24 */ /* 0x000fe2000f8e00ff */
[----:B------:R-:W3:Y:S02]  /*6bd0*/  LDL.64 R176, [R1+0x18] ;  /* 0x0000180001b07983 */ /* 0x000ee40000100a00 */
[----:B--2---:R-:W-:Y:S02]  /*6be0*/  IADD3 R9, -R175, UR12, -R12 ;  /* 0x0000000caf097c10 */ /* 0x004fe4000fffe90c */
[C---:B----4-:R-:W-:Y:S02]  /*6bf0*/  LEA R4, P0, R6.reuse, R156, 0x7 ;  /* 0x0000009c06047211 */ /* 0x050fe400078038ff */
[C---:B------:R-:W-:Y:S02]  /*6c00*/  ISETP.LT.OR P2, PT, R9.reuse, 0x1, P5 ;  /* 0x000000010900780c */ /* 0x040fe40002f41670 */
[----:B-----5:R-:W-:Y:S02]  /*6c10*/  LEA.HI.X R5, R6, R67, R5, 0x7, P0 ;  /* 0x0000004306057211 */ /* 0x020fe400000f3c05 */
[----:B------:R-:W-:Y:S02]  /*6c20*/  LEA R6, P1, R4, c[0x0][0x1f0], 0x1 ;  /* 0x00007c0004067a11 */ /* 0x000fe400078208ff */
[----:B---3--:R-:W-:Y:S02]  /*6c30*/  IADD3 R11, P0, R60, UR20, RZ ;  /* 0x000000143c0b7c10 */ /* 0x008fe4000ff1e0ff */
[----:B------:R-:W-:Y:S02]  /*6c40*/  LEA.HI.X R7, R4, c[0x0][0x1f4], R5, 0x1, P1 ;  /* 0x00007d0004077a11 */ /* 0x000fe400008f0c05 */
[----:B------:R-:W-:Y:S02]  /*6c50*/  LEA.HI.X.SX32 R12, R12, R57, 0x1, P0 ;  /* 0x000000390c0c7211 */ /* 0x000fe400000f0eff */
[----:B------:R-:W-:Y:S02]  /*6c60*/  ISETP.LT.OR P0, PT, R9, 0x21, P5 ;  /* 0x000000210900780c */ /* 0x000fe40002f01670 */
[----:B------:R-:W-:Y:S01]  /*6c70*/  IADD3 R4, P1, R6, UR6, RZ ;  /* 0x0000000606047c10 */ /* 0x000fe2000ff3e0ff */
[----:B------:R-:W-:Y:S03]  /*6c80*/  IMAD R8, R8, 0x4000, R56 ;  /* 0x0000400008087824 */ /* 0x000fe600078e0238 */
[----:B------:R-:W-:Y:S02]  /*6c90*/  IADD3.X R5, R7, UR17, RZ, P1, !PT ;  /* 0x0000001107057c10 */ /* 0x000fe40008ffe4ff */
[----:B------:R-:W-:Y:S01]  /*6ca0*/  @!PT LDS RZ, [RZ] ;  /* 0x00000000fffff984 */ /* 0x000fe20000000800 */
[----:B------:R-:W-:Y:S01]  /*6cb0*/  @!PT LDS RZ, [RZ] ;  /* 0x00000000fffff984 */ /* 0x000fe20000000800 */
[----:B------:R-:W-:Y:S01]  /*6cc0*/  @!PT LDS RZ, [RZ] ;  /* 0x00000000fffff984 */ /* 0x000fe20000000800 */
[----:B------:R2:W-:Y:S01]  /*6cd0*/  LDGSTS.E.BYPASS.LTC128B.128 [R8], [R6.64], !P2 ;  /* 0x0000000006087fae */ /* 0x0005e2000d101d4e */
[----:B------:R-:W-:Y:S02]  /*6ce0*/  LEA R10, P1, R11, c[0x0][0x280], 0x2 ;  /* 0x0000a0000b0a7a11 */ /* 0x000fe400078210ff */
[----:B------:R-:W-:Y:S02]  /*6cf0*/  ISETP.LT.OR P2, PT, R9, 0x41, P5 ;  /* 0x000000410900780c */ /* 0x000fe40002f41670 */
[----:B------:R3:W-:Y:S01]  /*6d00*/  LDGSTS.E.BYPASS.LTC128B.128 [R8+0x1000], [R4.64], !P0 ;  /* 0x0100000004087fae */ /* 0x0007e2000c101d4e */
[----:B------:R-:W-:Y:S02]  /*6d10*/  LEA.HI.X R11, R11, c[0x0][0x284], R12, 0x2, P1 ;  /* 0x0000a1000b0b7a11 */ /* 0x000fe400008f140c */
[----:B------:R-:W-:Y:S01]  /*6d20*/  ISETP.LT.OR P1, PT, R9, 0x61, P5 ;  /* 0x000000610900780c */ /* 0x000fe20002f21670 */
[----:B------:R-:W-:Y:S04]  /*6d30*/  IMAD.U32 R9, RZ, RZ, UR19 ;  /* 0x00000013ff097e24 */ /* 0x000fe8000f8e00ff */
[----:B------:R-:W-:Y:S04]  /*6d40*/  @!P3 IMAD R9, R9, 0x80, R176 ;  /* 0x000000800909b824 */ /* 0x000fe800078e02b0 */
[----:B------:R-:W-:Y:S01]  /*6d50*/  @!P3 IMAD.SHL.U32 R9, R9, 0x4, RZ ;  /* 0x000000040909b824 */ /* 0x000fe200078e00ff */
[----:B---3--:R-:W-:Y:S04]  /*6d60*/  IADD3 R4, P0, R4, UR6, RZ ;  /* 0x0000000604047c10 */ /* 0x008fe8000ff1e0ff */
[----:B------:R-:W-:Y:S02]  /*6d70*/  IADD3.X R5, R5, UR17, RZ, P0, !PT ;  /* 0x0000001105057c10 */ /* 0x000fe400087fe4ff */
[----:B--2---:R-:W-:Y:S03]  /*6d80*/  IADD3 R6, P0, R4, UR6, RZ ;  /* 0x0000000604067c10 */ /* 0x004fe6000ff1e0ff */
[----:B------:R2:W-:Y:S01]  /*6d90*/  LDGSTS.E.BYPASS.LTC128B.128 [R8+0x2000], [R4.64], !P2 ;  /* 0x0200000004087fae */ /* 0x0005e2000d101d4e */
[----:B------:R-:W-:Y:S05]  /*6da0*/  IADD3.X R7, R5, UR17, RZ, P0, !PT ;  /* 0x0000001105077c10 */ /* 0x000fea00087fe4ff */
[----:B------:R2:W-:Y:S04]  /*6db0*/  LDGSTS.E.BYPASS.LTC128B.128 [R8+0x3000], [R6.64], !P1 ;  /* 0x0300000006087fae */ /* 0x0005e8000c901d4e */
[----:B------:R2:W-:Y:S02]  /*6dc0*/  @!P3 LDGSTS.E.BYPASS.LTC128B.128 [R9+0x18480], [R10.64] ;  /* 0x184800000a09bfae */ /* 0x0005e4000b901d4e */
.L_x_1307:
        /* <DEDUP_REMOVED lines=280> */
.L_x_1287:
        /* <DEDUP_REMOVED lines=20> */
[----:B------:R-:W-:Y:S02]  /*8090*/  LEA.HI R3, R21, R22, RZ, 0x5 ;  /* 0x0000001615037211 */ /* 0x000fe400078f28ff */
[----:B------:R-:W-:-:S02]  /*80a0*/  SHF.R.S32.HI R7, RZ, 0x2, R5 ;  /* 0x00000002ff077819 */ /* 0x000fc40000011405 */
[----:B-1----:R-:W-:Y:S02]  /*80b0*/  SHF.R.S32.HI R0, RZ, 0x1f, R5 ;  /* 0x0000001fff007819 */ /* 0x002fe40000011405 */
        /* <DEDUP_REMOVED lines=37> */
[----:B------:R-:W-:Y:S02]  /*8310*/  F2FP.PACK_AB R12, R12, R116 ;  /* 0x000000740c0c723e */ /* 0x000fe400000000ff */
[----:B------:R-:W-:Y:S02]  /*8320*/  F2FP.PACK_AB R11, R11, R118 ;  /* 0x000000760b0b723e */ /* 0x000fe400000000ff */
[----:B------:R-:W-:Y:S02]  /*8330*/  F2FP.PACK_AB R6, R129, R128 ;  /* 0x000000808106723e */ /* 0x000fe400000000ff */
[----:B------:R-:W-:-:S02]  /*8340*/  F2FP.PACK_AB R5, R131, R130 ;  /* 0x000000828305723e */ /* 0x000fc400000000ff */
[----:B------:R-:W-:Y:S01]  /*8350*/  F2FP.PACK_AB R10, R10, R120 ;  /* 0x000000780a0a723e */ /* 0x000fe200000000ff */
[----:B------:R-:W-:Y:S01]  /*8360*/  STS [R0+0x4080], R68 ;  /* 0x0040804400007388 */ /* 0x000fe20000000800 */
[----:B-----5:R-:W-:Y:S02]  /*8370*/  F2FP.PACK_AB R9, R123, R122 ;  /* 0x0000007a7b09723e */ /* 0x020fe400000000ff */
        /* <DEDUP_REMOVED lines=52> */
.L_x_1310:
[----:B-1----:R-:W-:Y:S01]  /*86c0*/  LEA.HI R2, R21, R22, RZ, 0x3 ;  /* 0x0000001615027211 */ /* 0x002fe200078f18ff */
[----:B------:R-:W-:Y:S01]  /*86d0*/  BSSY B0, `(.L_x_1311) ;  /* 0x0000035000007945 */ /* 0x000fe20003800000 */
[----:B-----5:R-:W-:-:S02]  /*86e0*/  IADD3 R9, R8, -UR13, RZ ;  /* 0x8000000d08097c10 */ /* 0x020fc4000fffe0ff */
[----:B------:R-:W-:Y:S02]  /*86f0*/  LOP3.LUT R0, R2, 0x1ffffff8, RZ, 0xc0, !PT ;  /* 0x1ffffff802007812 */ /* 0x000fe400078ec0ff */
[----:B------:R-:W-:Y:S02]  /*8700*/  SHF.R.S32.HI R14, RZ, 0x3, R2 ;  /* 0x00000003ff0e7819 */ /* 0x000fe40000011402 */
[----:B------:R-:W-:Y:S01]  /*8710*/  IMNMX R15, R9, 0x80, PT ;  /* 0x00000080090f7817 */ /* 0x000fe20003800200 */
[----:B------:R-:W-:Y:S01]  /*8720*/  IMAD.IADD R0, R22, 0x1, -R0 ;  /* 0x0000000116007824 */ /* 0x000fe200078e0a00 */
[----:B------:R-:W-:Y:S01]  /*8730*/  SHF.R.S32.HI R5, RZ, 0x1f, R52 ;  /* 0x0000001fff057819 */ /* 0x000fe20000011434 */
[C---:B------:R-:W-:Y:S01]  /*8740*/  IMAD.SHL.U32 R2, R14.reuse, 0x40, RZ ;  /* 0x000000400e027824 */ /* 0x040fe200078e00ff */
[----:B------:R-:W-:Y:S01]  /*8750*/  IADD3 R4, P0, R14, R6, RZ ;  /* 0x000000060e047210 */ /* 0x000fe20007f1e0ff */
[----:B------:R-:W-:Y:S01]  /*8760*/  IMAD.SHL.U32 R12, R0, 0x8, RZ ;  /* 0x00000008000c7824 */ /* 0x000fe200078e00ff */
[----:B------:R-:W-:-:S02]  /*8770*/  ISETP.GE.AND P3, PT, R14, R15, PT ;  /* 0x0000000f0e00720c */ /* 0x000fc40003f66270 */
[----:B------:R-:W-:Y:S02]  /*8780*/  LOP3.LUT R0, R2, 0x1c0, RZ, 0xc0, !PT ;  /* 0x000001c002007812 */ /* 0x000fe400078ec0ff */
[----:B------:R-:W-:Y:S02]  /*8790*/  LEA.HI R2, R21, R22, RZ, 0x6 ;  /* 0x0000001615027211 */ /* 0x000fe400078f30ff */
[----:B------:R-:W-:Y:S01]  /*87a0*/  LOP3.LUT R3, R0, 0x38, R12, 0xf8, !PT ;  /* 0x0000003800037812 */ /* 0x000fe200078ef80c */
[----:B------:R-:W1:Y:S01]  /*87b0*/  S2R R22, SR_CTAID.Y ;  /* 0x0000000000167919 */ /* 0x000e620000002600 */
[----:B------:R-:W-:Y:S01]  /*87c0*/  SHF.R.U32.HI R0, RZ, 0x3, R0 ;  /* 0x00000003ff007819 */ /* 0x000fe20000011600 */
[----:B------:R-:W-:Y:S01]  /*87d0*/  IMAD.SHL.U32 R2, R2, 0x8, RZ ;  /* 0x0000000802027824 */ /* 0x000fe200078e00ff */
[----:B------:R-:W-:Y:S02]  /*87e0*/  SHF.R.S32.HI R13, RZ, 0x1f, R12 ;  /* 0x0000001fff0d7819 */ /* 0x000fe4000001140c */
[----:B------:R-:W-:-:S02]  /*87f0*/  LOP3.LUT R0, R3, R0, RZ, 0x3c, !PT ;  /* 0x0000000003007212 */ /* 0x000fc400078e3cff */
[----:B------:R-:W-:Y:S02]  /*8800*/  SEL R21, R5, RZ, !P1 ;  /* 0x000000ff05157207 */ /* 0x000fe40004800000 */
[----:B------:R-:W-:Y:S02]  /*8810*/  LOP3.LUT R0, R0, 0x7ffffe00, R2, 0xf8, !PT ;  /* 0x7ffffe0000007812 */ /* 0x000fe400078ef802 */
[----:B------:R-:W-:Y:S01]  /*8820*/  LEA.HI.X.SX32 R5, R14, R7, 0x1, P0 ;  /* 0x000000070e057211 */ /* 0x000fe200000f0eff */
[----:B------:R-:W-:Y:S01]  /*8830*/  IMAD R6, R21, c[0x0][0x340], RZ ;  /* 0x0000d00015067a24 */ /* 0x000fe200078e02ff */
[----:B------:R-:W-:Y:S01]  /*8840*/  ISETP.GE.OR P0, PT, R12, c[0x0][0x324], P3 ;  /* 0x0000c9000c007a0c */ /* 0x000fe20001f06670 */
[----:B------:R-:W-:Y:S01]  /*8850*/  IMAD.SHL.U32 R0, R0, 0x2, RZ ;  /* 0x0000000200007824 */ /* 0x000fe200078e00ff */
[----:B------:R-:W-:Y:S01]  /*8860*/  SEL R20, R52, RZ, !P1 ;  /* 0x000000ff34147207 */ /* 0x000fe20004800000 */
[----:B------:R-:W-:-:S03]  /*8870*/  IMAD.U32 R7, RZ, RZ, UR8 ;  /* 0x00000008ff077e24 */ /* 0x000fc6000f8e00ff */
[----:B------:R2:W3:Y:S01]  /*8880*/  LDS.128 R24, [R0+0x5080] ;  /* 0x0050800000187984 */ /* 0x0004e20000000c00 */
[----:B------:R-:W-:-:S03]  /*8890*/  IMAD R6, R20, c[0x0][0x344], R6 ;  /* 0x0000d10014067a24 */ /* 0x000fc600078e0206 */
[----:B------:R2:W4:Y:S01]  /*88a0*/  LDS.128 R28, [R0+0x6080] ;  /* 0x00608000001c7984 */ /* 0x0005220000000c00 */
[----:B-1----:R-:W-:-:S03]  /*88b0*/  SHF.R.S32.HI R23, RZ, 0x1f, R22 ;  /* 0x0000001fff177819 */ /* 0x002fc60000011416 */
[----:B------:R2:W1:Y:S02]  /*88c0*/  LDS.128 R32, [R0+0x7080] ;  /* 0x0070800000207984 */ /* 0x0004640000000c00 */
        /* <DEDUP_REMOVED lines=12> */
[----:B------:R5:W2:Y:S01]  /*8990*/  LDS.128 R16, [R0+0x4080] ;  /* 0x0040800000107984 */ /* 0x000aa20000000c00 */
[----:B------:R-:W-:-:S05]  /*89a0*/  MOV R8, R10 ;  /* 0x0000000a00087202 */ /* 0x000fca0000000f00 */
[----:B------:R-:W-:-:S05]  /*89b0*/  IMAD.WIDE.U32 R4, R2, c[0x0][0x330], R8 ;  /* 0x0000cc0002047a25 */ /* 0x000fca00078e0008 */
[----:B------:R-:W-:Y:S01]  /*89c0*/  LEA R6, P0, R4, c[0x0][0x318], 0x1 ;  /* 0x0000c60004067a11 */ /* 0x000fe200078008ff */
[----:B--2--5:R-:W-:-:S04]  /*89d0*/  IMAD R0, R3, c[0x0][0x330], RZ ;  /* 0x0000cc0003007a24 */ /* 0x024fc800078e02ff */
[----:B------:R-:W-:-:S05]  /*89e0*/  IMAD R0, R2, c[0x0][0x334], R0 ;  /* 0x0000cd0002007a24 */ /* 0x000fca00078e0200 */
[----:B------:R-:W-:-:S04]  /*89f0*/  IADD3 R0, R5, R0, RZ ;  /* 0x0000000005007210 */ /* 0x000fc80007ffe0ff */
[----:B------:R-:W-:-:S05]  /*8a00*/  LEA.HI.X R7, R4, c[0x0][0x31c], R0, 0x1, P0 ;  /* 0x0000c70004077a11 */ /* 0x000fca00000f0c00 */
[----:B------:R2:W-:Y:S02]  /*8a10*/  STG.E.128 [R6.64], R16 ;  /* 0x0000001006007986 */ /* 0x0005e4000c101d0e */
.L_x_1312:
[----:B------:R-:W-:Y:S05]  /*8a20*/  BSYNC B0 ;  /* 0x0000000000007941 */ /* 0x000fea0003800000 */
.L_x_1311:
[----:B--2---:R-:W-:Y:S01]  /*8a30*/  IADD3 R0, R14, 0x20, RZ ;  /* 0x000000200e007810 */ /* 0x004fe20007ffe0ff */
        /* <DEDUP_REMOVED lines=15> */
.L_x_1314:
[----:B------:R-:W-:Y:S05]  /*8b30*/  BSYNC B0 ;  /* 0x0000000000007941 */ /* 0x000fea0003800000 */
.L_x_1313:
        /* <DEDUP_REMOVED lines=8> */
[----:B--2---:R-:W-:Y:S02]  /*8bc0*/  IMAD R6, R4, c[0x0][0x330], RZ ;  /* 0x0000cc0004067a24 */ /* 0x004fe400078e02ff */
[----:B------:R-:W-:-:S04]  /*8bd0*/  IMAD.MOV.U32 R4, RZ, RZ, R10 ;  /* 0x000000ffff047224 */ /* 0x000fc800078e000a */
[----:B------:R-:W-:-:S04]  /*8be0*/  IMAD.WIDE.U32 R4, R0, c[0x0][0x330], R4 ;  /* 0x0000cc0000047a25 */ /* 0x000fc800078e0004 */
[----:B------:R-:W-:Y:S01]  /*8bf0*/  IMAD R0, R0, c[0x0][0x334], R6 ;  /* 0x0000cd0000007a24 */ /* 0x000fe200078e0206 */
[----:B------:R-:W-:-:S04]  /*8c00*/  LEA R6, P0, R4, c[0x0][0x318], 0x1 ;  /* 0x0000c60004067a11 */ /* 0x000fc800078008ff */
[----:B------:R-:W-:-:S04]  /*8c10*/  IADD3 R0, R5, R0, RZ ;  /* 0x0000000005007210 */ /* 0x000fc80007ffe0ff */
[----:B------:R-:W-:-:S05]  /*8c20*/  LEA.HI.X R7, R4, c[0x0][0x31c], R0, 0x1, P0 ;  /* 0x0000c70004077a11 */ /* 0x000fca00000f0c00 */
[----:B----4-:R2:W-:Y:S02]  /*8c30*/  STG.E.128 [R6.64], R28 ;  /* 0x0000001c06007986 */ /* 0x0105e4000c101d0e */
.L_x_1316:
[----:B------:R-:W-:Y:S05]  /*8c40*/  BSYNC B0 ;  /* 0x0000000000007941 */ /* 0x000fea0003800000 */
.L_x_1315:
        /* <DEDUP_REMOVED lines=10> */
[----:B--2---:R-:W-:-:S04]  /*8cf0*/  IMAD.WIDE.U32 R6, R0, c[0x0][0x330], R4 ;  /* 0x0000cc0000067a25 */ /* 0x004fc800078e0004 */
[----:B------:R-:W-:Y:S01]  /*8d00*/  IMAD R0, R0, c[0x0][0x334], R8 ;  /* 0x0000cd0000007a24 */ /* 0x000fe200078e0208 */
[----:B------:R-:W-:-:S04]  /*8d10*/  LEA R4, P4, R6, c[0x0][0x318], 0x1 ;  /* 0x0000c60006047a11 */ /* 0x000fc800078808ff */
[----:B------:R-:W-:-:S04]  /*8d20*/  IADD3 R0, R7, R0, RZ ;  /* 0x0000000007007210 */ /* 0x000fc80007ffe0ff */
[----:B------:R-:W-:-:S05]  /*8d30*/  LEA.HI.X R5, R6, c[0x0][0x31c], R0, 0x1, P4 ;  /* 0x0000c70006057a11 */ /* 0x000fca00020f0c00 */
[----:B-1----:R1:W-:Y:S02]  /*8d40*/  STG.E.128 [R4.64], R32 ;  /* 0x0000002004007986 */ /* 0x0023e4000c101d0e */
.L_x_1318:
[----:B------:R-:W-:Y:S05]  /*8d50*/  BSYNC B0 ;  /* 0x0000000000007941 */ /* 0x000fea0003800000 */
.L_x_1317:
[----:B------:R-:W-:Y:S01]  /*8d60*/  IMAD R0, R23, c[0x0][0x308], RZ ;  /* 0x0000c20017007a24 */ /* 0x000fe200078e02ff */
[----:B------:R-:W-:Y:S01]  /*8d70*/  ISETP.GE.OR P3, PT, R12, c[0x0][0x2f4], P3 ;  /* 0x0000bd000c007a0c */ /* 0x000fe20001f66670 */
[C---:B--2---:R-:W-:Y:S01]  /*8d80*/  IMAD.WIDE.U32 R6, R22.reuse, c[0x0][0x308], R12 ;  /* 0x0000c20016067a25 */ /* 0x044fe200078e000c */
[----:B------:R-:W-:Y:S03]  /*8d90*/  BSSY B0, `(.L_x_1319) ;  /* 0x0000010000007945 */ /* 0x000fe60003800000 */
[----:B------:R-:W-:Y:S02]  /*8da0*/  IMAD R0, R22, c[0x0][0x30c], R0 ;  /* 0x0000c30016007a24 */ /* 0x000fe400078e0200 */
[----:B-1----:R-:W-:-:S03]  /*8db0*/  IMAD R4, R21, c[0x0][0x310], RZ ;  /* 0x0000c40015047a24 */ /* 0x002fc600078e02ff */
        /* <DEDUP_REMOVED lines=13> */
.L_x_1320:
[----:B------:R-:W-:Y:S05]  /*8e90*/  BSYNC B0 ;  /* 0x0000000000007941 */ /* 0x000fea0003800000 */
.L_x_1319:
        /* <DEDUP_REMOVED lines=14> */
.L_x_1322:
[----:B------:R-:W-:Y:S05]  /*8f80*/  BSYNC B0 ;  /* 0x0000000000007941 */ /* 0x000fea0003800000 */
.L_x_1321:
        /* <DEDUP_REMOVED lines=14> */
.L_x_1324:
[----:B------:R-:W-:Y:S05]  /*9070*/  BSYNC B0 ;  /* 0x0000000000007941 */ /* 0x000fea0003800000 */
.L_x_1323:
        /* <DEDUP_REMOVED lines=14> */
.L_x_1309:
[----:B-----5:R-:W2:Y:S01]  /*9160*/  LDL R9, [R1+0x64] ;  /* 0x0000640001097983 */ /* 0x020ea20000100800 */
[----:B------:R-:W-:Y:S01]  /*9170*/  ISETP.NE.U32.AND P1, PT, RZ, c[0x0][0x358], PT ;  /* 0x0000d600ff007a0c */ /* 0x000fe20003f25070 */
[----:B------:R-:W-:Y:S01]  /*9180*/  IMAD.MOV.U32 R2, RZ, RZ, 0x4 ;  /* 0x00000004ff027424 */ /* 0x000fe200078e00ff */
[----:B------:R-:W-:Y:S02]  /*9190*/  ISETP.NE.U32.AND P0, PT, RZ, c[0x0][0x360], PT ;  /* 0x0000d800ff007a0c */ /* 0x000fe40003f05070 */
[----:B------:R-:W-:Y:S02]  /*91a0*/  ISETP.NE.AND.EX P1, PT, RZ, c[0x0][0x35c], PT, P1 ;  /* 0x0000d700ff007a0c */ /* 0x000fe40003f25310 */
[----:B------:R-:W-:Y:S01]  /*91b0*/  ISETP.NE.AND.EX P0, PT, RZ, c[0x0][0x364], PT, P0 ;  /* 0x0000d900ff007a0c */ /* 0x000fe20003f05300 */
[----:B--2---:R-:W-:-:S10]  /*91c0*/  IMAD.WIDE R4, R9, R2, c[0x0][0x358] ;  /* 0x0000d60009047625 */ /* 0x004fd400078e0202 */
[----:B-1----:R-:W2:Y:S01]  /*91d0*/  @P1 LDG.E R0, [R4.64] ;  /* 0x0000000e04001981 */ /* 0x002ea2000c1e1900 */
        /* <DEDUP_REMOVED lines=10> */
[----:B--2--5:R-:W-:-:S03]  /*9280*/  IADD3 R8, -R0, R4, RZ ;  /* 0x0000000400087210 */ /* 0x024fc60007ffe1ff */
.L_x_1325:
[----:B------:R-:W1:Y:S01]  /*9290*/  S2R R4, SR_TID.X ;  /* 0x0000000000047919 */ /* 0x000e620000002100 */
[----:B-----5:R-:W-:Y:S01]  /*92a0*/  IADD3 R15, R8, -UR13, RZ ;  /* 0x8000000d080f7c10 */ /* 0x020fe2000fffe0ff */
[----:B------:R-:W-:Y:S01]  /*92b0*/  BSSY B0, `(.L_x_1326) ;  /* 0x0000024000007945 */ /* 0x000fe20003800000 */
[----:B------:R-:W-:Y:S01]  /*92c0*/  SEL R16, R9, RZ, !P1 ;  /* 0x000000ff09107207 */ /* 0x000fe20004800000 */
[----:B------:R-:W2:Y:S01]  /*92d0*/  S2R R18, SR_CTAID.Y ;  /* 0x0000000000127919 */ /* 0x000ea20000002600 */
[----:B-1----:R-:W-:-:S04]  /*92e0*/  SHF.R.S32.HI R0, RZ, 0x1f, R4 ;  /* 0x0000001fff007819 */ /* 0x002fc80000011404 */
[----:B------:R-:W-:Y:S02]  /*92f0*/  LEA.HI R0, R0, R4, RZ, 0x3 ;  /* 0x0000000400007211 */ /* 0x000fe400078f18ff */
[----:B--2---:R-:W-:Y:S02]  /*9300*/  SHF.R.S32.HI R19, RZ, 0x1f, R18 ;  /* 0x0000001fff137819 */ /* 0x004fe40000011412 */
[----:B------:R-:W-:Y:S02]  /*9310*/  LOP3.LUT R10, R0, 0x1ffffff8, RZ, 0xc0, !PT ;  /* 0x1ffffff8000a7812 */ /* 0x000fe400078ec0ff */
[----:B------:R-:W-:Y:S01]  /*9320*/  SHF.R.S32.HI R14, RZ, 0x3, R0 ;  /* 0x00000003ff0e7819 */ /* 0x000fe20000011400 */
[----:B------:R-:W-:Y:S02]  /*9330*/  IMAD R5, R19, c[0x0][0x308], RZ ;  /* 0x0000c20013057a24 */ /* 0x000fe400078e02ff */
[----:B------:R-:W-:Y:S01]  /*9340*/  IMAD.IADD R10, R4, 0x1, -R10 ;  /* 0x00000001040a7824 */ /* 0x000fe200078e0a0a */
[----:B------:R-:W-:Y:S01]  /*9350*/  IADD3 R2, P0, R14, R2, RZ ;  /* 0x000000020e027210 */ /* 0x000fe20007f1e0ff */
[----:B------:R-:W-:Y:S01]  /*9360*/  IMAD R0, R18, c[0x0][0x30c], R5 ;  /* 0x0000c30012007a24 */ /* 0x000fe200078e0205 */
[----:B------:R-:W-:Y:S01]  /*9370*/  ISETP.GE.AND P3, PT, R14, R15, PT ;  /* 0x0000000f0e00720c */ /* 0x000fe20003f66270 */
[----:B------:R-:W-:Y:S01]  /*9380*/  IMAD.SHL.U32 R10, R10, 0x8, RZ ;  /* 0x000000080a0a7824 */ /* 0x000fe200078e00ff */
[----:B------:R-:W-:-:S02]  /*9390*/  SHF.R.S32.HI R4, RZ, 0x1f, R9 ;  /* 0x0000001fff047819 */ /* 0x000fc40000011409 */
[----:B------:R-:W-:Y:S02]  /*93a0*/  LEA.HI.X.SX32 R3, R14, R3, 0x1, P0 ;  /* 0x000000030e037211 */ /* 0x000fe400000f0eff */
[--C-:B------:R-:W-:Y:S02]  /*93b0*/  SHF.R.S32.HI R11, RZ, 0x1f, R10.reuse ;  /* 0x0000001fff0b7819 */ /* 0x100fe4000001140a */
[----:B------:R-:W-:Y:S02]  /*93c0*/  ISETP.GE.OR P0, PT, R10, c[0x0][0x2f4], P3 ;  /* 0x0000bd000a007a0c */ /* 0x000fe40001f06670 */
[----:B------:R-:W-:Y:S01]  /*93d0*/  SEL R17, R4, RZ, !P1 ;  /* 0x000000ff04117207 */ /* 0x000fe20004800000 */
[----:B------:R-:W-:-:S04]  /*93e0*/  IMAD.WIDE.U32 R6, R18, c[0x0][0x308], R10 ;  /* 0x0000c20012067a25 */ /* 0x000fc800078e000a */
[----:B------:R-:W-:Y:S02]  /*93f0*/  IMAD.IADD R7, R7, 0x1, R0 ;  /* 0x0000000107077824 */ /* 0x000fe400078e0200 */
[----:B------:R-:W-:Y:S02]  /*9400*/  IMAD R0, R17, c[0x0][0x310], RZ ;  /* 0x0000c40011007a24 */ /* 0x000fe400078e02ff */
[----:B------:R-:W-:Y:S02]  /*9410*/  IMAD.U32 R4, RZ, RZ, UR8 ;  /* 0x00000008ff047e24 */ /* 0x000fe4000f8e00ff */
[C---:B------:R-:W-:Y:S02]  /*9420*/  IMAD R0, R16.reuse, c[0x0][0x314], R0 ;  /* 0x0000c50010007a24 */ /* 0x040fe400078e0200 */
[----:B------:R-:W-:-:S04]  /*9430*/  IMAD.WIDE.U32 R6, R16, c[0x0][0x310], R6 ;  /* 0x0000c40010067a25 */ /* 0x000fc800078e0006 */
[----:B------:R-:W-:-:S04]  /*9440*/  IMAD.WIDE R2, R4, 0x80, R2 ;  /* 0x0000008004027825 */ /* 0x000fc800078e0202 */
        /* <DEDUP_REMOVED lines=10> */
.L_x_1327:
[----:B------:R-:W-:Y:S05]  /*94f0*/  BSYNC B0 ;  /* 0x0000000000007941 */ /* 0x000fea0003800000 */
.L_x_1326:
        /* <DEDUP_REMOVED lines=16> */
.L_x_1329:
[----:B------:R-:W-:Y:S05]  /*9600*/  BSYNC B0 ;  /* 0x0000000000007941 */ /* 0x000fea0003800000 */
.L_x_1328:
        /* <DEDUP_REMOVED lines=16> */
.L_x_1331:
[----:B------:R-:W-:Y:S05]  /*9710*/  BSYNC B0 ;  /* 0x0000000000007941 */ /* 0x000fea0003800000 */
.L_x_1330:
        /* <DEDUP_REMOVED lines=15> */
.L_x_1333:
[----:B------:R-:W-:Y:S05]  /*9810*/  BSYNC B0 ;  /* 0x0000000000007941 */ /* 0x000fea0003800000 */
.L_x_1332:
        /* <DEDUP_REMOVED lines=19> */
.L_x_1335:
[----:B------:R-:W-:Y:S05]  /*9950*/  BSYNC B0 ;  /* 0x0000000000007941 */ /* 0x000fea0003800000 */
.L_x_1334:
        /* <DEDUP_REMOVED lines=14> */
.L_x_1337:
[----:B------:R-:W-:Y:S05]  /*9a40*/  BSYNC B0 ;  /* 0x0000000000007941 */ /* 0x000fea0003800000 */
.L_x_1336:
        /* <DEDUP_REMOVED lines=14> */
.L_x_1339:
[----:B------:R-:W-:Y:S05]  /*9b30*/  BSYNC B0 ;  /* 0x0000000000007941 */ /* 0x000fea0003800000 */
.L_x_1338:
        /* <DEDUP_REMOVED lines=13> */
.L_x_1340:
        /* <DEDUP_REMOVED lines=15> */
.L_x_1840:


//--------------------- .text._ZN7cutlass13device_kernelIN5flash19enable_sm80_to_sm89INS1_16FlashAttnBwdSm80INS1_25CollectiveMainloopBwdSm80ILi2ELi2EN4cute5tupleIJNS5_1CILi128EEES8_NS7_ILi64EEEEEENS_6half_tEfNS_4arch4Sm80ELb0ELb1ELb0ELb1ELb1ELb0ELb0ELb0ELi2ELi4ELi4ELi4ELb0EEENS1_21CollectiveEpilogueBwdISA_SB_SD_Li256ELb1ELb0ELi2EEENS1_19SingleTileSchedulerILb1ELb0ELb0ELi128EEEEEEEEEvNT_6ParamsE --------------------------
	.section	.text._ZN7cutlass13device_kernelIN5flash19enable_sm80_to_sm89INS1_16FlashAttnBwdSm80INS1_25CollectiveMainloopBwdSm80ILi2ELi2EN4cute5tupleIJNS5_1CILi128EEES8_NS7_ILi64EEEEEENS_6half_tEfNS_4arch4Sm80ELb0ELb1ELb0ELb1ELb1ELb0ELb0ELb0ELi2ELi4ELi4ELi4ELb0EEENS1_21CollectiveEpilogueBwdISA_SB_SD_Li256ELb1ELb0ELi2EEENS1_19SingleTileSchedulerILb1ELb0ELb0ELi128EEEEEEEEEvNT_6ParamsE,"ax",@progbits
	.sectioninfo	@"SHI_REGISTERS=255"
	.align	128
.text._ZN7cutlass13device_kernelIN5flash19enable_sm80_to_sm89INS1_16FlashAttnBwdSm80INS1_25CollectiveMainloopBwdSm80ILi2ELi2EN4cute5tupleIJNS5_1CILi128EEES8_NS7_ILi64EEEEEENS_6half_tEfNS_4arch4Sm80ELb0ELb1ELb0ELb1ELb1ELb0ELb0ELb0ELi2ELi4ELi4ELi4ELb0EEENS1_21CollectiveEpilogueBwdISA_SB_SD_Li256ELb1ELb0ELi2EEENS1_19SingleTileSchedulerILb1ELb0ELb0ELi128EEEEEEEEEvNT_6ParamsE:
        .type           _ZN7cutlass13device_kernelIN5flash19enable_sm80_to_sm89INS1_16FlashAttnBwdSm80INS1_25CollectiveMainloopBwdSm80ILi2ELi2EN4cute5tupleIJNS5_1CILi128EEES8_NS7_ILi64EEEEEENS_6half_tEfNS_4arch4Sm80ELb0ELb1ELb0ELb1ELb1ELb0ELb0ELb0ELi2ELi4ELi4ELi4ELb0EEENS1_21CollectiveEpilogueBwdISA_SB_SD_Li256ELb1ELb0ELi2EEENS1_19SingleTileSchedulerILb1ELb0ELb0ELi128EEEEEEEEEvNT_6ParamsE,@function
        .size           _ZN7cutlass13device_kernelIN5flash19enable_sm80_to_sm89INS1_16FlashAttnBwdSm80INS1_25CollectiveMainloopBwdSm80ILi2ELi2EN4cute5tupleIJNS5_1CILi128EEES8_NS7_ILi64EEEEEENS_6half_tEfNS_4arch4Sm80ELb0ELb1ELb0ELb1ELb1ELb0ELb0ELb0ELi2ELi4ELi4ELi4ELb0EEENS1_21CollectiveEpilogueBwdISA_SB_SD_Li256ELb1ELb0ELi2EEENS1_19SingleTileSchedulerILb1ELb0ELb0ELi128EEEEEEEEEvNT_6ParamsE,(.L_x_1841 - _ZN7cutlass13device_kernelIN5flash19enable_sm80_to_sm89INS1_16FlashAttnBwdSm80INS1_25CollectiveMainloopBwdSm80ILi2ELi2EN4cute5tupleIJNS5_1CILi128EEES8_NS7_ILi64EEEEEENS_6half_tEfNS_4arch4Sm80ELb0ELb1ELb0ELb1ELb1ELb0ELb0ELb0ELi2ELi4ELi4ELi4ELb0EEENS1_21CollectiveEpilogueBwdISA_SB_SD_Li256ELb1ELb0ELi2EEENS1_19SingleTileSchedulerILb1ELb0ELb0ELi128EEEEEEEEEvNT_6ParamsE)
        .other          _ZN7cutlass13device_kernelIN5flash19enable_sm80_to_sm89INS1_16FlashAttnBwdSm80INS1_25CollectiveMainloopBwdSm80ILi2ELi2EN4cute5tupleIJNS5_1CILi128EEES8_NS7_ILi64EEEEEENS_6half_tEfNS_4arch4Sm80ELb0ELb1ELb0ELb1ELb1ELb0ELb0ELb0ELi2ELi4ELi4ELi4ELb0EEENS1_21CollectiveEpilogueBwdISA_SB_SD_Li256ELb1ELb0ELi2EEENS1_19SingleTileSchedulerILb1ELb0ELb0ELi128EEEEEEEEEvNT_6ParamsE,@"STO_CUDA_ENTRY STV_DEFAULT"
_ZN7cutlass13device_kernelIN5flash19enable_sm80_to_sm89INS1_16FlashAttnBwdSm80INS1_25CollectiveMainloopBwdSm80ILi2ELi2EN4cute5tupleIJNS5_1CILi128EEES8_NS7_ILi64EEEEEENS_6half_tEfNS_4arch4Sm80ELb0ELb1ELb0ELb1ELb1ELb0ELb0ELb0ELi2ELi4ELi4ELi4ELb0EEENS1_21CollectiveEpilogueBwdISA_SB_SD_Li256ELb1ELb0ELi2EEENS1_19SingleTileSchedulerILb1ELb0ELb0ELi128EEEEEEEEEvNT_6ParamsE:
        /* <DEDUP_REMOVED lines=18> */
.L_x_1342:
        /* <DEDUP_REMOVED lines=8> */
.L_x_1344:
[----:B------:R-:W-:Y:S02]  /*01a0*/  MOV R0, c[0x0][0x3a4] ;  /* 0x0000e90000007a02 */ /* 0x000fe40000000f00 */
.L_x_1343:
[----:B------:R-:W-:-:S06]  /*01b0*/  USHF.L.U32 UR13, UR8, 0x7, URZ ;  /* 0x00000007080d7899 */ /* 0x000fcc000800063f */
[----:B-----5:R-:W-:-:S04]  /*01c0*/  ISETP.LE.AND P0, PT, R0, UR13, PT ;  /* 0x0000000d00007c0c */ /* 0x020fc8000bf03270 */
[----:B------:R-:W-:-:S05]  /*01d0*/  SEL R0, R5, 0xffffffff, !P0 ;  /* 0xffffffff05007807 */ /* 0x000fca0004000000 */
[----:B------:R2:W-:Y:S01]  /*01e0*/  STL [R1+0x64], R0 ;  /* 0x0000640001007387 */ /* 0x0005e20000100800 */
[----:B------:R-:W-:Y:S05]  /*01f0*/  BRA `(.L_x_1345) ;  /* 0x0000012000007947 */ /* 0x000fea0003800000 */
.L_x_1341:
[----:B--2-4-:R-:W-:-:S04]  /*0200*/  ISETP.NE.U32.AND P0, PT, RZ, c[0x0][0x3c0], PT ;  /* 0x0000f000ff007a0c */ /* 0x014fc80003f05070 */
[----:B------:R-:W-:-:S13]  /*0210*/  ISETP.NE.AND.EX P0, PT, RZ, c[0x0][0x3c4], PT, P0 ;  /* 0x0000f100ff007a0c */ /* 0x000fda0003f05300 */
[----:B------:R-:W-:Y:S05]  /*0220*/  @!P0 BRA `(.L_x_1346) ;  /* 0x0000002000008947 */ /* 0x000fea0003800000 */
[----:B------:R1:W5:Y:S01]  /*0230*/  LDG.E R0, [R2.64] ;  /* 0x0000000e02007981 */ /* 0x000362000c1e1900 */
[----:B------:R-:W-:Y:S05]  /*0240*/  BRA `(.L_x_1347) ;  /* 0x0000009000007947 */ /* 0x000fea0003800000 */
.L_x_1346:
        /* <DEDUP_REMOVED lines=8> */
.L_x_1348:
[----:B------:R-:W-:Y:S02]  /*02d0*/  MOV R0, c[0x0][0x3a4] ;  /* 0x0000e90000007a02 */ /* 0x000fe40000000f00 */
.L_x_1347:
[----:B------:R-:W-:-:S06]  /*02e0*/  USHF.L.U32 UR13, UR8, 0x7, URZ ;  /* 0x00000007080d7899 */ /* 0x000fcc000800063f */
[----:B-----5:R-:W-:-:S04]  /*02f0*/  ISETP.LE.AND P0, PT, R0, UR13, PT ;  /* 0x0000000d00007c0c */ /* 0x020fc8000bf03270 */
[----:B------:R-:W-:-:S05]  /*0300*/  SEL R0, R5, 0xffffffff, !P0 ;  /* 0xffffffff05007807 */ /* 0x000fca0004000000 */
[----:B------:R2:W-:Y:S04]  /*0310*/  STL [R1+0x64], R0 ;  /* 0x0000640001007387 */ /* 0x0005e80000100800 */
.L_x_1345:
        /* <DEDUP_REMOVED lines=32> */
.L_x_1349:
[----:B-1-3--:R-:W-:-:S04]  /*0520*/  ISETP.NE.U32.AND P1, PT, RZ, c[0x0][0x2e0], PT ;  /* 0x0000b800ff007a0c */ /* 0x00afc80003f25070 */
[----:B------:R-:W-:-:S13]  /*0530*/  ISETP.NE.AND.EX P1, PT, RZ, c[0x0][0x2e4], PT, P1 ;  /* 0x0000b900ff007a0c */ /* 0x000fda0003f25310 */
[----:B------:R-:W-:Y:S05]  /*0540*/  @!P1 BRA `(.L_x_1350) ;  /* 0x0000004000009947 */ /* 0x000fea0003800000 */
[----:B------:R-:W-:-:S05]  /*0550*/  IMAD.WIDE R2, R39, R10, c[0x0][0x2e0] ;  /* 0x0000b80027027625 */ /* 0x000fca00078e020a */
[----:B------:R-:W2:Y:S02]  /*0560*/  LDG.E R0, [R2.64] ;  /* 0x0000000e02007981 */ /* 0x000ea4000c1e1900 */
[----:B--2---:R1:W2:Y:S01]  /*0570*/  R2UR UR11, R0 ;  /* 0x00000000000b73c2 */ /* 0x0042a200000e0000 */
[----:B------:R-:W-:Y:S05]  /*0580*/  BRA `(.L_x_1351) ;  /* 0x0000006000007947 */ /* 0x000fea0003800000 */
.L_x_1350:
[----:B------:R-:W-:Y:S05]  /*0590*/  @!P5 BRA `(.L_x_1351) ;  /* 0x000000500000d947 */ /* 0x000fea0003800000 */
[----:B------:R-:W2:Y:S04]  /*05a0*/  LDG.E R2, [R4.64] ;  /* 0x0000000e04027981 */ /* 0x000ea8000c1e1900 */
[----:B------:R-:W3:Y:S01]  /*05b0*/  LDG.E R0, [R4.64+0x4] ;  /* 0x0000040e04007981 */ /* 0x000ee2000c1e1900 */
[----:B--2---:R-:W1:Y:S08]  /*05c0*/  R2UR UR11, R2 ;  /* 0x00000000020b73c2 */ /* 0x004e7000000e0000 */
[----:B---3--:R-:W1:Y:S02]  /*05d0*/  R2UR UR4, R0 ;  /* 0x00000000000473c2 */ /* 0x008e6400000e0000 */
[----:B-1----:R-:W-:-:S06]  /*05e0*/  UIADD3 UR11, -UR11, UR4, URZ ;  /* 0x000000040b0b7290 */ /* 0x002fcc000fffe13f */
.L_x_1351:
        /* <DEDUP_REMOVED lines=15> */
.L_x_1352:
        /* <DEDUP_REMOVED lines=388> */
.L_x_1355:
[----:B---3--:R-:W-:Y:S05]  /*1f20*/  BSYNC B0 ;  /* 0x0000000000007941 */ /* 0x008fea0003800000 */
.L_x_1354:
        /* <DEDUP_REMOVED lines=117> */
.L_x_1374:
        /* <DEDUP_REMOVED lines=126> */
.L_x_1358:
[----:B------:R-:W-:Y:S04]  /*2e60*/  MOV R134, 0x1 ;  /* 0x0000000100867802 */ /* 0x000fe80000000f00 */
[----:B------:R-:W-:Y:S11]  /*2e70*/  ISETP.NE.AND P0, PT, R134, c[0x0][0x2a8], PT ;  /* 0x0000aa0086007a0c */ /* 0x000ff60003f05270 */
[----:B------:R-:W-:Y:S02]  /*2e80*/  @!UPT UIADD3 URZ, URZ, URZ, URZ ;  /* 0x0000003f3f3ff290 */ /* 0x000fe4000fffe03f */
[----:B------:R-:W-:Y:S05]  /*2e90*/  @P0 IMAD.HI.U32 R134, R133, c[0x0][0x2ac], RZ ;  /* 0x0000ab0085860a27 */ /* 0x000fea00078e00ff */
[----:B------:R-:W-:Y:S02]  /*2ea0*/  @P0 SHF.R.U32.HI R133, RZ, c[0x0][0x2b0], R134 ;  /* 0x0000ac00ff850a19 */ /* 0x000fe40000011686 */
.L_x_1359:
[----:B------:R-:W-:Y:S05]  /*2eb0*/  BSYNC B0 ;  /* 0x0000000000007941 */ /* 0x000fea0003800000 */
.L_x_1357:
[----:B------:R-:W2:Y:S01]  /*2ec0*/  LDL R135, [R1+0x4] ;  /* 0x0000040001877983 */ /* 0x000ea20000100800 */
[----:B------:R-:W-:Y:S04]  /*2ed0*/  IMAD.MOV.U32 R134, RZ, RZ, c[0x0][0x2a8] ;  /* 0x0000aa00ff867624 */ /* 0x000fe800078e00ff */
[----:B------:R-:W-:Y:S04]  /*2ee0*/  IMAD R133, R133, R134, -UR13 ;  /* 0x8000000d85857e24 */ /* 0x000fe8000f8e0286 */
[----:B--2---:R-:W-:Y:S05]  /*2ef0*/  IMAD.IADD R133, R133, 0x1, -R135 ;  /* 0x0000000185857824 */ /* 0x004fea00078e0a87 */
[----:B------:R-:W-:Y:S02]  /*2f00*/  IADD3 R134, R133, c[0x0][0x2a8], RZ ;  /* 0x0000aa0085867a10 */ /* 0x000fe40007ffe0ff */
[----:B------:R-:W-:Y:S02]  /*2f10*/  IMNMX R191, R191, R133, !PT ;  /* 0x00000085bfbf7217 */ /* 0x000fe40007800200 */
[----:B------:R-:W-:Y:S02]  /*2f20*/  IMNMX R195, R195, R134, PT ;  /* 0x00000086c3c37217 */ /* 0x000fe40003800200 */
.L_x_1356:
        /* <DEDUP_REMOVED lines=19> */
.L_x_1362:
[----:B------:R-:W-:Y:S04]  /*3060*/  MOV R134, 0x1 ;  /* 0x0000000100867802 */ /* 0x000fe80000000f00 */
[----:B------:R-:W-:Y:S11]  /*3070*/  ISETP.NE.AND P0, PT, R134, c[0x0][0x2a8], PT ;  /* 0x0000aa0086007a0c */ /* 0x000ff60003f05270 */
[----:B------:R-:W-:Y:S02]  /*3080*/  @!UPT UIADD3 URZ, URZ, URZ, URZ ;  /* 0x0000003f3f3ff290 */ /* 0x000fe4000fffe03f */
[----:B------:R-:W-:Y:S05]  /*3090*/  @P0 IMAD.HI.U32 R134, R133, c[0x0][0x2ac], RZ ;  /* 0x0000ab0085860a27 */ /* 0x000fea00078e00ff */
[----:B------:R-:W-:Y:S02]  /*30a0*/  @P0 SHF.R.U32.HI R133, RZ, c[0x0][0x2b0], R134 ;  /* 0x0000ac00ff850a19 */ /* 0x000fe40000011686 */
.L_x_1363:
[----:B------:R-:W-:Y:S05]  /*30b0*/  BSYNC B0 ;  /* 0x0000000000007941 */ /* 0x000fea0003800000 */
.L_x_1361:
[----:B------:R-:W2:Y:S01]  /*30c0*/  LDL R135, [R1+0x4] ;  /* 0x0000040001877983 */ /* 0x000ea20000100800 */
[----:B------:R-:W-:Y:S04]  /*30d0*/  IMAD.MOV.U32 R134, RZ, RZ, c[0x0][0x2a8] ;  /* 0x0000aa00ff867624 */ /* 0x000fe800078e00ff */
[----:B------:R-:W-:Y:S04]  /*30e0*/  IMAD R133, R133, R134, -UR13 ;  /* 0x8000000d85857e24 */ /* 0x000fe8000f8e0286 */
[----:B--2---:R-:W-:Y:S05]  /*30f0*/  IMAD.IADD R133, R133, 0x1, -R135 ;  /* 0x0000000185857824 */ /* 0x004fea00078e0a87 */
[----:B------:R-:W-:Y:S02]  /*3100*/  IADD3 R134, R133, c[0x0][0x2a8], RZ ;  /* 0x0000aa0085867a10 */ /* 0x000fe40007ffe0ff */
[----:B------:R-:W-:Y:S02]  /*3110*/  IMNMX R190, R190, R133, !PT ;  /* 0x00000085bebe7217 */ /* 0x000fe40007800200 */
[----:B------:R-:W-:Y:S02]  /*3120*/  IMNMX R194, R194, R134, PT ;  /* 0x00000086c2c27217 */ /* 0x000fe40003800200 */
.L_x_1360:
        /* <DEDUP_REMOVED lines=19> */
.L_x_1366:
[----:B------:R-:W-:Y:S04]  /*3260*/  MOV R134, 0x1 ;  /* 0x0000000100867802 */ /* 0x000fe80000000f00 */
[----:B------:R-:W-:Y:S11]  /*3270*/  ISETP.NE.AND P0, PT, R134, c[0x0][0x2a8], PT ;  /* 0x0000aa0086007a0c */ /* 0x000ff60003f05270 */
[----:B------:R-:W-:Y:S02]  /*3280*/  @!UPT UIADD3 URZ, URZ, URZ, URZ ;  /* 0x0000003f3f3ff290 */ /* 0x000fe4000fffe03f */
[----:B------:R-:W-:Y:S05]  /*3290*/  @P0 IMAD.HI.U32 R134, R133, c[0x0][0x2ac], RZ ;  /* 0x0000ab0085860a27 */ /* 0x000fea00078e00ff */
[----:B------:R-:W-:Y:S02]  /*32a0*/  @P0 SHF.R.U32.HI R133, RZ, c[0x0][0x2b0], R134 ;  /* 0x0000ac00ff850a19 */ /* 0x000fe40000011686 */
.L_x_1367:
[----:B------:R-:W-:Y:S05]  /*32b0*/  BSYNC B0 ;  /* 0x0000000000007941 */ /* 0x000fea0003800000 */
.L_x_1365:
[----:B------:R-:W2:Y:S01]  /*32c0*/  LDL R135, [R1+0x4] ;  /* 0x0000040001877983 */ /* 0x000ea20000100800 */
[----:B------:R-:W-:Y:S04]  /*32d0*/  IMAD.MOV.U32 R134, RZ, RZ, c[0x0][0x2a8] ;  /* 0x0000aa00ff867624 */ /* 0x000fe800078e00ff */
[----:B------:R-:W-:Y:S04]  /*32e0*/  IMAD R133, R133, R134, -UR13 ;  /* 0x8000000d85857e24 */ /* 0x000fe8000f8e0286 */
[----:B--2---:R-:W-:Y:S05]  /*32f0*/  IMAD.IADD R133, R133, 0x1, -R135 ;  /* 0x0000000185857824 */ /* 0x004fea00078e0a87 */
[----:B------:R-:W-:Y:S02]  /*3300*/  IADD3 R134, R133, c[0x0][0x2a8], RZ ;  /* 0x0000aa0085867a10 */ /* 0x000fe40007ffe0ff */
[----:B------:R-:W-:Y:S02]  /*3310*/  IMNMX R192, R192, R133, !PT ;  /* 0x00000085c0c07217 */ /* 0x000fe40007800200 */
[----:B------:R-:W-:Y:S02]  /*3320*/  IMNMX R197, R197, R134, PT ;  /* 0x00000086c5c57217 */ /* 0x000fe40003800200 */
.L_x_1364:
        /* <DEDUP_REMOVED lines=19> */
.L_x_1370:
[----:B------:R-:W-:Y:S04]  /*3460*/  MOV R133, 0x1 ;  /* 0x0000000100857802 */ /* 0x000fe80000000f00 */
[----:B------:R-:W-:Y:S11]  /*3470*/  ISETP.NE.AND P0, PT, R133, c[0x0][0x2a8], PT ;  /* 0x0000aa0085007a0c */ /* 0x000ff60003f05270 */
[----:B------:R-:W-:Y:S02]  /*3480*/  @!UPT UIADD3 URZ, URZ, URZ, URZ ;  /* 0x0000003f3f3ff290 */ /* 0x000fe4000fffe03f */
[----:B------:R-:W-:Y:S05]  /*3490*/  @P0 IMAD.HI.U32 R133, R132, c[0x0][0x2ac], RZ ;  /* 0x0000ab0084850a27 */ /* 0x000fea00078e00ff */
[----:B------:R-:W-:Y:S02]  /*34a0*/  @P0 SHF.R.U32.HI R132, RZ, c[0x0][0x2b0], R133 ;  /* 0x0000ac00ff840a19 */ /* 0x000fe40000011685 */
.L_x_1371:
[----:B------:R-:W-:Y:S05]  /*34b0*/  BSYNC B0 ;  /* 0x0000000000007941 */ /* 0x000fea0003800000 */
.L_x_1369:
[----:B------:R-:W2:Y:S01]  /*34c0*/  LDL R134, [R1+0x4] ;  /* 0x0000040001867983 */ /* 0x000ea20000100800 */
[----:B------:R-:W-:Y:S04]  /*34d0*/  IMAD.MOV.U32 R133, RZ, RZ, c[0x0][0x2a8] ;  /* 0x0000aa00ff857624 */ /* 0x000fe800078e00ff */
[----:B------:R-:W-:Y:S04]  /*34e0*/  IMAD R132, R132, R133, -UR13 ;  /* 0x8000000d84847e24 */ /* 0x000fe8000f8e0285 */
[----:B--2---:R-:W-:Y:S05]  /*34f0*/  IMAD.IADD R132, R132, 0x1, -R134 ;  /* 0x0000000184847824 */ /* 0x004fea00078e0a86 */
[----:B------:R-:W-:Y:S02]  /*3500*/  IADD3 R133, R132, c[0x0][0x2a8], RZ ;  /* 0x0000aa0084857a10 */ /* 0x000fe40007ffe0ff */
[----:B------:R-:W-:Y:S02]  /*3510*/  IMNMX R193, R193, R132, !PT ;  /* 0x00000084c1c17217 */ /* 0x000fe40007800200 */
[----:B------:R-:W-:Y:S02]  /*3520*/  IMNMX R196, R196, R133, PT ;  /* 0x00000085c4c47217 */ /* 0x000fe40003800200 */
.L_x_1368:
        /* <DEDUP_REMOVED lines=70> */
.L_x_1372:
        /* <DEDUP_REMOVED lines=836> */
.L_x_1373:
        /* <DEDUP_REMOVED lines=280> */
.L_x_1353:
        /* <DEDUP_REMOVED lines=119> */
.L_x_1376:
        /* <DEDUP_REMOVED lines=54> */
.L_x_1378:
[----:B------:R-:W-:Y:S05]  /*8a20*/  BSYNC B0 ;  /* 0x0000000000007941 */ /* 0x000fea0003800000 */
.L_x_1377:
        /* <DEDUP_REMOVED lines=16> */
.L_x_1380:
[----:B------:R-:W-:Y:S05]  /*8b30*/  BSYNC B0 ;  /* 0x0000000000007941 */ /* 0x000fea0003800000 */
.L_x_1379:
        /* <DEDUP_REMOVED lines=16> */
.L_x_1382:
[----:B------:R-:W-:Y:S05]  /*8c40*/  BSYNC B0 ;  /* 0x0000000000007941 */ /* 0x000fea0003800000 */
.L_x_1381:
        /* <DEDUP_REMOVED lines=16> */
.L_x_1384:
[----:B------:R-:W-:Y:S05]  /*8d50*/  BSYNC B0 ;  /* 0x0000000000007941 */ /* 0x000fea0003800000 */
.L_x_1383:
        /* <DEDUP_REMOVED lines=19> */
.L_x_1386:
[----:B------:R-:W-:Y:S05]  /*8e90*/  BSYNC B0 ;  /* 0x0000000000007941 */ /* 0x000fea0003800000 */
.L_x_1385:
        /* <DEDUP_REMOVED lines=14> */
.L_x_1388:
[----:B------:R-:W-:Y:S05]  /*8f80*/  BSYNC B0 ;  /* 0x0000000000007941 */ /* 0x000fea0003800000 */
.L_x_1387:
        /* <DEDUP_REMOVED lines=14> */
.L_x_1390:
[----:B------:R-:W-:Y:S05]  /*9070*/  BSYNC B0 ;  /* 0x0000000000007941 */ /* 0x000fea0003800000 */
.L_x_1389:
        /* <DEDUP_REMOVED lines=14> */
.L_x_1375:
        /* <DEDUP_REMOVED lines=19> */
.L_x_1391:
        /* <DEDUP_REMOVED lines=38> */
.L_x_1393:
[----:B------:R-:W-:Y:S05]  /*94f0*/  BSYNC B0 ;  /* 0x0000000000007941 */ /* 0x000fea0003800000 */
.L_x_1392:
        /* <DEDUP_REMOVED lines=16> */
.L_x_1395:
[----:B------:R-:W-:Y:S05]  /*9600*/  BSYNC B0 ;  /* 0x0000000000007941 */ /* 0x000fea0003800000 */
.L_x_1394:
        /* <DEDUP_REMOVED lines=16> */
.L_x_1397:
[----:B------:R-:W-:Y:S05]  /*9710*/  BSYNC B0 ;  /* 0x0000000000007941 */ /* 0x000fea0003800000 */
.L_x_1396:
        /* <DEDUP_REMOVED lines=15> */
.L_x_1399:
[----:B------:R-:W-:Y:S05]  /*9810*/  BSYNC B0 ;  /* 0x0000000000007941 */ /* 0x000fea0003800000 */
.L_x_1398:
        /* <DEDUP_REMOVED lines=19> */
.L_x_1401:
[----:B------:R-:W-:Y:S05]  /*9950*/  BSYNC B0 ;  /* 0x0000000000007941 */ /* 0x000fea0003800000 */
.L_x_1400:
        /* <DEDUP_REMOVED lines=14> */
.L_x_1403:
[----:B------:R-:W-:Y:S05]  /*9a40*/  BSYNC B0 ;  /* 0x0000000000007941 */ /* 0x000fea0003800000 */
.L_x_1402:
        /* <DEDUP_REMOVED lines=14> */
.L_x_1405:
[----:B------:R-:W-:Y:S05]  /*9b30*/  BSYNC B0 ;  /* 0x0000000000007941 */ /* 0x000fea0003800000 */
.L_x_1404:
        /* <DEDUP_REMOVED lines=13> */
.L_x_1406:
        /* <DEDUP_REMOVED lines=15> */
.L_x_1841:


//--------------------- .text._ZN7cutlass13device_kernelIN5flash19enable_sm80_to_sm89INS1_16FlashAttnBwdSm80INS1_25CollectiveMainloopBwdSm80ILi2ELi2EN4cute5tupleIJNS5_1CILi128EEES8_NS7_ILi64EEEEEENS_6half_tEfNS_4arch4Sm80ELb0ELb1ELb0ELb1ELb0ELb0ELb0ELb0ELi2ELi4ELi4ELi4ELb0EEENS1_24CollectiveEpilogueBwdGQAISA_fSD_Li256ELb1ELb0EEENS1_19SingleTileSchedulerILb1ELb0ELb0ELi128EEEEEEEEEvNT_6ParamsE --------------------------
	.section	.text._ZN7cutlass13device_kernelIN5flash19enable_sm80_to_sm89INS1_16FlashAttnBwdSm80INS1_25CollectiveMainloopBwdSm80ILi2ELi2EN4cute5tupleIJNS5_1CILi128EEES8_NS7_ILi64EEEEEENS_6half_tEfNS_4arch4Sm80ELb0ELb1ELb0ELb1ELb0ELb0ELb0ELb0ELi2ELi4ELi4ELi4ELb0EEENS1_24CollectiveEpilogueBwdGQAISA_fSD_Li256ELb1ELb0EEENS1_19SingleTileSchedulerILb1ELb0ELb0ELi128EEEEEEEEEvNT_6ParamsE,"ax",@progbits
	.sectioninfo	@"SHI_REGISTERS=255"
	.align	128
.text._ZN7cutlass13device_kernelIN5flash19enable_sm80_to_sm89INS1_16FlashAttnBwdSm80INS1_25CollectiveMainloopBwdSm80ILi2ELi2EN4cute5tupleIJNS5_1CILi128EEES8_NS7_ILi64EEEEEENS_6half_tEfNS_4arch4Sm80ELb0ELb1ELb0ELb1ELb0ELb0ELb0ELb0ELi2ELi4ELi4ELi4ELb0EEENS1_24CollectiveEpilogueBwdGQAISA_fSD_Li256ELb1ELb0EEENS1_19SingleTileSchedulerILb1ELb0ELb0ELi128EEEEEEEEEvNT_6ParamsE:
        .type           _ZN7cutlass13device_kernelIN5flash19enable_sm80_to_sm89INS1_16FlashAttnBwdSm80INS1_25CollectiveMainloopBwdSm80ILi2ELi2EN4cute5tupleIJNS5_1CILi128EEES8_NS7_ILi64EEEEEENS_6half_tEfNS_4arch4Sm80ELb0ELb1ELb0ELb1ELb0ELb0ELb0ELb0ELi2ELi4ELi4ELi4ELb0EEENS1_24CollectiveEpilogueBwdGQAISA_fSD_Li256ELb1ELb0EEENS1_19SingleTileSchedulerILb1ELb0ELb0ELi128EEEEEEEEEvNT_6ParamsE,@function
        .size           _ZN7cutlass13device_kernelIN5flash19enable_sm80_to_sm89INS1_16FlashAttnBwdSm80INS1_25CollectiveMainloopBwdSm80ILi2ELi2EN4cute5tupleIJNS5_1CILi128EEES8_NS7_ILi64EEEEEENS_6half_tEfNS_4arch4Sm80ELb0ELb1ELb0ELb1ELb0ELb0ELb0ELb0ELi2ELi4ELi4ELi4ELb0EEENS1_24CollectiveEpilogueBwdGQAISA_fSD_Li256ELb1ELb0EEENS1_19SingleTileSchedulerILb1ELb0ELb0ELi128EEEEEEEEEvNT_6ParamsE,(.L_x_1842 - _ZN7cutlass13device_kernelIN5flash19enable_sm80_to_sm89INS1_16FlashAttnBwdSm80INS1_25CollectiveMainloopBwdSm80ILi2ELi2EN4cute5tupleIJNS5_1CILi128EEES8_NS7_ILi64EEEEEENS_6half_tEfNS_4arch4Sm80ELb0ELb1ELb0ELb1ELb0ELb0ELb0ELb0ELi2ELi4ELi4ELi4ELb0EEENS1_24CollectiveEpilogueBwdGQAISA_fSD_Li256ELb1ELb0EEENS1_19SingleTileSchedulerILb1ELb0ELb0ELi128EEEEEEEEEvNT_6ParamsE)
        .other          _ZN7cutlass13device_kernelIN5flash19enable_sm80_to_sm89INS1_16FlashAttnBwdSm80INS1_25CollectiveMainloopBwdSm80ILi2ELi2EN4cute5tupleIJNS5_1CILi128EEES8_NS7_ILi64EEEEEENS_6half_tEfNS_4arch4Sm80ELb0ELb1ELb0ELb1ELb0ELb0ELb0ELb0ELi2ELi4ELi4ELi4ELb0EEENS1_24CollectiveEpilogueBwdGQAISA_fSD_Li256ELb1ELb0EEENS1_19SingleTileSchedulerILb1ELb0ELb0ELi128EEEEEEEEEvNT_6ParamsE,@"STO_CUDA_ENTRY STV_DEFAULT"
_ZN7cutlass13device_kernelIN5flash19enable_sm80_to_sm89INS1_16FlashAttnBwdSm80INS1_25CollectiveMainloopBwdSm80ILi2ELi2EN4cute5tupleIJNS5_1CILi128EEES8_NS7_ILi64EEEEEENS_6half_tEfNS_4arch4Sm80ELb0ELb1ELb0ELb1ELb0ELb0ELb0ELb0ELi2ELi4ELi4ELi4ELb0EEENS1_24CollectiveEpilogueBwdGQAISA_fSD_Li256ELb1ELb0EEENS1_19SingleTileSchedulerILb1ELb0ELb0ELi128EEEEEEEEEvNT_6ParamsE:
        /* <DEDUP_REMOVED lines=18> */
.L_x_1408:
        /* <DEDUP_REMOVED lines=8> */
.L_x_1410:
[----:B------:R-:W-:Y:S02]  /*01a0*/  MOV R0, c[0x0][0x3ac] ;  /* 0x0000eb0000007a02 */ /* 0x000fe40000000f00 */
.L_x_1409:
[----:B------:R-:W-:-:S06]  /*01b0*/  USHF.L.U32 UR13, UR8, 0x7, URZ ;  /* 0x00000007080d7899 */ /* 0x000fcc000800063f */
[----:B-----5:R-:W-:-:S04]  /*01c0*/  ISETP.LE.AND P0, PT, R0, UR13, PT ;  /* 0x0000000d00007c0c */ /* 0x020fc8000bf03270 */
[----:B------:R-:W-:-:S05]  /*01d0*/  SEL R0, R5, 0xffffffff, !P0 ;  /* 0xffffffff05007807 */ /* 0x000fca0004000000 */
[----:B------:R2:W-:Y:S01]  /*01e0*/  STL [R1+0x60], R0 ;  /* 0x0000600001007387 */ /* 0x0005e20000100800 */
[----:B------:R-:W-:Y:S05]  /*01f0*/  BRA `(.L_x_1411) ;  /* 0x0000012000007947 */ /* 0x000fea0003800000 */
.L_x_1407:
[----:B--2-4-:R-:W-:-:S04]  /*0200*/  ISETP.NE.U32.AND P0, PT, RZ, c[0x0][0x3c8], PT ;  /* 0x0000f200ff007a0c */ /* 0x014fc80003f05070 */
[----:B------:R-:W-:-:S13]  /*0210*/  ISETP.NE.AND.EX P0, PT, RZ, c[0x0][0x3cc], PT, P0 ;  /* 0x0000f300ff007a0c */ /* 0x000fda0003f05300 */
[----:B------:R-:W-:Y:S05]  /*0220*/  @!P0 BRA `(.L_x_1412) ;  /* 0x0000002000008947 */ /* 0x000fea0003800000 */
[----:B------:R1:W5:Y:S01]  /*0230*/  LDG.E R0, [R2.64] ;  /* 0x0000000e02007981 */ /* 0x000362000c1e1900 */
[----:B------:R-:W-:Y:S05]  /*0240*/  BRA `(.L_x_1413) ;  /* 0x0000009000007947 */ /* 0x000fea0003800000 */
.L_x_1412:
        /* <DEDUP_REMOVED lines=8> */
.L_x_1414:
[----:B------:R-:W-:Y:S02]  /*02d0*/  MOV R0, c[0x0][0x3ac] ;  /* 0x0000eb0000007a02 */ /* 0x000fe40000000f00 */
.L_x_1413:
[----:B------:R-:W-:-:S06]  /*02e0*/  USHF.L.U32 UR13, UR8, 0x7, URZ ;  /* 0x00000007080d7899 */ /* 0x000fcc000800063f */
[----:B-----5:R-:W-:-:S04]  /*02f0*/  ISETP.LE.AND P0, PT, R0, UR13, PT ;  /* 0x0000000d00007c0c */ /* 0x020fc8000bf03270 */
[----:B------:R-:W-:-:S05]  /*0300*/  SEL R0, R5, 0xffffffff, !P0 ;  /* 0xffffffff05007807 */ /* 0x000fca0004000000 */
[----:B------:R2:W-:Y:S04]  /*0310*/  STL [R1+0x60], R0 ;  /* 0x0000600001007387 */ /* 0x0005e80000100800 */
.L_x_1411:
        /* <DEDUP_REMOVED lines=10> */
[CC--:B-1----:R-:W-:Y:S02]  /*03c0*/  @P1 IMAD.WIDE R2, R39.reuse, R10.reuse, c[0x0][0x2d8] ;  /* 0x0000b60027021625 */ /* 0x0c2fe400078e020a */
[----:B--2---:R-:W2:Y:S04]  /*03d0*/  @P0 LDG.E R0, [R4.64] ;  /* 0x0000000e04000981 */ /* 0x004ea8000c1e1900 */
[----:B------:R1:W3:Y:S04]  /*03e0*/  @P1 LDG.E R8, [R2.64] ;  /* 0x0000000e02081981 */ /* 0x0002e8000c1e1900 */
[----:B------:R-:W4:Y:S01]  /*03f0*/  @P0 LDG.E R7, [R4.64] ;  /* 0x0000000e04070981 */ /* 0x000f22000c1e1900 */
[----:B-1----:R-:W-:-:S05]  /*0400*/  IMAD.WIDE R2, R39, R10, c[0x0][0x2d0] ;  /* 0x0000b40027027625 */ /* 0x002fca00078e020a */
[----:B------:R-:W5:Y:S01]  /*0410*/  @P5 LDG.E R6, [R2.64] ;  /* 0x0000000e02065981 */ /* 0x000f62000c1e1900 */
[----:B------:R-:W-:Y:S01]  /*0420*/  ULDC UR12, c[0x0][0x168] ;  /* 0x00005a00000c7ab9 */ /* 0x000fe20000000800 */
[----:B------:R-:W-:Y:S01]  /*0430*/  CS2R R12, SRZ ;  /* 0x00000000000c7805 */ /* 0x000fe2000001ff00 */
[----:B------:R-:W-:Y:S01]  /*0440*/  ULDC UR11, c[0x0][0x198] ;  /* 0x00006600000b7ab9 */ /* 0x000fe20000000800 */
[----:B------:R-:W-:Y:S02]  /*0450*/  IMAD.MOV.U32 R35, RZ, RZ, RZ ;  /* 0x000000ffff237224 */ /* 0x000fe400078e00ff */
        /* <DEDUP_REMOVED lines=17> */
.L_x_1415:
[----:B--2---:R-:W-:-:S04]  /*0570*/  ISETP.NE.U32.AND P1, PT, RZ, c[0x0][0x2e0], PT ;  /* 0x0000b800ff007a0c */ /* 0x004fc80003f25070 */
[----:B------:R-:W-:-:S13]  /*0580*/  ISETP.NE.AND.EX P1, PT, RZ, c[0x0][0x2e4], PT, P1 ;  /* 0x0000b900ff007a0c */ /* 0x000fda0003f25310 */
[----:B------:R-:W-:Y:S05]  /*0590*/  @!P1 BRA `(.L_x_1416) ;  /* 0x0000004000009947 */ /* 0x000fea0003800000 */
[----:B------:R-:W-:-:S05]  /*05a0*/  IMAD.WIDE R2, R39, R10, c[0x0][0x2e0] ;  /* 0x0000b80027027625 */ /* 0x000fca00078e020a */
[----:B------:R-:W2:Y:S02]  /*05b0*/  LDG.E R0, [R2.64] ;  /* 0x0000000e02007981 */ /* 0x000ea4000c1e1900 */
[----:B--2---:R1:W2:Y:S01]  /*05c0*/  R2UR UR11, R0 ;  /* 0x00000000000b73c2 */ /* 0x0042a200000e0000 */
[----:B------:R-:W-:Y:S05]  /*05d0*/  BRA `(.L_x_1417) ;  /* 0x0000006000007947 */ /* 0x000fea0003800000 */
.L_x_1416:
[----:B------:R-:W-:Y:S05]  /*05e0*/  @!P5 BRA `(.L_x_1417) ;  /* 0x000000500000d947 */ /* 0x000fea0003800000 */
[----:B------:R1:W2:Y:S04]  /*05f0*/  LDG.E R0, [R2.64] ;  /* 0x0000000e02007981 */ /* 0x0002a8000c1e1900 */
[----:B-1----:R-:W3:Y:S01]  /*0600*/  LDG.E R2, [R2.64+0x4] ;  /* 0x0000040e02027981 */ /* 0x002ee2000c1e1900 */
[----:B--2---:R-:W1:Y:S08]  /*0610*/  R2UR UR11, R0 ;  /* 0x00000000000b73c2 */ /* 0x004e7000000e0000 */
[----:B---3--:R-:W1:Y:S02]  /*0620*/  R2UR UR4, R2 ;  /* 0x00000000020473c2 */ /* 0x008e6400000e0000 */
[----:B-1----:R-:W-:-:S06]  /*0630*/  UIADD3 UR11, -UR11, UR4, URZ ;  /* 0x000000040b0b7290 */ /* 0x002fcc000fffe13f */
.L_x_1417:
        /* <DEDUP_REMOVED lines=15> */
.L_x_1418:
        /* <DEDUP_REMOVED lines=44> */
[----:B-1----:R-:W-:Y:S01]  /*09f0*/  IMAD.MOV.U32 R0, RZ, RZ, c[0x0][0x248] ;  /* 0x00009200ff007624 */ /* 0x002fe200078e00ff */
[--C-:B------:R-:W-:Y:S01]  /*0a00*/  SHF.R.S32.HI R33, RZ, 0x1f, R22.reuse ;  /* 0x0000001fff217819 */ /* 0x100fe20000011416 */
[----:B------:R-:W-:Y:S01]  /*0a10*/  UIADD3 UR16, -UR13, UR11, URZ ;  /* 0x0000000b0d107290 */ /* 0x000fe2000fffe13f */
[----:B------:R-:W-:Y:S01]  /*0a20*/  SHF.R.S32.HI R23, RZ, 0x1f, R22 ;  /* 0x0000001fff177819 */ /* 0x000fe20000011416 */
[----:B------:R-:W-:Y:S01]  /*0a30*/  IMAD.SHL.U32 R14, R22, 0x4, RZ ;  /* 0x00000004160e7824 */ /* 0x000fe200078e00ff */
[----:B------:R-:W-:Y:S01]  /*0a40*/  ISETP.NE.AND P3, PT, R0, 0x1, PT ;  /* 0x000000010000780c */ /* 0x000fe20003f65270 */
[----:B------:R-:W-:Y:S01]  /*0a50*/  IMAD.MOV.U32 R10, RZ, RZ, R16 ;  /* 0x000000ffff0a7224 */ /* 0x000fe200078e0010 */
[----:B------:R-:W-:Y:S01]  /*0a60*/  LEA.HI R4, R33, R22, RZ, 0x3 ;  /* 0x0000001621047211 */ /* 0x000fe200078f18ff */
[----:B------:R-:W-:Y:S01]  /*0a70*/  IMAD.WIDE.U32 R2, R16, c[0x0][0x238], R22 ;  /* 0x00008e0010027a25 */ /* 0x000fe200078e0016 */
[----:B------:R-:W-:Y:S01]  /*0a80*/  SHF.R.S32.HI R11, RZ, 0x1f, R16 ;  /* 0x0000001fff0b7819 */ /* 0x000fe20000011410 */
[----:B------:R-:W-:Y:S01]  /*0a90*/  ULDC.64 UR4, c[0x0][0x1d8] ;  /* 0x0000760000047ab9 */ /* 0x000fe20000000a00 */
[----:B------:R-:W-:Y:S01]  /*0aa0*/  SHF.R.S32.HI R38, RZ, 0x3, R4 ;  /* 0x00000003ff267819 */ /* 0x000fe20000011404 */
[----:B------:R-:W-:Y:S01]  /*0ab0*/  IMAD.MOV.U32 R24, RZ, RZ, R2 ;  /* 0x000000ffff187224 */ /* 0x000fe200078e0002 */
[----:B------:R-:W-:Y:S01]  /*0ac0*/  LOP3.LUT R2, R4, 0xfffffff8, RZ, 0xc0, !PT ;  /* 0xfffffff804027812 */ /* 0x000fe200078ec0ff */
[C---:B------:R-:W-:Y:S01]  /*0ad0*/  IMAD R5, R11.reuse, c[0x0][0x238], RZ ;  /* 0x00008e000b057a24 */ /* 0x040fe200078e02ff */
[----:B------:R-:W-:Y:S01]  /*0ae0*/  SHF.R.S32.HI R0, RZ, 0x1f, R38 ;  /* 0x0000001fff007819 */ /* 0x000fe20000011426 */
[----:B------:R-:W-:Y:S01]  /*0af0*/  IMAD R29, R11, c[0x0][0x180], RZ ;  /* 0x000060000b1d7a24 */ /* 0x000fe200078e02ff */
[----:B------:R-:W-:Y:S01]  /*0b00*/  IADD3 R32, P2, R38, R8, RZ ;  /* 0x0000000826207210 */ /* 0x000fe20007f5e0ff */
[----:B------:R-:W-:Y:S01]  /*0b10*/  IMAD R5, R16, c[0x0][0x23c], R5 ;  /* 0x00008f0010057a24 */ /* 0x000fe200078e0205 */
[----:B------:R-:W-:Y:S01]  /*0b20*/  IADD3 R12, P1, R38, R12, RZ ;  /* 0x0000000c260c7210 */ /* 0x000fe20007f3e0ff */
[----:B------:R-:W-:Y:S01]  /*0b30*/  @P3 IMAD.HI.U32 R6, R16, c[0x0][0x24c], RZ ;  /* 0x0000930010063a27 */ /* 0x000fe200078e00ff */
[----:B------:R-:W-:Y:S01]  /*0b40*/  SHF.R.S32.HI R15, RZ, 0x1f, R14 ;  /* 0x0000001fff0f7819 */ /* 0x000fe2000001140e */
[----:B------:R-:W-:Y:S01]  /*0b50*/  STL [R1+0x10], R38 ;  /* 0x0000102601007387 */ /* 0x000fe20000100800 */
[----:B------:R-:W-:Y:S01]  /*0b60*/  SHF.R.S32.HI R21, RZ, 0x1f, R39 ;  /* 0x0000001fff157819 */ /* 0x000fe20000011427 */
[C---:B------:R-:W-:Y:S01]  /*0b70*/  IMAD.X R37, R0.reuse, 0x1, R9, P2 ;  /* 0x0000000100257824 */ /* 0x040fe200010e0609 */
[----:B------:R-:W-:Y:S01]  /*0b80*/  @P3 SHF.R.U32.HI R10, RZ, c[0x0][0x250], R6 ;  /* 0x00009400ff0a3a19 */ /* 0x000fe20000011606 */
[----:B------:R-:W-:Y:S01]  /*0b90*/  IMAD.X R13, R0, 0x1, R13, P1 ;  /* 0x00000001000d7824 */ /* 0x000fe200008e060d */
[----:B------:R-:W-:Y:S01]  /*0ba0*/  IADD3 R0, -R38, UR16, RZ ;  /* 0x0000001026007c10 */ /* 0x000fe2000fffe1ff */
[----:B------:R-:W-:Y:S01]  /*0bb0*/  IMAD.IADD R36, R22, 0x1, -R2 ;  /* 0x0000000116247824 */ /* 0x000fe200078e0a02 */
[----:B------:R-:W-:Y:S01]  /*0bc0*/  SEL R27, R39, RZ, !P0 ;  /* 0x000000ff271b7207 */ /* 0x000fe20004000000 */
[----:B------:R-:W-:Y:S01]  /*0bd0*/  IMAD.SHL.U32 R2, R38, 0x40, RZ ;  /* 0x0000004026027824 */ /* 0x000fe200078e00ff */
[C---:B------:R-:W-:Y:S01]  /*0be0*/  ISETP.GE.AND P4, PT, R0.reuse, 0x1, PT ;  /* 0x000000010000780c */ /* 0x040fe20003f86270 */
[----:B------:R-:W-:Y:S01]  /*0bf0*/  IMAD.IADD R25, R3, 0x1, R5 ;  /* 0x0000000103197824 */ /* 0x000fe200078e0205 */
[C---:B------:R-:W-:Y:S01]  /*0c00*/  ISETP.GE.AND P3, PT, R0.reuse, 0x21, PT ;  /* 0x000000210000780c */ /* 0x040fe20003f66270 */
[C---:B------:R-:W-:Y:S01]  /*0c10*/  IMAD R3, R11.reuse, c[0x0][0x270], RZ ;  /* 0x00009c000b037a24 */ /* 0x040fe200078e02ff */
[C---:B------:R-:W-:Y:S01]  /*0c20*/  ISETP.GE.AND P2, PT, R0.reuse, 0x41, PT ;  /* 0x000000410000780c */ /* 0x040fe20003f46270 */
[----:B------:R-:W-:Y:S01]  /*0c30*/  IMAD R8, R11, c[0x0][0x288], RZ ;  /* 0x0000a2000b087a24 */ /* 0x000fe200078e02ff */
[----:B------:R-:W-:Y:S01]  /*0c40*/  ISETP.GE.AND P1, PT, R0, 0x61, PT ;  /* 0x000000610000780c */ /* 0x000fe20003f26270 */
[----:B------:R-:W-:Y:S01]  /*0c50*/  IMAD R3, R16, c[0x0][0x274], R3 ;  /* 0x00009d0010037a24 */ /* 0x000fe200078e0203 */
[----:B------:R-:W-:Y:S01]  /*0c60*/  LOP3.LUT R0, R2, 0x1c0, RZ, 0xc0, !PT ;  /* 0x000001c002007812 */ /* 0x000fe200078ec0ff */
[----:B------:R-:W-:Y:S01]  /*0c70*/  IMAD.WIDE.U32 R4, R16, c[0x0][0x270], R14 ;  /* 0x00009c0010047a25 */ /* 0x000fe200078e000e */
[----:B------:R-:W-:Y:S01]  /*0c80*/  SEL R20, R21, RZ, !P0 ;  /* 0x000000ff15147207 */ /* 0x000fe20004000000 */
[----:B------:R1:W-:Y:S01]  /*0c90*/  STL.64 [R1+0x18], R14 ;  /* 0x0000180e01007387 */ /* 0x0003e20000100a00 */
[----:B------:R-:W-:Y:S01]  /*0ca0*/  USHF.L.U32 UR18, UR4, 0x6, URZ ;  /* 0x0000000604127899 */ /* 0x000fe2000800063f */
[----:B------:R-:W-:Y:S01]  /*0cb0*/  IMAD.SHL.U32 R2, R36, 0x8, RZ ;  /* 0x0000000824027824 */ /* 0x000fe200078e00ff */
[----:B------:R-:W-:Y:S01]  /*0cc0*/  UMOV UR17, 0x6 ;  /* 0x0000000600117882 */ /* 0x000fe20000000000 */
[C---:B------:R-:W-:Y:S01]  /*0cd0*/  IMAD R8, R16.reuse, c[0x0][0x28c], R8 ;  /* 0x0000a30010087a24 */ /* 0x040fe200078e0208 */
[----:B------:R-:W-:Y:S01]  /*0ce0*/  USHF.L.U64.HI UR19, UR4, UR17, UR5 ;  /* 0x0000001104137299 */ /* 0x000fe20008010205 */
[----:B------:R-:W-:Y:S01]  /*0cf0*/  IMAD.WIDE.U32 R6, R16, c[0x0][0x288], R14 ;  /* 0x0000a20010067a25 */ /* 0x000fe200078e000e */
[C---:B------:R-:W-:Y:S01]  /*0d00*/  ISETP.GE.OR P6, PT, R2.reuse, c[0x0][0x1cc], !P4 ;  /* 0x0000730002007a0c */ /* 0x040fe200067c6670 */
[----:B------:R-:W-:Y:S01]  /*0d10*/  ULDC.64 UR6, c[0x0][0x1a8] ;  /* 0x00006a0000067ab9 */ /* 0x000fe20000000a00 */
[----:B------:R-:W-:Y:S01]  /*0d20*/  ISETP.GE.OR P4, PT, R2, c[0x0][0x19c], !P4 ;  /* 0x0000670002007a0c */ /* 0x000fe20006786670 */
[----:B------:R-:W-:Y:S01]  /*0d30*/  IMAD.IADD R5, R5, 0x1, R3 ;  /* 0x0000000105057824 */ /* 0x000fe200078e0203 */
[----:B------:R-:W-:Y:S01]  /*0d40*/  LOP3.LUT R3, R0, 0x38, R2, 0xf8, !PT ;  /* 0x0000003800037812 */ /* 0x000fe200078ef802 */
[----:B------:R-:W-:Y:S01]  /*0d50*/  IMAD.IADD R7, R7, 0x1, R8 ;  /* 0x0000000107077824 */ /* 0x000fe200078e0208 */
[----:B------:R-:W-:Y:S01]  /*0d60*/  SHF.R.U32.HI R0, RZ, 0x3, R0 ;  /* 0x00000003ff007819 */ /* 0x000fe20000011600 */
[----:B------:R-:W-:Y:S01]  /*0d70*/  IMAD.U32 R8, RZ, RZ, UR8 ;  /* 0x00000008ff087e24 */ /* 0x000fe2000f8e00ff */
[----:B------:R-:W-:Y:S01]  /*0d80*/  USHF.L.U64.HI UR20, UR6, UR17, UR7 ;  /* 0x0000001106147299 */ /* 0x000fe20008010207 */
[----:B------:R-:W-:Y:S01]  /*0d90*/  IMAD R31, R11, c[0x0][0x210], RZ ;  /* 0x000084000b1f7a24 */ /* 0x000fe200078e02ff */
[----:B------:R-:W-:Y:S01]  /*0da0*/  LOP3.LUT R28, R3, R0, RZ, 0x3c, !PT ;  /* 0x00000000031c7212 */ /* 0x000fe200078e3cff */
[----:B------:R-:W-:Y:S01]  /*0db0*/  IMAD.WIDE R12, R8, 0x80, R12 ;  /* 0x00000080080c7825 */ /* 0x000fe200078e020c */
[----:B------:R-:W-:Y:S01]  /*0dc0*/  SHF.R.S32.HI R0, RZ, 0x1f, R10 ;  /* 0x0000001fff007819 */ /* 0x000fe2000001140a */
[----:B------:R-:W-:Y:S01]  /*0dd0*/  ULDC.64 UR4, c[0x0][0x178] ;  /* 0x00005e0000047ab9 */ /* 0x000fe20000000a00 */
[----:B------:R-:W-:Y:S01]  /*0de0*/  SHF.R.S32.HI R3, RZ, 0x1f, R2 ;  /* 0x0000001fff037819 */ /* 0x000fe20000011402 */
[----:B------:R-:W-:Y:S01]  /*0df0*/  IMAD.WIDE.U32 R8, R27, c[0x0][0x278], R4 ;  /* 0x00009e001b087a25 */ /* 0x000fe200078e0004 */
[----:B------:R-:W-:-:S02]  /*0e00*/  USHF.R.S32.HI UR7, URZ, 0x1f, UR9 ;  /* 0x0000001f3f077899 */ /* 0x000fc40008011409 */
[----:B------:R-:W-:Y:S01]  /*0e10*/  UIMAD.WIDE.U32 UR22, UR9, UR4, URZ ;  /* 0x00000004091672a5 */ /* 0x000fe2000f8e003f */
[C---:B------:R-:W-:Y:S01]  /*0e20*/  IMAD R11, R0.reuse, c[0x0][0x1e0], RZ ;  /* 0x00007800000b7a24 */ /* 0x040fe200078e02ff */
[----:B------:R-:W-:Y:S01]  /*0e30*/  IADD3 R42, P0, R35, R8, RZ ;  /* 0x00000008232a7210 */ /* 0x000fe20007f1e0ff */
[----:B------:R-:W-:Y:S01]  /*0e40*/  IMAD R0, R0, c[0x0][0x1b0], RZ ;  /* 0x00006c0000007a24 */ /* 0x000fe200078e02ff */
[----:B------:R-:W-:Y:S01]  /*0e50*/  LEA.HI R8, R33, R22, RZ, 0x6 ;  /* 0x0000001621087211 */ /* 0x000fe200078f30ff */
[----:B------:R-:W-:Y:S01]  /*0e60*/  IMAD R26, R20, c[0x0][0x278], RZ ;  /* 0x00009e00141a7a24 */ /* 0x000fe200078e02ff */
[----:B------:R-:W-:Y:S01]  /*0e70*/  UMOV UR21, 0x7 ;  /* 0x0000000700157882 */ /* 0x000fe20000000000 */
[C---:B------:R-:W-:Y:S01]  /*0e80*/  IMAD R29, R16.reuse, c[0x0][0x184], R29 ;  /* 0x00006100101d7a24 */ /* 0x040fe200078e021d */
[----:B------:R-:W-:Y:S01]  /*0e90*/  STL [R1+0x58], R42 ;  /* 0x0000582a01007387 */ /* 0x000fe20000100800 */
[C---:B------:R-:W-:Y:S02]  /*0ea0*/  IMAD R31, R16.reuse, c[0x0][0x214], R31 ;  /* 0x00008500101f7a24 */ /* 0x040fe400078e021f */
[----:B-1----:R-:W-:-:S04]  /*0eb0*/  IMAD.WIDE.U32 R14, R16, c[0x0][0x180], R2 ;  /* 0x00006000100e7a25 */ /* 0x002fc800078e0002 */
[----:B------:R-:W-:-:S04]  /*0ec0*/  IMAD.WIDE.U32 R18, R16, c[0x0][0x210], R2 ;  /* 0x0000840010127a25 */ /* 0x000fc800078e0002 */
        /* <DEDUP_REMOVED lines=38> */
[----:B------:R-:W-:Y:S01]  /*1130*/  IMAD R20, R20, c[0x0][0x240], RZ ;  /* 0x0000900014147a24 */ /* 0x000fe200078e02ff */
[C---:B------:R-:W-:Y:S01]  /*1140*/  LEA R4, P0, R8.reuse, c[0x0][0x1c0], 0x1 ;  /* 0x0000700008047a11 */ /* 0x040fe200078008ff */
[----:B------:R-:W-:Y:S02]  /*1150*/  IMAD.IADD R0, R9, 0x1, R0 ;  /* 0x0000000109007824 */ /* 0x000fe400078e0200 */
[----:B------:R-:W-:Y:S02]  /*1160*/  IMAD.IADD R15, R15, 0x1, R29 ;  /* 0x000000010f0f7824 */ /* 0x000fe400078e021d */
[----:B------:R-:W-:Y:S01]  /*1170*/  IMAD R29, R27, c[0x0][0x244], R20 ;  /* 0x000091001b1d7a24 */ /* 0x000fe200078e0214 */
[----:B------:R-:W-:Y:S01]  /*1180*/  LEA.HI.X R5, R8, c[0x0][0x1c4], R0, 0x1, P0 ;  /* 0x0000710008057a11 */ /* 0x000fe200000f0c00 */
[----:B------:R-:W-:Y:S01]  /*1190*/  IMAD.SHL.U32 R20, R34, 0x2, RZ ;  /* 0x0000000222147824 */ /* 0x000fe200078e00ff */
[----:B------:R-:W-:Y:S01]  /*11a0*/  IADD3 R8, P0, R4, UR18, RZ ;  /* 0x0000001204087c10 */ /* 0x000fe2000ff1e0ff */
[----:B------:R-:W-:-:S02]  /*11b0*/  IMAD R0, R13, c[0x0][0x1a8], RZ ;  /* 0x00006a000d007a24 */ /* 0x000fc400078e02ff */
[----:B------:R-:W-:Y:S01]  /*11c0*/  IMAD.IADD R7, R17, 0x1, R21 ;  /* 0x0000000111077824 */ /* 0x000fe200078e0215 */
[----:B------:R-:W-:Y:S01]  /*11d0*/  IADD3.X R9, R5, UR19, RZ, P0, !PT ;  /* 0x0000001305097c10 */ /* 0x000fe200087fe4ff */
[----:B------:R-:W-:Y:S01]  /*11e0*/  @!PT LDS RZ, [RZ] ;  /* 0x00000000fffff984 */ /* 0x000fe20000000800 */
[----:B------:R-:W-:Y:S01]  /*11f0*/  @!PT LDS RZ, [RZ] ;  /* 0x00000000fffff984 */ /* 0x000fe20000000800 */
[----:B------:R-:W-:Y:S01]  /*1200*/  @!PT LDS RZ, [RZ] ;  /* 0x00000000fffff984 */ /* 0x000fe20000000800 */
[----:B------:R1:W-:Y:S01]  /*1210*/  LDGSTS.E.BYPASS.LTC128B.128 [R20+0x4080], [R4.64], !P6 ;  /* 0x0408000004147fae */ /* 0x0003e2000f101d4e */
[----:B------:R-:W-:Y:S01]  /*1220*/  IMAD.MOV.U32 R6, RZ, RZ, R16 ;  /* 0x000000ffff067224 */ /* 0x000fe200078e0010 */
[C---:B------:R-:W-:Y:S01]  /*1230*/  ISETP.GE.OR P6, PT, R2.reuse, c[0x0][0x1cc], !P2 ;  /* 0x0000730002007a0c */ /* 0x040fe200057c6670 */
[----:B------:R-:W-:Y:S01]  /*1240*/  IMAD.WIDE.U32 R14, R27, c[0x0][0x188], R14 ;  /* 0x000062001b0e7a25 */ /* 0x000fe200078e000e */
[----:B------:R2:W-:Y:S01]  /*1250*/  LDGSTS.E.BYPASS.LTC128B.128 [R20+0x5080], [R8.64], !P5 ;  /* 0x0508000008147fae */ /* 0x0005e2000e901d4e */
[----:B------:R-:W-:Y:S02]  /*1260*/  ISETP.GE.OR P5, PT, R2, c[0x0][0x1cc], !P1 ;  /* 0x0000730002007a0c */ /* 0x000fe40004fa6670 */
[----:B------:R-:W-:Y:S01]  /*1270*/  IMAD R0, R12, c[0x0][0x1ac], R0 ;  /* 0x00006b000c007a24 */ /* 0x000fe200078e0200 */
[C---:B------:R-:W-:Y:S01]  /*1280*/  ISETP.GE.OR P2, PT, R2.reuse, c[0x0][0x19c], !P2 ;  /* 0x0000670002007a0c */ /* 0x040fe20005746670 */
[----:B------:R-:W-:Y:S01]  /*1290*/  IMAD.IADD R11, R19, 0x1, R31 ;  /* 0x00000001130b7824 */ /* 0x000fe200078e021f */
[----:B------:R-:W-:Y:S01]  /*12a0*/  ISETP.GE.OR P1, PT, R2, c[0x0][0x19c], !P1 ;  /* 0x0000670002007a0c */ /* 0x000fe20004f26670 */
[----:B------:R-:W-:-:S02]  /*12b0*/  IMAD.MOV.U32 R10, RZ, RZ, R18 ;  /* 0x000000ffff0a7224 */ /* 0x000fc400078e0012 */
[----:B------:R-:W-:-:S04]  /*12c0*/  IMAD.WIDE.U32 R12, R12, c[0x0][0x1a8], R6 ;  /* 0x00006a000c0c7a25 */ /* 0x000fc800078e0006 */
[----:B------:R-:W-:Y:S01]  /*12d0*/  IMAD.MOV.U32 R6, RZ, RZ, R14 ;  /* 0x000000ffff067224 */ /* 0x000fe200078e000e */
[----:B------:R-:W-:Y:S01]  /*12e0*/  LEA.HI R14, R33, R22, RZ, 0x4 ;  /* 0x00000016210e7211 */ /* 0x000fe200078f20ff */
[----:B------:R-:W-:-:S03]  /*12f0*/  IMAD.WIDE.U32 R18, R27, c[0x0][0x218], R10 ;  /* 0x000086001b127a25 */ /* 0x000fc600078e000a */
[----:B------:R-:W-:Y:S01]  /*1300*/  SHF.R.S32.HI R3, RZ, 0x4, R14 ;  /* 0x00000004ff037819 */ /* 0x000fe2000001140e */
[----:B------:R-:W-:Y:S02]  /*1310*/  IMAD.IADD R0, R13, 0x1, R0 ;  /* 0x000000010d007824 */ /* 0x000fe400078e0200 */
[----:B------:R-:W-:Y:S01]  /*1320*/  IMAD.IADD R7, R15, 0x1, R26 ;  /* 0x000000010f077824 */ /* 0x000fe200078e021a */
[----:B------:R-:W-:Y:S01]  /*1330*/  LEA.HI R15, R33, R22, RZ, 0x5 ;  /* 0x00000016210f7211 */ /* 0x000fe200078f28ff */
[----:B------:R-:W-:Y:S01]  /*1340*/  IMAD.WIDE.U32 R24, R27, c[0x0][0x240], R24 ;  /* 0x000090001b187a25 */ /* 0x000fe200078e0018 */
[----:B-1----:R-:W-:-:S03]  /*1350*/  IADD3 R4, P0, R8, UR18, RZ ;  /* 0x0000001208047c10 */ /* 0x002fc6000ff1e0ff */
[----:B------:R-:W-:Y:S01]  /*1360*/  IMAD.WIDE.U32 R44, R32, c[0x0][0x178], R6 ;  /* 0x00005e00202c7a25 */ /* 0x000fe200078e0006 */
[----:B------:R-:W-:Y:S02]  /*1370*/  IADD3.X R5, R9, UR19, RZ, P0, !PT ;  /* 0x0000001309057c10 */ /* 0x000fe400087fe4ff */
[----:B--2---:R-:W-:Y:S01]  /*1380*/  IADD3 R8, P0, R4, UR18, RZ ;  /* 0x0000001204087c10 */ /* 0x004fe2000ff1e0ff */
[----:B------:R-:W-:Y:S01]  /*1390*/  UIMAD UR18, UR7, UR4, URZ ;  /* 0x00000004071272a4 */ /* 0x000fe2000f8e023f */
[----:B------:R-:W-:Y:S02]  /*13a0*/  STL.64 [R1+0x30], R44 ;  /* 0x0000302c01007387 */ /* 0x000fe40000100a00 */
[----:B------:R-:W-:Y:S01]  /*13b0*/  IADD3.X R9, R5, UR19, RZ, P0, !PT ;  /* 0x0000001305097c10 */ /* 0x000fe200087fe4ff */
[----:B------:R-:W-:Y:S01]  /*13c0*/  UIMAD UR18, UR9, UR5, UR18 ;  /* 0x00000005091272a4 */ /* 0x000fe2000f8e0212 */
[----:B------:R-:W-:Y:S01]  /*13d0*/  LEA R10, P0, R12, c[0x0][0x190], 0x1 ;  /* 0x000064000c0a7a11 */ /* 0x000fe200078008ff */
[----:B------:R1:W-:Y:S01]  /*13e0*/  LDGSTS.E.BYPASS.LTC128B.128 [R20+0x6080], [R4.64], !P6 ;  /* 0x0608000004147fae */ /* 0x0003e2000f101d4e */
[----:B------:R-:W-:Y:S01]  /*13f0*/  USHF.L.U32 UR19, UR6, 0x6, URZ ;  /* 0x0000000606137899 */ /* 0x000fe2000800063f */
[----:B------:R-:W-:Y:S01]  /*1400*/  ISETP.GE.AND P6, PT, R2, c[0x0][0x16c], PT ;  /* 0x00005b0002007a0c */ /* 0x000fe20003fc6270 */
[----:B------:R-:W-:Y:S01]  /*1410*/  UIADD3 UR18, UR23, UR18, URZ ;  /* 0x0000001217127290 */ /* 0x000fe2000fffe03f */
[----:B------:R-:W-:Y:S01]  /*1420*/  LEA.HI.X R11, R12, c[0x0][0x194], R0, 0x1, P0 ;  /* 0x000065000c0b7a11 */ /* 0x000fe200000f0c00 */
[----:B------:R2:W-:Y:S01]  /*1430*/  LDGSTS.E.BYPASS.LTC128B.128 [R20+0x7080], [R8.64], !P5 ;  /* 0x0708000008147fae */ /* 0x0005e2000e901d4e */
[----:B------:R-:W-:Y:S01]  /*1440*/  LEA.HI R0, R14, R3, RZ, 0x1 ;  /* 0x000000030e007211 */ /* 0x000fe200078f08ff */
[----:B------:R-:W-:-:S02]  /*1450*/  USHF.L.U32 UR6, UR9, 0x7, URZ ;  /* 0x0000000709067899 */ /* 0x000fc4000800063f */
[----:B------:R-:W-:Y:S01]  /*1460*/  IMAD.U32 R6, RZ, RZ, UR18 ;  /* 0x00000012ff067e24 */ /* 0x000fe2000f8e00ff */
[----:B------:R3:W-:Y:S01]  /*1470*/  LDGSTS.E.BYPASS.LTC128B.128 [R20+0x80], [R10.64], !P4 ;  /* 0x000800000a147fae */ /* 0x0007e2000e101d4e */
[----:B------:R-:W-:Y:S02]  /*1480*/  USHF.L.U64.HI UR18, UR4, UR17, UR5 ;  /* 0x0000001104127299 */ /* 0x000fe40008010205 */
[----:B------:R-:W-:-:S05]  /*1490*/  IMAD.U32 R12, RZ, RZ, UR6 ;  /* 0x00000006ff0c7e24 */ /* 0x000fca000f8e00ff */
[----:B------:R-:W-:-:S04]  /*14a0*/  IADD3 R12, -R38, UR12, -R12 ;  /* 0x0000000c260c7c10 */ /* 0x000fc8000fffe90c */
[----:B------:R-:W-:Y:S01]  /*14b0*/  ISETP.LT.OR P4, PT, R12, 0x41, P6 ;  /* 0x000000410c00780c */ /* 0x000fe20003781670 */
[----:B-1----:R-:W-:Y:S01]  /*14c0*/  IMAD.U32 R5, RZ, RZ, UR23 ;  /* 0x00000017ff057e24 */ /* 0x002fe2000f8e00ff */
[----:B------:R-:W-:Y:S01]  /*14d0*/  LOP3.LUT R5, R0, 0xfffffffe, RZ, 0xc0, !PT ;  /* 0xfffffffe00057812 */ /* 0x000fe200078ec0ff */
[----:B------:R-:W-:Y:S02]  /*14e0*/  IMAD R0, R37, c[0x0][0x178], RZ ;  /* 0x00005e0025007a24 */ /* 0x000fe400078e02ff */
[----:B------:R-:W-:Y:S01]  /*14f0*/  IMAD.U32 R4, RZ, RZ, UR22 ;  /* 0x00000016ff047e24 */ /* 0x000fe2000f8e00ff */
[----:B--2---:R-:W-:Y:S01]  /*1500*/  IADD3 R8, P5, R10, UR19, RZ ;  /* 0x000000130a087c10 */ /* 0x004fe2000ffbe0ff */
[----:B------:R-:W-:Y:S02]  /*1510*/  IMAD R0, R32, c[0x0][0x17c], R0 ;  /* 0x00005f0020007a24 */ /* 0x000fe400078e0200 */
        /* <DEDUP_REMOVED lines=25> */
[----:B------:R-:W-:Y:S01]  /*16b0*/  USHF.R.S32.HI UR20, URZ, 0x1f, UR6 ;  /* 0x0000001f3f147899 */ /* 0x000fe20008011406 */
[C---:B------:R-:W-:Y:S01]  /*16c0*/  ISETP.LT.OR P0, PT, R12.reuse, 0x21, P6 ;  /* 0x000000210c00780c */ /* 0x040fe20003701670 */
[----:B------:R-:W-:Y:S01]  /*16d0*/  ULDC.64 UR4, c[0x0][0x208] ;  /* 0x0000820000047ab9 */ /* 0x000fe20000000a00 */
[----:B------:R-:W-:Y:S01]  /*16e0*/  ISETP.LT.OR P2, PT, R12, 0x61, P6 ;  /* 0x000000610c00780c */ /* 0x000fe20003741670 */
[----:B------:R4:W-:Y:S01]  /*16f0*/  LDGSTS.E.BYPASS.LTC128B.128 [R20+0x3080], [R6.64], !P1 ;  /* 0x0308000006147fae */ /* 0x0009e2000c901d4e */
[----:B------:R-:W-:Y:S01]  /*1700*/  USHF.L.U32 UR22, UR4, 0x7, URZ ;  /* 0x0000000704167899 */ /* 0x000fe2000800063f */
[----:B------:R-:W-:Y:S01]  /*1710*/  IMAD.IADD R13, R25, 0x1, R29 ;  /* 0x00000001190d7824 */ /* 0x000fe200078e021d */
[----:B------:R-:W-:Y:S01]  /*1720*/  USHF.L.U64.HI UR21, UR4, UR21, UR5 ;  /* 0x0000001504157299 */ /* 0x000fe20008010205 */
[----:B------:R-:W0:Y:S03]  /*1730*/  LDGDEPBAR ;  /* 0x00000000000079af */ /* 0x000e260000000000 */
[----:B------:R-:W-:Y:S01]  /*1740*/  UIMAD UR5, UR21, UR9, URZ ;  /* 0x00000009150572a4 */ /* 0x000fe2000f8e023f */
[----:B------:R5:W-:Y:S01]  /*1750*/  LDGSTS.E.BYPASS.LTC128B.128 [R20+0x8080], [R4.64], !P3 ;  /* 0x0808000004147fae */ /* 0x000be2000d901d4e */
[----:B------:R-:W-:Y:S01]  /*1760*/  ISETP.GT.AND P3, PT, R22, 0x1f, PT ;  /* 0x0000001f1600780c */ /* 0x000fe20003f64270 */
[----:B------:R-:W-:Y:S01]  /*1770*/  IMAD.U32 R18, RZ, RZ, UR22 ;  /* 0x00000016ff127e24 */ /* 0x000fe2000f8e00ff */
[----:B------:R-:W-:Y:S01]  /*1780*/  UIMAD UR5, UR7, UR22, UR5 ;  /* 0x00000016070572a4 */ /* 0x000fe2000f8e0205 */
[----:B------:R-:W-:Y:S02]  /*1790*/  STL.64 [R1+0x28], R30 ;  /* 0x0000281e01007387 */ /* 0x000fe40000100a00 */
[----:B------:R-:W-:-:S02]  /*17a0*/  ULDC UR7, c[0x0][0x20c] ;  /* 0x0000830000077ab9 */ /* 0x000fc40000000800 */
[----:B------:R-:W-:Y:S01]  /*17b0*/  USHF.L.U64.HI UR17, UR4, UR17, UR7 ;  /* 0x0000001104117299 */ /* 0x000fe20008010207 */
[----:B------:R-:W-:Y:S01]  /*17c0*/  STL.64 [R1+0x20], R26 ;  /* 0x0000201a01007387 */ /* 0x000fe20000100a00 */
[----:B--2---:R-:W-:-:S04]  /*17d0*/  IADD3 R2, P1, R4, UR19, RZ ;  /* 0x0000001304027c10 */ /* 0x004fc8000ff3e0ff */
[----:B------:R-:W-:Y:S01]  /*17e0*/  IADD3.X R3, R5, UR18, RZ, P1, !PT ;  /* 0x0000001205037c10 */ /* 0x000fe20008ffe4ff */
[----:B----4-:R-:W-:-:S04]  /*17f0*/  IMAD.WIDE.U32 R6, R18, UR9, R26 ;  /* 0x0000000912067c25 */ /* 0x010fc8000f8e001a */
[----:B------:R2:W-:Y:S01]  /*1800*/  LDGSTS.E.BYPASS.LTC128B.128 [R20+0x9080], [R2.64], !P0 ;  /* 0x0908000002147fae */ /* 0x0005e2000c101d4e */
[----:B------:R-:W-:Y:S01]  /*1810*/  IADD3 R7, R7, UR5, RZ ;  /* 0x0000000507077c10 */ /* 0x000fe2000fffe0ff */
[----:B------:R-:W-:Y:S01]  /*1820*/  USHF.L.U32 UR5, UR4, 0x6, URZ ;  /* 0x0000000604057899 */ /* 0x000fe2000800063f */
[----:B-----5:R-:W-:Y:S01]  /*1830*/  SHF.R.S32.HI R5, RZ, 0x5, R15 ;  /* 0x00000005ff057819 */ /* 0x020fe2000001140f */
[----:B------:R-:W-:-:S03]  /*1840*/  UIADD3 UR4, UR9, 0x1, URZ ;  /* 0x0000000109047890 */ /* 0x000fc6000fffe03f */
[----:B------:R-:W-:Y:S01]  /*1850*/  LEA.HI R0, R0, R5, RZ, 0x2 ;  /* 0x0000000500007211 */ /* 0x000fe200078f10ff */
[----:B------:R-:W-:-:S03]  /*1860*/  UISETP.GE.AND UP0, UPT, UR4, UR10, UPT ;  /* 0x0000000a0400728c */ /* 0x000fc6000bf06270 */
[----:B-1----:R-:W-:Y:S02]  /*1870*/  LOP3.LUT R9, R0, 0xfffffffc, RZ, 0xc0, !PT ;  /* 0xfffffffc00097812 */ /* 0x002fe400078ec0ff */
        /* <DEDUP_REMOVED lines=8> */
[----:B------:R-:W-:Y:S02]  /*1900*/  IADD3 R8, P1, R2, UR19, RZ ;  /* 0x0000001302087c10 */ /* 0x000fe4000ff3e0ff */
[C---:B------:R-:W-:Y:S01]  /*1910*/  LEA R4, P0, R6.reuse, c[0x0][0x1f0], 0x1 ;  /* 0x00007c0006047a11 */ /* 0x040fe200078008ff */
[----:B------:R1:W-:Y:S01]  /*1920*/  LDGSTS.E.BYPASS.LTC128B.128 [R20+0xa080], [R2.64], !P4 ;  /* 0x0a08000002147fae */ /* 0x0003e2000e101d4e */
[----:B------:R-:W-:Y:S02]  /*1930*/  IADD3.X R9, R3, UR18, RZ, P1, !PT ;  /* 0x0000001203097c10 */ /* 0x000fe40008ffe4ff */
[----:B------:R-:W-:Y:S02]  /*1940*/  LEA.HI.X R5, R6, c[0x0][0x1f4], R7, 0x1, P0 ;  /* 0x00007d0006057a11 */ /* 0x000fe400000f0c07 */
[C---:B------:R-:W-:Y:S01]  /*1950*/  ISETP.LT.OR P1, PT, R12.reuse, 0x1, P5 ;  /* 0x000000010c00780c */ /* 0x040fe20002f21670 */
[----:B------:R2:W-:Y:S01]  /*1960*/  LDGSTS.E.BYPASS.LTC128B.128 [R20+0xb080], [R8.64], !P2 ;  /* 0x0b08000008147fae */ /* 0x0005e2000d101d4e */
[----:B------:R-:W-:-:S02]  /*1970*/  ISETP.LT.OR P0, PT, R12, 0x21, P5 ;  /* 0x000000210c00780c */ /* 0x000fc40002f01670 */
        /* <DEDUP_REMOVED lines=89> */
.L_x_1421:
[----:B---3--:R-:W-:Y:S05]  /*1f10*/  BSYNC B0 ;  /* 0x0000000000007941 */ /* 0x008fea0003800000 */
.L_x_1420:
        /* <DEDUP_REMOVED lines=27> */
[----:B------:R-:W-:Y:S01]  /*20d0*/  IMAD.SHL.U32 R180, R188, 0x2, RZ ;  /* 0x00000002bcb47824 */ /* 0x000fe200078e00ff */
        /* <DEDUP_REMOVED lines=16> */
[----:B------:R-:W-:Y:S01]  /*21e0*/  LEA.HI.SX32 R5, R0, R8, 0x1e ;  /* 0x0000000800057211 */ /* 0x000fe200078ff2ff */
[----:B------:R-:W-:Y:S01]  /*21f0*/  IMAD R182, R184, 0x2, R182 ;  /* 0x00000002b8b67824 */ /* 0x000fe200078e02b6 */
[----:B------:R-:W-:Y:S01]  /*2200*/  LOP3.LUT P0, RZ, R12, 0x4, RZ, 0xc0, !PT ;  /* 0x000000040cff7812 */ /* 0x000fe2000780c0ff */
[----:B------:R-:W-:Y:S01]  /*2210*/  IMAD.SHL.U32 R185, R184, 0x2, RZ ;  /* 0x00000002b8b97824 */ /* 0x000fe200078e00ff */
[----:B------:R-:W-:Y:S01]  /*2220*/  LOP3.LUT R2, R2, 0x1c0, RZ, 0xc0, !PT ;  /* 0x000001c002027812 */ /* 0x000fe200078ec0ff */
[----:B------:R1:W-:Y:S01]  /*2230*/  STL [R1+0x14], R5 ;  /* 0x0000140501007387 */ /* 0x0003e20000100800 */
[C---:B------:R-:W-:Y:S01]  /*2240*/  SEL R183, R189.reuse, 0xffffffe0, !P2 ;  /* 0xffffffe0bdb77807 */ /* 0x040fe20005000000 */
[----:B------:R-:W-:Y:S01]  /*2250*/  CS2R R130, SRZ ;  /* 0x0000000000827805 */ /* 0x000fe2000001ff00 */
[----:B------:R-:W-:Y:S01]  /*2260*/  LOP3.LUT R0, R0, 0x7ffffffc, RZ, 0xc0, !PT ;  /* 0x7ffffffc00007812 */ /* 0x000fe200078ec0ff */
[----:B------:R-:W-:Y:S01]  /*2270*/  CS2R R128, SRZ ;  /* 0x0000000000807805 */ /* 0x000fe2000001ff00 */
[----:B------:R-:W-:Y:S01]  /*2280*/  SEL R186, R189, 0xffffffe0, !P1 ;  /* 0xffffffe0bdba7807 */ /* 0x000fe20004800000 */
[----:B------:R-:W-:Y:S01]  /*2290*/  IMAD R184, R184, 0x2, R183 ;  /* 0x00000002b8b87824 */ /* 0x000fe200078e02b7 */
[----:B------:R-:W-:Y:S01]  /*22a0*/  R2P PR, R4, 0x6 ;  /* 0x0000000604007804 */ /* 0x000fe20000000000 */
[----:B------:R-:W-:Y:S01]  /*22b0*/  IMAD.MOV.U32 R4, RZ, RZ, 0x40 ;  /* 0x00000040ff047424 */ /* 0x000fe200078e00ff */
[----:B------:R-:W-:Y:S01]  /*22c0*/  SEL R168, R227, 0xffffffc0, !P0 ;  /* 0xffffffc0e3a87807 */ /* 0x000fe20004000000 */
[----:B------:R-:W-:Y:S01]  /*22d0*/  IMAD.IADD R0, R11, 0x1, -R0 ;  /* 0x000000010b007824 */ /* 0x000fe200078e0a00 */
[----:B------:R-:W-:Y:S01]  /*22e0*/  SEL R189, R189, 0xffffffe0, !P0 ;  /* 0xffffffe0bdbd7807 */ /* 0x000fe20004000000 */
[----:B------:R-:W-:Y:S01]  /*22f0*/  CS2R R122, SRZ ;  /* 0x00000000007a7805 */ /* 0x000fe2000001ff00 */
[----:B------:R-:W-:Y:S01]  /*2300*/  SEL R227, R227, 0xffffffc0, !P2 ;  /* 0xffffffc0e3e37807 */ /* 0x000fe20005000000 */
[----:B------:R-:W-:Y:S01]  /*2310*/  IMAD R0, R9, 0x4, R0 ;  /* 0x0000000409007824 */ /* 0x000fe200078e0200 */
        /* <DEDUP_REMOVED lines=15> */
[----:B------:R-:W-:Y:S01]  /*2410*/  CS2R R98, SRZ ;  /* 0x0000000000627805 */ /* 0x000fe2000001ff00 */
[----:B------:R-:W-:Y:S01]  /*2420*/  SEL R5, R4, 0xffffffc0, !P0 ;  /* 0xffffffc004057807 */ /* 0x000fe20004000000 */
[----:B------:R-:W-:Y:S01]  /*2430*/  IMAD.U32 R4, RZ, RZ, UR6 ;  /* 0x00000006ff047e24 */ /* 0x000fe2000f8e00ff */
[----:B------:R-:W-:Y:S01]  /*2440*/  CS2R R96, SRZ ;  /* 0x0000000000607805 */ /* 0x000fe2000001ff00 */
[----:B------:R-:W-:Y:S01]  /*2450*/  IMAD.IADD R2, R2, 0x1, R22 ;  /* 0x0000000102027824 */ /* 0x000fe200078e0216 */
[----:B------:R-:W-:Y:S01]  /*2460*/  CS2R R90, SRZ ;  /* 0x00000000005a7805 */ /* 0x000fe2000001ff00 */
[----:B------:R1:W-:Y:S01]  /*2470*/  STL [R1+0x40], R5 ;  /* 0x0000400501007387 */ /* 0x0003e20000100800 */
[----:B------:R-:W-:Y:S01]  /*2480*/  CS2R R88, SRZ ;  /* 0x0000000000587805 */ /* 0x000fe2000001ff00 */
[----:B------:R-:W-:Y:S01]  /*2490*/  CS2R R86, SRZ ;  /* 0x0000000000567805 */ /* 0x000fe2000001ff00 */
[----:B------:R-:W-:Y:S01]  /*24a0*/  LEA R224, R2, 0x18880, 0x1 ;  /* 0x0001888002e07811 */ /* 0x000fe200078e08ff */
[----:B------:R-:W-:Y:S01]  /*24b0*/  CS2R R84, SRZ ;  /* 0x0000000000547805 */ /* 0x000fe2000001ff00 */
        /* <DEDUP_REMOVED lines=17> */
[----:B------:R-:W-:-:S02]  /*25d0*/  IMAD.IADD R190, R188, 0x1, R189 ;  /* 0x00000001bcbe7824 */ /* 0x000fc400078e02bd */
[----:B-1----:R-:W-:-:S05]  /*25e0*/  IMAD.SHL.U32 R5, R0, 0x2, RZ ;  /* 0x0000000200057824 */ /* 0x002fca00078e00ff */
[----:B------:R-:W-:Y:S01]  /*25f0*/  IADD3 R0, R4, -UR12, -R5 ;  /* 0x8000000c04007c10 */ /* 0x000fe2000fffe805 */
[----:B------:R1:W-:Y:S01]  /*2600*/  STL [R1+0x4], R5 ;  /* 0x0000040501007387 */ /* 0x0003e20000100800 */
[----:B------:R-:W-:Y:S02]  /*2610*/  IADD3 R4, -R5, UR16, RZ ;  /* 0x0000001005047c10 */ /* 0x000fe4000fffe1ff */
[C---:B------:R-:W-:Y:S02]  /*2620*/  IADD3 R2, R0.reuse, c[0x0][0x2a4], RZ ;  /* 0x0000a90000027a10 */ /* 0x040fe40007ffe0ff */
[----:B------:R-:W-:Y:S01]  /*2630*/  IADD3 R0, R0, UR4, RZ ;  /* 0x0000000400007c10 */ /* 0x000fe2000fffe0ff */
[----:B------:R1:W-:Y:S01]  /*2640*/  STL [R1+0xc], R4 ;  /* 0x00000c0401007387 */ /* 0x0003e20000100800 */
[----:B------:R-:W-:-:S03]  /*2650*/  UMOV UR4, URZ ;  /* 0x0000003f00047c82 */ /* 0x000fc60008000000 */
[----:B------:R1:W-:Y:S04]  /*2660*/  STL [R1], R2 ;  /* 0x0000000201007387 */ /* 0x0003e80000100800 */
[----:B------:R1:W-:Y:S02]  /*2670*/  STL [R1+0x8], R0 ;  /* 0x0000080001007387 */ /* 0x0003e40000100800 */
.L_x_1440:
[----:B------:R-:W-:Y:S04]  /*2680*/  DEPBAR.LE SB0, 0x1 ;  /* 0x000080400000791a */ /* 0x000fe80000000000 */
[----:B------:R-:W-:Y:S01]  /*2690*/  BAR.SYNC.DEFER_BLOCKING 0x0 ;  /* 0x0000000000007b1d */ /* 0x000fe20000010000 */
[----:B-1----:R-:W-:Y:S01]  /*26a0*/  IMAD.U32 R0, RZ, RZ, UR4 ;  /* 0x00000004ff007e24 */ /* 0x002fe2000f8e00ff */
[----:B------:R-:W-:Y:S03]  /*26b0*/  MOV R210, UR4 ;  /* 0x0000000400d27c02 */ /* 0x000fe60008000f00 */
[----:B------:R-:W-:Y:S05]  /*26c0*/  IMAD.U32 R181, R0, 0x2000, R187 ;  /* 0x0000200000b57824 */ /* 0x000fea00078e00bb */
[----:B------:R-:W-:Y:S04]  /*26d0*/  SHF.L.U32 R0, R181, 0x1, RZ ;  /* 0x00000001b5007819 */ /* 0x000fe800000006ff */
[C---:B------:R-:W-:Y:S01]  /*26e0*/  IADD3 R160, R0.reuse, R168, RZ ;  /* 0x000000a800a07210 */ /* 0x040fe20007ffe0ff */
[----:B------:R-:W-:Y:S04]  /*26f0*/  IMAD.IADD R2, R0, 0x1, R186 ;  /* 0x0000000100027824 */ /* 0x000fe800078e02ba */
        /* <DEDUP_REMOVED lines=86> */
[C---:B----4-:R-:W-:Y:S02]  /*2c60*/  IADD3 R196, R132.reuse, R178, RZ ;  /* 0x000000b284c47210 */ /* 0x050fe40007ffe0ff */
[----:B------:R-:W-:Y:S02]  /*2c70*/  IADD3 R192, R132, R177, RZ ;  /* 0x000000b184c07210 */ /* 0x000fe40007ffe0ff */
        /* <DEDUP_REMOVED lines=30> */
.L_x_1424:
[----:B------:R-:W-:Y:S04]  /*2e60*/  MOV R134, 0x1 ;  /* 0x0000000100867802 */ /* 0x000fe80000000f00 */
[----:B------:R-:W-:Y:S11]  /*2e70*/  ISETP.NE.AND P0, PT, R134, c[0x0][0x2a8], PT ;  /* 0x0000aa0086007a0c */ /* 0x000ff60003f05270 */
[----:B------:R-:W-:Y:S02]  /*2e80*/  @!UPT UIADD3 URZ, URZ, URZ, URZ ;  /* 0x0000003f3f3ff290 */ /* 0x000fe4000fffe03f */
[----:B------:R-:W-:Y:S05]  /*2e90*/  @P0 IMAD.HI.U32 R134, R133, c[0x0][0x2ac], RZ ;  /* 0x0000ab0085860a27 */ /* 0x000fea00078e00ff */
[----:B------:R-:W-:Y:S02]  /*2ea0*/  @P0 SHF.R.U32.HI R133, RZ, c[0x0][0x2b0], R134 ;  /* 0x0000ac00ff850a19 */ /* 0x000fe40000011686 */
.L_x_1425:
[----:B------:R-:W-:Y:S05]  /*2eb0*/  BSYNC B0 ;  /* 0x0000000000007941 */ /* 0x000fea0003800000 */
.L_x_1423:
[----:B------:R-:W2:Y:S01]  /*2ec0*/  LDL R135, [R1+0x4] ;  /* 0x0000040001877983 */ /* 0x000ea20000100800 */
[----:B------:R-:W-:Y:S04]  /*2ed0*/  IMAD.MOV.U32 R134, RZ, RZ, c[0x0][0x2a8] ;  /* 0x0000aa00ff867624 */ /* 0x000fe800078e00ff */
[----:B------:R-:W-:Y:S04]  /*2ee0*/  IMAD R133, R133, R134, -UR13 ;  /* 0x8000000d85857e24 */ /* 0x000fe8000f8e0286 */
[----:B--2---:R-:W-:Y:S05]  /*2ef0*/  IMAD.IADD R133, R133, 0x1, -R135 ;  /* 0x0000000185857824 */ /* 0x004fea00078e0a87 */
[----:B------:R-:W-:Y:S02]  /*2f00*/  IADD3 R134, R133, c[0x0][0x2a8], RZ ;  /* 0x0000aa0085867a10 */ /* 0x000fe40007ffe0ff */
[----:B------:R-:W-:Y:S02]  /*2f10*/  IMNMX R192, R192, R133, !PT ;  /* 0x00000085c0c07217 */ /* 0x000fe40007800200 */
[----:B------:R-:W-:Y:S02]  /*2f20*/  IMNMX R196, R196, R134, PT ;  /* 0x00000086c4c47217 */ /* 0x000fe40003800200 */
.L_x_1422:
        /* <DEDUP_REMOVED lines=19> */
.L_x_1428:
[----:B------:R-:W-:Y:S04]  /*3060*/  MOV R134, 0x1 ;  /* 0x0000000100867802 */ /* 0x000fe80000000f00 */
[----:B------:R-:W-:Y:S11]  /*3070*/  ISETP.NE.AND P0, PT, R134, c[0x0][0x2a8], PT ;  /* 0x0000aa0086007a0c */ /* 0x000ff60003f05270 */
[----:B------:R-:W-:Y:S02]  /*3080*/  @!UPT UIADD3 URZ, URZ, URZ, URZ ;  /* 0x0000003f3f3ff290 */ /* 0x000fe4000fffe03f */
[----:B------:R-:W-:Y:S05]  /*3090*/  @P0 IMAD.HI.U32 R134, R133, c[0x0][0x2ac], RZ ;  /* 0x0000ab0085860a27 */ /* 0x000fea00078e00ff */
[----:B------:R-:W-:Y:S02]  /*30a0*/  @P0 SHF.R.U32.HI R133, RZ, c[0x0][0x2b0], R134 ;  /* 0x0000ac00ff850a19 */ /* 0x000fe40000011686 */
.L_x_1429:
[----:B------:R-:W-:Y:S05]  /*30b0*/  BSYNC B0 ;  /* 0x0000000000007941 */ /* 0x000fea0003800000 */
.L_x_1427:
[----:B------:R-:W2:Y:S01]  /*30c0*/  LDL R135, [R1+0x4] ;  /* 0x0000040001877983 */ /* 0x000ea20000100800 */
[----:B------:R-:W-:Y:S04]  /*30d0*/  IMAD.MOV.U32 R134, RZ, RZ, c[0x0][0x2a8] ;  /* 0x0000aa00ff867624 */ /* 0x000fe800078e00ff */
[----:B------:R-:W-:Y:S04]  /*30e0*/  IMAD R133, R133, R134, -UR13 ;  /* 0x8000000d85857e24 */ /* 0x000fe8000f8e0286 */
[----:B--2---:R-:W-:Y:S05]  /*30f0*/  IMAD.IADD R133, R133, 0x1, -R135 ;  /* 0x0000000185857824 */ /* 0x004fea00078e0a87 */
[----:B------:R-:W-:Y:S02]  /*3100*/  IADD3 R134, R133, c[0x0][0x2a8], RZ ;  /* 0x0000aa0085867a10 */ /* 0x000fe40007ffe0ff */
[----:B------:R-:W-:Y:S02]  /*3110*/  IMNMX R191, R191, R133, !PT ;  /* 0x00000085bfbf7217 */ /* 0x000fe40007800200 */
[----:B------:R-:W-:Y:S02]  /*3120*/  IMNMX R195, R195, R134, PT ;  /* 0x00000086c3c37217 */ /* 0x000fe40003800200 */
.L_x_1426:
        /* <DEDUP_REMOVED lines=19> */
.L_x_1432:
[----:B------:R-:W-:Y:S04]  /*3260*/  MOV R134, 0x1 ;  /* 0x0000000100867802 */ /* 0x000fe80000000f00 */
[----:B------:R-:W-:Y:S11]  /*3270*/  ISETP.NE.AND P0, PT, R134, c[0x0][0x2a8], PT ;  /* 0x0000aa0086007a0c */ /* 0x000ff60003f05270 */
[----:B------:R-:W-:Y:S02]  /*3280*/  @!UPT UIADD3 URZ, URZ, URZ, URZ ;  /* 0x0000003f3f3ff290 */ /* 0x000fe4000fffe03f */
[----:B------:R-:W-:Y:S05]  /*3290*/  @P0 IMAD.HI.U32 R134, R133, c[0x0][0x2ac], RZ ;  /* 0x0000ab0085860a27 */ /* 0x000fea00078e00ff */
[----:B------:R-:W-:Y:S02]  /*32a0*/  @P0 SHF.R.U32.HI R133, RZ, c[0x0][0x2b0], R134 ;  /* 0x0000ac00ff850a19 */ /* 0x000fe40000011686 */
.L_x_1433:
[----:B------:R-:W-:Y:S05]  /*32b0*/  BSYNC B0 ;  /* 0x0000000000007941 */ /* 0x000fea0003800000 */
.L_x_1431:
[----:B------:R-:W2:Y:S01]  /*32c0*/  LDL R135, [R1+0x4] ;  /* 0x0000040001877983 */ /* 0x000ea20000100800 */
[----:B------:R-:W-:Y:S04]  /*32d0*/  IMAD.MOV.U32 R134, RZ, RZ, c[0x0][0x2a8] ;  /* 0x0000aa00ff867624 */ /* 0x000fe800078e00ff */
[----:B------:R-:W-:Y:S04]  /*32e0*/  IMAD R133, R133, R134, -UR13 ;  /* 0x8000000d85857e24 */ /* 0x000fe8000f8e0286 */
[----:B--2---:R-:W-:Y:S05]  /*32f0*/  IMAD.IADD R133, R133, 0x1, -R135 ;  /* 0x0000000185857824 */ /* 0x004fea00078e0a87 */
[----:B------:R-:W-:Y:S02]  /*3300*/  IADD3 R134, R133, c[0x0][0x2a8], RZ ;  /* 0x0000aa0085867a10 */ /* 0x000fe40007ffe0ff */
[----:B------:R-:W-:Y:S02]  /*3310*/  IMNMX R193, R193, R133, !PT ;  /* 0x00000085c1c17217 */ /* 0x000fe40007800200 */
[----:B------:R-:W-:Y:S02]  /*3320*/  IMNMX R198, R198, R134, PT ;  /* 0x00000086c6c67217 */ /* 0x000fe40003800200 */
.L_x_1430:
        /* <DEDUP_REMOVED lines=19> */
.L_x_1436:
[----:B------:R-:W-:Y:S04]  /*3460*/  MOV R133, 0x1 ;  /* 0x0000000100857802 */ /* 0x000fe80000000f00 */
[----:B------:R-:W-:Y:S11]  /*3470*/  ISETP.NE.AND P0, PT, R133, c[0x0][0x2a8], PT ;  /* 0x0000aa0085007a0c */ /* 0x000ff60003f05270 */
[----:B------:R-:W-:Y:S02]  /*3480*/  @!UPT UIADD3 URZ, URZ, URZ, URZ ;  /* 0x0000003f3f3ff290 */ /* 0x000fe4000fffe03f */
[----:B------:R-:W-:Y:S05]  /*3490*/  @P0 IMAD.HI.U32 R133, R132, c[0x0][0x2ac], RZ ;  /* 0x0000ab0084850a27 */ /* 0x000fea00078e00ff */
[----:B------:R-:W-:Y:S02]  /*34a0*/  @P0 SHF.R.U32.HI R132, RZ, c[0x0][0x2b0], R133 ;  /* 0x0000ac00ff840a19 */ /* 0x000fe40000011685 */
.L_x_1437:
[----:B------:R-:W-:Y:S05]  /*34b0*/  BSYNC B0 ;  /* 0x0000000000007941 */ /* 0x000fea0003800000 */
.L_x_1435:
[----:B------:R-:W2:Y:S01]  /*34c0*/  LDL R134, [R1+0x4] ;  /* 0x0000040001867983 */ /* 0x000ea20000100800 */
[----:B------:R-:W-:Y:S04]  /*34d0*/  IMAD.MOV.U32 R133, RZ, RZ, c[0x0][0x2a8] ;  /* 0x0000aa00ff857624 */ /* 0x000fe800078e00ff */
[----:B------:R-:W-:Y:S04]  /*34e0*/  IMAD R132, R132, R133, -UR13 ;  /* 0x8000000d84847e24 */ /* 0x000fe8000f8e0285 */
[----:B--2---:R-:W-:Y:S05]  /*34f0*/  IMAD.IADD R132, R132, 0x1, -R134 ;  /* 0x0000000184847824 */ /* 0x004fea00078e0a86 */
[----:B------:R-:W-:Y:S02]  /*3500*/  IADD3 R133, R132, c[0x0][0x2a8], RZ ;  /* 0x0000aa0084857a10 */ /* 0x000fe40007ffe0ff */
[----:B------:R-:W-:Y:S02]  /*3510*/  IMNMX R194, R194, R132, !PT ;  /* 0x00000084c2c27217 */ /* 0x000fe40007800200 */
[----:B------:R-:W-:Y:S02]  /*3520*/  IMNMX R197, R197, R133, PT ;  /* 0x00000085c5c57217 */ /* 0x000fe40003800200 */
.L_x_1434:
        /* <DEDUP_REMOVED lines=27> */
[----:B-1----:R-:W-:Y:S02]  /*36e0*/  IMAD.U32 R0, RZ, RZ, UR24 ;  /* 0x00000018ff007e24 */ /* 0x002fe4000f8e00ff */
        /* <DEDUP_REMOVED lines=9> */
[----:B--2---:R-:W-:Y:S02]  /*3780*/  LEA R0, P1, R0, R214, 0x7 ;  /* 0x000000d600007211 */ /* 0x004fe400078238ff */
[----:B---3--:R-:W-:Y:S02]  /*3790*/  IADD3 R2, -R209, UR22, RZ ;  /* 0x00000016d1027c10 */ /* 0x008fe4000fffe1ff */
[----:B-----5:R-:W-:Y:S02]  /*37a0*/  @!P3 IADD3 R209, P0, R203, R207, RZ ;  /* 0x000000cfcbd1b210 */ /* 0x020fe40007f1e0ff */
[----:B------:R-:W-:Y:S02]  /*37b0*/  ISETP.LT.OR P2, PT, R2, 0x1, P6 ;  /* 0x000000010200780c */ /* 0x000fe40003741670 */
[----:B----4-:R-:W-:Y:S02]  /*37c0*/  LEA.HI.X R204, R205, R206, R204, 0x7, P1 ;  /* 0x000000cecdcc7211 */ /* 0x010fe400008f3ccc */
[C---:B------:R-:W-:Y:S02]  /*37d0*/  LEA R206, P1, R0.reuse, c[0x0][0x160], 0x1 ;  /* 0x0000580000ce7a11 */ /* 0x040fe400078208ff */
[----:B------:R-:W-:Y:S02]  /*37e0*/  @!P3 LEA.HI.X.SX32 R203, R203, R208, 0x1, P0 ;  /* 0x000000d0cbcbb211 */ /* 0x000fe400000f0eff */
[----:B------:R-:W-:Y:S01]  /*37f0*/  LEA.HI.X R207, R0, c[0x0][0x164], R204, 0x1, P1 ;  /* 0x0000590000cf7a11 */ /* 0x000fe200008f0ccc */
[----:B------:R-:W-:Y:S01]  /*3800*/  IMAD.U32 R0, RZ, RZ, UR20 ;  /* 0x00000014ff007e24 */ /* 0x000fe2000f8e00ff */
        /* <DEDUP_REMOVED lines=8> */
[C---:B------:R-:W-:Y:S02]  /*3890*/  @!P3 LEA R208, P1, R209.reuse, c[0x0][0x258], 0x2 ;  /* 0x00009600d1d0ba11 */ /* 0x040fe400078210ff */
[C---:B------:R-:W-:Y:S02]  /*38a0*/  ISETP.LT.OR P2, PT, R2.reuse, 0x41, P6 ;  /* 0x000000410200780c */ /* 0x040fe40003741670 */
[----:B------:R2:W-:Y:S01]  /*38b0*/  LDGSTS.E.BYPASS.LTC128B.128 [R0+0x1000], [R204.64], !P0 ;  /* 0x01000000cc007fae */ /* 0x0005e2000c101d4e */
[----:B------:R-:W-:Y:S02]  /*38c0*/  @!P3 LEA.HI.X R209, R209, c[0x0][0x25c], R203, 0x2, P1 ;  /* 0x00009700d1d1ba11 */ /* 0x000fe400008f14cb */
        /* <DEDUP_REMOVED lines=11> */
.L_x_1438:
[----:B--23--:R-:W-:Y:S01]  /*3980*/  PLOP3.LUT P0, PT, PT, PT, UP4, 0x80, 0x0 ;  /* 0x000000000000781c */ /* 0x00cfe20003f0f048 */
[----:B------:R-:W0:Y:S01]  /*3990*/  LDGDEPBAR ;  /* 0x00000000000079af */ /* 0x000e220000000000 */
[----:B------:R-:W-:Y:S02]  /*39a0*/  UIADD3 UR16, UR9, 0x2, URZ ;  /* 0x0000000209107890 */ /* 0x000fe4000fffe03f */
[C---:B------:R-:W-:Y:S02]  /*39b0*/  ISETP.GT.AND P1, PT, R192.reuse, RZ, P0 ;  /* 0x000000ffc000720c */ /* 0x040fe40000724270 */
[----:B------:R-:W-:Y:S01]  /*39c0*/  ISETP.GT.AND P2, PT, R192, 0x1, P0 ;  /* 0x00000001c000780c */ /* 0x000fe20000744270 */
[----:B------:R-:W-:Y:S01]  /*39d0*/  UISETP.GE.AND UP0, UPT, UR16, UR10, UPT ;  /* 0x0000000a1000728c */ /* 0x000fe2000bf06270 */
[C---:B------:R-:W-:Y:S02]  /*39e0*/  ISETP.LT.OR P1, PT, R196.reuse, 0x1, P1 ;  /* 0x00000001c400780c */ /* 0x040fe40000f21670 */
        /* <DEDUP_REMOVED lines=184> */
[C---:B------:R-:W-:Y:S02]  /*4570*/  HMMA.16816.F32 R16, R132.reuse, R138, RZ ;  /* 0x0000008a8410723c */ /* 0x040fe400000018ff */
        /* <DEDUP_REMOVED lines=81> */
[----:B------:R-:W-:Y:S01]  /*4a90*/  ISETP.GT.AND P0, PT, R194, 0x71, P0 ;  /* 0x00000071c200780c */ /* 0x000fe20000704270 */
[--C-:B------:R-:W-:Y:S01]  /*4aa0*/  FFMA.FTZ R194, R20, c[0x0][0x29c], -R199.reuse ;  /* 0x0000a70014c27a23 */ /* 0x100fe200000108c7 */
[----:B------:R-:W-:Y:S01]  /*4ab0*/  LEA R0, R181, 0x10080, 0x1 ;  /* 0x00010080b5007811 */ /* 0x000fe200078e08ff */
[-C--:B------:R-:W-:Y:S01]  /*4ac0*/  HMMA.16816.F32 R20, R132, R144.reuse, RZ ;  /* 0x000000908414723c */ /* 0x080fe200000018ff */
[----:B------:R-:W-:Y:S01]  /*4ad0*/  ISETP.LT.OR P2, PT, R198, 0x72, P2 ;  /* 0x00000072c600780c */ /* 0x000fe20001741670 */
[--C-:B------:R-:W-:Y:S01]  /*4ae0*/  FFMA.FTZ R198, R33, c[0x0][0x29c], -R199.reuse ;  /* 0x0000a70021c67a23 */ /* 0x100fe200000108c7 */
[----:B------:R-:W-:Y:S02]  /*4af0*/  ISETP.LT.OR P1, PT, R197, 0x71, P1 ;  /* 0x00000071c500780c */ /* 0x000fe40000f21670 */
[----:B------:R-:W-:Y:S02]  /*4b00*/  FSEL R61, R61, -INF , !P2 ;  /* 0xff8000003d3d7808 */ /* 0x000fe40005000000 */
[----:B------:R-:W-:Y:S01]  /*4b10*/  FSEL R62, R62, -INF , !P1 ;  /* 0xff8000003e3e7808 */ /* 0x000fe20004800000 */
[C---:B------:R-:W-:Y:S02]  /*4b20*/  HMMA.16816.F32 R24, R140.reuse, R144, RZ ;  /* 0x000000908c18723c */ /* 0x040fe400000018ff */
[----:B------:R-:W-:Y:S02]  /*4b30*/  ISETP.LT.OR P0, PT, R197, 0x72, P0 ;  /* 0x00000072c500780c */ /* 0x000fe40000701670 */
[--C-:B------:R-:W-:Y:S02]  /*4b40*/  FFMA.FTZ R136, R62, c[0x0][0x29c], -R202.reuse ;  /* 0x0000a7003e887a23 */ /* 0x100fe400000108ca */
[----:B------:R-:W-:Y:S01]  /*4b50*/  FFMA.FTZ R197, R32, c[0x0][0x29c], -R199 ;  /* 0x0000a70020c57a23 */ /* 0x000fe200000108c7 */
[----:B------:R-:W-:Y:S01]  /*4b60*/  FSEL R63, R63, -INF , !P0 ;  /* 0xff8000003f3f7808 */ /* 0x000fe20004000000 */
[-C--:B------:R-:W-:Y:S01]  /*4b70*/  HMMA.16816.F32 R28, R140, R146.reuse, RZ ;  /* 0x000000928c1c723c */ /* 0x080fe200000018ff */
[--C-:B------:R-:W-:Y:S01]  /*4b80*/  FFMA.FTZ R144, R53, c[0x0][0x29c], -R202.reuse ;  /* 0x0000a70035907a23 */ /* 0x100fe200000108ca */
[----:B------:R-:W-:Y:S02]  /*4b90*/  PLOP3.LUT P0, PT, PT, PT, UP0, 0x80, 0x0 ;  /* 0x000000000000781c */ /* 0x000fe40003f0f008 */
[----:B------:R-:W-:Y:S02]  /*4ba0*/  FFMA.FTZ R145, R58, c[0x0][0x29c], -R202 ;  /* 0x0000a7003a917a23 */ /* 0x000fe400000108ca */
[----:B------:R-:W-:Y:S02]  /*4bb0*/  IMAD.MOV.U32 R181, RZ, RZ, R136 ;  /* 0x000000ffffb57224 */ /* 0x000fe400078e0088 */
[C---:B------:R-:W-:Y:S04]  /*4bc0*/  HMMA.16816.F32 R32, R132.reuse, R146, RZ ;  /* 0x000000928420723c */ /* 0x040fe800000018ff */
[----:B------:R-:W-:Y:S02]  /*4bd0*/  FFMA.FTZ R201, R61, c[0x0][0x29c], -R201 ;  /* 0x0000a7003dc97a23 */ /* 0x000fe400000108c9 */
[----:B------:R-:W-:Y:S02]  /*4be0*/  FFMA.FTZ R199, R65, c[0x0][0x29c], -R199 ;  /* 0x0000a70041c77a23 */ /* 0x000fe400000108c7 */
[-C--:B------:R-:W-:Y:S01]  /*4bf0*/  HMMA.16816.F32 R36, R132, R148.reuse, RZ ;  /* 0x000000948424723c */ /* 0x080fe200000018ff */
[--C-:B------:R-:W-:Y:S01]  /*4c00*/  FFMA.FTZ R146, R52, c[0x0][0x29c], -R202.reuse ;  /* 0x0000a70034927a23 */ /* 0x100fe200000108ca */
[----:B------:R-:W-:Y:S02]  /*4c10*/  MUFU.EX2 R201, R201 ;  /* 0x000000c900c97308 */ /* 0x000fe40000000800 */
[--C-:B------:R-:W-:Y:S02]  /*4c20*/  FFMA.FTZ R147, R59, c[0x0][0x29c], -R202.reuse ;  /* 0x0000a7003b937a23 */ /* 0x100fe400000108ca */
[----:B------:R-:W-:Y:S02]  /*4c30*/  FFMA.FTZ R202, R63, c[0x0][0x29c], -R202 ;  /* 0x0000a7003fca7a23 */ /* 0x000fe400000108ca */
[C---:B------:R-:W-:Y:S04]  /*4c40*/  HMMA.16816.F32 R40, R140.reuse, R148, RZ ;  /* 0x000000948c28723c */ /* 0x040fe800000018ff */
[----:B------:R-:W-:Y:S04]  /*4c50*/  MUFU.EX2 R199, R199 ;  /* 0x000000c700c77308 */ /* 0x000fe80000000800 */
[-C--:B------:R-:W-:Y:S06]  /*4c60*/  HMMA.16816.F32 R44, R140, R150.reuse, RZ ;  /* 0x000000968c2c723c */ /* 0x080fec00000018ff */
[----:B------:R-:W-:Y:S02]  /*4c70*/  MUFU.EX2 R202, R202 ;  /* 0x000000ca00ca7308 */ /* 0x000fe40000000800 */
[C---:B------:R-:W-:Y:S01]  /*4c80*/  HMMA.16816.F32 R48, R132.reuse, R150, RZ ;  /* 0x000000968430723c */ /* 0x040fe200000018ff */
[----:B------:R-:W-:Y:S07]  /*4c90*/  LDSM.16.M88.4 R148, [R182+0x6080] ;  /* 0x00608000b694783b */ /* 0x000fee0000000200 */
[-C--:B------:R-:W-:Y:S08]  /*4ca0*/  HMMA.16816.F32 R52, R132, R152.reuse, RZ ;  /* 0x000000988434723c */ /* 0x080ff000000018ff */
[C---:B------:R-:W-:Y:S08]  /*4cb0*/  HMMA.16816.F32 R56, R140.reuse, R152, RZ ;  /* 0x000000988c38723c */ /* 0x040ff000000018ff */
[-C--:B------:R-:W-:Y:S08]  /*4cc0*/  HMMA.16816.F32 R60, R140, R154.reuse, RZ ;  /* 0x0000009a8c3c723c */ /* 0x080ff000000018ff */
[----:B------:R-:W-:Y:S01]  /*4cd0*/  HMMA.16816.F32 R64, R132, R154, RZ ;  /* 0x0000009a8440723c */ /* 0x000fe200000018ff */
[----:B------:R-:W-:Y:S07]  /*4ce0*/  LDSM.16.M88.4 R152, [R182+0x7080] ;  /* 0x00708000b698783b */ /* 0x000fee0000000200 */
[-C--:B----4-:R-:W-:Y:S08]  /*4cf0*/  HMMA.16816.F32 R4, R156, R160.reuse, R4 ;  /* 0x000000a09c04723c */ /* 0x090ff00000001804 */
[C---:B------:R-:W-:Y:S01]  /*4d00*/  HMMA.16816.F32 R8, R164.reuse, R160, R8 ;  /* 0x000000a0a408723c */ /* 0x040fe20000001808 */
[----:B------:R4:W-:Y:S06]  /*4d10*/  MUFU.EX2 R161, R193 ;  /* 0x000000c100a17308 */ /* 0x0009ec0000000800 */
[----:B------:R-:W-:Y:S01]  /*4d20*/  IMAD.SHL.U32 R160, R189, 0x2, RZ ;  /* 0x00000002bda07824 */ /* 0x000fe200078e00ff */
[-C--:B------:R-:W-:Y:S04]  /*4d30*/  HMMA.16816.F32 R12, R164, R162.reuse, R12 ;  /* 0x000000a2a40c723c */ /* 0x080fe8000000180c */
[C---:B------:R-:W-:Y:S04]  /*4d40*/  IMAD.IADD R140, R160.reuse, 0x1, R0 ;  /* 0x00000001a08c7824 */ /* 0x040fe800078e0200 */
[C---:B------:R-:W-:Y:S01]  /*4d50*/  HMMA.16816.F32 R16, R156.reuse, R162, R16 ;  /* 0x000000a29c10723c */ /* 0x040fe20000001810 */
[----:B------:R-:W-:Y:S01]  /*4d60*/  LDSM.16.M88.4 R132, [R140] ;  /* 0x000000008c84783b */ /* 0x000fe20000000200 */
[----:B------:R-:W-:Y:S05]  /*4d70*/  MUFU.EX2 R162, R205 ;  /* 0x000000cd00a27308 */ /* 0x000fea0000000800 */
[----:B------:R-:W-:Y:S01]  /*4d80*/  IMAD.MOV.U32 R163, RZ, RZ, R137 ;  /* 0x000000ffffa37224 */ /* 0x000fe200078e0089 */
[-C--:B------:R-:W-:Y:S01]  /*4d90*/  HMMA.16816.F32 R20, R156, R168.reuse, R20 ;  /* 0x000000a89c14723c */ /* 0x080fe20000001814 */
[----:B------:R-:W1:Y:S03]  /*4da0*/  LDSM.16.M88.4 R136, [R182+0x4080] ;  /* 0x00408000b688783b */ /* 0x000e660000000200 */
[----:B----4-:R-:W-:Y:S02]  /*4db0*/  IMAD.MOV.U32 R193, RZ, RZ, R163 ;  /* 0x000000ffffc17224 */ /* 0x010fe400078e00a3 */
[----:B------:R-:W-:Y:S02]  /*4dc0*/  MUFU.EX2 R163, R204 ;  /* 0x000000cc00a37308 */ /* 0x000fe40000000800 */
[C---:B------:R-:W-:Y:S01]  /*4dd0*/  HMMA.16816.F32 R24, R164.reuse, R168, R24 ;  /* 0x000000a8a418723c */ /* 0x040fe20000001818 */
[----:B------:R-:W4:Y:S07]  /*4de0*/  LDSM.16.M88.4 R140, [R140+0x2000] ;  /* 0x002000008c8c783b */ /* 0x000f2e0000000200 */
[-C--:B------:R-:W-:Y:S01]  /*4df0*/  HMMA.16816.F32 R28, R164, R170.reuse, R28 ;  /* 0x000000aaa41c723c */ /* 0x080fe2000000181c */
[----:B------:R-:W-:Y:S07]  /*4e00*/  MUFU.EX2 R169, R242 ;  /* 0x000000f200a97308 */ /* 0x000fee0000000800 */
[C---:B------:R-:W-:Y:S03]  /*4e10*/  HMMA.16816.F32 R32, R156.reuse, R170, R32 ;  /* 0x000000aa9c20723c */ /* 0x040fe60000001820 */
[----:B------:R-:W-:Y:S05]  /*4e20*/  MUFU.EX2 R170, R241 ;  /* 0x000000f100aa7308 */ /* 0x000fea0000000800 */
[-C--:B------:R-:W-:Y:S05]  /*4e30*/  HMMA.16816.F32 R36, R156, R172.reuse, R36 ;  /* 0x000000ac9c24723c */ /* 0x080fea0000001824 */
[----:B------:R-:W-:Y:S03]  /*4e40*/  MUFU.EX2 R171, R240 ;  /* 0x000000f000ab7308 */ /* 0x000fe60000000800 */
[C---:B------:R-:W-:Y:S07]  /*4e50*/  HMMA.16816.F32 R40, R164.reuse, R172, R40 ;  /* 0x000000aca428723c */ /* 0x040fee0000001828 */
[----:B------:R-:W-:Y:S01]  /*4e60*/  MUFU.EX2 R173, R245 ;  /* 0x000000f500ad7308 */ /* 0x000fe20000000800 */
[-C--:B------:R-:W-:Y:S08]  /*4e70*/  HMMA.16816.F32 R44, R164, R174.reuse, R44 ;  /* 0x000000aea42c723c */ /* 0x080ff0000000182c */
[C---:B------:R-:W-:Y:S01]  /*4e80*/  HMMA.16816.F32 R48, R156.reuse, R174, R48 ;  /* 0x000000ae9c30723c */ /* 0x040fe20000001830 */
[----:B------:R1:W-:Y:S07]  /*4e90*/  MUFU.EX2 R175, R2 ;  /* 0x0000000200af7308 */ /* 0x0003ee0000000800 */
[-C--:B------:R-:W-:Y:S03]  /*4ea0*/  HMMA.16816.F32 R52, R156, R176.reuse, R52 ;  /* 0x000000b09c34723c */ /* 0x080fe60000001834 */
[----:B------:R-:W-:Y:S05]  /*4eb0*/  MUFU.EX2 R174, R244 ;  /* 0x000000f400ae7308 */ /* 0x000fea0000000800 */
[C---:B------:R-:W-:Y:S05]  /*4ec0*/  HMMA.16816.F32 R56, R164.reuse, R176, R56 ;  /* 0x000000b0a438723c */ /* 0x040fea0000001838 */
[----:B------:R-:W-:Y:S02]  /*4ed0*/  MUFU.EX2 R172, R246 ;  /* 0x000000f600ac7308 */ /* 0x000fe40000000800 */
[----:B------:R-:W-:Y:S01]  /*4ee0*/  IMAD.MOV.U32 R177, RZ, RZ, R147 ;  /* 0x000000ffffb17224 */ /* 0x000fe200078e0093 */
[-C--:B------:R-:W-:Y:S01]  /*4ef0*/  HMMA.16816.F32 R60, R164, R178.reuse, R60 ;  /* 0x000000b2a43c723c */ /* 0x080fe2000000183c */
[----:B-1----:R-:W-:Y:S03]  /*4f00*/  LDS R2, [R210.X4+0x184a0] ;  /* 0x0184a000d2027984 */ /* 0x002fe60000004800 */
[----:B------:R-:W-:Y:S03]  /*4f10*/  IMAD.MOV.U32 R176, RZ, RZ, R145 ;  /* 0x000000ffffb07224 */ /* 0x000fe600078e0091 */
[----:B------:R-:W-:Y:S01]  /*4f20*/  MUFU.EX2 R164, R203 ;  /* 0x000000cb00a47308 */ /* 0x000fe20000000800 */
[----:B------:R-:W-:Y:S07]  /*4f30*/  HMMA.16816.F32 R64, R156, R178, R64 ;  /* 0x000000b29c40723c */ /* 0x000fee0000001840 */
[----:B------:R-:W-:Y:S01]  /*4f40*/  IMAD.MOV.U32 R179, RZ, RZ, R146 ;  /* 0x000000ffffb37224 */ /* 0x000fe200078e0092 */
[-C--:B------:R-:W-:Y:S01]  /*4f50*/  HMMA.16816.F32 R4, R132, R136.reuse, R4 ;  /* 0x000000888404723c */ /* 0x080fe20000001804 */
[----:B------:R-:W1:Y:S04]  /*4f60*/  MUFU.EX2 R165, R198 ;  /* 0x000000c600a57308 */ /* 0x000e680000000800 */
[----:B------:R-:W-:Y:S02]  /*4f70*/  IMAD.MOV.U32 R178, RZ, RZ, R144 ;  /* 0x000000ffffb27224 */ /* 0x000fe400078e0090 */
[----:B------:R-:W1:Y:S01]  /*4f80*/  LDSM.16.M88.4 R144, [R182+0x5080] ;  /* 0x00508000b690783b */ /* 0x000e620000000200 */
[C---:B----4-:R-:W-:Y:S03]  /*4f90*/  HMMA.16816.F32 R8, R140.reuse, R136, R8 ;  /* 0x000000888c08723c */ /* 0x050fe60000001808 */
[----:B------:R-:W4:Y:S05]  /*4fa0*/  MUFU.EX2 R167, R197 ;  /* 0x000000c500a77308 */ /* 0x000f2a0000000800 */
[-C--:B------:R-:W-:Y:S05]  /*4fb0*/  HMMA.16816.F32 R12, R140, R138.reuse, R12 ;  /* 0x0000008a8c0c723c */ /* 0x080fea000000180c */
[----:B------:R-:W-:Y:S03]  /*4fc0*/  MUFU.EX2 R159, R194 ;  /* 0x000000c2009f7308 */ /* 0x000fe60000000800 */
[C---:B------:R-:W-:Y:S07]  /*4fd0*/  HMMA.16816.F32 R16, R132.reuse, R138, R16 ;  /* 0x0000008a8410723c */ /* 0x040fee0000001810 */
[----:B------:R-:W-:Y:S10]  /*4fe0*/  MUFU.EX2 R156, R212 ;  /* 0x000000d4009c7308 */ /* 0x000ff40000000800 */
[----:B------:R-:W-:Y:S01]  /*4ff0*/  MUFU.EX2 R168, R247 ;  /* 0x000000f700a87308 */ /* 0x000fe20000000800 */
[-C--:B-1----:R-:W-:Y:S09]  /*5000*/  HMMA.16816.F32 R20, R132, R144.reuse, R20 ;  /* 0x000000908414723c */ /* 0x082ff20000001814 */
[----:B------:R-:W-:Y:S01]  /*5010*/  MUFU.EX2 R166, R248 ;  /* 0x000000f800a67308 */ /* 0x000fe20000000800 */
[C---:B------:R-:W-:Y:S09]  /*5020*/  HMMA.16816.F32 R24, R140.reuse, R144, R24 ;  /* 0x000000908c18723c */ /* 0x040ff20000001818 */
[----:B------:R-:W-:Y:S01]  /*5030*/  MUFU.EX2 R157, R233 ;  /* 0x000000e9009d7308 */ /* 0x000fe20000000800 */
[-C--:B------:R-:W-:Y:S08]  /*5040*/  HMMA.16816.F32 R28, R140, R146.reuse, R28 ;  /* 0x000000928c1c723c */ /* 0x080ff0000000181c */
[C---:B------:R-:W-:Y:S01]  /*5050*/  HMMA.16816.F32 R32, R132.reuse, R146, R32 ;  /* 0x000000928420723c */ /* 0x040fe20000001820 */
[----:B------:R-:W-:Y:S01]  /*5060*/  LDSM.16.M88.4 R144, [R183+0x4080] ;  /* 0x00408000b790783b */ /* 0x000fe20000000200 */
[----:B------:R-:W1:Y:S06]  /*5070*/  MUFU.EX2 R158, R232 ;  /* 0x000000e8009e7308 */ /* 0x000e6c0000000800 */
        /* <DEDUP_REMOVED lines=162> */
[----:B------:R-:W-:Y:S02]  /*5aa0*/  FMUL.FTZ R8, R238, R8 ;  /* 0x00000008ee087220 */ /* 0x000fe40000410000 */
[----:B------:R-:W-:Y:S01]  /*5ab0*/  FMUL.FTZ R9, R236, R9 ;  /* 0x00000009ec097220 */ /* 0x000fe20000410000 */
[----:B------:R-:W-:Y:S01]  /*5ac0*/  F2FP.PACK_AB R24, R13, R12 ;  /* 0x0000000c0d18723e */ /* 0x000fe200000000ff */
[----:B------:R-:W-:Y:S01]  /*5ad0*/  FMUL.FTZ R13, R243, R41 ;  /* 0x00000029f30d7220 */ /* 0x000fe20000410000 */
[----:B--2---:R-:W-:Y:S01]  /*5ae0*/  F2FP.PACK_AB R4, R154, R155 ;  /* 0x0000009b9a04723e */ /* 0x004fe200000000ff */
[----:B------:R-:W2:Y:S01]  /*5af0*/  MUFU.EX2 R41, R179 ;  /* 0x000000b300297308 */ /* 0x000ea20000000800 */
[----:B------:R-:W-:Y:S01]  /*5b00*/  F2FP.PACK_AB R23, R9, R8 ;  /* 0x000000080917723e */ /* 0x000fe200000000ff */
[----:B------:R-:W-:Y:S01]  /*5b10*/  FMUL.FTZ R53, R218, R35 ;  /* 0x00000023da357220 */ /* 0x000fe20000410000 */
[C---:B------:R-:W-:Y:S01]  /*5b20*/  F2FP.PACK_AB R9, R175.reuse, R207 ;  /* 0x000000cfaf09723e */ /* 0x040fe200000000ff */
[----:B------:R4:W-:Y:S01]  /*5b30*/  STS [R224+0x2400], R4 ;  /* 0x00240004e0007388 */ /* 0x0009e20000000800 */
[----:B------:R-:W-:Y:S01]  /*5b40*/  F2FP.PACK_AB R35, R214, R215 ;  /* 0x000000d7d623723e */ /* 0x000fe200000000ff */
[----:B------:R-:W-:Y:S01]  /*5b50*/  FMUL.FTZ R12, R175, R29 ;  /* 0x0000001daf0c7220 */ /* 0x000fe20000410000 */
[----:B------:R-:W-:Y:S01]  /*5b60*/  F2FP.PACK_AB R53, R53, R34 ;  /* 0x000000223535723e */ /* 0x000fe200000000ff */
[----:B------:R5:W-:Y:S01]  /*5b70*/  STS [R225+0x2400], R2 ;  /* 0x00240002e1007388 */ /* 0x000be20000000800 */
[----:B------:R-:W-:Y:S01]  /*5b80*/  F2FP.PACK_AB R34, R169, R211 ;  /* 0x000000d3a922723e */ /* 0x000fe200000000ff */
[----:B------:R-:W2:Y:S01]  /*5b90*/  MUFU.EX2 R29, R176 ;  /* 0x000000b0001d7308 */ /* 0x000ea20000000800 */
[----:B------:R-:W-:Y:S01]  /*5ba0*/  F2FP.PACK_AB R8, R243, R237 ;  /* 0x000000edf308723e */ /* 0x000fe200000000ff */
[----:B------:R-:W-:Y:S01]  /*5bb0*/  STS [R225+0x2000], R17 ;  /* 0x00200011e1007388 */ /* 0x000fe20000000800 */
[--C-:B---3--:R-:W-:Y:S01]  /*5bc0*/  FADD.FTZ R11, R11, -R0.reuse ;  /* 0x800000000b0b7221 */ /* 0x108fe20000010000 */
[----:B------:R-:W-:Y:S01]  /*5bd0*/  F2FP.PACK_AB R12, R12, R28 ;  /* 0x0000001c0c0c723e */ /* 0x000fe200000000ff */
[--C-:B------:R-:W-:Y:S01]  /*5be0*/  FADD.FTZ R15, R15, -R0.reuse ;  /* 0x800000000f0f7221 */ /* 0x100fe20000010000 */
[----:B------:R-:W-:Y:S01]  /*5bf0*/  STS [R228], R137 ;  /* 0x00000089e4007388 */ /* 0x000fe20000000800 */
[--C-:B------:R-:W-:Y:S01]  /*5c00*/  FADD.FTZ R27, R27, -R0.reuse ;  /* 0x800000001b1b7221 */ /* 0x100fe20000010000 */
[----:B------:R-:W-:Y:S01]  /*5c10*/  F2FP.PACK_AB R13, R13, R40 ;  /* 0x000000280d0d723e */ /* 0x000fe200000000ff */
[--C-:B------:R-:W-:Y:S01]  /*5c20*/  FADD.FTZ R31, R31, -R0.reuse ;  /* 0x800000001f1f7221 */ /* 0x100fe20000010000 */
[----:B------:R-:W-:Y:S01]  /*5c30*/  STS [R228+0x400], R48 ;  /* 0x00040030e4007388 */ /* 0x000fe20000000800 */
[----:B-1----:R-:W1:Y:S01]  /*5c40*/  MUFU.EX2 R18, R181 ;  /* 0x000000b500127308 */ /* 0x002e620000000800 */
[--C-:B------:R-:W-:Y:S02]  /*5c50*/  FADD.FTZ R43, R43, -R0.reuse ;  /* 0x800000002b2b7221 */ /* 0x100fe40000010000 */
[----:B------:R-:W-:Y:S01]  /*5c60*/  STS [R227], R136 ;  /* 0x00000088e3007388 */ /* 0x000fe20000000800 */
[--C-:B------:R-:W-:Y:S02]  /*5c70*/  FADD.FTZ R47, R47, -R0.reuse ;  /* 0x800000002f2f7221 */ /* 0x100fe40000010000 */
[--C-:B------:R-:W-:Y:S01]  /*5c80*/  FADD.FTZ R59, R59, -R0.reuse ;  /* 0x800000003b3b7221 */ /* 0x100fe20000010000 */
[----:B------:R-:W-:Y:S01]  /*5c90*/  STS [R227+0x400], R36 ;  /* 0x00040024e3007388 */ /* 0x000fe20000000800 */
[----:B----4-:R-:W-:Y:S01]  /*5ca0*/  F2FP.PACK_AB R4, R150, R151 ;  /* 0x000000979604723e */ /* 0x010fe200000000ff */
[----:B------:R-:W-:Y:S02]  /*5cb0*/  FMUL.FTZ R32, R159, R32 ;  /* 0x000000209f207220 */ /* 0x000fe40000410000 */
[----:B------:R-:W-:Y:S01]  /*5cc0*/  STS [R228+0x2000], R16 ;  /* 0x00200010e4007388 */ /* 0x000fe20000000800 */
[----:B-----5:R-:W-:Y:S01]  /*5cd0*/  F2FP.PACK_AB R2, R148, R149 ;  /* 0x000000959402723e */ /* 0x020fe200000000ff */
[----:B------:R-:W-:Y:S02]  /*5ce0*/  FMUL.FTZ R33, R156, R33 ;  /* 0x000000219c217220 */ /* 0x000fe40000410000 */
[----:B------:R3:W-:Y:S01]  /*5cf0*/  STS [R228+0x2400], R4 ;  /* 0x00240004e4007388 */ /* 0x0007e20000000800 */
[--C-:B------:R-:W-:Y:S02]  /*5d00*/  FADD.FTZ R10, R10, -R0.reuse ;  /* 0x800000000a0a7221 */ /* 0x100fe40000010000 */
[----:B------:R-:W-:Y:S01]  /*5d10*/  F2FP.PACK_AB R146, R33, R32 ;  /* 0x000000202192723e */ /* 0x000fe200000000ff */
[----:B------:R2:W-:Y:S01]  /*5d20*/  STS [R227+0x2400], R2 ;  /* 0x00240002e3007388 */ /* 0x0005e20000000800 */
[----:B------:R-:W-:Y:S01]  /*5d30*/  F2FP.PACK_AB R33, R171, R170 ;  /* 0x000000aaab21723e */ /* 0x000fe200000000ff */
[----:B------:R-:W-:Y:S01]  /*5d40*/  FMUL.FTZ R10, R155, R10 ;  /* 0x0000000a9b0a7220 */ /* 0x000fe20000410000 */
[----:B------:R-:W-:Y:S01]  /*5d50*/  F2FP.PACK_AB R32, R200, R239 ;  /* 0x000000efc820723e */ /* 0x000fe200000000ff */
[----:B------:R-:W-:Y:S01]  /*5d60*/  STS [R227+0x2000], R9 ;  /* 0x00200009e3007388 */ /* 0x000fe20000000800 */
[--C-:B------:R-:W-:Y:S02]  /*5d70*/  FADD.FTZ R14, R14, -R0.reuse ;  /* 0x800000000e0e7221 */ /* 0x100fe40000010000 */
[----:B------:R-:W-:Y:S01]  /*5d80*/  FMUL.FTZ R20, R213, R20 ;  /* 0x00000014d5147220 */ /* 0x000fe20000410000 */
[----:B------:R-:W-:Y:S01]  /*5d90*/  STS [R224+0x4000], R135 ;  /* 0x00400087e0007388 */ /* 0x000fe20000000800 */
[----:B------:R-:W-:Y:S02]  /*5da0*/  FMUL.FTZ R14, R153, R14 ;  /* 0x0000000e990e7220 */ /* 0x000fe40000410000 */
[----:B------:R-:W-:Y:S01]  /*5db0*/  FMUL.FTZ R21, R161, R21 ;  /* 0x00000015a1157220 */ /* 0x000fe20000410000 */
[----:B------:R-:W-:Y:S01]  /*5dc0*/  STS [R224+0x4400], R35 ;  /* 0x00440023e0007388 */ /* 0x000fe20000000800 */
[--C-:B------:R-:W-:Y:S02]  /*5dd0*/  FADD.FTZ R26, R26, -R0.reuse ;  /* 0x800000001a1a7221 */ /* 0x100fe40000010000 */
[--C-:B------:R-:W-:Y:S01]  /*5de0*/  FADD.FTZ R30, R30, -R0.reuse ;  /* 0x800000001e1e7221 */ /* 0x100fe20000010000 */
[----:B------:R-:W-:Y:S01]  /*5df0*/  STS [R225+0x4000], R134 ;  /* 0x00400086e1007388 */ /* 0x000fe20000000800 */
[----:B------:R-:W-:Y:S01]  /*5e00*/  F2FP.PACK_AB R143, R21, R20 ;  /* 0x00000014158f723e */ /* 0x000fe200000000ff */
[----:B------:R-:W-:Y:S02]  /*5e10*/  FMUL.FTZ R26, R151, R26 ;  /* 0x0000001a971a7220 */ /* 0x000fe40000410000 */
[----:B------:R-:W-:Y:S01]  /*5e20*/  STS [R225+0x4400], R34 ;  /* 0x00440022e1007388 */ /* 0x000fe20000000800 */
[----:B---3--:R-:W-:Y:S01]  /*5e30*/  F2FP.PACK_AB R4, R54, R55 ;  /* 0x000000373604723e */ /* 0x008fe200000000ff */
[----:B------:R-:W-:Y:S02]  /*5e40*/  FMUL.FTZ R30, R149, R30 ;  /* 0x0000001e951e7220 */ /* 0x000fe40000410000 */
[----:B------:R-:W-:Y:S01]  /*5e50*/  STS [R224+0x6000], R8 ;  /* 0x00600008e0007388 */ /* 0x000fe20000000800 */
[----:B--2---:R-:W-:Y:S01]  /*5e60*/  F2FP.PACK_AB R2, R41, R51 ;  /* 0x000000332902723e */ /* 0x004fe200000000ff */
[----:B------:R-:W-:Y:S02]  /*5e70*/  FMUL.FTZ R38, R215, R38 ;  /* 0x00000026d7267220 */ /* 0x000fe40000410000 */
[----:B------:R2:W-:Y:S01]  /*5e80*/  STS [R224+0x6400], R4 ;  /* 0x00640004e0007388 */ /* 0x0005e20000000800 */
[----:B------:R-:W-:Y:S02]  /*5e90*/  FMUL.FTZ R39, R214, R39 ;  /* 0x00000027d6277220 */ /* 0x000fe40000410000 */
[--C-:B------:R-:W-:Y:S01]  /*5ea0*/  FADD.FTZ R42, R42, -R0.reuse ;  /* 0x800000002a2a7221 */ /* 0x100fe20000010000 */
[----:B------:R3:W-:Y:S01]  /*5eb0*/  STS [R225+0x6400], R2 ;  /* 0x00640002e1007388 */ /* 0x0007e20000000800 */
[--C-:B------:R-:W-:Y:S01]  /*5ec0*/  FADD.FTZ R46, R46, -R0.reuse ;  /* 0x800000002e2e7221 */ /* 0x100fe20000010000 */
[----:B------:R-:W-:Y:S01]  /*5ed0*/  F2FP.PACK_AB R39, R39, R38 ;  /* 0x000000262727723e */ /* 0x000fe200000000ff */
[----:B------:R-:W-:Y:S01]  /*5ee0*/  FMUL.FTZ R42, R55, R42 ;  /* 0x0000002a372a7220 */ /* 0x000fe20000410000 */
[----:B------:R-:W-:Y:S01]  /*5ef0*/  STS [R225+0x6000], R7 ;  /* 0x00600007e1007388 */ /* 0x000fe20000000800 */
[----:B------:R-:W-:Y:S02]  /*5f00*/  FMUL.FTZ R46, R51, R46 ;  /* 0x0000002e332e7220 */ /* 0x000fe40000410000 */
[--C-:B------:R-:W-:Y:S01]  /*5f10*/  FADD.FTZ R58, R58, -R0.reuse ;  /* 0x800000003a3a7221 */ /* 0x100fe20000010000 */
[----:B------:R-:W-:Y:S01]  /*5f20*/  STS [R228+0x4000], R133 ;  /* 0x00400085e4007388 */ /* 0x000fe20000000800 */
[----:B------:R-:W-:Y:S02]  /*5f30*/  FMUL.FTZ R66, R239, R66 ;  /* 0x00000042ef427220 */ /* 0x000fe40000410000 */
[----:B------:R-:W-:Y:S01]  /*5f40*/  FMUL.FTZ R38, R200, R67 ;  /* 0x00000043c8267220 */ /* 0x000fe20000410000 */
[----:B------:R-:W-:Y:S01]  /*5f50*/  STS [R228+0x4400], R33 ;  /* 0x00440021e4007388 */ /* 0x000fe20000000800 */
[----:B------:R-:W-:Y:S02]  /*5f60*/  FMUL.FTZ R20, R168, R57 ;  /* 0x00000039a8147220 */ /* 0x000fe40000410000 */
[----:B------:R-:W-:Y:S01]  /*5f70*/  FMUL.FTZ R58, R29, R58 ;  /* 0x0000003a1d3a7220 */ /* 0x000fe20000410000 */
[----:B------:R-:W-:Y:S01]  /*5f80*/  STS [R227+0x4000], R132 ;  /* 0x00400084e3007388 */ /* 0x000fe20000000800 */
[--C-:B------:R-:W-:Y:S01]  /*5f90*/  FADD.FTZ R62, R62, -R0.reuse ;  /* 0x800000003e3e7221 */ /* 0x100fe20000010000 */
[----:B------:R-:W-:Y:S01]  /*5fa0*/  F2FP.PACK_AB R38, R38, R66 ;  /* 0x000000422626723e */ /* 0x000fe200000000ff */
[----:B------:R-:W-:Y:S01]  /*5fb0*/  FADD.FTZ R63, R63, -R0 ;  /* 0x800000003f3f7221 */ /* 0x000fe20000010000 */
[----:B------:R-:W-:Y:S01]  /*5fc0*/  STS [R227+0x4400], R32 ;  /* 0x00440020e3007388 */ /* 0x000fe20000000800 */
[----:B--2---:R-:W-:Y:S01]  /*5fd0*/  FMUL.FTZ R4, R152, R15 ;  /* 0x0000000f98047220 */ /* 0x004fe20000410000 */
[----:B------:R-:W-:Y:S01]  /*5fe0*/  F2FP.PACK_AB R20, R20, R56 ;  /* 0x000000381414723e */ /* 0x000fe200000000ff */
[----:B------:R-:W-:Y:S01]  /*5ff0*/  FMUL.FTZ R21, R201, R61 ;  /* 0x0000003dc9157220 */ /* 0x000fe20000410000 */
[----:B------:R2:W-:Y:S01]  /*6000*/  STS [R228+0x6000], R5 ;  /* 0x00600005e4007388 */ /* 0x0005e20000000800 */
[----:B---3--:R-:W-:Y:S01]  /*6010*/  F2FP.PACK_AB R2, R25, R29 ;  /* 0x0000001d1902723e */ /* 0x008fe200000000ff */
[----:B-1----:R-:W-:Y:S01]  /*6020*/  FMUL.FTZ R62, R18, R62 ;  /* 0x0000003e123e7220 */ /* 0x002fe20000410000 */
[----:B------:R-:W-:Y:S01]  /*6030*/  F2FP.PACK_AB R4, R4, R14 ;  /* 0x0000000e0404723e */ /* 0x000fe200000000ff */
[----:B------:R-:W-:Y:S02]  /*6040*/  FMUL.FTZ R63, R202, R63 ;  /* 0x0000003fca3f7220 */ /* 0x000fe40000410000 */
[----:B------:R1:W-:Y:S01]  /*6050*/  STS [R228+0x6400], R2 ;  /* 0x00640002e4007388 */ /* 0x0003e20000000800 */
[----:B------:R-:W-:Y:S02]  /*6060*/  FMUL.FTZ R60, R166, R60 ;  /* 0x0000003ca63c7220 */ /* 0x000fe40000410000 */
[----:B------:R-:W-:Y:S01]  /*6070*/  IMAD.U32 R0, RZ, RZ, UR4 ;  /* 0x00000004ff007e24 */ /* 0x000fe2000f8e00ff */
[----:B------:R3:W-:Y:S02]  /*6080*/  STS [R227+0x6000], R6 ;  /* 0x00600006e3007388 */ /* 0x0007e40000000800 */
[----:B------:R-:W-:Y:S01]  /*6090*/  F2FP.PACK_AB R21, R21, R60 ;  /* 0x0000003c1515723e */ /* 0x000fe200000000ff */
[----:B------:R-:W-:Y:S02]  /*60a0*/  IMAD R0, R0, 0x2000, R188 ;  /* 0x0000200000007824 */ /* 0x000fe400078e02bc */
[----:B------:R-:W-:Y:S02]  /*60b0*/  IMAD.IADD R60, R180, 0x1, R160 ;  /* 0x00000001b43c7824 */ /* 0x000fe400078e02a0 */
[----:B------:R-:W-:Y:S04]  /*60c0*/  IMAD.SHL.U32 R140, R0, 0x2, RZ ;  /* 0x00000002008c7824 */ /* 0x000fe800078e00ff */
[----:B------:R-:W-:Y:S02]  /*60d0*/  IMAD.IADD R0, R160, 0x1, R140 ;  /* 0x00000001a0007824 */ /* 0x000fe400078e028c */
        /* <DEDUP_REMOVED lines=50> */
[C---:B-1----:R-:W-:Y:S07]  /*6400*/  IMAD.SHL.U32 R2, R187.reuse, 0x2, RZ ;  /* 0x00000002bb027824 */ /* 0x042fee00078e00ff */
        /* <DEDUP_REMOVED lines=83> */
[----:B-1----:R-:W-:Y:S04]  /*6940*/  IMAD.SHL.U32 R0, R187, 0x2, RZ ;  /* 0x00000002bb007824 */ /* 0x002fe800078e00ff */
[-C--:B--2---:R-:W-:Y:S01]  /*6950*/  HMMA.16816.F32 R84, R4, R16.reuse, R84 ;  /* 0x000000100454723c */ /* 0x084fe20000001854 */
[----:B------:R1:W2:Y:S03]  /*6960*/  LDSM.16.MT88.4 R44, [R60+0x80] ;  /* 0x000080003c2c783b */ /* 0x0002a60000004200 */
[----:B------:R-:W-:Y:S04]  /*6970*/  IMAD.IADD R0, R186, 0x1, R0 ;  /* 0x00000001ba007824 */ /* 0x000fe800078e0200 */
        /* <DEDUP_REMOVED lines=19> */
[----:B--23--:R-:W2:Y:S01]  /*6ab0*/  LDL R181, [R1+0x10] ;  /* 0x0000100001b57983 */ /* 0x00cea20000100800 */
[----:B------:R-:W-:Y:S01]  /*6ac0*/  ULDC.64 UR6, c[0x0][0x208] ;  /* 0x0000820000067ab9 */ /* 0x000fe20000000a00 */
[----:B------:R-:W-:Y:S01]  /*6ad0*/  IMAD.U32 R8, RZ, RZ, UR21 ;  /* 0x00000015ff087e24 */ /* 0x000fe2000f8e00ff */
[----:B------:R-:W-:Y:S01]  /*6ae0*/  UIMAD.WIDE.U32 UR24, UR16, UR6, URZ ;  /* 0x00000006101872a5 */ /* 0x000fe2000f8e003f */
[----:B------:R-:W3:Y:S01]  /*6af0*/  LDL.64 R158, [R1+0x28] ;  /* 0x00002800019e7983 */ /* 0x000ee20000100a00 */
[----:B------:R-:W-:Y:S03]  /*6b00*/  USHF.R.S32.HI UR22, URZ, 0x1f, UR16 ;  /* 0x0000001f3f167899 */ /* 0x000fe60008011410 */
[----:B------:R-:W4:Y:S01]  /*6b10*/  LDL.64 R156, [R1+0x20] ;  /* 0x00002000019c7983 */ /* 0x000f220000100a00 */
[----:B------:R-:W-:Y:S01]  /*6b20*/  UIMAD UR22, UR22, UR6, URZ ;  /* 0x00000006161672a4 */ /* 0x000fe2000f8e023f */
[----:B------:R-:W-:Y:S02]  /*6b30*/  IMAD.U32 R6, RZ, RZ, UR24 ;  /* 0x00000018ff067e24 */ /* 0x000fe4000f8e00ff */
[----:B------:R-:W5:Y:S01]  /*6b40*/  LDL R139, [R1+0x3c] ;  /* 0x00003c00018b7983 */ /* 0x000f620000100800 */
[----:B------:R-:W-:Y:S01]  /*6b50*/  UIMAD UR22, UR16, UR7, UR22 ;  /* 0x00000007101672a4 */ /* 0x000fe2000f8e0216 */
[----:B------:R-:W-:Y:S01]  /*6b60*/  IMAD.U32 R7, RZ, RZ, UR25 ;  /* 0x00000019ff077e24 */ /* 0x000fe2000f8e00ff */
[----:B------:R-:W-:Y:S01]  /*6b70*/  USHF.L.U32 UR16, UR16, 0x7, URZ ;  /* 0x0000000710107899 */ /* 0x000fe2000800063f */
[----:B------:R-:W5:Y:S01]  /*6b80*/  LDL R67, [R1+0x38] ;  /* 0x0000380001437983 */ /* 0x000f620000100800 */
[----:B------:R-:W-:Y:S03]  /*6b90*/  UIADD3 UR22, UR25, UR22, URZ ;  /* 0x0000001619167290 */ /* 0x000fe6000fffe03f */
[----:B------:R-:W5:Y:S01]  /*6ba0*/  LDL R66, [R1+0x48] ;  /* 0x0000480001427983 */ /* 0x000f620000100800 */
[----:B------:R-:W-:Y:S02]  /*6bb0*/  IMAD.U32 R12, RZ, RZ, UR16 ;  /* 0x00000010ff0c7e24 */ /* 0x000fe4000f8e00ff */
[----:B------:R-:W-:Y:S01]  /*6bc0*/  IMAD.U32 R5, RZ, RZ, UR22 ;  /* 0x00000016ff057e24 */ /* 0x000fe2000f8e00ff */
[----:B------:R-:W5:Y:S02]  /*6bd0*/  LDL.64 R176, [R1+0x18] ;  /* 0x0000180001b07983 */ /* 0x000f640000100a00 */
[----:B--2---:R-:W-:Y:S02]  /*6be0*/  IADD3 R9, -R181, UR12, -R12 ;  /* 0x0000000cb5097c10 */ /* 0x004fe4000fffe90c */
[C---:B---3--:R-:W-:Y:S02]  /*6bf0*/  LEA R4, P0, R6.reuse, R158, 0x7 ;  /* 0x0000009e06047211 */ /* 0x048fe400078038ff */
[----:B------:R-:W-:Y:S02]  /*6c00*/  ISETP.LT.OR P2, PT, R9, 0x1, P5 ;  /* 0x000000010900780c */ /* 0x000fe40002f41670 */
[----:B----4-:R-:W-:Y:S02]  /*6c10*/  LEA.HI.X R5, R6, R157, R5, 0x7, P0 ;  /* 0x0000009d06057211 */ /* 0x010fe400000f3c05 */
[C---:B------:R-:W-:Y:S02]  /*6c20*/  LEA R6, P0, R4.reuse, c[0x0][0x1f0], 0x1 ;  /* 0x00007c0004067a11 */ /* 0x040fe400078008ff */
[----:B-----5:R-:W-:Y:S02]  /*6c30*/  IADD3 R11, P1, R139, UR16, RZ ;  /* 0x000000108b0b7c10 */ /* 0x020fe4000ff3e0ff */
[----:B------:R-:W-:Y:S02]  /*6c40*/  LEA.HI.X R7, R4, c[0x0][0x1f4], R5, 0x1, P0 ;  /* 0x00007d0004077a11 */ /* 0x000fe400000f0c05 */
[----:B------:R-:W-:Y:S02]  /*6c50*/  ISETP.LT.OR P0, PT, R9, 0x21, P5 ;  /* 0x000000210900780c */ /* 0x000fe40002f01670 */
[----:B------:R-:W-:Y:S02]  /*6c60*/  LEA.HI.X.SX32 R12, R12, R67, 0x1, P1 ;  /* 0x000000430c0c7211 */ /* 0x000fe400008f0eff */
        /* <DEDUP_REMOVED lines=8> */
[----:B------:R-:W-:Y:S01]  /*6cf0*/  ISETP.LT.OR P2, PT, R9, 0x41, P5 ;  /* 0x000000410900780c */ /* 0x000fe20002f41670 */
        /* <DEDUP_REMOVED lines=13> */
.L_x_1439:
[-C--:B-123--:R-:W-:Y:S01]  /*6dd0*/  HMMA.16816.F32 R4, R36, R16.reuse, RZ ;  /* 0x000000102404723c */ /* 0x08efe200000018ff */
[----:B------:R-:W2:Y:S01]  /*6de0*/  LDL R168, [R1+0x40] ;  /* 0x0000400001a87983 */ /* 0x000ea20000100800 */
[----:B------:R-:W-:Y:S02]  /*6df0*/  USHF.L.U32 UR6, UR9, 0xd, URZ ;  /* 0x0000000d09067899 */ /* 0x000fe4000800063f */
[----:B------:R-:W-:Y:S02]  /*6e00*/  UIADD3 UR9, UR9, 0x1, URZ ;  /* 0x0000000109097890 */ /* 0x000fe4000fffe03f */
[----:B------:R-:W-:Y:S01]  /*6e10*/  LDSM.16.MT88.4 R64, [R180+0x1080] ;  /* 0x00108000b440783b */ /* 0x000fe20000004200 */
[----:B------:R-:W-:Y:S01]  /*6e20*/  UIADD3 UR16, UR4, 0x1, URZ ;  /* 0x0000000104107890 */ /* 0x000fe2000fffe03f */
[C---:B------:R-:W-:Y:S01]  /*6e30*/  HMMA.16816.F32 R8, R40.reuse, R16, RZ ;  /* 0x000000102808723c */ /* 0x040fe200000018ff */
[----:B------:R-:W-:Y:S02]  /*6e40*/  UISETP.GE.AND UP0, UPT, UR9, UR10, UPT ;  /* 0x0000000a0900728c */ /* 0x000fe4000bf06270 */
[----:B------:R-:W3:Y:S01]  /*6e50*/  LDL R144, [R1+0x5c] ;  /* 0x00005c0001907983 */ /* 0x000ee20000100800 */
[----:B------:R-:W-:Y:S02]  /*6e60*/  UISETP.GE.AND UP3, UPT, UR4, 0x1, UPT ;  /* 0x000000010400788c */ /* 0x000fe4000bf66270 */
[----:B------:R-:W-:Y:S02]  /*6e70*/  UIADD3 UR7, UR20, 0x1, URZ ;  /* 0x0000000114077890 */ /* 0x000fe4000fffe03f */
[-C--:B------:R-:W-:Y:S01]  /*6e80*/  HMMA.16816.F32 R12, R40, R18.reuse, RZ ;  /* 0x00000012280c723c */ /* 0x080fe200000018ff */
[----:B------:R-:W4:Y:S01]  /*6e90*/  LDL R143, [R1+0x50] ;  /* 0x00005000018f7983 */ /* 0x000f220000100800 */
        /* <DEDUP_REMOVED lines=9> */
[----:B------:R-:W-:Y:S07]  /*6f30*/  LDSM.16.MT88.4 R44, [R180+0x1880] ;  /* 0x00188000b42c783b */ /* 0x000fee0000004200 */
[-C--:B------:R-:W-:Y:S08]  /*6f40*/  HMMA.16816.F32 R4, R48, R52.reuse, R4 ;  /* 0x000000343004723c */ /* 0x080ff00000001804 */
[C---:B------:R-:W-:Y:S07]  /*6f50*/  HMMA.16816.F32 R8, R56.reuse, R52, R8 ;  /* 0x000000343808723c */ /* 0x040fee0000001808 */
[----:B------:R-:W-:Y:S01]  /*6f60*/  IMAD.IADD R52, R160, 0x1, R0 ;  /* 0x00000001a0347824 */ /* 0x000fe200078e0200 */
[-C--:B------:R-:W-:Y:S04]  /*6f70*/  HMMA.16816.F32 R12, R56, R54.reuse, R12 ;  /* 0x00000036380c723c */ /* 0x080fe8000000180c */
[----:B------:R-:W-:Y:S04]  /*6f80*/  LDSM.16.M88.4 R36, [R52+0x20880] ;  /* 0x020880003424783b */ /* 0x000fe80000000200 */
[C---:B------:R-:W-:Y:S01]  /*6f90*/  HMMA.16816.F32 R16, R48.reuse, R54, R16 ;  /* 0x000000363010723c */ /* 0x040fe20000001810 */
[----:B------:R-:W-:Y:S07]  /*6fa0*/  LDSM.16.M88.4 R52, [R52+0x22880] ;  /* 0x022880003434783b */ /* 0x000fee0000000200 */
[-C--:B------:R-:W-:Y:S08]  /*6fb0*/  HMMA.16816.F32 R20, R48, R60.reuse, R20 ;  /* 0x0000003c3014723c */ /* 0x080ff00000001814 */
[C---:B------:R-:W-:Y:S08]  /*6fc0*/  HMMA.16816.F32 R24, R56.reuse, R60, R24 ;  /* 0x0000003c3818723c */ /* 0x040ff00000001818 */
[-C--:B------:R-:W-:Y:S08]  /*6fd0*/  HMMA.16816.F32 R28, R56, R62.reuse, R28 ;  /* 0x0000003e381c723c */ /* 0x080ff0000000181c */
[----:B------:R-:W-:Y:S01]  /*6fe0*/  HMMA.16816.F32 R32, R48, R62, R32 ;  /* 0x0000003e3020723c */ /* 0x000fe20000001820 */
[----:B------:R-:W-:Y:S05]  /*6ff0*/  LDSM.16.M88.4 R48, [R2+0x24880] ;  /* 0x024880000230783b */ /* 0x000fea0000000200 */
[----:B------:R-:W-:Y:S01]  /*7000*/  LDSM.16.MT88.4 R60, [R180+0x2080] ;  /* 0x00208000b43c783b */ /* 0x000fe20000004200 */
[----:B--2---:R-:W-:Y:S02]  /*7010*/  IMAD.IADD R142, R168, 0x1, R2 ;  /* 0x00000001a88e7824 */ /* 0x004fe400078e0202 */
[----:B------:R-:W-:Y:S03]  /*7020*/  IMAD.IADD R141, R180, 0x1, R168 ;  /* 0x00000001b48d7824 */ /* 0x000fe600078e02a8 */
[----:B------:R-:W1:Y:S05]  /*7030*/  LDSM.16.M88.4 R40, [R142+0x20880] ;  /* 0x020880008e28783b */ /* 0x000e6a0000000200 */
[----:B------:R-:W2:Y:S05]  /*7040*/  LDSM.16.M88.4 R132, [R142+0x22880] ;  /* 0x022880008e84783b */ /* 0x000eaa0000000200 */
[----:B------:R-:W5:Y:S05]  /*7050*/  LDSM.16.MT88.4 R136, [R141+0x1080] ;  /* 0x001080008d88783b */ /* 0x000f6a0000004200 */
[----:B------:R-:W3:Y:S01]  /*7060*/  LDSM.16.MT88.4 R56, [R141+0x1880] ;  /* 0x001880008d38783b */ /* 0x000ee20000004200 */
[-C--:B-1----:R-:W-:Y:S08]  /*7070*/  HMMA.16816.F32 R4, R40, R64.reuse, R4 ;  /* 0x000000402804723c */ /* 0x082ff00000001804 */
[C---:B--2---:R-:W-:Y:S08]  /*7080*/  HMMA.16816.F32 R8, R132.reuse, R64, R8 ;  /* 0x000000408408723c */ /* 0x044ff00000001808 */
[-C--:B------:R-:W-:Y:S08]  /*7090*/  HMMA.16816.F32 R12, R132, R66.reuse, R12 ;  /* 0x00000042840c723c */ /* 0x080ff0000000180c */
[C---:B------:R-:W-:Y:S01]  /*70a0*/  HMMA.16816.F32 R16, R40.reuse, R66, R16 ;  /* 0x000000422810723c */ /* 0x040fe20000001810 */
[----:B------:R1:W2:Y:S07]  /*70b0*/  LDSM.16.M88.4 R64, [R2+0x26880] ;  /* 0x026880000240783b */ /* 0x0002ae0000000200 */
[-C--:B-----5:R-:W-:Y:S08]  /*70c0*/  HMMA.16816.F32 R20, R40, R136.reuse, R20 ;  /* 0x000000882814723c */ /* 0x0a0ff00000001814 */
[C---:B------:R-:W-:Y:S08]  /*70d0*/  HMMA.16816.F32 R24, R132.reuse, R136, R24 ;  /* 0x000000888418723c */ /* 0x040ff00000001818 */
[-C--:B------:R-:W-:Y:S01]  /*70e0*/  HMMA.16816.F32 R28, R132, R138.reuse, R28 ;  /* 0x0000008a841c723c */ /* 0x080fe2000000181c */
[----:B------:R-:W-:Y:S03]  /*70f0*/  LDSM.16.M88.4 R132, [R0+0x26880] ;  /* 0x026880000084783b */ /* 0x000fe60000000200 */
[----:B-1----:R-:W-:Y:S04]  /*7100*/  IMAD.U32 R2, RZ, RZ, UR6 ;  /* 0x00000006ff027e24 */ /* 0x002fe8000f8e00ff */
[----:B------:R-:W-:Y:S01]  /*7110*/  HMMA.16816.F32 R32, R40, R138, R32 ;  /* 0x0000008a2820723c */ /* 0x000fe20000001820 */
[----:B------:R-:W1:Y:S05]  /*7120*/  LDSM.16.MT88.4 R40, [R141+0x2080] ;  /* 0x002080008d28783b */ /* 0x000e6a0000004200 */
[----:B------:R-:W-:Y:S02]  /*7130*/  LDSM.16.M88.4 R136, [R142+0x26880] ;  /* 0x026880008e88783b */ /* 0x000fe40000000200 */
[-C--:B------:R-:W-:Y:S08]  /*7140*/  HMMA.16816.F32 R4, R36, R44.reuse, R4 ;  /* 0x0000002c2404723c */ /* 0x080ff00000001804 */
[C---:B------:R-:W-:Y:S08]  /*7150*/  HMMA.16816.F32 R8, R52.reuse, R44, R8 ;  /* 0x0000002c3408723c */ /* 0x040ff00000001808 */
[-C--:B------:R-:W-:Y:S08]  /*7160*/  HMMA.16816.F32 R12, R52, R46.reuse, R12 ;  /* 0x0000002e340c723c */ /* 0x080ff0000000180c */
[C---:B------:R-:W-:Y:S01]  /*7170*/  HMMA.16816.F32 R16, R36.reuse, R46, R16 ;  /* 0x0000002e2410723c */ /* 0x040fe20000001810 */
[----:B------:R-:W-:Y:S07]  /*7180*/  LDSM.16.M88.4 R44, [R0+0x24880] ;  /* 0x02488000002c783b */ /* 0x000fee0000000200 */
[-C--:B---3--:R-:W-:Y:S08]  /*7190*/  HMMA.16816.F32 R20, R36, R56.reuse, R20 ;  /* 0x000000382414723c */ /* 0x088ff00000001814 */
[C---:B------:R-:W-:Y:S08]  /*71a0*/  HMMA.16816.F32 R24, R52.reuse, R56, R24 ;  /* 0x000000383418723c */ /* 0x040ff00000001818 */
[-C--:B------:R-:W-:Y:S01]  /*71b0*/  HMMA.16816.F32 R28, R52, R58.reuse, R28 ;  /* 0x0000003a341c723c */ /* 0x080fe2000000181c */
[----:B------:R-:W3:Y:S07]  /*71c0*/  LDSM.16.MT88.4 R52, [R180+0x2880] ;  /* 0x00288000b434783b */ /* 0x000eee0000004200 */
[----:B------:R-:W-:Y:S01]  /*71d0*/  HMMA.16816.F32 R32, R36, R58, R32 ;  /* 0x0000003a2420723c */ /* 0x000fe20000001820 */
[----:B------:R-:W5:Y:S05]  /*71e0*/  LDSM.16.MT88.4 R36, [R141+0x2880] ;  /* 0x002880008d24783b */ /* 0x000f6a0000004200 */
[----:B------:R-:W-:Y:S02]  /*71f0*/  LDSM.16.M88.4 R56, [R142+0x24880] ;  /* 0x024880008e38783b */ /* 0x000fe40000000200 */
[-C--:B------:R-:W-:Y:S08]  /*7200*/  HMMA.16816.F32 R4, R48, R60.reuse, R4 ;  /* 0x0000003c3004723c */ /* 0x080ff00000001804 */
[C---:B--2---:R-:W-:Y:S08]  /*7210*/  HMMA.16816.F32 R8, R64.reuse, R60, R8 ;  /* 0x0000003c4008723c */ /* 0x044ff00000001808 */
[-C--:B------:R-:W-:Y:S08]  /*7220*/  HMMA.16816.F32 R12, R64, R62.reuse, R12 ;  /* 0x0000003e400c723c */ /* 0x080ff0000000180c */
[C---:B------:R-:W-:Y:S01]  /*7230*/  HMMA.16816.F32 R16, R48.reuse, R62, R16 ;  /* 0x0000003e3010723c */ /* 0x040fe20000001810 */
[----:B------:R-:W2:Y:S07]  /*7240*/  LDSM.16.MT88.4 R60, [R180+0x3080] ;  /* 0x00308000b43c783b */ /* 0x000eae0000004200 */
[-C--:B-1----:R-:W-:Y:S08]  /*7250*/  HMMA.16816.F32 R20, R48, R40.reuse, R20 ;  /* 0x000000283014723c */ /* 0x082ff00000001814 */
[C---:B------:R-:W-:Y:S08]  /*7260*/  HMMA.16816.F32 R24, R64.reuse, R40, R24 ;  /* 0x000000284018723c */ /* 0x040ff00000001818 */
[-C--:B------:R-:W-:Y:S07]  /*7270*/  HMMA.16816.F32 R28, R64, R42.reuse, R28 ;  /* 0x0000002a401c723c */ /* 0x080fee000000181c */
[----:B------:R-:W-:Y:S01]  /*7280*/  IMAD.IADD R64, R186, 0x1, R142 ;  /* 0x00000001ba407824 */ /* 0x000fe200078e028e */
[----:B------:R-:W-:Y:S01]  /*7290*/  HMMA.16816.F32 R32, R48, R42, R32 ;  /* 0x0000002a3020723c */ /* 0x000fe20000001820 */
[----:B------:R-:W1:Y:S05]  /*72a0*/  LDSM.16.MT88.4 R40, [R141+0x3080] ;  /* 0x003080008d28783b */ /* 0x000e6a0000004200 */
[----:B------:R-:W-:Y:S01]  /*72b0*/  LDSM.16.M88.4 R64, [R64+0x26880] ;  /* 0x026880004040783b */ /* 0x000fe20000000200 */
[----:B------:R-:W-:Y:S01]  /*72c0*/  IADD3 R48, R168, R0, RZ ;  /* 0x00000000a8307210 */ /* 0x000fe20007ffe0ff */
[-C--:B---3--:R-:W-:Y:S05]  /*72d0*/  HMMA.16816.F32 R4, R44, R52.reuse, R4 ;  /* 0x000000342c04723c */ /* 0x088fea0000001804 */
[----:B------:R-:W-:Y:S01]  /*72e0*/  LDSM.16.M88.4 R48, [R48+0x24880] ;  /* 0x024880003030783b */ /* 0x000fe20000000200 */
[----:B------:R-:W-:Y:S01]  /*72f0*/  IADD3 R0, P0, R144, UR6, RZ ;  /* 0x0000000690007c10 */ /* 0x000fe2000ff1e0ff */
[----:B------:R-:W-:Y:S01]  /*7300*/  UIADD3 UR6, UR21, 0x1, URZ ;  /* 0x0000000115067890 */ /* 0x000fe2000fffe03f */
[C---:B------:R-:W-:Y:S03]  /*7310*/  HMMA.16816.F32 R8, R132.reuse, R52, R8 ;  /* 0x000000348408723c */ /* 0x040fe60000001808 */
[----:B------:R-:W-:Y:S01]  /*7320*/  USEL UR21, UR6, URZ, !UP1 ;  /* 0x0000003f06157287 */ /* 0x000fe2000c800000 */
[----:B----4-:R-:W-:Y:S04]  /*7330*/  LEA.HI.X.SX32 R2, R2, R143, 0x1, P0 ;  /* 0x0000008f02027211 */ /* 0x010fe800000f0eff */
[-C--:B------:R-:W-:Y:S08]  /*7340*/  HMMA.16816.F32 R12, R132, R54.reuse, R12 ;  /* 0x00000036840c723c */ /* 0x080ff0000000180c */
[C---:B------:R-:W-:Y:S01]  /*7350*/  HMMA.16816.F32 R16, R44.reuse, R54, R16 ;  /* 0x000000362c10723c */ /* 0x040fe20000001810 */
[----:B------:R-:W3:Y:S07]  /*7360*/  LDSM.16.MT88.4 R52, [R180+0x3880] ;  /* 0x00388000b434783b */ /* 0x000eee0000004200 */
[-C--:B-----5:R-:W-:Y:S08]  /*7370*/  HMMA.16816.F32 R20, R44, R36.reuse, R20 ;  /* 0x000000242c14723c */ /* 0x0a0ff00000001814 */
[C---:B------:R-:W-:Y:S08]  /*7380*/  HMMA.16816.F32 R24, R132.reuse, R36, R24 ;  /* 0x000000248418723c */ /* 0x040ff00000001818 */
[-C--:B------:R-:W-:Y:S08]  /*7390*/  HMMA.16816.F32 R28, R132, R38.reuse, R28 ;  /* 0x00000026841c723c */ /* 0x080ff0000000181c */
[----:B------:R-:W-:Y:S01]  /*73a0*/  HMMA.16816.F32 R32, R44, R38, R32 ;  /* 0x000000262c20723c */ /* 0x000fe20000001820 */
[----:B------:R-:W4:Y:S07]  /*73b0*/  LDSM.16.MT88.4 R36, [R141+0x3880] ;  /* 0x003880008d24783b */ /* 0x000f2e0000004200 */
[-C--:B--2---:R-:W-:Y:S08]  /*73c0*/  HMMA.16816.F32 R4, R56, R60.reuse, R4 ;  /* 0x0000003c3804723c */ /* 0x084ff00000001804 */
[C---:B------:R-:W-:Y:S08]  /*73d0*/  HMMA.16816.F32 R8, R136.reuse, R60, R8 ;  /* 0x0000003c8808723c */ /* 0x040ff00000001808 */
[-C--:B------:R-:W-:Y:S08]  /*73e0*/  HMMA.16816.F32 R12, R136, R62.reuse, R12 ;  /* 0x0000003e880c723c */ /* 0x080ff0000000180c */
[C---:B------:R-:W-:Y:S08]  /*73f0*/  HMMA.16816.F32 R16, R56.reuse, R62, R16 ;  /* 0x0000003e3810723c */ /* 0x040ff00000001810 */
[-C--:B-1----:R-:W-:Y:S08]  /*7400*/  HMMA.16816.F32 R20, R56, R40.reuse, R20 ;  /* 0x000000283814723c */ /* 0x082ff00000001814 */
[C---:B------:R-:W-:Y:S07]  /*7410*/  HMMA.16816.F32 R24, R136.reuse, R40, R24 ;  /* 0x000000288818723c */ /* 0x040fee0000001818 */
[C---:B------:R-:W-:Y:S01]  /*7420*/  LEA R40, P0, R0.reuse, c[0x0][0x220], 0x2 ;  /* 0x0000880000287a11 */ /* 0x040fe200078010ff */
[-C--:B------:R-:W-:Y:S04]  /*7430*/  HMMA.16816.F32 R28, R136, R42.reuse, R28 ;  /* 0x0000002a881c723c */ /* 0x080fe8000000181c */
[----:B------:R-:W-:Y:S02]  /*7440*/  LEA.HI.X R41, R0, c[0x0][0x224], R2, 0x2, P0 ;  /* 0x0000890000297a11 */ /* 0x000fe400000f1402 */
[----:B------:R-:W-:Y:S01]  /*7450*/  MOV R0, UR4 ;  /* 0x0000000400007c02 */ /* 0x000fe20008000f00 */
[----:B------:R-:W-:Y:S01]  /*7460*/  USEL UR4, UR16, URZ, !UP3 ;  /* 0x0000003f10047287 */ /* 0x000fe2000d800000 */
[----:B------:R-:W-:Y:S01]  /*7470*/  HMMA.16816.F32 R32, R56, R42, R32 ;  /* 0x0000002a3820723c */ /* 0x000fe20000001820 */
[----:B------:R-:W-:Y:S03]  /*7480*/  PLOP3.LUT P0, PT, PT, PT, UP0, 0x80, 0x0 ;  /* 0x000000000000781c */ /* 0x000fe60003f0f008 */
[----:B------:R-:W-:Y:S04]  /*7490*/  IMAD R0, R0, 0x2000, R190 ;  /* 0x0000200000007824 */ /* 0x000fe800078e02be */
[-C--:B---3--:R-:W-:Y:S05]  /*74a0*/  HMMA.16816.F32 R4, R48, R52.reuse, R4 ;  /* 0x000000343004723c */ /* 0x088fea0000001804 */
[----:B------:R-:W-:Y:S03]  /*74b0*/  SHF.L.U32 R0, R0, 0x1, RZ ;  /* 0x0000000100007819 */ /* 0x000fe600000006ff */
        /* <DEDUP_REMOVED lines=169> */
.L_x_1419:
[----:B------:R-:W-:Y:S05]  /*7f50*/  @P2 EXIT ;  /* 0x000000000000294d */ /* 0x000fea0003800000 */
[----:B------:R-:W2:Y:S01]  /*7f60*/  LDL.LU R9, [R1+0x60] ;  /* 0x0000600001097983 */ /* 0x000ea20000300800 */
[----:B------:R-:W-:-:S04]  /*7f70*/  ISETP.NE.U32.AND P2, PT, RZ, c[0x0][0x360], PT ;  /* 0x0000d800ff007a0c */ /* 0x000fc80003f45070 */
[----:B------:R-:W-:-:S13]  /*7f80*/  ISETP.NE.AND.EX P2, PT, RZ, c[0x0][0x364], PT, P2 ;  /* 0x0000d900ff007a0c */ /* 0x000fda0003f45320 */
[----:B------:R-:W-:-:S04]  /*7f90*/  @P2 IMAD.MOV.U32 R2, RZ, RZ, 0x4 ;  /* 0x00000004ff022424 */ /* 0x000fc800078e00ff */
[----:B--2---:R-:W-:-:S05]  /*7fa0*/  @P2 IMAD.WIDE R2, R9, R2, c[0x0][0x360] ;  /* 0x0000d80009022625 */ /* 0x004fca00078e0202 */
[----:B-1----:R1:W2:Y:S01]  /*7fb0*/  @P2 LDG.E R0, [R2.64] ;  /* 0x0000000e02002981 */ /* 0x0022a2000c1e1900 */
[----:B------:R-:W-:-:S03]  /*7fc0*/  USHF.L.U32 UR5, UR8, 0xd, URZ ;  /* 0x0000000d08057899 */ /* 0x000fc6000800063f */
[----:B------:R-:W3:Y:S01]  /*7fd0*/  S2R R5, SR_TID.X ;  /* 0x0000000000057919 */ /* 0x000ee20000002100 */
[----:B------:R-:W-:-:S03]  /*7fe0*/  USHF.R.S32.HI UR4, URZ, 0x1f, UR5 ;  /* 0x0000001f3f047899 */ /* 0x000fc60008011405 */
[----:B-1----:R-:W1:Y:S01]  /*7ff0*/  S2R R3, SR_CTAID.Y ;  /* 0x0000000000037919 */ /* 0x002e620000002600 */
[----:B------:R-:W-:Y:S01]  /*8000*/  IMAD.MOV.U32 R2, RZ, RZ, 0x1 ;  /* 0x00000001ff027424 */ /* 0x000fe200078e00ff */
[----:B---3--:R-:W-:Y:S02]  /*8010*/  SHF.R.S32.HI R6, RZ, 0x1f, R5 ;  /* 0x0000001fff067819 */ /* 0x008fe40000011405 */
[----:B------:R-:W-:Y:S02]  /*8020*/  BAR.SYNC.DEFER_BLOCKING 0x1, 0x100 ;  /* 0x0044000000007b1d */ /* 0x000fe40000010000 */
[----:B------:R-:W-:-:S13]  /*8030*/  ISETP.NE.AND P0, PT, R2, c[0x0][0x338], PT ;  /* 0x0000ce0002007a0c */ /* 0x000fda0003f05270 */
        /* <DEDUP_REMOVED lines=101> */
.L_x_1441:
        /* <DEDUP_REMOVED lines=15> */
.L_x_1842:


//--------------------- .text._ZN7cutlass13device_kernelIN5flash19enable_sm80_to_sm89INS1_16FlashAttnBwdSm80INS1_25CollectiveMainloopBwdSm80ILi2ELi2EN4cute5tupleIJNS5_1CILi128EEES8_NS7_ILi64EEEEEENS_6half_tEfNS_4arch4Sm80ELb0ELb1ELb0ELb1ELb1ELb0ELb0ELb0ELi2ELi4ELi4ELi4ELb0EEENS1_24CollectiveEpilogueBwdGQAISA_fSD_Li256ELb1ELb1EEENS1_19SingleTileSchedulerILb1ELb0ELb0ELi128EEEEEEEEEvNT_6ParamsE --------------------------
	.section	.text._ZN7cutlass13device_kernelIN5flash19enable_sm80_to_sm89INS1_16FlashAttnBwdSm80INS1_25CollectiveMainloopBwdSm80ILi2ELi2EN4cute5tupleIJNS5_1CILi128EEES8_NS7_ILi64EEEEEENS_6half_tEfNS_4arch4Sm80ELb0ELb1ELb0ELb1ELb1ELb0ELb0ELb0ELi2ELi4ELi4ELi4ELb0EEENS1_24CollectiveEpilogueBwdGQAISA_fSD_Li256ELb1ELb1EEENS1_19SingleTileSchedulerILb1ELb0ELb0ELi128EEEEEEEEEvNT_6ParamsE,"ax",@progbits
	.sectioninfo	@"SHI_REGISTERS=255"
	.align	128
.text._ZN7cutlass13device_kernelIN5flash19enable_sm80_to_sm89INS1_16FlashAttnBwdSm80INS1_25CollectiveMainloopBwdSm80ILi2ELi2EN4cute5tupleIJNS5_1CILi128EEES8_NS7_ILi64EEEEEENS_6half_tEfNS_4arch4Sm80ELb0ELb1ELb0ELb1ELb1ELb0ELb0ELb0ELi2ELi4ELi4ELi4ELb0EEENS1_24CollectiveEpilogueBwdGQAISA_fSD_Li256ELb1ELb1EEENS1_19SingleTileSchedulerILb1ELb0ELb0ELi128EEEEEEEEEvNT_6ParamsE:
        .type           _ZN7cutlass13device_kernelIN5flash19enable_sm80_to_sm89INS1_16FlashAttnBwdSm80INS1_25CollectiveMainloopBwdSm80ILi2ELi2EN4cute5tupleIJNS5_1CILi128EEES8_NS7_ILi64EEEEEENS_6half_tEfNS_4arch4Sm80ELb0ELb1ELb0ELb1ELb1ELb0ELb0ELb0ELi2ELi4ELi4ELi4ELb0EEENS1_24CollectiveEpilogueBwdGQAISA_fSD_Li256ELb1ELb1EEENS1_19SingleTileSchedulerILb1ELb0ELb0ELi128EEEEEEEEEvNT_6ParamsE,@function
        .size           _ZN7cutlass13device_kernelIN5flash19enable_sm80_to_sm89INS1_16FlashAttnBwdSm80INS1_25CollectiveMainloopBwdSm80ILi2ELi2EN4cute5tupleIJNS5_1CILi128EEES8_NS7_ILi64EEEEEENS_6half_tEfNS_4arch4Sm80ELb0ELb1ELb0ELb1ELb1ELb0ELb0ELb0ELi2ELi4ELi4ELi4ELb0EEENS1_24CollectiveEpilogueBwdGQAISA_fSD_Li256ELb1ELb1EEENS1_19SingleTileSchedulerILb1ELb0ELb0ELi128EEEEEEEEEvNT_6ParamsE,(.L_x_1843 - _ZN7cutlass13device_kernelIN5flash19enable_sm80_to_sm89INS1_16FlashAttnBwdSm80INS1_25CollectiveMainloopBwdSm80ILi2ELi2EN4cute5tupleIJNS5_1CILi128EEES8_NS7_ILi64EEEEEENS_6half_tEfNS_4arch4Sm80ELb0ELb1ELb0ELb1ELb1ELb0ELb0ELb0ELi2ELi4ELi4ELi4ELb0EEENS1_24CollectiveEpilogueBwdGQAISA_fSD_Li256ELb1ELb1EEENS1_19SingleTileSchedulerILb1ELb0ELb0ELi128EEEEEEEEEvNT_6ParamsE)
        .other          _ZN7cutlass13device_kernelIN5flash19enable_sm80_to_sm89INS1_16FlashAttnBwdSm80INS1_25CollectiveMainloopBwdSm80ILi2ELi2EN4cute5tupleIJNS5_1CILi128EEES8_NS7_ILi64EEEEEENS_6half_tEfNS_4arch4Sm80ELb0ELb1ELb0ELb1ELb1ELb0ELb0ELb0ELi2ELi4ELi4ELi4ELb0EEENS1_24CollectiveEpilogueBwdGQAISA_fSD_Li256ELb1ELb1EEENS1_19SingleTileSchedulerILb1ELb0ELb0ELi128EEEEEEEEEvNT_6ParamsE,@"STO_CUDA_ENTRY STV_DEFAULT"
_ZN7cutlass13device_kernelIN5flash19enable_sm80_to_sm89INS1_16FlashAttnBwdSm80INS1_25CollectiveMainloopBwdSm80ILi2ELi2EN4cute5tupleIJNS5_1CILi128EEES8_NS7_ILi64EEEEEENS_6half_tEfNS_4arch4Sm80ELb0ELb1ELb0ELb1ELb1ELb0ELb0ELb0ELi2ELi4ELi4ELi4ELb0EEENS1_24CollectiveEpilogueBwdGQAISA_fSD_Li256ELb1ELb1EEENS1_19SingleTileSchedulerILb1ELb0ELb0ELi128EEEEEEEEEvNT_6ParamsE:
        /* <DEDUP_REMOVED lines=18> */
.L_x_1443:
        /* <DEDUP_REMOVED lines=8> */
.L_x_1445:
[----:B------:R-:W-:Y:S02]  /*01a0*/  MOV R0, c[0x0][0x3ac] ;  /* 0x0000eb0000007a02 */ /* 0x000fe40000000f00 */
.L_x_1444:
[----:B------:R-:W-:-:S06]  /*01b0*/  USHF.L.U32 UR13, UR8, 0x7, URZ ;  /* 0x00000007080d7899 */ /* 0x000fcc000800063f */
[----:B-----5:R-:W-:-:S04]  /*01c0*/  ISETP.LE.AND P0, PT, R0, UR13, PT ;  /* 0x0000000d00007c0c */ /* 0x020fc8000bf03270 */
[----:B------:R-:W-:-:S05]  /*01d0*/  SEL R0, R5, 0xffffffff, !P0 ;  /* 0xffffffff05007807 */ /* 0x000fca0004000000 */
[----:B------:R2:W-:Y:S01]  /*01e0*/  STL [R1+0x64], R0 ;  /* 0x0000640001007387 */ /* 0x0005e20000100800 */
[----:B------:R-:W-:Y:S05]  /*01f0*/  BRA `(.L_x_1446) ;  /* 0x0000012000007947 */ /* 0x000fea0003800000 */
.L_x_1442:
[----:B--2-4-:R-:W-:-:S04]  /*0200*/  ISETP.NE.U32.AND P0, PT, RZ, c[0x0][0x3c8], PT ;  /* 0x0000f200ff007a0c */ /* 0x014fc80003f05070 */
[----:B------:R-:W-:-:S13]  /*0210*/  ISETP.NE.AND.EX P0, PT, RZ, c[0x0][0x3cc], PT, P0 ;  /* 0x0000f300ff007a0c */ /* 0x000fda0003f05300 */
[----:B------:R-:W-:Y:S05]  /*0220*/  @!P0 BRA `(.L_x_1447) ;  /* 0x0000002000008947 */ /* 0x000fea0003800000 */
[----:B------:R1:W5:Y:S01]  /*0230*/  LDG.E R0, [R2.64] ;  /* 0x0000000e02007981 */ /* 0x000362000c1e1900 */
[----:B------:R-:W-:Y:S05]  /*0240*/  BRA `(.L_x_1448) ;  /* 0x0000009000007947 */ /* 0x000fea0003800000 */
.L_x_1447:
        /* <DEDUP_REMOVED lines=8> */
.L_x_1449:
[----:B------:R-:W-:Y:S02]  /*02d0*/  MOV R0, c[0x0][0x3ac] ;  /* 0x0000eb0000007a02 */ /* 0x000fe40000000f00 */
.L_x_1448:
[----:B------:R-:W-:-:S06]  /*02e0*/  USHF.L.U32 UR13, UR8, 0x7, URZ ;  /* 0x00000007080d7899 */ /* 0x000fcc000800063f */
[----:B-----5:R-:W-:-:S04]  /*02f0*/  ISETP.LE.AND P0, PT, R0, UR13, PT ;  /* 0x0000000d00007c0c */ /* 0x020fc8000bf03270 */
[----:B------:R-:W-:-:S05]  /*0300*/  SEL R0, R5, 0xffffffff, !P0 ;  /* 0xffffffff05007807 */ /* 0x000fca0004000000 */
[----:B------:R2:W-:Y:S04]  /*0310*/  STL [R1+0x64], R0 ;  /* 0x0000640001007387 */ /* 0x0005e80000100800 */
.L_x_1446:
        /* <DEDUP_REMOVED lines=37> */
.L_x_1450:
[----:B--2---:R-:W-:-:S04]  /*0570*/  ISETP.NE.U32.AND P1, PT, RZ, c[0x0][0x2e0], PT ;  /* 0x0000b800ff007a0c */ /* 0x004fc80003f25070 */
[----:B------:R-:W-:-:S13]  /*0580*/  ISETP.NE.AND.EX P1, PT, RZ, c[0x0][0x2e4], PT, P1 ;  /* 0x0000b900ff007a0c */ /* 0x000fda0003f25310 */
[----:B------:R-:W-:Y:S05]  /*0590*/  @!P1 BRA `(.L_x_1451) ;  /* 0x0000004000009947 */ /* 0x000fea0003800000 */
[----:B------:R-:W-:-:S05]  /*05a0*/  IMAD.WIDE R2, R39, R10, c[0x0][0x2e0] ;  /* 0x0000b80027027625 */ /* 0x000fca00078e020a */
[----:B------:R-:W2:Y:S02]  /*05b0*/  LDG.E R0, [R2.64] ;  /* 0x0000000e02007981 */ /* 0x000ea4000c1e1900 */
[----:B--2---:R1:W2:Y:S01]  /*05c0*/  R2UR UR11, R0 ;  /* 0x00000000000b73c2 */ /* 0x0042a200000e0000 */
[----:B------:R-:W-:Y:S05]  /*05d0*/  BRA `(.L_x_1452) ;  /* 0x0000006000007947 */ /* 0x000fea0003800000 */
.L_x_1451:
[----:B------:R-:W-:Y:S05]  /*05e0*/  @!P5 BRA `(.L_x_1452) ;  /* 0x000000500000d947 */ /* 0x000fea0003800000 */
[----:B------:R1:W2:Y:S04]  /*05f0*/  LDG.E R0, [R2.64] ;  /* 0x0000000e02007981 */ /* 0x0002a8000c1e1900 */
[----:B-1----:R-:W3:Y:S01]  /*0600*/  LDG.E R2, [R2.64+0x4] ;  /* 0x0000040e02027981 */ /* 0x002ee2000c1e1900 */
[----:B--2---:R-:W1:Y:S08]  /*0610*/  R2UR UR11, R0 ;  /* 0x00000000000b73c2 */ /* 0x004e7000000e0000 */
[----:B---3--:R-:W1:Y:S02]  /*0620*/  R2UR UR4, R2 ;  /* 0x00000000020473c2 */ /* 0x008e6400000e0000 */
[----:B-1----:R-:W-:-:S06]  /*0630*/  UIADD3 UR11, -UR11, UR4, URZ ;  /* 0x000000040b0b7290 */ /* 0x002fcc000fffe13f */
.L_x_1452:
        /* <DEDUP_REMOVED lines=15> */
.L_x_1453:
        /* <DEDUP_REMOVED lines=101> */
[----:B------:R-:W-:Y:S01]  /*0d80*/  ULDC.64 UR4, c[0x0][0x178] ;  /* 0x00005e0000047ab9 */ /* 0x000fe20000000a00 */
[----:B------:R-:W-:Y:S01]  /*0d90*/  IMAD R31, R11, c[0x0][0x210], RZ ;  /* 0x000084000b1f7a24 */ /* 0x000fe200078e02ff */
[----:B------:R-:W-:Y:S01]  /*0da0*/  LOP3.LUT R28, R3, R0, RZ, 0x3c, !PT ;  /* 0x00000000031c7212 */ /* 0x000fe200078e3cff */
[----:B------:R-:W-:Y:S01]  /*0db0*/  IMAD.WIDE R12, R8, 0x80, R12 ;  /* 0x00000080080c7825 */ /* 0x000fe200078e020c */
[----:B------:R-:W-:Y:S01]  /*0dc0*/  SHF.R.S32.HI R0, RZ, 0x1f, R10 ;  /* 0x0000001fff007819 */ /* 0x000fe2000001140a */
[----:B------:R-:W-:Y:S01]  /*0dd0*/  UIMAD.WIDE.U32 UR22, UR9, UR4, URZ ;  /* 0x00000004091672a5 */ /* 0x000fe2000f8e003f */
[----:B------:R-:W-:Y:S01]  /*0de0*/  SHF.R.S32.HI R3, RZ, 0x1f, R2 ;  /* 0x0000001fff037819 */ /* 0x000fe20000011402 */
[----:B------:R-:W-:Y:S01]  /*0df0*/  IMAD.WIDE.U32 R8, R27, c[0x0][0x278], R4 ;  /* 0x00009e001b087a25 */ /* 0x000fe200078e0004 */
[----:B------:R-:W-:-:S03]  /*0e00*/  USHF.L.U32 UR21, UR4, 0x6, URZ ;  /* 0x0000000604157899 */ /* 0x000fc6000800063f */
[C---:B------:R-:W-:Y:S01]  /*0e10*/  IMAD R11, R0.reuse, c[0x0][0x1e0], RZ ;  /* 0x00007800000b7a24 */ /* 0x040fe200078e02ff */
[----:B------:R-:W-:Y:S01]  /*0e20*/  IADD3 R42, P0, R35, R8, RZ ;  /* 0x00000008232a7210 */ /* 0x000fe20007f1e0ff */
[----:B------:R-:W-:Y:S01]  /*0e30*/  IMAD R0, R0, c[0x0][0x1b0], RZ ;  /* 0x00006c0000007a24 */ /* 0x000fe200078e02ff */
[----:B------:R-:W-:Y:S01]  /*0e40*/  LEA.HI R8, R33, R22, RZ, 0x6 ;  /* 0x0000001621087211 */ /* 0x000fe200078f30ff */
[----:B------:R-:W-:Y:S02]  /*0e50*/  IMAD R26, R20, c[0x0][0x278], RZ ;  /* 0x00009e00141a7a24 */ /* 0x000fe400078e02ff */
        /* <DEDUP_REMOVED lines=79> */
[----:B------:R-:W-:Y:S01]  /*1350*/  USHF.L.U64.HI UR16, UR6, UR18, UR7 ;  /* 0x0000001206107299 */ /* 0x000fe20008010207 */
[----:B------:R-:W-:Y:S01]  /*1360*/  IMAD R20, R27, c[0x0][0x244], R20 ;  /* 0x000091001b147a24 */ /* 0x000fe200078e0214 */
[----:B------:R-:W-:Y:S01]  /*1370*/  USHF.R.S32.HI UR7, URZ, 0x1f, UR9 ;  /* 0x0000001f3f077899 */ /* 0x000fe20008011409 */
[----:B------:R-:W-:Y:S01]  /*1380*/  IADD3.X R9, R5, UR17, RZ, P0, !PT ;  /* 0x0000001105097c10 */ /* 0x000fe200087fe4ff */
[----:B------:R1:W-:Y:S01]  /*1390*/  LDGSTS.E.BYPASS.LTC128B.128 [R17+0x6080], [R4.64], !P6 ;  /* 0x0608000004117fae */ /* 0x0003e2000f101d4e */
[----:B------:R-:W-:Y:S01]  /*13a0*/  LEA R10, P0, R12, c[0x0][0x190], 0x1 ;  /* 0x000064000c0a7a11 */ /* 0x000fe200078008ff */
[----:B------:R-:W-:Y:S01]  /*13b0*/  UIMAD UR20, UR7, UR4, URZ ;  /* 0x00000004071472a4 */ /* 0x000fe2000f8e023f */
[----:B------:R-:W-:Y:S01]  /*13c0*/  ISETP.GE.AND P6, PT, R2, c[0x0][0x16c], PT ;  /* 0x00005b0002007a0c */ /* 0x000fe20003fc6270 */
[----:B------:R-:W-:Y:S01]  /*13d0*/  USHF.L.U32 UR17, UR6, 0x6, URZ ;  /* 0x0000000606117899 */ /* 0x000fe2000800063f */
[----:B------:R-:W-:Y:S01]  /*13e0*/  LEA.HI.X R11, R12, c[0x0][0x194], R0, 0x1, P0 ;  /* 0x000065000c0b7a11 */ /* 0x000fe200000f0c00 */
[----:B------:R-:W-:Y:S01]  /*13f0*/  UIMAD UR20, UR9, UR5, UR20 ;  /* 0x00000005091472a4 */ /* 0x000fe2000f8e0214 */
[----:B------:R-:W-:Y:S01]  /*1400*/  LEA.HI R0, R14, R3, RZ, 0x1 ;  /* 0x000000030e007211 */ /* 0x000fe200078f08ff */
[----:B------:R2:W-:Y:S01]  /*1410*/  LDGSTS.E.BYPASS.LTC128B.128 [R17+0x7080], [R8.64], !P5 ;  /* 0x0708000008117fae */ /* 0x0005e2000e901d4e */
[----:B------:R-:W-:Y:S01]  /*1420*/  USHF.L.U32 UR6, UR9, 0x7, URZ ;  /* 0x0000000709067899 */ /* 0x000fe2000800063f */
[----:B------:R-:W-:Y:S01]  /*1430*/  IMAD.WIDE.U32 R24, R27, c[0x0][0x240], R24 ;  /* 0x000090001b187a25 */ /* 0x000fe200078e0018 */
[----:B------:R-:W-:Y:S01]  /*1440*/  UIADD3 UR20, UR23, UR20, URZ ;  /* 0x0000001417147290 */ /* 0x000fe2000fffe03f */
[----:B------:R3:W-:Y:S01]  /*1450*/  LDGSTS.E.BYPASS.LTC128B.128 [R17+0x80], [R10.64], !P4 ;  /* 0x000800000a117fae */ /* 0x0007e2000e101d4e */
[----:B------:R-:W-:-:S02]  /*1460*/  USHF.L.U64.HI UR5, UR4, UR18, UR5 ;  /* 0x0000001204057299 */ /* 0x000fc40008010205 */
[----:B------:R-:W-:Y:S01]  /*1470*/  IMAD.U32 R12, RZ, RZ, UR6 ;  /* 0x00000006ff0c7e24 */ /* 0x000fe2000f8e00ff */
[----:B------:R-:W-:Y:S01]  /*1480*/  UMOV UR4, 0x7 ;  /* 0x0000000700047882 */ /* 0x000fe20000000000 */
[----:B------:R-:W-:Y:S01]  /*1490*/  IMAD.U32 R6, RZ, RZ, UR20 ;  /* 0x00000014ff067e24 */ /* 0x000fe2000f8e00ff */
[----:B------:R-:W-:Y:S02]  /*14a0*/  STL.64 [R1+0x38], R44 ;  /* 0x0000382c01007387 */ /* 0x000fe40000100a00 */
[----:B------:R-:W-:-:S04]  /*14b0*/  IADD3 R12, -R38, UR12, -R12 ;  /* 0x0000000c260c7c10 */ /* 0x000fc8000fffe90c */
[----:B------:R-:W-:Y:S01]  /*14c0*/  ISETP.LT.OR P4, PT, R12, 0x41, P6 ;  /* 0x000000410c00780c */ /* 0x000fe20003781670 */
[----:B-1----:R-:W-:Y:S01]  /*14d0*/  IMAD.U32 R5, RZ, RZ, UR23 ;  /* 0x00000017ff057e24 */ /* 0x002fe2000f8e00ff */
[----:B------:R-:W-:Y:S01]  /*14e0*/  LOP3.LUT R5, R0, 0xfffffffe, RZ, 0xc0, !PT ;  /* 0xfffffffe00057812 */ /* 0x000fe200078ec0ff */
[----:B------:R-:W-:Y:S02]  /*14f0*/  IMAD R0, R37, c[0x0][0x178], RZ ;  /* 0x00005e0025007a24 */ /* 0x000fe400078e02ff */
[----:B------:R-:W-:Y:S02]  /*1500*/  IMAD.U32 R4, RZ, RZ, UR22 ;  /* 0x00000016ff047e24 */ /* 0x000fe4000f8e00ff */
[----:B------:R-:W-:Y:S01]  /*1510*/  IMAD R0, R32, c[0x0][0x17c], R0 ;  /* 0x00005f0020007a24 */ /* 0x000fe200078e0200 */
[----:B--2---:R-:W-:Y:S01]  /*1520*/  IADD3 R8, P5, R10, UR17, RZ ;  /* 0x000000110a087c10 */ /* 0x004fe2000ffbe0ff */
[----:B------:R-:W-:Y:S02]  /*1530*/  IMAD.IADD R180, R3, 0x1, -R5 ;  /* 0x0000000103b47824 */ /* 0x000fe400078e0a05 */
[----:B------:R-:W-:Y:S01]  /*1540*/  IMAD.IADD R43, R45, 0x1, R0 ;  /* 0x000000012d2b7824 */ /* 0x000fe200078e0200 */
[----:B------:R-:W-:Y:S01]  /*1550*/  LEA R0, P0, R4, R44, 0x7 ;  /* 0x0000002c04007211 */ /* 0x000fe200078038ff */
[----:B------:R-:W-:Y:S01]  /*1560*/  IMAD R5, R37, c[0x0][0x208], RZ ;  /* 0x0000820025057a24 */ /* 0x000fe200078e02ff */
[----:B------:R-:W-:Y:S01]  /*1570*/  IADD3.X R9, R11, UR16, RZ, P5, !PT ;  /* 0x000000100b097c10 */ /* 0x000fe2000affe4ff */
[----:B------:R-:W-:Y:S01]  /*1580*/  IMAD.IADD R3, R19, 0x1, R28 ;  /* 0x0000000113037824 */ /* 0x000fe200078e021c */
[----:B------:R-:W-:Y:S01]  /*1590*/  ISETP.GE.AND P5, PT, R2, c[0x0][0x1fc], PT ;  /* 0x00007f0002007a0c */ /* 0x000fe20003fa6270 */
[----:B------:R-:W-:Y:S01]  /*15a0*/  IMAD.MOV.U32 R2, RZ, RZ, R18 ;  /* 0x000000ffff027224 */ /* 0x000fe200078e0012 */
[----:B------:R-:W-:Y:S01]  /*15b0*/  LEA.HI.X R6, R4, R43, R6, 0x7, P0 ;  /* 0x0000002b04067211 */ /* 0x000fe200000f3c06 */
[----:B------:R-:W-:Y:S01]  /*15c0*/  IMAD R13, R32, c[0x0][0x20c], R5 ;  /* 0x00008300200d7a24 */ /* 0x000fe200078e0205 */
[----:B------:R-:W-:Y:S01]  /*15d0*/  LEA R4, P0, R0, c[0x0][0x160], 0x1 ;  /* 0x0000580000047a11 */ /* 0x000fe200078008ff */
[----:B------:R-:W-:Y:S01]  /*15e0*/  IMAD.WIDE.U32 R28, R32, c[0x0][0x208], R2 ;  /* 0x00008200201c7a25 */ /* 0x000fe200078e0002 */
[----:B------:R1:W-:Y:S01]  /*15f0*/  LDGSTS.E.BYPASS.LTC128B.128 [R17+0x1080], [R8.64], !P3 ;  /* 0x0108000008117fae */ /* 0x0003e2000d901d4e */
[----:B------:R-:W-:-:S02]  /*1600*/  ISETP.LT.OR P3, PT, R12, 0x1, P6 ;  /* 0x000000010c00780c */ /* 0x000fc40003761670 */
[----:B------:R-:W-:Y:S01]  /*1610*/  LEA.HI.X R5, R0, c[0x0][0x164], R6, 0x1, P0 ;  /* 0x0000590000057a11 */ /* 0x000fe200000f0c06 */
[----:B------:R-:W-:Y:S01]  /*1620*/  IMAD.IADD R27, R29, 0x1, R13 ;  /* 0x000000011d1b7824 */ /* 0x000fe200078e020d */
[----:B------:R-:W-:Y:S01]  /*1630*/  IADD3 R2, P0, R8, UR17, RZ ;  /* 0x0000001108027c10 */ /* 0x000fe2000ff1e0ff */
[----:B------:R-:W-:Y:S01]  /*1640*/  IMAD.MOV.U32 R26, RZ, RZ, R28 ;  /* 0x000000ffff1a7224 */ /* 0x000fe200078e001c */
[----:B------:R-:W-:Y:S01]  /*1650*/  SHF.R.S32.HI R0, RZ, 0x1f, R15 ;  /* 0x0000001fff007819 */ /* 0x000fe2000001140f */
[----:B------:R-:W-:Y:S01]  /*1660*/  STL [R1+0x48], R43 ;  /* 0x0000482b01007387 */ /* 0x000fe20000100800 */
[----:B------:R-:W-:Y:S01]  /*1670*/  IADD3.X R3, R9, UR16, RZ, P0, !PT ;  /* 0x0000001009037c10 */ /* 0x000fe200087fe4ff */
[----:B------:R-:W-:Y:S01]  /*1680*/  IMAD.IADD R13, R25, 0x1, R20 ;  /* 0x00000001190d7824 */ /* 0x000fe200078e0214 */
[----:B------:R-:W-:Y:S01]  /*1690*/  IADD3 R6, P0, R2, UR17, RZ ;  /* 0x0000001102067c10 */ /* 0x000fe2000ff1e0ff */
[----:B------:R-:W-:Y:S03]  /*16a0*/  STL.64 [R1+0x30], R28 ;  /* 0x0000301c01007387 */ /* 0x000fe60000100a00 */
[----:B------:R-:W-:Y:S01]  /*16b0*/  IADD3.X R7, R3, UR16, RZ, P0, !PT ;  /* 0x0000001003077c10 */ /* 0x000fe200087fe4ff */
[----:B------:R2:W-:Y:S01]  /*16c0*/  LDGSTS.E.BYPASS.LTC128B.128 [R17+0x2080], [R2.64], !P2 ;  /* 0x0208000002117fae */ /* 0x0005e2000d101d4e */
[C---:B------:R-:W-:Y:S01]  /*16d0*/  ISETP.LT.OR P0, PT, R12.reuse, 0x21, P6 ;  /* 0x000000210c00780c */ /* 0x040fe20003701670 */
[----:B------:R-:W-:Y:S01]  /*16e0*/  ULDC.64 UR16, c[0x0][0x208] ;  /* 0x0000820000107ab9 */ /* 0x000fe20000000a00 */
[----:B------:R-:W-:Y:S01]  /*16f0*/  ISETP.LT.OR P2, PT, R12, 0x61, P6 ;  /* 0x000000610c00780c */ /* 0x000fe20003741670 */
[----:B------:R4:W-:Y:S01]  /*1700*/  LDGSTS.E.BYPASS.LTC128B.128 [R17+0x3080], [R6.64], !P1 ;  /* 0x0308000006117fae */ /* 0x0009e2000c901d4e */
[----:B------:R-:W-:-:S02]  /*1710*/  USHF.L.U64.HI UR17, UR16, UR4, UR17 ;  /* 0x0000000410117299 */ /* 0x000fc40008010211 */
[----:B------:R-:W-:Y:S01]  /*1720*/  USHF.R.S32.HI UR4, URZ, 0x1f, UR6 ;  /* 0x0000001f3f047899 */ /* 0x000fe20008011406 */
[----:B------:R-:W0:Y:S01]  /*1730*/  LDGDEPBAR ;  /* 0x00000000000079af */ /* 0x000e220000000000 */
[----:B------:R-:W-:Y:S02]  /*1740*/  USHF.L.U32 UR20, UR16, 0x7, URZ ;  /* 0x0000000710147899 */ /* 0x000fe4000800063f */
[----:B------:R-:W-:Y:S01]  /*1750*/  UIMAD UR22, UR17, UR9, URZ ;  /* 0x00000009111672a4 */ /* 0x000fe2000f8e023f */
[----:B------:R5:W-:Y:S01]  /*1760*/  LDGSTS.E.BYPASS.LTC128B.128 [R17+0x8080], [R4.64], !P3 ;  /* 0x0808000004117fae */ /* 0x000be2000d901d4e */
[----:B------:R-:W-:Y:S02]  /*1770*/  ISETP.GT.AND P3, PT, R22, 0x1f, PT ;  /* 0x0000001f1600780c */ /* 0x000fe40003f64270 */
[----:B------:R-:W-:Y:S01]  /*1780*/  IMAD.U32 R18, RZ, RZ, UR20 ;  /* 0x00000014ff127e24 */ /* 0x000fe2000f8e00ff */
[----:B------:R-:W-:Y:S01]  /*1790*/  UIMAD UR22, UR7, UR20, UR22 ;  /* 0x00000014071672a4 */ /* 0x000fe2000f8e0216 */
[----:B------:R-:W-:Y:S01]  /*17a0*/  STL.64 [R1+0x28], R26 ;  /* 0x0000281a01007387 */ /* 0x000fe20000100a00 */
[----:B------:R-:W-:Y:S01]  /*17b0*/  USHF.L.U32 UR7, UR16, 0x6, URZ ;  /* 0x0000000610077899 */ /* 0x000fe2000800063f */
[----:B--2---:R-:W-:-:S04]  /*17c0*/  IADD3 R2, P1, R4, UR21, RZ ;  /* 0x0000001504027c10 */ /* 0x004fc8000ff3e0ff */
[----:B------:R-:W-:Y:S01]  /*17d0*/  IADD3.X R3, R5, UR5, RZ, P1, !PT ;  /* 0x0000000505037c10 */ /* 0x000fe20008ffe4ff */
[----:B----4-:R-:W-:-:S04]  /*17e0*/  IMAD.WIDE.U32 R6, R18, UR9, R26 ;  /* 0x0000000912067c25 */ /* 0x010fc8000f8e001a */
[----:B------:R2:W-:Y:S01]  /*17f0*/  LDGSTS.E.BYPASS.LTC128B.128 [R17+0x9080], [R2.64], !P0 ;  /* 0x0908000002117fae */ /* 0x0005e2000c101d4e */
[----:B------:R-:W-:Y:S02]  /*1800*/  IADD3 R7, R7, UR22, RZ ;  /* 0x0000001607077c10 */ /* 0x000fe4000fffe0ff */
[----:B-----5:R-:W-:-:S04]  /*1810*/  SHF.R.S32.HI R5, RZ, 0x5, R15 ;  /* 0x00000005ff057819 */ /* 0x020fc8000001140f */
[----:B------:R-:W-:-:S04]  /*1820*/  LEA.HI R0, R0, R5, RZ, 0x2 ;  /* 0x0000000500007211 */ /* 0x000fc800078f10ff */
        /* <DEDUP_REMOVED lines=34> */
[----:B------:R-:W-:Y:S01]  /*1a50*/  IADD3.X R9, R39, UR4, RZ, P0, !PT ;  /* 0x0000000427097c10 */ /* 0x000fe200087fe4ff */
[----:B------:R-:W-:Y:S01]  /*1a60*/  UIADD3 UR4, UR9, 0x1, URZ ;  /* 0x0000000109047890 */ /* 0x000fe2000fffe03f */
[----:B------:R-:W-:Y:S01]  /*1a70*/  IADD3 R14, P0, R11, R24, RZ ;  /* 0x000000180b0e7210 */ /* 0x000fe20007f1e0ff */
[----:B------:R-:W-:Y:S01]  /*1a80*/  IMAD.IADD R12, R8, 0x1, -R5 ;  /* 0x00000001080c7824 */ /* 0x000fe200078e0a05 */
[----:B------:R-:W-:Y:S01]  /*1a90*/  LEA.HI R8, R33, R22, RZ, 0x7 ;  /* 0x0000001621087211 */ /* 0x000fe200078f38ff */
[----:B------:R-:W-:-:S02]  /*1aa0*/  UISETP.GE.AND UP0, UPT, UR4, UR10, UPT ;  /* 0x0000000a0400728c */ /* 0x000fc4000bf06270 */
        /* <DEDUP_REMOVED lines=70> */
.L_x_1456:
[----:B---3--:R-:W-:Y:S05]  /*1f10*/  BSYNC B0 ;  /* 0x0000000000007941 */ /* 0x008fea0003800000 */
.L_x_1455:
[----:B-1-3--:R-:W-:Y:S01]  /*1f20*/  IMAD.MOV.U32 R3, RZ, RZ, 0x1 ;  /* 0x00000001ff037424 */ /* 0x00afe200078e00ff */
[----:B------:R-:W-:Y:S01]  /*1f30*/  LEA.HI R2, R33, R22, RZ, 0x2 ;  /* 0x0000001621027211 */ /* 0x000fe200078f10ff */
[----:B------:R-:W-:Y:S01]  /*1f40*/  IMAD.SHL.U32 R8, R16, 0x10, RZ ;  /* 0x0000001010087824 */ /* 0x000fe200078e00ff */
[----:B------:R-:W-:Y:S01]  /*1f50*/  LOP3.LUT R4, R15, 0xffffffe0, RZ, 0xc0, !PT ;  /* 0xffffffe00f047812 */ /* 0x000fe200078ec0ff */
[----:B------:R-:W-:Y:S01]  /*1f60*/  IMAD.MOV.U32 R226, RZ, RZ, 0x40 ;  /* 0x00000040ffe27424 */ /* 0x000fe200078e00ff */
[----:B------:R-:W-:Y:S01]  /*1f70*/  ISETP.LE.AND P4, PT, R3, c[0x0][0x2a8], PT ;  /* 0x0000aa0003007a0c */ /* 0x000fe20003f83270 */
[----:B------:R-:W-:Y:S01]  /*1f80*/  IMAD.MOV.U32 R188, RZ, RZ, 0x20 ;  /* 0x00000020ffbc7424 */ /* 0x000fe200078e00ff */
[----:B------:R-:W-:Y:S01]  /*1f90*/  LOP3.LUT R3, R2, 0x3ffffffc, RZ, 0xc0, !PT ;  /* 0x3ffffffc02037812 */ /* 0x000fe200078ec0ff */
[----:B------:R-:W-:Y:S01]  /*1fa0*/  IMAD.IADD R10, R22, 0x1, -R4 ;  /* 0x00000001160a7824 */ /* 0x000fe200078e0a04 */
[----:B------:R-:W-:Y:S01]  /*1fb0*/  LEA.HI R5, R183, R183, RZ, 0x1 ;  /* 0x000000b7b7057211 */ /* 0x000fe200078f08ff */
[----:B------:R-:W-:Y:S01]  /*1fc0*/  IMAD.SHL.U32 R4, R36, 0x40, RZ ;  /* 0x0000004024047824 */ /* 0x000fe200078e00ff */
[--C-:B------:R-:W-:Y:S01]  /*1fd0*/  SHF.R.S32.HI R7, RZ, 0x2, R2.reuse ;  /* 0x00000002ff077819 */ /* 0x100fe20000011402 */
[----:B------:R-:W-:Y:S01]  /*1fe0*/  IMAD.IADD R22, R22, 0x1, -R3 ;  /* 0x0000000116167824 */ /* 0x000fe200078e0a03 */
[----:B------:R-:W-:Y:S01]  /*1ff0*/  SHF.R.S32.HI R6, RZ, 0x1f, R2 ;  /* 0x0000001fff067819 */ /* 0x000fe20000011402 */
[----:B------:R-:W-:Y:S01]  /*2000*/  IMAD.SHL.U32 R3, R38, 0x8, RZ ;  /* 0x0000000826037824 */ /* 0x000fe200078e00ff */
[----:B------:R-:W-:Y:S01]  /*2010*/  LOP3.LUT R9, R4, 0x1c0, RZ, 0xc0, !PT ;  /* 0x000001c004097812 */ /* 0x000fe200078ec0ff */
[----:B------:R-:W-:Y:S01]  /*2020*/  IMAD R22, R22, 0x2, R0 ;  /* 0x0000000216167824 */ /* 0x000fe200078e0200 */
[----:B------:R-:W-:Y:S01]  /*2030*/  LOP3.LUT P2, RZ, R36, 0x4, RZ, 0xc0, !PT ;  /* 0x0000000424ff7812 */ /* 0x000fe2000784c0ff */
[----:B------:R-:W-:Y:S01]  /*2040*/  UIADD3 UR7, UR11, 0x1, -UR13 ;  /* 0x000000010b077890 */ /* 0x000fe2000fffe80d */
[----:B------:R-:W-:Y:S01]  /*2050*/  LOP3.LUT R2, R3, 0x8, RZ, 0xc0, !PT ;  /* 0x0000000803027812 */ /* 0x000fe200078ec0ff */
[----:B------:R-:W-:Y:S01]  /*2060*/  ULDC UR6, c[0x0][0x2a0] ;  /* 0x0000a80000067ab9 */ /* 0x000fe20000000800 */
[----:B------:R-:W-:Y:S01]  /*2070*/  LOP3.LUT R3, R5, 0x1ffffffe, RZ, 0xc0, !PT ;  /* 0x1ffffffe05037812 */ /* 0x000fe200078ec0ff */
[----:B------:R-:W-:Y:S01]  /*2080*/  ULOP3.LUT UR6, URZ, UR6, URZ, 0x33, !UPT ;  /* 0x000000063f067292 */ /* 0x000fe2000f8e333f */
[----:B------:R-:W-:Y:S01]  /*2090*/  LEA.HI R5, R6, R7, RZ, 0x3 ;  /* 0x0000000706057211 */ /* 0x000fe200078f18ff */
[----:B------:R-:W0:Y:S01]  /*20a0*/  LDGDEPBAR ;  /* 0x00000000000079af */ /* 0x000e220000000000 */
[----:B------:R-:W-:Y:S01]  /*20b0*/  SHF.R.U32.HI R6, RZ, 0x3, R9 ;  /* 0x00000003ff067819 */ /* 0x000fe20000011609 */
[----:B------:R-:W-:Y:S01]  /*20c0*/  IMAD.IADD R11, R183, 0x1, -R3 ;  /* 0x00000001b70b7824 */ /* 0x000fe200078e0a03 */
[----:B------:R-:W-:Y:S01]  /*20d0*/  LOP3.LUT R4, R9, 0x30, R8, 0xf8, !PT ;  /* 0x0000003009047812 */ /* 0x000fe200078ef808 */
[----:B------:R-:W-:Y:S01]  /*20e0*/  IMAD R183, R180, 0x2, R183 ;  /* 0x00000002b4b77824 */ /* 0x000fe200078e02b7 */
[C---:B------:R-:W-:Y:S01]  /*20f0*/  LOP3.LUT R3, R6.reuse, R2, R9, 0x1e, !PT ;  /* 0x0000000206037212 */ /* 0x040fe200078e1e09 */
[----:B------:R-:W-:Y:S01]  /*2100*/  CS2R R126, SRZ ;  /* 0x00000000007e7805 */ /* 0x000fe2000001ff00 */
[----:B------:R-:W-:Y:S01]  /*2110*/  LOP3.LUT R4, R6, R4, R2, 0x1e, !PT ;  /* 0x0000000406047212 */ /* 0x000fe200078e1e02 */
[----:B------:R-:W-:Y:S01]  /*2120*/  CS2R R124, SRZ ;  /* 0x00000000007c7805 */ /* 0x000fe2000001ff00 */
[----:B------:R-:W-:Y:S01]  /*2130*/  LOP3.LUT R2, R5, 0xfffffff8, RZ, 0xc0, !PT ;  /* 0xfffffff805027812 */ /* 0x000fe200078ec0ff */
[----:B------:R-:W-:Y:S01]  /*2140*/  IMAD.U32 R183, R183, 0x200, R3 ;  /* 0x00000200b7b77824 */ /* 0x000fe200078e0003 */
[----:B------:R-:W-:Y:S01]  /*2150*/  SEL R181, R226, 0xffffffc0, !P2 ;  /* 0xffffffc0e2b57807 */ /* 0x000fe20005000000 */
[----:B------:R-:W-:Y:S01]  /*2160*/  IMAD R180, R180, 0x200, R4 ;  /* 0x00000200b4b47824 */ /* 0x000fe200078e0204 */
[----:B------:R-:W-:Y:S01]  /*2170*/  LOP3.LUT P1, RZ, R12, 0x2, RZ, 0xc0, !PT ;  /* 0x000000020cff7812 */ /* 0x000fe2000782c0ff */
[----:B------:R-:W-:Y:S01]  /*2180*/  IMAD.IADD R0, R7, 0x1, -R2 ;  /* 0x0000000107007824 */ /* 0x000fe200078e0a02 */
[----:B------:R-:W-:Y:S01]  /*2190*/  SHF.R.S32.HI R2, RZ, 0x1f, R10 ;  /* 0x0000001fff027819 */ /* 0x000fe2000001140a */
[C---:B------:R-:W-:Y:S01]  /*21a0*/  IMAD R181, R183.reuse, 0x2, R181 ;  /* 0x00000002b7b57824 */ /* 0x040fe200078e02b5 */
[----:B------:R-:W-:Y:S01]  /*21b0*/  LOP3.LUT P2, RZ, R36, 0x2, RZ, 0xc0, !PT ;  /* 0x0000000224ff7812 */ /* 0x000fe2000784c0ff */
[----:B------:R-:W-:Y:S01]  /*21c0*/  IMAD.SHL.U32 R3, R0, 0x40, RZ ;  /* 0x0000004000037824 */ /* 0x000fe200078e00ff */
[----:B------:R-:W-:Y:S01]  /*21d0*/  LOP3.LUT P0, RZ, R12, 0x4, RZ, 0xc0, !PT ;  /* 0x000000040cff7812 */ /* 0x000fe2000780c0ff */
[C---:B------:R-:W-:Y:S01]  /*21e0*/  IMAD.SHL.U32 R184, R183.reuse, 0x2, RZ ;  /* 0x00000002b7b87824 */ /* 0x040fe200078e00ff */
[----:B------:R-:W-:Y:S01]  /*21f0*/  LEA.HI R2, R2, R10, RZ, 0x2 ;  /* 0x0000000a02027211 */ /* 0x000fe200078f10ff */
[----:B------:R-:W-:Y:S01]  /*2200*/  CS2R R130, SRZ ;  /* 0x0000000000827805 */ /* 0x000fe2000001ff00 */
[C---:B------:R-:W-:Y:S01]  /*2210*/  SEL R182, R188.reuse, 0xffffffe0, !P2 ;  /* 0xffffffe0bcb67807 */ /* 0x040fe20005000000 */
[----:B------:R-:W-:Y:S01]  /*2220*/  CS2R R128, SRZ ;  /* 0x0000000000807805 */ /* 0x000fe2000001ff00 */
[----:B------:R-:W-:Y:S01]  /*2230*/  SEL R185, R188, 0xffffffe0, !P1 ;  /* 0xffffffe0bcb97807 */ /* 0x000fe20004800000 */
[----:B------:R-:W-:Y:S01]  /*2240*/  CS2R R122, SRZ ;  /* 0x00000000007a7805 */ /* 0x000fe2000001ff00 */
[----:B------:R-:W-:Y:S01]  /*2250*/  R2P PR, R0, 0x6 ;  /* 0x0000000600007804 */ /* 0x000fe20000000000 */
[----:B------:R-:W-:Y:S01]  /*2260*/  IMAD R183, R183, 0x2, R182 ;  /* 0x00000002b7b77824 */ /* 0x000fe200078e02b6 */
[----:B------:R-:W-:Y:S01]  /*2270*/  LOP3.LUT R0, R3, 0x1c0, RZ, 0xc0, !PT ;  /* 0x000001c003007812 */ /* 0x000fe200078ec0ff */
[----:B------:R-:W-:Y:S01]  /*2280*/  CS2R R120, SRZ ;  /* 0x0000000000787805 */ /* 0x000fe2000001ff00 */
[C---:B------:R-:W-:Y:S01]  /*2290*/  LEA.HI.SX32 R3, R2.reuse, R8, 0x1e ;  /* 0x0000000802037211 */ /* 0x040fe200078ff2ff */
[----:B------:R-:W-:Y:S01]  /*22a0*/  CS2R R118, SRZ ;  /* 0x0000000000767805 */ /* 0x000fe2000001ff00 */
[----:B------:R-:W-:Y:S01]  /*22b0*/  LOP3.LUT R2, R2, 0x7ffffffc, RZ, 0xc0, !PT ;  /* 0x7ffffffc02027812 */ /* 0x000fe200078ec0ff */
[----:B------:R-:W-:Y:S01]  /*22c0*/  CS2R R116, SRZ ;  /* 0x0000000000747805 */ /* 0x000fe2000001ff00 */
[C---:B------:R-:W-:Y:S01]  /*22d0*/  SEL R168, R226.reuse, 0xffffffc0, !P0 ;  /* 0xffffffc0e2a87807 */ /* 0x040fe20004000000 */
[----:B------:R1:W-:Y:S01]  /*22e0*/  STL [R1+0x20], R3 ;  /* 0x0000200301007387 */ /* 0x0003e20000100800 */
[----:B------:R-:W-:Y:S01]  /*22f0*/  SEL R226, R226, 0xffffffc0, !P2 ;  /* 0xffffffc0e2e27807 */ /* 0x000fe20005000000 */
[----:B------:R-:W-:Y:S01]  /*2300*/  IMAD.IADD R2, R10, 0x1, -R2 ;  /* 0x000000010a027824 */ /* 0x000fe200078e0a02 */
[----:B------:R-:W-:Y:S01]  /*2310*/  SEL R188, R188, 0xffffffe0, !P0 ;  /* 0xffffffe0bcbc7807 */ /* 0x000fe20004000000 */
[----:B------:R-:W-:Y:S01]  /*2320*/  CS2R R110, SRZ ;  /* 0x00000000006e7805 */ /* 0x000fe2000001ff00 */
[----:B------:R-:W-:Y:S01]  /*2330*/  CS2R R108, SRZ ;  /* 0x00000000006c7805 */ /* 0x000fe2000001ff00 */
[----:B------:R-:W-:Y:S01]  /*2340*/  IMAD R2, R11, 0x4, R2 ;  /* 0x000000040b027824 */ /* 0x000fe200078e0202 */
[----:B------:R-:W-:Y:S01]  /*2350*/  CS2R R114, SRZ ;  /* 0x0000000000727805 */ /* 0x000fe2000001ff00 */
[----:B------:R-:W-:Y:S01]  /*2360*/  CS2R R112, SRZ ;  /* 0x0000000000707805 */ /* 0x000fe2000001ff00 */
[----:B------:R-:W-:Y:S01]  /*2370*/  CS2R R106, SRZ ;  /* 0x00000000006a7805 */ /* 0x000fe2000001ff00 */
        /* <DEDUP_REMOVED lines=23> */
[----:B------:R-:W-:Y:S01]  /*24f0*/  IMAD.SHL.U32 R180, R180, 0x2, RZ ;  /* 0x00000002b4b47824 */ /* 0x000fe200078e00ff */
[----:B------:R-:W-:Y:S01]  /*2500*/  UMOV UR18, URZ ;  /* 0x0000003f00127c82 */ /* 0x000fe20008000000 */
[----:B------:R-:W-:Y:S01]  /*2510*/  IMAD.IADD R0, R0, 0x1, R22 ;  /* 0x0000000100007824 */ /* 0x000fe200078e0216 */
[----:B------:R-:W-:Y:S01]  /*2520*/  SEL R4, R3, 0xffffffc0, !P0 ;  /* 0xffffffc003047807 */ /* 0x000fe20004000000 */
[----:B------:R-:W-:Y:S01]  /*2530*/  IMAD.U32 R3, RZ, RZ, UR7 ;  /* 0x00000007ff037e24 */ /* 0x000fe2000f8e00ff */
[----:B------:R-:W-:Y:S01]  /*2540*/  UMOV UR17, 0x1 ;  /* 0x0000000100117882 */ /* 0x000fe20000000000 */
[----:B------:R-:W-:Y:S01]  /*2550*/  IMAD.IADD R182, R182, 0x1, R181 ;  /* 0x00000001b6b67824 */ /* 0x000fe200078e02b5 */
[----:B------:R-:W-:Y:S01]  /*2560*/  LEA R224, R0, 0x18880, 0x1 ;  /* 0x0001888000e07811 */ /* 0x000fe200078e08ff */
[----:B------:R-:W-:Y:S01]  /*2570*/  STL [R1+0x44], R4 ;  /* 0x0000440401007387 */ /* 0x000fe20000100800 */
[----:B------:R-:W-:Y:S01]  /*2580*/  IADD3 R0, R3, -UR12, -R2 ;  /* 0x8000000c03007c10 */ /* 0x000fe2000fffe802 */
[----:B------:R-:W-:Y:S01]  /*2590*/  IMAD.IADD R189, R186, 0x1, R188 ;  /* 0x00000001babd7824 */ /* 0x000fe200078e02bc */
[----:B------:R-:W-:Y:S01]  /*25a0*/  IADD3 R3, -R2, UR19, RZ ;  /* 0x0000001302037c10 */ /* 0x000fe2000fffe1ff */
[----:B------:R1:W-:Y:S01]  /*25b0*/  STL [R1+0x4], R2 ;  /* 0x0000040201007387 */ /* 0x0003e20000100800 */
[C---:B------:R-:W-:Y:S01]  /*25c0*/  IADD3 R225, R224.reuse, 0x20, RZ ;  /* 0x00000020e0e17810 */ /* 0x040fe20007ffe0ff */
[C---:B------:R-:W-:Y:S01]  /*25d0*/  IMAD.IADD R227, R224.reuse, 0x1, R226 ;  /* 0x00000001e0e37824 */ /* 0x040fe200078e02e2 */
[----:B------:R-:W-:Y:S01]  /*25e0*/  @P1 IADD3 R225, R224, -0x20, RZ ;  /* 0xffffffe0e0e11810 */ /* 0x000fe20007ffe0ff */
[----:B------:R2:W-:Y:S01]  /*25f0*/  STL [R1+0xc], R3 ;  /* 0x00000c0301007387 */ /* 0x0005e20000100800 */
[----:B------:R-:W-:-:S02]  /*2600*/  UMOV UR4, URZ ;  /* 0x0000003f00047c82 */ /* 0x000fc40008000000 */
[----:B------:R-:W-:Y:S01]  /*2610*/  ULDC.64 UR24, c[0x0][0x118] ;  /* 0x0000460000187ab9 */ /* 0x000fe20000000a00 */
[----:B------:R-:W-:Y:S01]  /*2620*/  IMAD.IADD R226, R226, 0x1, R225 ;  /* 0x00000001e2e27824 */ /* 0x000fe200078e02e1 */
[----:B------:R-:W-:Y:S02]  /*2630*/  UISETP.GT.AND UP4, UPT, UR8, -0x1, UPT ;  /* 0xffffffff0800788c */ /* 0x000fe4000bf84270 */
[----:B------:R-:W-:Y:S01]  /*2640*/  ULDC.64 UR20, c[0x0][0x118] ;  /* 0x0000460000147ab9 */ /* 0x000fe20000000a00 */
[C---:B-1----:R-:W-:Y:S02]  /*2650*/  IADD3 R2, R0.reuse, c[0x0][0x2a4], RZ ;  /* 0x0000a90000027a10 */ /* 0x042fe40007ffe0ff */
[----:B------:R-:W-:-:S03]  /*2660*/  IADD3 R0, R0, UR6, RZ ;  /* 0x0000000600007c10 */ /* 0x000fc6000fffe0ff */
[----:B------:R2:W-:Y:S04]  /*2670*/  STL [R1], R2 ;  /* 0x0000000201007387 */ /* 0x0005e80000100800 */
[----:B------:R2:W-:Y:S02]  /*2680*/  STL [R1+0x8], R0 ;  /* 0x0000080001007387 */ /* 0x0005e40000100800 */
.L_x_1475:
[----:B------:R-:W-:Y:S04]  /*2690*/  DEPBAR.LE SB0, 0x1 ;  /* 0x000080400000791a */ /* 0x000fe80000000000 */
[----:B------:R-:W-:Y:S01]  /*26a0*/  BAR.SYNC.DEFER_BLOCKING 0x0 ;  /* 0x0000000000007b1d */ /* 0x000fe20000010000 */
[----:B--2---:R-:W-:Y:S01]  /*26b0*/  IMAD.U32 R0, RZ, RZ, UR4 ;  /* 0x00000004ff007e24 */ /* 0x004fe2000f8e00ff */
        /* <DEDUP_REMOVED lines=123> */
.L_x_1459:
[----:B------:R-:W-:Y:S04]  /*2e70*/  MOV R134, 0x1 ;  /* 0x0000000100867802 */ /* 0x000fe80000000f00 */
[----:B------:R-:W-:Y:S11]  /*2e80*/  ISETP.NE.AND P0, PT, R134, c[0x0][0x2a8], PT ;  /* 0x0000aa0086007a0c */ /* 0x000ff60003f05270 */
[----:B------:R-:W-:Y:S02]  /*2e90*/  @!UPT UIADD3 URZ, URZ, URZ, URZ ;  /* 0x0000003f3f3ff290 */ /* 0x000fe4000fffe03f */
[----:B------:R-:W-:Y:S05]  /*2ea0*/  @P0 IMAD.HI.U32 R134, R133, c[0x0][0x2ac], RZ ;  /* 0x0000ab0085860a27 */ /* 0x000fea00078e00ff */
[----:B------:R-:W-:Y:S02]  /*2eb0*/  @P0 SHF.R.U32.HI R133, RZ, c[0x0][0x2b0], R134 ;  /* 0x0000ac00ff850a19 */ /* 0x000fe40000011686 */
.L_x_1460:
[----:B------:R-:W-:Y:S05]  /*2ec0*/  BSYNC B0 ;  /* 0x0000000000007941 */ /* 0x000fea0003800000 */
.L_x_1458:
[----:B------:R-:W2:Y:S01]  /*2ed0*/  LDL R135, [R1+0x4] ;  /* 0x0000040001877983 */ /* 0x000ea20000100800 */
[----:B------:R-:W-:Y:S04]  /*2ee0*/  IMAD.MOV.U32 R134, RZ, RZ, c[0x0][0x2a8] ;  /* 0x0000aa00ff867624 */ /* 0x000fe800078e00ff */
[----:B------:R-:W-:Y:S04]  /*2ef0*/  IMAD R133, R133, R134, -UR13 ;  /* 0x8000000d85857e24 */ /* 0x000fe8000f8e0286 */
[----:B--2---:R-:W-:Y:S05]  /*2f00*/  IMAD.IADD R133, R133, 0x1, -R135 ;  /* 0x0000000185857824 */ /* 0x004fea00078e0a87 */
[----:B------:R-:W-:Y:S02]  /*2f10*/  IADD3 R134, R133, c[0x0][0x2a8], RZ ;  /* 0x0000aa0085867a10 */ /* 0x000fe40007ffe0ff */
[----:B------:R-:W-:Y:S02]  /*2f20*/  IMNMX R191, R191, R133, !PT ;  /* 0x00000085bfbf7217 */ /* 0x000fe40007800200 */
[----:B------:R-:W-:Y:S02]  /*2f30*/  IMNMX R195, R195, R134, PT ;  /* 0x00000086c3c37217 */ /* 0x000fe40003800200 */
.L_x_1457:
        /* <DEDUP_REMOVED lines=19> */
.L_x_1463:
[----:B------:R-:W-:Y:S04]  /*3070*/  MOV R134, 0x1 ;  /* 0x0000000100867802 */ /* 0x000fe80000000f00 */
[----:B------:R-:W-:Y:S11]  /*3080*/  ISETP.NE.AND P0, PT, R134, c[0x0][0x2a8], PT ;  /* 0x0000aa0086007a0c */ /* 0x000ff60003f05270 */
[----:B------:R-:W-:Y:S02]  /*3090*/  @!UPT UIADD3 URZ, URZ, URZ, URZ ;  /* 0x0000003f3f3ff290 */ /* 0x000fe4000fffe03f */
[----:B------:R-:W-:Y:S05]  /*30a0*/  @P0 IMAD.HI.U32 R134, R133, c[0x0][0x2ac], RZ ;  /* 0x0000ab0085860a27 */ /* 0x000fea00078e00ff */
[----:B------:R-:W-:Y:S02]  /*30b0*/  @P0 SHF.R.U32.HI R133, RZ, c[0x0][0x2b0], R134 ;  /* 0x0000ac00ff850a19 */ /* 0x000fe40000011686 */
.L_x_1464:
[----:B------:R-:W-:Y:S05]  /*30c0*/  BSYNC B0 ;  /* 0x0000000000007941 */ /* 0x000fea0003800000 */
.L_x_1462:
[----:B------:R-:W2:Y:S01]  /*30d0*/  LDL R135, [R1+0x4] ;  /* 0x0000040001877983 */ /* 0x000ea20000100800 */
[----:B------:R-:W-:Y:S04]  /*30e0*/  IMAD.MOV.U32 R134, RZ, RZ, c[0x0][0x2a8] ;  /* 0x0000aa00ff867624 */ /* 0x000fe800078e00ff */
[----:B------:R-:W-:Y:S04]  /*30f0*/  IMAD R133, R133, R134, -UR13 ;  /* 0x8000000d85857e24 */ /* 0x000fe8000f8e0286 */
[----:B--2---:R-:W-:Y:S05]  /*3100*/  IMAD.IADD R133, R133, 0x1, -R135 ;  /* 0x0000000185857824 */ /* 0x004fea00078e0a87 */
[----:B------:R-:W-:Y:S02]  /*3110*/  IADD3 R134, R133, c[0x0][0x2a8], RZ ;  /* 0x0000aa0085867a10 */ /* 0x000fe40007ffe0ff */
[----:B------:R-:W-:Y:S02]  /*3120*/  IMNMX R190, R190, R133, !PT ;  /* 0x00000085bebe7217 */ /* 0x000fe40007800200 */
[----:B------:R-:W-:Y:S02]  /*3130*/  IMNMX R194, R194, R134, PT ;  /* 0x00000086c2c27217 */ /* 0x000fe40003800200 */
.L_x_1461:
        /* <DEDUP_REMOVED lines=19> */
.L_x_1467:
[----:B------:R-:W-:Y:S04]  /*3270*/  MOV R134, 0x1 ;  /* 0x0000000100867802 */ /* 0x000fe80000000f00 */
[----:B------:R-:W-:Y:S11]  /*3280*/  ISETP.NE.AND P0, PT, R134, c[0x0][0x2a8], PT ;  /* 0x0000aa0086007a0c */ /* 0x000ff60003f05270 */
[----:B------:R-:W-:Y:S02]  /*3290*/  @!UPT UIADD3 URZ, URZ, URZ, URZ ;  /* 0x0000003f3f3ff290 */ /* 0x000fe4000fffe03f */
[----:B------:R-:W-:Y:S05]  /*32a0*/  @P0 IMAD.HI.U32 R134, R133, c[0x0][0x2ac], RZ ;  /* 0x0000ab0085860a27 */ /* 0x000fea00078e00ff */
[----:B------:R-:W-:Y:S02]  /*32b0*/  @P0 SHF.R.U32.HI R133, RZ, c[0x0][0x2b0], R134 ;  /* 0x0000ac00ff850a19 */ /* 0x000fe40000011686 */
.L_x_1468:
[----:B------:R-:W-:Y:S05]  /*32c0*/  BSYNC B0 ;  /* 0x0000000000007941 */ /* 0x000fea0003800000 */
.L_x_1466:
[----:B------:R-:W2:Y:S01]  /*32d0*/  LDL R135, [R1+0x4] ;  /* 0x0000040001877983 */ /* 0x000ea20000100800 */
[----:B------:R-:W-:Y:S04]  /*32e0*/  IMAD.MOV.U32 R134, RZ, RZ, c[0x0][0x2a8] ;  /* 0x0000aa00ff867624 */ /* 0x000fe800078e00ff */
[----:B------:R-:W-:Y:S04]  /*32f0*/  IMAD R133, R133, R134, -UR13 ;  /* 0x8000000d85857e24 */ /* 0x000fe8000f8e0286 */
[----:B--2---:R-:W-:Y:S05]  /*3300*/  IMAD.IADD R133, R133, 0x1, -R135 ;  /* 0x0000000185857824 */ /* 0x004fea00078e0a87 */
[----:B------:R-:W-:Y:S02]  /*3310*/  IADD3 R134, R133, c[0x0][0x2a8], RZ ;  /* 0x0000aa0085867a10 */ /* 0x000fe40007ffe0ff */
[----:B------:R-:W-:Y:S02]  /*3320*/  IMNMX R192, R192, R133, !PT ;  /* 0x00000085c0c07217 */ /* 0x000fe40007800200 */
[----:B------:R-:W-:Y:S02]  /*3330*/  IMNMX R197, R197, R134, PT ;  /* 0x00000086c5c57217 */ /* 0x000fe40003800200 */
.L_x_1465:
        /* <DEDUP_REMOVED lines=19> */
.L_x_1471:
[----:B------:R-:W-:Y:S04]  /*3470*/  MOV R133, 0x1 ;  /* 0x0000000100857802 */ /* 0x000fe80000000f00 */
[----:B------:R-:W-:Y:S11]  /*3480*/  ISETP.NE.AND P0, PT, R133, c[0x0][0x2a8], PT ;  /* 0x0000aa0085007a0c */ /* 0x000ff60003f05270 */
[----:B------:R-:W-:Y:S02]  /*3490*/  @!UPT UIADD3 URZ, URZ, URZ, URZ ;  /* 0x0000003f3f3ff290 */ /* 0x000fe4000fffe03f */
[----:B------:R-:W-:Y:S05]  /*34a0*/  @P0 IMAD.HI.U32 R133, R132, c[0x0][0x2ac], RZ ;  /* 0x0000ab0084850a27 */ /* 0x000fea00078e00ff */
[----:B------:R-:W-:Y:S02]  /*34b0*/  @P0 SHF.R.U32.HI R132, RZ, c[0x0][0x2b0], R133 ;  /* 0x0000ac00ff840a19 */ /* 0x000fe40000011685 */
.L_x_1472:
[----:B------:R-:W-:Y:S05]  /*34c0*/  BSYNC B0 ;  /* 0x0000000000007941 */ /* 0x000fea0003800000 */
.L_x_1470:
[----:B------:R-:W2:Y:S01]  /*34d0*/  LDL R134, [R1+0x4] ;  /* 0x0000040001867983 */ /* 0x000ea20000100800 */
[----:B------:R-:W-:Y:S04]  /*34e0*/  IMAD.MOV.U32 R133, RZ, RZ, c[0x0][0x2a8] ;  /* 0x0000aa00ff857624 */ /* 0x000fe800078e00ff */
[----:B------:R-:W-:Y:S04]  /*34f0*/  IMAD R132, R132, R133, -UR13 ;  /* 0x8000000d84847e24 */ /* 0x000fe8000f8e0285 */
[----:B--2---:R-:W-:Y:S05]  /*3500*/  IMAD.IADD R132, R132, 0x1, -R134 ;  /* 0x0000000184847824 */ /* 0x004fea00078e0a86 */
[----:B------:R-:W-:Y:S02]  /*3510*/  IADD3 R133, R132, c[0x0][0x2a8], RZ ;  /* 0x0000aa0084857a10 */ /* 0x000fe40007ffe0ff */
[----:B------:R-:W-:Y:S02]  /*3520*/  IMNMX R193, R193, R132, !PT ;  /* 0x00000084c1c17217 */ /* 0x000fe40007800200 */
[----:B------:R-:W-:Y:S02]  /*3530*/  IMNMX R196, R196, R133, PT ;  /* 0x00000085c4c47217 */ /* 0x000fe40003800200 */
.L_x_1469:
        /* <DEDUP_REMOVED lines=70> */
.L_x_1473:
        /* <DEDUP_REMOVED lines=320> */
[----:B------:R-:W1:Y:S02]  /*4da0*/  MUFU.EX2 R162, R203 ;  /* 0x000000cb00a27308 */ /* 0x000e640000000800 */
        /* <DEDUP_REMOVED lines=11> */
[----:B------:R1:W-:Y:S07]  /*4e60*/  MUFU.EX2 R173, R2 ;  /* 0x0000000200ad7308 */ /* 0x0003ee0000000800 */
[C---:B------:R-:W-:Y:S03]  /*4e70*/  HMMA.16816.F32 R48, R156.reuse, R174, R48 ;  /* 0x000000ae9c30723c */ /* 0x040fe60000001830 */
[----:B------:R-:W-:Y:S04]  /*4e80*/  MUFU.EX2 R172, R243 ;  /* 0x000000f300ac7308 */ /* 0x000fe80000000800 */
[----:B------:R-:W-:Y:S01]  /*4e90*/  IMAD.MOV.U32 R175, RZ, RZ, R146 ;  /* 0x000000ffffaf7224 */ /* 0x000fe200078e0092 */
[-C--:B------:R-:W-:Y:S04]  /*4ea0*/  HMMA.16816.F32 R52, R156, R176.reuse, R52 ;  /* 0x000000b09c34723c */ /* 0x080fe80000001834 */
[----:B------:R-:W-:Y:S01]  /*4eb0*/  IMAD.MOV.U32 R174, RZ, RZ, R144 ;  /* 0x000000ffffae7224 */ /* 0x000fe200078e0090 */
[----:B------:R-:W-:Y:S03]  /*4ec0*/  MUFU.EX2 R170, R245 ;  /* 0x000000f500aa7308 */ /* 0x000fe60000000800 */
[C---:B------:R-:W-:Y:S01]  /*4ed0*/  HMMA.16816.F32 R56, R164.reuse, R176, R56 ;  /* 0x000000b0a438723c */ /* 0x040fe20000001838 */
[----:B-1----:R-:W-:Y:S06]  /*4ee0*/  LDS R2, [R208.X4+0x184a0] ;  /* 0x0184a000d0027984 */ /* 0x002fec0000004800 */
[----:B------:R-:W-:Y:S01]  /*4ef0*/  IMAD.MOV.U32 R176, RZ, RZ, R147 ;  /* 0x000000ffffb07224 */ /* 0x000fe200078e0093 */
[-C--:B------:R-:W-:Y:S01]  /*4f00*/  HMMA.16816.F32 R60, R164, R178.reuse, R60 ;  /* 0x000000b2a43c723c */ /* 0x080fe2000000183c */
[----:B------:R-:W1:Y:S03]  /*4f10*/  MUFU.EX2 R164, R197 ;  /* 0x000000c500a47308 */ /* 0x000e660000000800 */
[----:B------:R-:W-:Y:S02]  /*4f20*/  IMAD.MOV.U32 R177, RZ, RZ, R149 ;  /* 0x000000ffffb17224 */ /* 0x000fe400078e0095 */
[----:B------:R-:W-:Y:S02]  /*4f30*/  LDSM.16.M88.4 R148, [R181+0x6080] ;  /* 0x00608000b594783b */ /* 0x000fe40000000200 */
[----:B------:R-:W-:Y:S03]  /*4f40*/  HMMA.16816.F32 R64, R156, R178, R64 ;  /* 0x000000b29c40723c */ /* 0x000fe60000001840 */
[----:B------:R-:W-:Y:S04]  /*4f50*/  MUFU.EX2 R157, R232 ;  /* 0x000000e8009d7308 */ /* 0x000fe80000000800 */
[----:B------:R-:W-:Y:S01]  /*4f60*/  IMAD.MOV.U32 R179, RZ, RZ, R145 ;  /* 0x000000ffffb37224 */ /* 0x000fe200078e0091 */
[-C--:B----4-:R-:W-:Y:S01]  /*4f70*/  HMMA.16816.F32 R4, R132, R136.reuse, R4 ;  /* 0x000000888404723c */ /* 0x090fe20000001804 */
[----:B------:R-:W4:Y:S04]  /*4f80*/  LDSM.16.M88.4 R144, [R181+0x5080] ;  /* 0x00508000b590783b */ /* 0x000f280000000200 */
[----:B------:R-:W-:Y:S03]  /*4f90*/  MUFU.EX2 R158, R231 ;  /* 0x000000e7009e7308 */ /* 0x000fe60000000800 */
[C---:B------:R-:W-:Y:S07]  /*4fa0*/  HMMA.16816.F32 R8, R140.reuse, R136, R8 ;  /* 0x000000888c08723c */ /* 0x040fee0000001808 */
[----:B------:R-:W-:Y:S01]  /*4fb0*/  MUFU.EX2 R159, R193 ;  /* 0x000000c1009f7308 */ /* 0x000fe20000000800 */
[-C--:B------:R-:W-:Y:S08]  /*4fc0*/  HMMA.16816.F32 R12, R140, R138.reuse, R12 ;  /* 0x0000008a8c0c723c */ /* 0x080ff0000000180c */
[C---:B------:R-:W-:Y:S01]  /*4fd0*/  HMMA.16816.F32 R16, R132.reuse, R138, R16 ;  /* 0x0000008a8410723c */ /* 0x040fe20000001810 */
[----:B------:R-:W1:Y:S10]  /*4fe0*/  MUFU.EX2 R156, R211 ;  /* 0x000000d3009c7308 */ /* 0x000e740000000800 */
[----:B------:R-:W1:Y:S01]  /*4ff0*/  MUFU.EX2 R167, R241 ;  /* 0x000000f100a77308 */ /* 0x000e620000000800 */
[-C--:B----4-:R-:W-:Y:S09]  /*5000*/  HMMA.16816.F32 R20, R132, R144.reuse, R20 ;  /* 0x000000908414723c */ /* 0x090ff20000001814 */
[----:B------:R-:W-:Y:S01]  /*5010*/  MUFU.EX2 R165, R196 ;  /* 0x000000c400a57308 */ /* 0x000fe20000000800 */
[C---:B------:R-:W-:Y:S09]  /*5020*/  HMMA.16816.F32 R24, R140.reuse, R144, R24 ;  /* 0x000000908c18723c */ /* 0x040ff20000001818 */
[----:B------:R-:W4:Y:S01]  /*5030*/  MUFU.EX2 R166, R246 ;  /* 0x000000f600a67308 */ /* 0x000f220000000800 */
[-C--:B------:R-:W-:Y:S08]  /*5040*/  HMMA.16816.F32 R28, R140, R146.reuse, R28 ;  /* 0x000000928c1c723c */ /* 0x080ff0000000181c */
        /* <DEDUP_REMOVED lines=20> */
[C---:B------:R-:W-:Y:S01]  /*5190*/  HMMA.16816.F32 R16, R136.reuse, R146, R16 ;  /* 0x000000928810723c */ /* 0x040fe20000001810 */
[----:B------:R-:W-:Y:S03]  /*51a0*/  MUFU.EX2 R147, R250 ;  /* 0x000000fa00937308 */ /* 0x000fe60000000800 */
        /* <DEDUP_REMOVED lines=25> */
[----:B------:R-:W-:Y:S02]  /*5340*/  FADD.FTZ R23, R23, -R2 ;  /* 0x8000000217177221 */ /* 0x000fe40000010000 */
        /* <DEDUP_REMOVED lines=14> */
[----:B------:R-:W-:Y:S01]  /*5430*/  MUFU.EX2 R152, R194 ;  /* 0x000000c200987308 */ /* 0x000fe20000000800 */
        /* <DEDUP_REMOVED lines=12> */
[----:B------:R-:W1:Y:S01]  /*5500*/  MUFU.EX2 R151, R191 ;  /* 0x000000bf00977308 */ /* 0x000e620000000800 */
        /* <DEDUP_REMOVED lines=10> */
[----:B------:R-:W2:Y:S01]  /*55b0*/  LDS R0, [R208.X4+0x18580] ;  /* 0x01858000d0007984 */ /* 0x000ea20000004800 */
        /* <DEDUP_REMOVED lines=12> */
[----:B------:R-:W-:Y:S01]  /*5680*/  FMUL.FTZ R18, R228, R18 ;  /* 0x00000012e4127220 */ /* 0x000fe20000410000 */
[----:B------:R-:W-:Y:S01]  /*5690*/  F2FP.PACK_AB R48, R222, R219 ;  /* 0x000000dbde30723e */ /* 0x000fe200000000ff */
[----:B------:R-:W-:Y:S01]  /*56a0*/  FMUL.FTZ R19, R223, R19 ;  /* 0x00000013df137220 */ /* 0x000fe20000410000 */
[----:B------:R-:W-:Y:S01]  /*56b0*/  F2FP.PACK_AB R143, R53, R52 ;  /* 0x00000034358f723e */ /* 0x000fe200000000ff */
[----:B------:R-:W-:Y:S02]  /*56c0*/  FMUL.FTZ R16, R216, R16 ;  /* 0x00000010d8107220 */ /* 0x000fe40000410000 */
        /* <DEDUP_REMOVED lines=13> */
[----:B------:R-:W1:Y:S01]  /*57a0*/  MUFU.EX2 R155, R247 ;  /* 0x000000f7009b7308 */ /* 0x000e620000000800 */
[----:B------:R-:W-:Y:S01]  /*57b0*/  FMUL.FTZ R51, R169, R55 ;  /* 0x00000037a9337220 */ /* 0x000fe20000410000 */
[----:B------:R-:W-:Y:S01]  /*57c0*/  F2FP.PACK_AB R50, R50, R5 ;  /* 0x000000053232723e */ /* 0x000fe200000000ff */
[----:B------:R-:W-:Y:S01]  /*57d0*/  FMUL.FTZ R38, R199, R67 ;  /* 0x00000043c7267220 */ /* 0x000fe20000410000 */
[----:B----4-:R-:W-:Y:S01]  /*57e0*/  F2FP.PACK_AB R5, R166, R170 ;  /* 0x000000aaa605723e */ /* 0x010fe200000000ff */
[----:B------:R-:W-:Y:S01]  /*57f0*/  FMUL.FTZ R34, R218, R34 ;  /* 0x00000022da227220 */ /* 0x000fe20000410000 */
[----:B------:R-:W-:Y:S01]  /*5800*/  F2FP.PACK_AB R51, R51, R54 ;  /* 0x000000363333723e */ /* 0x000fe200000000ff */
[--C-:B--2---:R-:W-:Y:S02]  /*5810*/  FADD.FTZ R8, R8, -R0.reuse ;  /* 0x8000000008087221 */ /* 0x104fe40000010000 */
[--C-:B------:R-:W-:Y:S01]  /*5820*/  FADD.FTZ R9, R9, -R0.reuse ;  /* 0x8000000009097221 */ /* 0x100fe20000010000 */
[----:B------:R-:W-:Y:S01]  /*5830*/  MUFU.EX2 R55, R252 ;  /* 0x000000fc00377308 */ /* 0x000fe20000000800 */
[--C-:B------:R-:W-:Y:S02]  /*5840*/  FADD.FTZ R12, R12, -R0.reuse ;  /* 0x800000000c0c7221 */ /* 0x100fe40000010000 */
[--C-:B------:R-:W-:Y:S02]  /*5850*/  FADD.FTZ R13, R13, -R0.reuse ;  /* 0x800000000d0d7221 */ /* 0x100fe40000010000 */
[--C-:B------:R-:W-:Y:S02]  /*5860*/  FADD.FTZ R2, R24, -R0.reuse ;  /* 0x8000000018027221 */ /* 0x100fe40000010000 */
[--C-:B------:R-:W-:Y:S02]  /*5870*/  FADD.FTZ R25, R25, -R0.reuse ;  /* 0x8000000019197221 */ /* 0x100fe40000010000 */
[--C-:B------:R-:W-:Y:S01]  /*5880*/  FADD.FTZ R28, R28, -R0.reuse ;  /* 0x800000001c1c7221 */ /* 0x100fe20000010000 */
[----:B------:R-:W2:Y:S01]  /*5890*/  MUFU.EX2 R67, R251 ;  /* 0x000000fb00437308 */ /* 0x000ea20000000800 */
        /* <DEDUP_REMOVED lines=10> */
[----:B------:R-:W4:Y:S01]  /*5940*/  LDS R0, [R208.X4+0x185a0] ;  /* 0x0185a000d0007984 */ /* 0x000f220000004800 */
        /* <DEDUP_REMOVED lines=20> */
[----:B------:R-:W3:Y:S01]  /*5a90*/  MUFU.EX2 R41, R176 ;  /* 0x000000b000297308 */ /* 0x000ee20000000800 */
[----:B------:R-:W-:Y:S01]  /*5aa0*/  FMUL.FTZ R9, R235, R9 ;  /* 0x00000009eb097220 */ /* 0x000fe20000410000 */
[----:B--2---:R-:W-:Y:S01]  /*5ab0*/  F2FP.PACK_AB R4, R153, R154 ;  /* 0x0000009a9904723e */ /* 0x004fe200000000ff */
[----:B------:R-:W-:Y:S01]  /*5ac0*/  FMUL.FTZ R52, R217, R35 ;  /* 0x00000023d9347220 */ /* 0x000fe20000410000 */
[----:B------:R-:W-:Y:S01]  /*5ad0*/  F2FP.PACK_AB R35, R213, R214 ;  /* 0x000000d6d523723e */ /* 0x000fe200000000ff */
[----:B------:R-:W-:Y:S01]  /*5ae0*/  FMUL.FTZ R12, R173, R29 ;  /* 0x0000001dad0c7220 */ /* 0x000fe20000410000 */
[----:B------:R-:W-:Y:S01]  /*5af0*/  F2FP.PACK_AB R23, R9, R8 ;  /* 0x000000080917723e */ /* 0x000fe200000000ff */
[----:B------:R3:W-:Y:S01]  /*5b00*/  STS [R224+0x2400], R4 ;  /* 0x00240004e0007388 */ /* 0x0007e20000000800 */
[----:B------:R-:W-:Y:S02]  /*5b10*/  F2FP.PACK_AB R9, R173, R206 ;  /* 0x000000cead09723e */ /* 0x000fe400000000ff */
[----:B------:R-:W2:Y:S01]  /*5b20*/  MUFU.EX2 R29, R177 ;  /* 0x000000b1001d7308 */ /* 0x000ea20000000800 */
[----:B------:R-:W-:Y:S01]  /*5b30*/  F2FP.PACK_AB R52, R52, R34 ;  /* 0x000000223434723e */ /* 0x000fe200000000ff */
[----:B------:R5:W-:Y:S01]  /*5b40*/  STS [R225+0x2400], R2 ;  /* 0x00240002e1007388 */ /* 0x000be20000000800 */
[----:B------:R-:W-:Y:S01]  /*5b50*/  F2FP.PACK_AB R34, R167, R210 ;  /* 0x000000d2a722723e */ /* 0x000fe200000000ff */
[--C-:B----4-:R-:W-:Y:S01]  /*5b60*/  FADD.FTZ R11, R11, -R0.reuse ;  /* 0x800000000b0b7221 */ /* 0x110fe20000010000 */
        /* <DEDUP_REMOVED lines=13> */
[----:B------:R-:W-:Y:S01]  /*5c40*/  FMUL.FTZ R144, R165, R64 ;  /* 0x00000040a5907220 */ /* 0x000fe20000410000 */
[C---:B------:R-:W-:Y:S01]  /*5c50*/  F2FP.PACK_AB R64, R198.reuse, R165 ;  /* 0x000000a5c640723e */ /* 0x040fe200000000ff */
[----:B------:R-:W-:Y:S01]  /*5c60*/  FMUL.FTZ R65, R198, R65 ;  /* 0x00000041c6417220 */ /* 0x000fe20000410000 */
[----:B------:R-:W-:Y:S01]  /*5c70*/  STS [R226+0x400], R36 ;  /* 0x00040024e2007388 */ /* 0x000fe20000000800 */
[----:B---3--:R-:W-:Y:S01]  /*5c80*/  F2FP.PACK_AB R4, R149, R150 ;  /* 0x000000969504723e */ /* 0x008fe200000000ff */
[----:B------:R-:W-:Y:S02]  /*5c90*/  FMUL.FTZ R32, R159, R32 ;  /* 0x000000209f207220 */ /* 0x000fe40000410000 */
        /* <DEDUP_REMOVED lines=9> */
[----:B------:R-:W-:Y:S01]  /*5d30*/  F2FP.PACK_AB R145, R33, R32 ;  /* 0x000000202191723e */ /* 0x000fe200000000ff */
[----:B------:R-:W-:Y:S01]  /*5d40*/  FMUL.FTZ R10, R154, R10 ;  /* 0x0000000a9a0a7220 */ /* 0x000fe20000410000 */
[----:B------:R-:W-:Y:S01]  /*5d50*/  F2FP.PACK_AB R33, R169, R168 ;  /* 0x000000a8a921723e */ /* 0x000fe200000000ff */
[----:B------:R-:W-:Y:S01]  /*5d60*/  STS [R226+0x2000], R9 ;  /* 0x00200009e2007388 */ /* 0x000fe20000000800 */
[----:B------:R-:W-:Y:S01]  /*5d70*/  F2FP.PACK_AB R32, R199, R238 ;  /* 0x000000eec720723e */ /* 0x000fe200000000ff */
[--C-:B------:R-:W-:Y:S01]  /*5d80*/  FADD.FTZ R14, R14, -R0.reuse ;  /* 0x800000000e0e7221 */ /* 0x100fe20000010000 */
[----:B------:R-:W-:Y:S01]  /*5d90*/  F2FP.PACK_AB R6, R200, R155 ;  /* 0x0000009bc806723e */ /* 0x000fe200000000ff */
[----:B------:R-:W-:Y:S01]  /*5da0*/  STS [R224+0x4000], R134 ;  /* 0x00400086e0007388 */ /* 0x000fe20000000800 */
        /* <DEDUP_REMOVED lines=10> */
[----:B---3--:R-:W-:Y:S01]  /*5e50*/  F2FP.PACK_AB R4, R55, R67 ;  /* 0x000000433704723e */ /* 0x008fe200000000ff */
[----:B------:R-:W-:Y:S02]  /*5e60*/  FMUL.FTZ R30, R148, R30 ;  /* 0x0000001e941e7220 */ /* 0x000fe40000410000 */
[----:B------:R-:W-:Y:S01]  /*5e70*/  STS [R224+0x6000], R8 ;  /* 0x00600008e0007388 */ /* 0x000fe20000000800 */
[----:B----4-:R-:W-:Y:S01]  /*5e80*/  F2FP.PACK_AB R2, R41, R54 ;  /* 0x000000362902723e */ /* 0x010fe200000000ff */
[--C-:B------:R-:W-:Y:S02]  /*5e90*/  FADD.FTZ R42, R42, -R0.reuse ;  /* 0x800000002a2a7221 */ /* 0x100fe40000010000 */
[----:B------:R3:W-:Y:S01]  /*5ea0*/  STS [R224+0x6400], R4 ;  /* 0x00640004e0007388 */ /* 0x0007e20000000800 */
[--C-:B------:R-:W-:Y:S02]  /*5eb0*/  FADD.FTZ R46, R46, -R0.reuse ;  /* 0x800000002e2e7221 */ /* 0x100fe40000010000 */
[----:B------:R-:W-:Y:S01]  /*5ec0*/  FMUL.FTZ R42, R67, R42 ;  /* 0x0000002a432a7220 */ /* 0x000fe20000410000 */
[----:B------:R4:W-:Y:S01]  /*5ed0*/  STS [R225+0x6400], R2 ;  /* 0x00640002e1007388 */ /* 0x0009e20000000800 */
[----:B------:R-:W-:Y:S02]  /*5ee0*/  FMUL.FTZ R46, R54, R46 ;  /* 0x0000002e362e7220 */ /* 0x000fe40000410000 */
[----:B------:R-:W-:Y:S01]  /*5ef0*/  FMUL.FTZ R66, R238, R66 ;  /* 0x00000042ee427220 */ /* 0x000fe20000410000 */
[----:B------:R-:W-:Y:S01]  /*5f00*/  STS [R225+0x6000], R7 ;  /* 0x00600007e1007388 */ /* 0x000fe20000000800 */
[--C-:B------:R-:W-:Y:S02]  /*5f10*/  FADD.FTZ R58, R58, -R0.reuse ;  /* 0x800000003a3a7221 */ /* 0x100fe40000010000 */
[--C-:B------:R-:W-:Y:S01]  /*5f20*/  FADD.FTZ R59, R59, -R0.reuse ;  /* 0x800000003b3b7221 */ /* 0x100fe20000010000 */
[----:B------:R-:W-:Y:S01]  /*5f30*/  STS [R227+0x4000], R132 ;  /* 0x00400084e3007388 */ /* 0x000fe20000000800 */
[----:B--2---:R-:W-:Y:S01]  /*5f40*/  FMUL.FTZ R58, R29, R58 ;  /* 0x0000003a1d3a7220 */ /* 0x004fe20000410000 */
[----:B------:R-:W-:Y:S01]  /*5f50*/  F2FP.PACK_AB R38, R38, R66 ;  /* 0x000000422626723e */ /* 0x000fe200000000ff */
[----:B------:R-:W-:Y:S01]  /*5f60*/  FMUL.FTZ R56, R170, R56 ;  /* 0x00000038aa387220 */ /* 0x000fe20000410000 */
[----:B------:R-:W-:Y:S01]  /*5f70*/  STS [R227+0x4400], R33 ;  /* 0x00440021e3007388 */ /* 0x000fe20000000800 */
[----:B------:R-:W-:Y:S02]  /*5f80*/  FMUL.FTZ R20, R166, R57 ;  /* 0x00000039a6147220 */ /* 0x000fe40000410000 */
[--C-:B------:R-:W-:Y:S01]  /*5f90*/  FADD.FTZ R62, R62, -R0.reuse ;  /* 0x800000003e3e7221 */ /* 0x100fe20000010000 */
[----:B------:R-:W-:Y:S01]  /*5fa0*/  STS [R226+0x4000], R64 ;  /* 0x00400040e2007388 */ /* 0x000fe20000000800 */
[----:B------:R-:W-:Y:S01]  /*5fb0*/  FADD.FTZ R63, R63, -R0 ;  /* 0x800000003f3f7221 */ /* 0x000fe20000010000 */
[----:B------:R-:W-:Y:S01]  /*5fc0*/  F2FP.PACK_AB R20, R20, R56 ;  /* 0x000000381414723e */ /* 0x000fe200000000ff */
[----:B-1----:R-:W-:Y:S01]  /*5fd0*/  FMUL.FTZ R62, R19, R62 ;  /* 0x0000003e133e7220 */ /* 0x002fe20000410000 */
[----:B------:R-:W-:Y:S01]  /*5fe0*/  STS [R226+0x4400], R32 ;  /* 0x00440020e2007388 */ /* 0x000fe20000000800 */
[----:B---3--:R-:W-:Y:S02]  /*5ff0*/  FMUL.FTZ R4, R149, R27 ;  /* 0x0000001b95047220 */ /* 0x008fe40000410000 */
[----:B------:R-:W-:Y:S01]  /*6000*/  FMUL.FTZ R60, R155, R60 ;  /* 0x0000003c9b3c7220 */ /* 0x000fe20000410000 */
[----:B------:R1:W-:Y:S01]  /*6010*/  STS [R227+0x6000], R5 ;  /* 0x00600005e3007388 */ /* 0x0003e20000000800 */
[----:B----4-:R-:W-:Y:S01]  /*6020*/  F2FP.PACK_AB R2, R25, R29 ;  /* 0x0000001d1902723e */ /* 0x010fe200000000ff */
[----:B------:R-:W-:Y:S01]  /*6030*/  FMUL.FTZ R21, R200, R61 ;  /* 0x0000003dc8157220 */ /* 0x000fe20000410000 */
[----:B------:R-:W-:Y:S01]  /*6040*/  F2FP.PACK_AB R4, R4, R26 ;  /* 0x0000001a0404723e */ /* 0x000fe200000000ff */
[----:B------:R-:W-:Y:S02]  /*6050*/  FMUL.FTZ R63, R201, R63 ;  /* 0x0000003fc93f7220 */ /* 0x000fe40000410000 */
[----:B------:R2:W-:Y:S01]  /*6060*/  STS [R227+0x6400], R2 ;  /* 0x00640002e3007388 */ /* 0x0005e20000000800 */
[----:B------:R-:W-:Y:S01]  /*6070*/  IMAD.U32 R0, RZ, RZ, UR4 ;  /* 0x00000004ff007e24 */ /* 0x000fe2000f8e00ff */
[----:B------:R-:W-:Y:S02]  /*6080*/  F2FP.PACK_AB R21, R21, R60 ;  /* 0x0000003c1515723e */ /* 0x000fe400000000ff */
[----:B------:R3:W-:Y:S01]  /*6090*/  STS [R226+0x6000], R6 ;  /* 0x00600006e2007388 */ /* 0x0007e20000000800 */
[----:B------:R-:W-:Y:S02]  /*60a0*/  IMAD R0, R0, 0x2000, R186 ;  /* 0x0000200000007824 */ /* 0x000fe400078e02ba */
        /* <DEDUP_REMOVED lines=31> */
[----:B------:R2:W-:Y:S04]  /*62a0*/  STS [R225+0xc000], R141 ;  /* 0x00c0008de1007388 */ /* 0x0005e80000000800 */
[----:B------:R-:W-:Y:S01]  /*62b0*/  STS [R225+0xc400], R50 ;  /* 0x00c40032e1007388 */ /* 0x000fe20000000800 */
[----:B-1----:R-:W-:Y:S03]  /*62c0*/  FMUL.FTZ R4, R25, R59 ;  /* 0x0000003b19047220 */ /* 0x002fe60000410000 */
[----:B------:R1:W-:Y:S02]  /*62d0*/  STS [R224+0xe400], R2 ;  /* 0x00e40002e0007388 */ /* 0x0003e40000000800 */
[----:B------:R-:W-:Y:S02]  /*62e0*/  F2FP.PACK_AB R4, R4, R58 ;  /* 0x0000003a0404723e */ /* 0x000fe400000000ff */
[----:B------:R-:W-:Y:S04]  /*62f0*/  STS [R224+0xe000], R13 ;  /* 0x00e0000de0007388 */ /* 0x000fe80000000800 */
[----:B------:R-:W-:Y:S04]  /*6300*/  STS [R225+0xe000], R18 ;  /* 0x00e00012e1007388 */ /* 0x000fe80000000800 */
[----:B------:R-:W-:Y:S04]  /*6310*/  STS [R225+0xe400], R5 ;  /* 0x00e40005e1007388 */ /* 0x000fe80000000800 */
[----:B------:R-:W-:Y:S01]  /*6320*/  STS [R227+0xc000], R143 ;  /* 0x00c0008fe3007388 */ /* 0x000fe20000000800 */
[----:B--2---:R-:W-:Y:S03]  /*6330*/  IMAD.SHL.U32 R141, R0, 0x2, RZ ;  /* 0x00000002008d7824 */ /* 0x004fe600078e00ff */
[----:B------:R-:W-:Y:S01]  /*6340*/  STS [R227+0xc400], R51 ;  /* 0x00c40033e3007388 */ /* 0x000fe20000000800 */
[----:B------:R-:W-:Y:S03]  /*6350*/  IMAD.IADD R0, R3, 0x1, R141 ;  /* 0x0000000103007824 */ /* 0x000fe600078e028d */
        /* <DEDUP_REMOVED lines=168> */
.L_x_1474:
        /* <DEDUP_REMOVED lines=280> */
.L_x_1454:
[----:B------:R-:W-:Y:S05]  /*7f60*/  @P2 EXIT ;  /* 0x000000000000294d */ /* 0x000fea0003800000 */
[----:B------:R-:W2:Y:S01]  /*7f70*/  LDL.LU R8, [R1+0x64] ;  /* 0x0000640001087983 */ /* 0x000ea20000300800 */
[----:B------:R-:W-:Y:S01]  /*7f80*/  ISETP.NE.U32.AND P1, PT, RZ, c[0x0][0x360], PT ;  /* 0x0000d800ff007a0c */ /* 0x000fe20003f25070 */
[----:B------:R-:W-:-:S03]  /*7f90*/  ULDC.64 UR6, c[0x0][0x118] ;  /* 0x0000460000067ab9 */ /* 0x000fc60000000a00 */
[----:B------:R-:W-:-:S13]  /*7fa0*/  ISETP.NE.AND.EX P1, PT, RZ, c[0x0][0x364], PT, P1 ;  /* 0x0000d900ff007a0c */ /* 0x000fda0003f25310 */
[----:B------:R-:W-:Y:S01]  /*7fb0*/  @P1 IMAD.MOV.U32 R2, RZ, RZ, 0x4 ;  /* 0x00000004ff021424 */ /* 0x000fe200078e00ff */
[----:B------:R-:W3:Y:S03]  /*7fc0*/  S2R R5, SR_CTAID.Y ;  /* 0x0000000000057919 */ /* 0x000ee60000002600 */
[----:B--2---:R-:W-:-:S06]  /*7fd0*/  @P1 IMAD.WIDE R2, R8, R2, c[0x0][0x360] ;  /* 0x0000d80008021625 */ /* 0x004fcc00078e0202 */
[----:B------:R2:W4:Y:S01]  /*7fe0*/  @P1 LDG.E R2, [R2.64] ;  /* 0x0000000602021981 */ /* 0x000522000c1e1900 */
[----:B-1----:R-:W-:Y:S01]  /*7ff0*/  IMAD.MOV.U32 R0, RZ, RZ, 0x1 ;  /* 0x00000001ff007424 */ /* 0x002fe200078e00ff */
[----:B------:R-:W-:Y:S01]  /*8000*/  ULDC UR5, c[0x0][0x358] ;  /* 0x0000d60000057ab9 */ /* 0x000fe20000000800 */
[----:B---3--:R-:W-:Y:S01]  /*8010*/  IMAD.MOV.U32 R7, RZ, RZ, R5 ;  /* 0x000000ffff077224 */ /* 0x008fe200078e0005 */
[----:B------:R-:W1:Y:S01]  /*8020*/  S2R R10, SR_TID.X ;  /* 0x00000000000a7919 */ /* 0x000e620000002100 */
[----:B------:R-:W-:-:S03]  /*8030*/  UIMAD UR5, UR8, UR5, URZ ;  /* 0x00000005080572a4 */ /* 0x000fc6000f8e023f */
[----:B------:R-:W-:Y:S01]  /*8040*/  BAR.SYNC.DEFER_BLOCKING 0x1, 0x100 ;  /* 0x0044000000007b1d */ /* 0x000fe20000010000 */
[----:B------:R-:W-:Y:S01]  /*8050*/  ISETP.NE.AND P0, PT, R0, c[0x0][0x338], PT ;  /* 0x0000ce0000007a0c */ /* 0x000fe20003f05270 */
[C---:B------:R-:W-:Y:S01]  /*8060*/  IMAD R0, R8.reuse, c[0x0][0x2f4], RZ ;  /* 0x0000bd0008007a24 */ /* 0x040fe200078e02ff */
[----:B------:R-:W-:Y:S02]  /*8070*/  SHF.R.S32.HI R16, RZ, 0x1f, R8 ;  /* 0x0000001fff107819 */ /* 0x000fe40000011408 */
[----:B------:R-:W-:Y:S01]  /*8080*/  SEL R12, R8, RZ, !P1 ;  /* 0x000000ff080c7207 */ /* 0x000fe20004800000 */
        /* <DEDUP_REMOVED lines=17> */
[----:B-1----:R-:W-:Y:S01]  /*81a0*/  ISETP.NE.AND P2, PT, R10, RZ, PT ;  /* 0x000000ff0a00720c */ /* 0x002fe20003f45270 */
        /* <DEDUP_REMOVED lines=8> */
.L_x_1478:
[----:B------:R-:W2:Y:S01]  /*8230*/  LDG.E.STRONG.GPU R0, [R4.64] ;  /* 0x0000000604007981 */ /* 0x000ea2000c1ef900 */
[----:B------:R-:W-:Y:S01]  /*8240*/  YIELD ;  /* 0x0000000000007946 */ /* 0x000fe20003800000 */
[----:B--2---:R-:W-:Y:S01]  /*8250*/  ISETP.NE.AND P0, PT, R0, R6, PT ;  /* 0x000000060000720c */ /* 0x004fe20003f05270 */
[----:B------:R-:W-:-:S12]  /*8260*/  CCTL.IVALL ;  /* 0x00000000ff00798f */ /* 0x000fd80002000000 */
[----:B------:R-:W-:Y:S05]  /*8270*/  @P0 BRA `(.L_x_1478) ;  /* 0xffffffb000000947 */ /* 0x000fea000383ffff */
.L_x_1477:
[----:B------:R-:W-:Y:S05]  /*8280*/  BSYNC B0 ;  /* 0x0000000000007941 */ /* 0x000fea0003800000 */
.L_x_1476:
[----:B------:R-:W-:Y:S01]  /*8290*/  MOV R17, 0xffffffff ;  /* 0xffffffff00117802 */ /* 0x000fe20000000f00 */
[----:B------:R-:W-:Y:S05]  /*82a0*/  BRA.CONV ~URZ, `(.L_x_1479) ;  /* 0x000000237f007947 */ /* 0x000fea000b800000 */
[----:B------:R-:W-:Y:S02]  /*82b0*/  MOV R8, 0x82d0 ;  /* 0x000082d000087802 */ /* 0x000fe40000000f00 */
[----:B------:R-:W-:Y:S05]  /*82c0*/  CALL.REL.NOINC `($__internal_9_$__cuda_sm70_warpsync) ;  /* 0x0000089000007944 */ /* 0x000fea0003c00000 */
.L_x_1479:
        /* <DEDUP_REMOVED lines=50> */
[----:B-1----:R-:W-:Y:S05]  /*85f0*/  CALL.REL.NOINC `($__internal_9_$__cuda_sm70_warpsync) ;  /* 0x0000056000007944 */ /* 0x002fea0003c00000 */
.L_x_1480:
        /* <DEDUP_REMOVED lines=12> */
.L_x_1482:
[----:B------:R-:W-:Y:S05]  /*86c0*/  BSYNC B0 ;  /* 0x0000000000007941 */ /* 0x000fea0003800000 */
.L_x_1481:
[----:B--2---:R-:W-:Y:S01]  /*86d0*/  IADD3 R4, P0, R14, c[0x0][0x348], RZ ;  /* 0x0000d2000e047a10 */ /* 0x004fe20007f1e0ff */
[----:B------:R-:W-:Y:S03]  /*86e0*/  BSSY B0, `(.L_x_1483) ;  /* 0x0000008000007945 */ /* 0x000fe60003800000 */
[----:B------:R-:W-:Y:S01]  /*86f0*/  IADD3.X R5, R15, c[0x0][0x34c], RZ, P0, !PT ;  /* 0x0000d3000f057a10 */ /* 0x000fe200007fe4ff */
[----:B------:R-:W-:Y:S05]  /*8700*/  @P2 BRA `(.L_x_1484) ;  /* 0x0000005000002947 */ /* 0x000fea0003800000 */
.L_x_1485:
[----:B------:R-:W2:Y:S01]  /*8710*/  LDG.E.STRONG.GPU R0, [R4.64] ;  /* 0x0000000604007981 */ /* 0x000ea2000c1ef900 */
[----:B------:R-:W-:Y:S01]  /*8720*/  YIELD ;  /* 0x0000000000007946 */ /* 0x000fe20003800000 */
[----:B--2---:R-:W-:Y:S01]  /*8730*/  ISETP.NE.AND P0, PT, R0, R6, PT ;  /* 0x000000060000720c */ /* 0x004fe20003f05270 */
[----:B------:R-:W-:-:S12]  /*8740*/  CCTL.IVALL ;  /* 0x00000000ff00798f */ /* 0x000fd80002000000 */
[----:B------:R-:W-:Y:S05]  /*8750*/  @P0 BRA `(.L_x_1485) ;  /* 0xffffffb000000947 */ /* 0x000fea000383ffff */
.L_x_1484:
[----:B------:R-:W-:Y:S05]  /*8760*/  BSYNC B0 ;  /* 0x0000000000007941 */ /* 0x000fea0003800000 */
.L_x_1483:
[----:B------:R-:W-:Y:S05]  /*8770*/  BRA.CONV ~URZ, `(.L_x_1486) ;  /* 0x000000237f007947 */ /* 0x000fea000b800000 */
[----:B------:R-:W-:Y:S02]  /*8780*/  MOV R8, 0x87a0 ;  /* 0x000087a000087802 */ /* 0x000fe40000000f00 */
[----:B-1----:R-:W-:Y:S05]  /*8790*/  CALL.REL.NOINC `($__internal_9_$__cuda_sm70_warpsync) ;  /* 0x000003c000007944 */ /* 0x002fea0003c00000 */
.L_x_1486:
        /* <DEDUP_REMOVED lines=48> */
.L_x_1487:
        /* <DEDUP_REMOVED lines=12> */
        .weak           $__internal_9_$__cuda_sm70_warpsync
        .type           $__internal_9_$__cuda_sm70_warpsync,@function
        .size           $__internal_9_$__cuda_sm70_warpsync,(.L_x_1843 - $__internal_9_$__cuda_sm70_warpsync)
$__internal_9_$__cuda_sm70_warpsync:
[----:B------:R-:W-:Y:S01]  /*8b60*/  MOV R9, 0x0 ;  /* 0x0000000000097802 */ /* 0x000fe20000000f00 */
[----:B------:R-:W-:Y:S04]  /*8b70*/  WARPSYNC R17 ;  /* 0x0000001100007348 */ /* 0x000fe80003800000 */
[----:B------:R-:W-:Y:S05]  /*8b80*/  RET.REL.NODEC R8 `(_ZN7cutlass13device_kernelIN5flash19enable_sm80_to_sm89INS1_16FlashAttnBwdSm80INS1_25CollectiveMainloopBwdSm80ILi2ELi2EN4cute5tupleIJNS5_1CILi128EEES8_NS7_ILi64EEEEEENS_6half_tEfNS_4arch4Sm80ELb0ELb1ELb0ELb1ELb1ELb0ELb0ELb0ELi2ELi4ELi4ELi4ELb0EEENS1_24CollectiveEpilogueBwdGQAISA_fSD_Li256ELb1ELb1EEENS1_19SingleTileSchedulerILb1ELb0ELb0ELi128EEEEEEEEEvNT_6ParamsE) ;  /* 0xffff747008007950 */ /* 0x000fea0003c3ffff */
.L_x_1488:
        /* <DEDUP_REMOVED lines=15> */
.L_x_1843:


//--------------------- .text._ZN7cutlass13device_kernelIN5flash19enable_sm80_to_sm89INS1_16FlashAttnBwdSm80INS1_25CollectiveMainloopBwdSm80ILi2ELi2EN4cute5tupleIJNS5_1CILi128EEES8_NS7_ILi64EEEEEENS_6half_tEfNS_4arch4Sm80ELb1ELb0ELb0ELb0ELb0ELb0ELb0ELb0ELi2ELi4ELi4ELi4ELb0EEENS1_21CollectiveEpilogueBwdISA_SB_SD_Li256ELb0ELb0ELi2EEENS1_25SingleTileBwdLPTSchedulerILb0ELi128ELb0EEEEEEEEEvNT_6ParamsE --------------------------
	.section	.text._ZN7cutlass13device_kernelIN5flash19enable_sm80_to_sm89INS1_16FlashAttnBwdSm80INS1_25CollectiveMainloopBwdSm80ILi2ELi2EN4cute5tupleIJNS5_1CILi128EEES8_NS7_ILi64EEEEEENS_6half_tEfNS_4arch4Sm80ELb1ELb0ELb0ELb0ELb0ELb0ELb0ELb0ELi2ELi4ELi4ELi4ELb0EEENS1_21CollectiveEpilogueBwdISA_SB_SD_Li256ELb0ELb0ELi2EEENS1_25SingleTileBwdLPTSchedulerILb0ELi128ELb0EEEEEEEEEvNT_6ParamsE,"ax",@progbits
	.sectioninfo	@"SHI_REGISTERS=255"
	.align	128
.text._ZN7cutlass13device_kernelIN5flash19enable_sm80_to_sm89INS1_16FlashAttnBwdSm80INS1_25CollectiveMainloopBwdSm80ILi2ELi2EN4cute5tupleIJNS5_1CILi128EEES8_NS7_ILi64EEEEEENS_6half_tEfNS_4arch4Sm80ELb1ELb0ELb0ELb0ELb0ELb0ELb0ELb0ELi2ELi4ELi4ELi4ELb0EEENS1_21CollectiveEpilogueBwdISA_SB_SD_Li256ELb0ELb0ELi2EEENS1_25SingleTileBwdLPTSchedulerILb0ELi128ELb0EEEEEEEEEvNT_6ParamsE:
        .type           _ZN7cutlass13device_kernelIN5flash19enable_sm80_to_sm89INS1_16FlashAttnBwdSm80INS1_25CollectiveMainloopBwdSm80ILi2ELi2EN4cute5tupleIJNS5_1CILi128EEES8_NS7_ILi64EEEEEENS_6half_tEfNS_4arch4Sm80ELb1ELb0ELb0ELb0ELb0ELb0ELb0ELb0ELi2ELi4ELi4ELi4ELb0EEENS1_21CollectiveEpilogueBwdISA_SB_SD_Li256ELb0ELb0ELi2EEENS1_25SingleTileBwdLPTSchedulerILb0ELi128ELb0EEEEEEEEEvNT_6ParamsE,@function
        .size           _ZN7cutlass13device_kernelIN5flash19enable_sm80_to_sm89INS1_16FlashAttnBwdSm80INS1_25CollectiveMainloopBwdSm80ILi2ELi2EN4cute5tupleIJNS5_1CILi128EEES8_NS7_ILi64EEEEEENS_6half_tEfNS_4arch4Sm80ELb1ELb0ELb0ELb0ELb0ELb0ELb0ELb0ELi2ELi4ELi4ELi4ELb0EEENS1_21CollectiveEpilogueBwdISA_SB_SD_Li256ELb0ELb0ELi2EEENS1_25SingleTileBwdLPTSchedulerILb0ELi128ELb0EEEEEEEEEvNT_6ParamsE,(.L_x_1845 - _ZN7cutlass13device_kernelIN5flash19enable_sm80_to_sm89INS1_16FlashAttnBwdSm80INS1_25CollectiveMainloopBwdSm80ILi2ELi2EN4cute5tupleIJNS5_1CILi128EEES8_NS7_ILi64EEEEEENS_6half_tEfNS_4arch4Sm80ELb1ELb0ELb0ELb0ELb0ELb0ELb0ELb0ELi2ELi4ELi4ELi4ELb0EEENS1_21CollectiveEpilogueBwdISA_SB_SD_Li256ELb0ELb0ELi2EEENS1_25SingleTileBwdLPTSchedulerILb0ELi128ELb0EEEEEEEEEvNT_6ParamsE)
        .other          _ZN7cutlass13device_kernelIN5flash19enable_sm80_to_sm89INS1_16FlashAttnBwdSm80INS1_25CollectiveMainloopBwdSm80ILi2ELi2EN4cute5tupleIJNS5_1CILi128EEES8_NS7_ILi64EEEEEENS_6half_tEfNS_4arch4Sm80ELb1ELb0ELb0ELb0ELb0ELb0ELb0ELb0ELi2ELi4ELi4ELi4ELb0EEENS1_21CollectiveEpilogueBwdISA_SB_SD_Li256ELb0ELb0ELi2EEENS1_25SingleTileBwdLPTSchedulerILb0ELi128ELb0EEEEEEEEEvNT_6ParamsE,@"STO_CUDA_ENTRY STV_DEFAULT"
_ZN7cutlass13device_kernelIN5flash19enable_sm80_to_sm89INS1_16FlashAttnBwdSm80INS1_25CollectiveMainloopBwdSm80ILi2ELi2EN4cute5tupleIJNS5_1CILi128EEES8_NS7_ILi64EEEEEENS_6half_tEfNS_4arch4Sm80ELb1ELb0ELb0ELb0ELb0ELb0ELb0ELb0ELi2ELi4ELi4ELi4ELb0EEENS1_21CollectiveEpilogueBwdISA_SB_SD_Li256ELb0ELb0ELi2EEENS1_25SingleTileBwdLPTSchedulerILb0ELi128ELb0EEEEEEEEEvNT_6ParamsE:
[----:B------:R-:W-:-:S03]  /*0000*/  MOV R1, c[0x0][0x28] ;  /* 0x00000a0000017a02 */ /* 0x000fc60000000f00 */
[----:B------:R-:W1:Y:S01]  /*0010*/  S2R R2, SR_TID.X ;  /* 0x0000000000027919 */ /* 0x000e620000002100 */
[----:B------:R-:W-:Y:S01]  /*0020*/  IADD3 R1, R1, -0x60, RZ ;  /* 0xffffffa001017810 */ /* 0x000fe20007ffe0ff */
[----:B------:R-:W2:Y:S01]  /*0030*/  S2UR UR4, SR_CTAID.X ;  /* 0x00000000000479c3 */ /* 0x000ea20000002500 */
[----:B------:R-:W-:Y:S02]  /*0040*/  IMAD.MOV.U32 R27, RZ, RZ, R3 ;  /* 0x000000ffff1b7224 */ /* 0x000fe400078e0003 */
[--C-:B-1----:R-:W-:Y:S01]  /*0050*/  IMAD.MOV.U32 R26, RZ, RZ, R2.reuse ;  /* 0x000000ffff1a7224 */ /* 0x102fe200078e0002 */
[----:B------:R-:W-:Y:S01]  /*0060*/  STL [R1+0x8], R2 ;  /* 0x0000080201007387 */ /* 0x000fe20000100800 */
[----:B------:R-:W-:-:S05]  /*0070*/  IMAD.MOV.U32 R26, RZ, RZ, R2 ;  /* 0x000000ffff1a7224 */ /* 0x000fca00078e0002 */
[----:B------:R-:W-:-:S06]  /*0080*/  SHF.R.U32.HI R0, RZ, 0x5, R26 ;  /* 0x00000005ff007819 */ /* 0x000fcc000001161a */
[----:B------:R-:W1:Y:S02]  /*0090*/  SHFL.IDX PT, R0, R0, RZ, 0x1f ;  /* 0x00001fff00007589 */ /* 0x000e6400000e0000 */
[----:B-1----:R-:W-:-:S13]  /*00a0*/  ISETP.NE.AND P0, PT, R0, RZ, PT ;  /* 0x000000ff0000720c */ /* 0x002fda0003f05270 */
[----:B--2---:R-:W-:Y:S05]  /*00b0*/  @!P0 BRA `(.L_x_1489) ;  /* 0x0000026000008947 */ /* 0x004fea0003800000 */
[----:B------:R-:W-:Y:S02]  /*00c0*/  ULDC.64 UR6, c[0x0][0x3b8] ;  /* 0x0000ee0000067ab9 */ /* 0x000fe40000000a00 */
[----:B------:R-:W-:Y:S02]  /*00d0*/  UISETP.NE.AND UP0, UPT, UR6, 0x1, UPT ;  /* 0x000000010600788c */ /* 0x000fe4000bf05270 */
[----:B------:R-:W-:Y:S02]  /*00e0*/  UIMAD.WIDE.U32 UR10, UR4, UR7, URZ ;  /* 0x00000007040a72a5 */ /* 0x000fe4000f8e003f */
[----:B------:R-:W-:Y:S02]  /*00f0*/  ULDC UR5, c[0x0][0x3c0] ;  /* 0x0000f00000057ab9 */ /* 0x000fe40000000800 */
[----:B------:R-:W-:-:S05]  /*0100*/  UMOV UR8, UR4 ;  /* 0x0000000400087c82 */ /* 0x000fca0008000000 */
[----:B------:R-:W-:-:S03]  /*0110*/  @UP0 USHF.R.U32.HI UR8, URZ, UR5, UR11 ;  /* 0x000000053f080299 */ /* 0x000fc6000801160b */
[----:B------:R-:W-:Y:S02]  /*0120*/  ULDC UR5, c[0x0][0x3d0] ;  /* 0x0000f40000057ab9 */ /* 0x000fe40000000800 */
[----:B------:R-:W-:Y:S02]  /*0130*/  UISETP.GE.AND UP0, UPT, UR8, UR5, UPT ;  /* 0x000000050800728c */ /* 0x000fe4000bf06270 */
[----:B------:R-:W-:-:S04]  /*0140*/  UIADD3 UR5, -UR8, URZ, URZ ;  /* 0x0000003f08057290 */ /* 0x000fc8000fffe13f */
[----:B------:R-:W-:Y:S01]  /*0150*/  PLOP3.LUT P0, PT, PT, PT, UP0, 0x80, 0x0 ;  /* 0x000000000000781c */ /* 0x000fe20003f0f008 */
[----:B------:R-:W-:-:S12]  /*0160*/  UIMAD UR6, UR5, UR6, UR4 ;  /* 0x00000006050672a4 */ /* 0x000fd8000f8e0204 */
[----:B------:R-:W-:Y:S05]  /*0170*/  @!P0 BRA `(.L_x_1490) ;  /* 0x0000008000008947 */ /* 0x000fea0003800000 */
[----:B------:R-:W-:Y:S02]  /*0180*/  ULDC UR7, c[0x0][0x3c4] ;  /* 0x0000f10000077ab9 */ /* 0x000fe40000000800 */
[----:B------:R-:W-:Y:S02]  /*0190*/  UISETP.NE.AND UP0, UPT, UR7, 0x1, UPT ;  /* 0x000000010700788c */ /* 0x000fe4000bf05270 */
[----:B------:R-:W-:Y:S02]  /*01a0*/  ULDC.64 UR4, c[0x0][0x3c8] ;  /* 0x0000f20000047ab9 */ /* 0x000fe40000000a00 */
[----:B------:R-:W-:Y:S02]  /*01b0*/  UIMAD.WIDE.U32 UR10, UR6, UR4, URZ ;  /* 0x00000004060a72a5 */ /* 0x000fe4000f8e003f */
[----:B------:R-:W-:-:S05]  /*01c0*/  UMOV UR15, UR6 ;  /* 0x00000006000f7c82 */ /* 0x000fca0008000000 */
[----:B------:R-:W-:-:S04]  /*01d0*/  @UP0 USHF.R.U32.HI UR15, URZ, UR5, UR11 ;  /* 0x000000053f0f0299 */ /* 0x000fc8000801160b */
[----:B------:R-:W-:Y:S01]  /*01e0*/  UIMAD UR7, UR15, UR7, URZ ;  /* 0x000000070f0772a4 */ /* 0x000fe2000f8e023f */
[----:B------:R-:W-:Y:S05]  /*01f0*/  BRA `(.L_x_1491) ;  /* 0x0000007000007947 */ /* 0x000fea0003800000 */
.L_x_1490:
[----:B------:R-:W-:Y:S02]  /*0200*/  ULDC UR7, c[0x0][0x3ac] ;  /* 0x0000eb0000077ab9 */ /* 0x000fe40000000800 */
[----:B------:R-:W-:Y:S02]  /*0210*/  UISETP.NE.AND UP0, UPT, UR7, 0x1, UPT ;  /* 0x000000010700788c */ /* 0x000fe4000bf05270 */
[----:B------:R-:W-:Y:S02]  /*0220*/  ULDC.64 UR4, c[0x0][0x3b0] ;  /* 0x0000ec0000047ab9 */ /* 0x000fe40000000a00 */
[----:B------:R-:W-:Y:S02]  /*0230*/  UIMAD.WIDE.U32 UR10, UR6, UR4, URZ ;  /* 0x00000004060a72a5 */ /* 0x000fe4000f8e003f */
[----:B------:R-:W-:-:S05]  /*0240*/  UMOV UR15, UR6 ;  /* 0x00000006000f7c82 */ /* 0x000fca0008000000 */
[----:B------:R-:W-:-:S04]  /*0250*/  @UP0 USHF.R.U32.HI UR15, URZ, UR5, UR11 ;  /* 0x000000053f0f0299 */ /* 0x000fc8000801160b */
[----:B------:R-:W-:-:S04]  /*0260*/  UIMAD UR7, UR15, UR7, URZ ;  /* 0x000000070f0772a4 */ /* 0x000fc8000f8e023f */
.L_x_1491:
[----:B------:R-:W-:Y:S02]  /*0270*/  UIADD3 UR9, UR6, -UR7, URZ ;  /* 0x8000000706097290 */ /* 0x000fe4000fffe03f */
[----:B------:R-:W-:Y:S02]  /*0280*/  ULDC.64 UR4, c[0x0][0x3a8] ;  /* 0x0000ea0000047ab9 */ /* 0x000fe40000000a00 */
[----:B------:R-:W-:Y:S02]  /*0290*/  ULDC.64 UR6, c[0x0][0x3a0] ;  /* 0x0000e80000067ab9 */ /* 0x000fe40000000a00 */
[----:B------:R-:W-:Y:S02]  /*02a0*/  UISETP.NE.AND UP0, UPT, UR6, 0x1, UPT ;  /* 0x000000010600788c */ /* 0x000fe4000bf05270 */
[----:B------:R-:W-:-:S04]  /*02b0*/  UIMAD UR5, UR8, UR5, UR9 ;  /* 0x00000005080572a4 */ /* 0x000fc8000f8e0209 */
[----:B------:R-:W-:-:S03]  /*02c0*/  UIMAD.WIDE.U32 UR8, UR5, UR7, URZ ;  /* 0x00000007050872a5 */ /* 0x000fc6000f8e003f */
[----:B------:R-:W-:Y:S02]  /*02d0*/  UMOV UR14, UR5 ;  /* 0x00000005000e7c82 */ /* 0x000fe40008000000 */
[----:B------:R-:W-:-:S04]  /*02e0*/  @UP0 USHF.R.U32.HI UR14, URZ, UR4, UR9 ;  /* 0x000000043f0e0299 */ /* 0x000fc80008011609 */
[----:B------:R-:W-:-:S04]  /*02f0*/  UIADD3 UR13, -UR14, URZ, URZ ;  /* 0x0000003f0e0d7290 */ /* 0x000fc8000fffe13f */
[----:B------:R-:W-:Y:S01]  /*0300*/  UIMAD UR13, UR13, UR6, UR5 ;  /* 0x000000060d0d72a4 */ /* 0x000fe2000f8e0205 */
[----:B------:R-:W-:Y:S05]  /*0310*/  BRA `(.L_x_1492) ;  /* 0x0000025000007947 */ /* 0x000fea0003800000 */
.L_x_1489:
        /* <DEDUP_REMOVED lines=20> */
.L_x_1493:
[----:B------:R-:W-:Y:S02]  /*0460*/  ULDC UR7, c[0x0][0x3ac] ;  /* 0x0000eb0000077ab9 */ /* 0x000fe40000000800 */
[----:B------:R-:W-:Y:S02]  /*0470*/  UISETP.NE.AND UP0, UPT, UR7, 0x1, UPT ;  /* 0x000000010700788c */ /* 0x000fe4000bf05270 */
[----:B------:R-:W-:Y:S02]  /*0480*/  ULDC.64 UR4, c[0x0][0x3b0] ;  /* 0x0000ec0000047ab9 */ /* 0x000fe40000000a00 */
[----:B------:R-:W-:Y:S02]  /*0490*/  UIMAD.WIDE.U32 UR10, UR6, UR4, URZ ;  /* 0x00000004060a72a5 */ /* 0x000fe4000f8e003f */
[----:B------:R-:W-:-:S05]  /*04a0*/  UMOV UR15, UR6 ;  /* 0x00000006000f7c82 */ /* 0x000fca0008000000 */
[----:B------:R-:W-:-:S04]  /*04b0*/  @UP0 USHF.R.U32.HI UR15, URZ, UR5, UR11 ;  /* 0x000000053f0f0299 */ /* 0x000fc8000801160b */
[----:B------:R-:W-:-:S04]  /*04c0*/  UIMAD UR7, UR15, UR7, URZ ;  /* 0x000000070f0772a4 */ /* 0x000fc8000f8e023f */
.L_x_1494:
        /* <DEDUP_REMOVED lines=9> */
[----:B------:R-:W-:Y:S02]  /*0560*/  UIMAD UR13, UR13, UR6, UR5 ;  /* 0x000000060d0d72a4 */ /* 0x000fe4000f8e0205 */
.L_x_1492:
[----:B------:R-:W-:-:S13]  /*0570*/  ISETP.LE.AND P0, PT, RZ, UR14, PT ;  /* 0x0000000eff007c0c */ /* 0x000fda000bf03270 */
[----:B------:R-:W-:Y:S05]  /*0580*/  @!P0 EXIT ;  /* 0x000000000000894d */ /* 0x000fea0003800000 */
[----:B------:R-:W-:Y:S01]  /*0590*/  USHF.L.U32 UR11, UR15, 0x7, URZ ;  /* 0x000000070f0b7899 */ /* 0x000fe2000800063f */
        /* <DEDUP_REMOVED lines=8> */
[----:B------:R-:W-:Y:S01]  /*0620*/  IMAD.MOV.U32 R194, RZ, RZ, RZ ;  /* 0x000000ffffc27224 */ /* 0x000fe200078e00ff */
[----:B------:R-:W-:Y:S01]  /*0630*/  UIADD3 UR5, UR5, -UR4, URZ ;  /* 0x8000000405057290 */ /* 0x000fe2000fffe03f */
[----:B------:R-:W-:Y:S01]  /*0640*/  IMAD.MOV.U32 R192, RZ, RZ, RZ ;  /* 0x000000ffffc07224 */ /* 0x000fe200078e00ff */
[----:B------:R-:W-:Y:S01]  /*0650*/  UIADD3 UR6, UR6, 0x7f, URZ ;  /* 0x0000007f06067890 */ /* 0x000fe2000fffe03f */
[----:B------:R-:W-:Y:S01]  /*0660*/  MOV R13, RZ ;  /* 0x000000ff000d7202 */ /* 0x000fe20000000f00 */
[----:B------:R-:W-:Y:S01]  /*0670*/  USHF.R.S32.HI UR4, URZ, 0x1f, UR5 ;  /* 0x0000001f3f047899 */ /* 0x000fe20008011405 */
[----:B------:R-:W-:Y:S01]  /*0680*/  IMAD.MOV.U32 R186, RZ, RZ, RZ ;  /* 0x000000ffffba7224 */ /* 0x000fe200078e00ff */
[----:B------:R-:W-:Y:S01]  /*0690*/  ULDC.64 UR18, c[0x0][0x118] ;  /* 0x0000460000127ab9 */ /* 0x000fe20000000a00 */
[----:B------:R-:W-:Y:S01]  /*06a0*/  MOV R15, RZ ;  /* 0x000000ff000f7202 */ /* 0x000fe20000000f00 */
[----:B------:R-:W-:Y:S01]  /*06b0*/  ULEA.HI UR8, UR4, UR5, URZ, 0x7 ;  /* 0x0000000504087291 */ /* 0x000fe2000f8f383f */
[----:B------:R-:W-:Y:S01]  /*06c0*/  IMAD.MOV.U32 R184, RZ, RZ, RZ ;  /* 0x000000ffffb87224 */ /* 0x000fe200078e00ff */
[----:B------:R-:W-:Y:S01]  /*06d0*/  USHF.R.S32.HI UR4, URZ, 0x1f, UR6 ;  /* 0x0000001f3f047899 */ /* 0x000fe20008011406 */
[----:B------:R-:W-:Y:S01]  /*06e0*/  CS2R R16, SRZ ;  /* 0x0000000000107805 */ /* 0x000fe2000001ff00 */
[----:B------:R-:W-:Y:S01]  /*06f0*/  USHF.R.S32.HI UR8, URZ, 0x7, UR8 ;  /* 0x000000073f087899 */ /* 0x000fe20008011408 */
[----:B------:R-:W-:Y:S01]  /*0700*/  MOV R182, RZ ;  /* 0x000000ff00b67202 */ /* 0x000fe20000000f00 */
[----:B------:R-:W-:Y:S01]  /*0710*/  ULEA.HI UR4, UR4, UR6, URZ, 0x7 ;  /* 0x0000000604047291 */ /* 0x000fe2000f8f383f */
[----:B------:R-:W-:Y:S01]  /*0720*/  CS2R R180, SRZ ;  /* 0x0000000000b47805 */ /* 0x000fe2000001ff00 */
[----:B------:R-:W-:Y:S01]  /*0730*/  UISETP.LT.AND UP0, UPT, URZ, UR8, UPT ;  /* 0x000000083f00728c */ /* 0x000fe2000bf01270 */
[----:B------:R-:W-:Y:S01]  /*0740*/  CS2R R174, SRZ ;  /* 0x0000000000ae7805 */ /* 0x000fe2000001ff00 */
[----:B------:R-:W-:Y:S01]  /*0750*/  USHF.R.S32.HI UR12, URZ, 0x7, UR4 ;  /* 0x000000073f0c7899 */ /* 0x000fe20008011404 */
[----:B------:R-:W-:Y:S01]  /*0760*/  CS2R R172, SRZ ;  /* 0x0000000000ac7805 */ /* 0x000fe2000001ff00 */
[----:B------:R-:W-:Y:S01]  /*0770*/  USEL UR8, URZ, UR8, !UP0 ;  /* 0x000000083f087287 */ /* 0x000fe2000c000000 */
[----:B------:R-:W-:Y:S01]  /*0780*/  IMAD.MOV.U32 R178, RZ, RZ, RZ ;  /* 0x000000ffffb27224 */ /* 0x000fe200078e00ff */
[----:B------:R-:W-:Y:S01]  /*0790*/  CS2R R18, SRZ ;  /* 0x0000000000127805 */ /* 0x000fe2000001ff00 */
[----:B------:R-:W-:Y:S01]  /*07a0*/  MOV R176, RZ ;  /* 0x000000ff00b07202 */ /* 0x000fe20000000f00 */
[----:B------:R-:W-:Y:S01]  /*07b0*/  UISETP.GT.AND UP0, UPT, UR12, UR8, UPT ;  /* 0x000000080c00728c */ /* 0x000fe2000bf04270 */
[----:B------:R-:W-:Y:S01]  /*07c0*/  IMAD.MOV.U32 R170, RZ, RZ, RZ ;  /* 0x000000ffffaa7224 */ /* 0x000fe200078e00ff */
[----:B------:R-:W-:Y:S01]  /*07d0*/  CS2R R20, SRZ ;  /* 0x0000000000147805 */ /* 0x000fe2000001ff00 */
[----:B------:R-:W-:Y:S01]  /*07e0*/  MOV R168, RZ ;  /* 0x000000ff00a87202 */ /* 0x000fe20000000f00 */
[----:B------:R-:W-:Y:S01]  /*07f0*/  IMAD.MOV.U32 R166, RZ, RZ, RZ ;  /* 0x000000ffffa67224 */ /* 0x000fe200078e00ff */
[----:B------:R-:W-:Y:S01]  /*0800*/  MOV R22, RZ ;  /* 0x000000ff00167202 */ /* 0x000fe20000000f00 */
[----:B------:R-:W-:Y:S01]  /*0810*/  IMAD.MOV.U32 R164, RZ, RZ, RZ ;  /* 0x000000ffffa47224 */ /* 0x000fe200078e00ff */
        /* <DEDUP_REMOVED lines=18> */
[----:B------:R-:W-:Y:S01]  /*0940*/  SHF.R.S32.HI R22, RZ, 0x1f, R26 ;  /* 0x0000001fff167819 */ /* 0x000fe2000001141a */
[----:B------:R-:W-:Y:S01]  /*0950*/  ULDC UR10, c[0x0][0x198] ;  /* 0x00006600000a7ab9 */ /* 0x000fe20000000800 */
[----:B------:R-:W-:Y:S01]  /*0960*/  IMAD.SHL.U32 R20, R26, 0x4, RZ ;  /* 0x000000041a147824 */ /* 0x000fe200078e00ff */
[----:B------:R-:W-:Y:S01]  /*0970*/  UIADD3 UR10, -UR11, UR10, URZ ;  /* 0x0000000a0b0a7290 */ /* 0x000fe2000fffe13f */
[----:B------:R-:W-:Y:S01]  /*0980*/  LEA.HI R2, R22, R26, RZ, 0x3 ;  /* 0x0000001a16027211 */ /* 0x000fe200078f18ff */
[----:B------:R-:W-:Y:S01]  /*0990*/  ULDC.64 UR6, c[0x0][0x248] ;  /* 0x0000920000067ab9 */ /* 0x000fe20000000a00 */
[----:B------:R-:W-:Y:S01]  /*09a0*/  IMAD.U32 R3, RZ, RZ, UR15 ;  /* 0x0000000fff037e24 */ /* 0x000fe2000f8e00ff */
[----:B------:R-:W-:Y:S01]  /*09b0*/  USHF.R.S32.HI UR16, URZ, 0x1f, UR13 ;  /* 0x0000001f3f107899 */ /* 0x000fe2000801140d */
[----:B------:R-:W-:Y:S01]  /*09c0*/  SHF.R.S32.HI R28, RZ, 0x3, R2 ;  /* 0x00000003ff1c7819 */ /* 0x000fe20000011402 */
[----:B------:R-:W-:Y:S01]  /*09d0*/  UISETP.NE.AND UP0, UPT, UR6, 0x1, UPT ;  /* 0x000000010600788c */ /* 0x000fe2000bf05270 */
[----:B------:R-:W-:Y:S01]  /*09e0*/  SHF.R.S32.HI R21, RZ, 0x1f, R20 ;  /* 0x0000001fff157819 */ /* 0x000fe20000011414 */
[----:B------:R-:W-:Y:S01]  /*09f0*/  ULDC.64 UR4, c[0x0][0x270] ;  /* 0x00009c0000047ab9 */ /* 0x000fe20000000a00 */
[--C-:B------:R-:W-:Y:S01]  /*0a00*/  SHF.R.S32.HI R29, RZ, 0x1f, R28.reuse ;  /* 0x0000001fff1d7819 */ /* 0x100fe2000001141c */
[----:B------:R-:W-:Y:S01]  /*0a10*/  UIMAD UR4, UR16, UR4, URZ ;  /* 0x00000004100472a4 */ /* 0x000fe2000f8e023f */
[C---:B------:R-:W-:Y:S01]  /*0a20*/  IADD3 R0, -R28.reuse, UR10, RZ ;  /* 0x0000000a1c007c10 */ /* 0x040fe2000fffe1ff */
[----:B------:R-:W-:Y:S01]  /*0a30*/  UIMAD.WIDE.U32 UR20, UR13, UR7, URZ ;  /* 0x000000070d1472a5 */ /* 0x000fe2000f8e003f */
[----:B------:R-:W-:Y:S01]  /*0a40*/  IMAD.SHL.U32 R4, R28, 0x40, RZ ;  /* 0x000000401c047824 */ /* 0x000fe200078e00ff */
[----:B------:R-:W-:Y:S01]  /*0a50*/  UIMAD UR9, UR13, UR5, UR4 ;  /* 0x000000050d0972a4 */ /* 0x000fe2000f8e0204 */
[----:B------:R-:W-:Y:S01]  /*0a60*/  IMAD.WIDE R16, R3, 0x80, R28 ;  /* 0x0000008003107825 */ /* 0x000fe200078e021c */
[C---:B------:R-:W-:Y:S01]  /*0a70*/  ISETP.GE.AND P5, PT, R0.reuse, 0x1, PT ;  /* 0x000000010000780c */ /* 0x040fe20003fa6270 */
[----:B------:R-:W-:Y:S01]  /*0a80*/  ULDC UR6, c[0x0][0x250] ;  /* 0x0000940000067ab9 */ /* 0x000fe20000000800 */
[C---:B------:R-:W-:Y:S01]  /*0a90*/  ISETP.GE.AND P3, PT, R0.reuse, 0x21, PT ;  /* 0x000000210000780c */ /* 0x040fe20003f66270 */
[----:B------:R-:W-:Y:S01]  /*0aa0*/  IMAD.U32 R3, RZ, RZ, UR13 ;  /* 0x0000000dff037e24 */ /* 0x000fe2000f8e00ff */
[C---:B------:R-:W-:Y:S01]  /*0ab0*/  ISETP.GE.AND P2, PT, R0.reuse, 0x41, PT ;  /* 0x000000410000780c */ /* 0x040fe20003f46270 */
[----:B------:R-:W-:Y:S01]  /*0ac0*/  UMOV UR17, UR13 ;  /* 0x0000000d00117c82 */ /* 0x000fe20008000000 */
[----:B------:R-:W-:Y:S01]  /*0ad0*/  ISETP.GE.AND P1, PT, R0, 0x61, PT ;  /* 0x000000610000780c */ /* 0x000fe20003f26270 */
[----:B------:R-:W-:Y:S01]  /*0ae0*/  @UP0 USHF.R.U32.HI UR17, URZ, UR6, UR21 ;  /* 0x000000063f110299 */ /* 0x000fe20008011615 */
[----:B------:R-:W-:Y:S01]  /*0af0*/  LOP3.LUT R0, R2, 0xfffffff8, RZ, 0xc0, !PT ;  /* 0xfffffff802007812 */ /* 0x000fe200078ec0ff */
[----:B------:R-:W-:Y:S01]  /*0b00*/  IMAD.WIDE.U32 R2, R3, c[0x0][0x270], R20 ;  /* 0x00009c0003027a25 */ /* 0x000fe200078e0014 */
[----:B------:R-:W-:Y:S01]  /*0b10*/  ULDC.64 UR4, c[0x0][0x1e0] ;  /* 0x0000780000047ab9 */ /* 0x000fe20000000a00 */
[----:B------:R-:W-:Y:S01]  /*0b20*/  STL.64 [R1+0x10], R28 ;  /* 0x0000101c01007387 */ /* 0x000fe20000100a00 */
[----:B------:R-:W-:Y:S01]  /*0b30*/  ULDC.64 UR6, c[0x0][0x180] ;  /* 0x0000600000067ab9 */ /* 0x000fe20000000a00 */
[----:B------:R-:W-:Y:S01]  /*0b40*/  IMAD.IADD R24, R26, 0x1, -R0 ;  /* 0x000000011a187824 */ /* 0x000fe200078e0a00 */
[----:B------:R-:W-:Y:S01]  /*0b50*/  IADD3 R3, R3, UR9, RZ ;  /* 0x0000000903037c10 */ /* 0x000fe2000fffe0ff */
[----:B------:R-:W-:Y:S01]  /*0b60*/  USHF.R.S32.HI UR9, URZ, 0x1f, UR17 ;  /* 0x0000001f3f097899 */ /* 0x000fe20008011411 */
[----:B------:R-:W-:Y:S01]  /*0b70*/  LOP3.LUT R0, R4, 0x1c0, RZ, 0xc0, !PT ;  /* 0x000001c004007812 */ /* 0x000fe200078ec0ff */
[----:B------:R-:W-:Y:S01]  /*0b80*/  IMAD.SHL.U32 R8, R24, 0x8, RZ ;  /* 0x0000000818087824 */ /* 0x000fe200078e00ff */
[----:B------:R-:W-:Y:S01]  /*0b90*/  UIMAD UR6, UR16, UR6, URZ ;  /* 0x00000006100672a4 */ /* 0x000fe2000f8e023f */
[----:B------:R-:W-:Y:S01]  /*0ba0*/  IMAD.U32 R5, RZ, RZ, UR14 ;  /* 0x0000000eff057e24 */ /* 0x000fe2000f8e00ff */
[----:B------:R-:W-:Y:S01]  /*0bb0*/  UIMAD UR4, UR9, UR4, URZ ;  /* 0x00000004090472a4 */ /* 0x000fe2000f8e023f */
[----:B------:R-:W-:Y:S01]  /*0bc0*/  IMAD.U32 R12, RZ, RZ, UR13 ;  /* 0x0000000dff0c7e24 */ /* 0x000fe2000f8e00ff */
[----:B------:R-:W-:Y:S01]  /*0bd0*/  LOP3.LUT R4, R0, 0x38, R8, 0xf8, !PT ;  /* 0x0000003800047812 */ /* 0x000fe200078ef808 */
[----:B------:R-:W-:Y:S01]  /*0be0*/  UIMAD UR21, UR13, UR7, UR6 ;  /* 0x000000070d1572a4 */ /* 0x000fe2000f8e0206 */
[----:B------:R-:W-:Y:S01]  /*0bf0*/  SHF.R.U32.HI R0, RZ, 0x3, R0 ;  /* 0x00000003ff007819 */ /* 0x000fe20000011600 */
[----:B------:R-:W-:Y:S01]  /*0c00*/  UIMAD UR20, UR17, UR5, UR4 ;  /* 0x00000005111472a4 */ /* 0x000fe2000f8e0204 */
[----:B------:R-:W-:Y:S01]  /*0c10*/  SHF.R.S32.HI R9, RZ, 0x1f, R8 ;  /* 0x0000001fff097819 */ /* 0x000fe20000011408 */
[----:B------:R-:W-:Y:S01]  /*0c20*/  ULDC.64 UR6, c[0x0][0x210] ;  /* 0x0000840000067ab9 */ /* 0x000fe20000000a00 */
[----:B------:R-:W-:Y:S01]  /*0c30*/  LOP3.LUT R4, R4, R0, RZ, 0x3c, !PT ;  /* 0x0000000004047212 */ /* 0x000fe200078e3cff */
[----:B------:R-:W-:Y:S01]  /*0c40*/  ULDC.64 UR4, c[0x0][0x1b0] ;  /* 0x00006c0000047ab9 */ /* 0x000fe20000000a00 */
[----:B------:R-:W-:Y:S01]  /*0c50*/  IMAD.WIDE.U32 R30, R5, c[0x0][0x278], R2 ;  /* 0x00009e00051e7a25 */ /* 0x000fe200078e0002 */
[----:B------:R-:W-:Y:S01]  /*0c60*/  UIMAD UR9, UR9, UR4, URZ ;  /* 0x00000004090972a4 */ /* 0x000fe2000f8e023f */
[----:B------:R-:W-:Y:S01]  /*0c70*/  LEA.HI R0, R22, R26, RZ, 0x6 ;  /* 0x0000001a16007211 */ /* 0x000fe200078f30ff */
[----:B------:R-:W-:Y:S01]  /*0c80*/  UIMAD UR6, UR16, UR6, URZ ;  /* 0x00000006100672a4 */ /* 0x000fe2000f8e023f */
[----:B------:R-:W-:Y:S01]  /*0c90*/  IMAD.U32 R2, RZ, RZ, UR13 ;  /* 0x0000000dff027e24 */ /* 0x000fe2000f8e00ff */
[----:B------:R-:W-:Y:S01]  /*0ca0*/  UIMAD UR9, UR17, UR5, UR9 ;  /* 0x00000005110972a4 */ /* 0x000fe2000f8e0209 */
[----:B------:R-:W-:Y:S01]  /*0cb0*/  IMAD.U32 R10, RZ, RZ, UR17 ;  /* 0x00000011ff0a7e24 */ /* 0x000fe2000f8e00ff */
[----:B------:R-:W-:Y:S01]  /*0cc0*/  UIMAD UR6, UR13, UR7, UR6 ;  /* 0x000000070d0672a4 */ /* 0x000fe2000f8e0206 */
[--C-:B------:R-:W-:Y:S01]  /*0cd0*/  IMAD.WIDE.U32 R12, R12, c[0x0][0x210], R8.reuse ;  /* 0x000084000c0c7a25 */ /* 0x100fe200078e0008 */
[----:B------:R-:W-:Y:S01]  /*0ce0*/  USHF.R.S32.HI UR17, URZ, 0x1f, UR14 ;  /* 0x0000001f3f117899 */ /* 0x000fe2000801140e */
[----:B------:R-:W-:Y:S01]  /*0cf0*/  ISETP.GE.OR P6, PT, R8, c[0x0][0x1cc], !P5 ;  /* 0x0000730008007a0c */ /* 0x000fe20006fc6670 */
[----:B------:R-:W-:Y:S01]  /*0d00*/  ULDC.64 UR4, c[0x0][0x188] ;  /* 0x0000620000047ab9 */ /* 0x000fe20000000a00 */
[--C-:B------:R-:W-:Y:S01]  /*0d10*/  IMAD.WIDE.U32 R2, R2, c[0x0][0x180], R8.reuse ;  /* 0x0000600002027a25 */ /* 0x100fe200078e0008 */
[----:B------:R-:W-:Y:S01]  /*0d20*/  UIMAD UR4, UR17, UR4, URZ ;  /* 0x00000004110472a4 */ /* 0x000fe2000f8e023f */
[----:B------:R-:W-:Y:S01]  /*0d30*/  IADD3 R19, R13, UR6, RZ ;  /* 0x000000060d137c10 */ /* 0x000fe2000fffe0ff */
[----:B------:R-:W-:Y:S01]  /*0d40*/  ULDC.64 UR6, c[0x0][0x1e8] ;  /* 0x00007a0000067ab9 */ /* 0x000fe20000000a00 */
[----:B------:R-:W-:Y:S01]  /*0d50*/  IMAD.SHL.U32 R0, R0, 0x8, RZ ;  /* 0x0000000800007824 */ /* 0x000fe200078e00ff */
[----:B------:R-:W-:Y:S01]  /*0d60*/  IADD3 R5, R3, UR21, RZ ;  /* 0x0000001503057c10 */ /* 0x000fe2000fffe0ff */
[--C-:B------:R-:W-:Y:S01]  /*0d70*/  IMAD.WIDE.U32 R6, R10, c[0x0][0x1e0], R8.reuse ;  /* 0x000078000a067a25 */ /* 0x100fe200078e0008 */
[----:B------:R-:W-:Y:S01]  /*0d80*/  UIMAD UR6, UR17, UR6, URZ ;  /* 0x00000006110672a4 */ /* 0x000fe2000f8e023f */
[----:B------:R-:W-:Y:S01]  /*0d90*/  ISETP.GE.OR P4, PT, R8, c[0x0][0x1cc], !P3 ;  /* 0x0000730008007a0c */ /* 0x000fe20005f86670 */
[----:B------:R-:W-:Y:S01]  /*0da0*/  UMOV UR21, UR8 ;  /* 0x0000000800157c82 */ /* 0x000fe20008000000 */
[----:B------:R-:W-:Y:S01]  /*0db0*/  IMAD.WIDE.U32 R10, R10, c[0x0][0x1b0], R8 ;  /* 0x00006c000a0a7a25 */ /* 0x000fe200078e0008 */
[----:B------:R-:W-:Y:S01]  /*0dc0*/  LOP3.LUT R23, R4, 0xfffffe00, R0, 0xf8, !PT ;  /* 0xfffffe0004177812 */ /* 0x000fe200078ef800 */
[----:B------:R-:W-:Y:S01]  /*0dd0*/  UIMAD UR6, UR14, UR7, UR6 ;  /* 0x000000070e0672a4 */ /* 0x000fe2000f8e0206 */
[----:B------:R-:W-:Y:S01]  /*0de0*/  IADD3 R3, R7, UR20, RZ ;  /* 0x0000001407037c10 */ /* 0x000fe2000fffe0ff */
[----:B------:R-:W-:Y:S01]  /*0df0*/  IMAD.MOV.U32 R4, RZ, RZ, R2 ;  /* 0x000000ffff047224 */ /* 0x000fe200078e0002 */
[----:B------:R-:W-:Y:S01]  /*0e00*/  IADD3 R7, R11, UR9, RZ ;  /* 0x000000090b077c10 */ /* 0x000fe2000fffe0ff */
[----:B------:R-:W-:Y:S01]  /*0e10*/  IMAD.U32 R9, RZ, RZ, UR14 ;  /* 0x0000000eff097e24 */ /* 0x000fe2000f8e00ff */
[----:B------:R-:W-:Y:S01]  /*0e20*/  UIMAD UR9, UR14, UR5, UR4 ;  /* 0x000000050e0972a4 */ /* 0x000fe2000f8e0204 */
[----:B------:R-:W-:Y:S01]  /*0e30*/  IMAD.MOV.U32 R2, RZ, RZ, R6 ;  /* 0x000000ffff027224 */ /* 0x000fe200078e0006 */
[----:B------:R-:W-:Y:S01]  /*0e40*/  UMOV UR20, 0x6 ;  /* 0x0000000600147882 */ /* 0x000fe20000000000 */
[----:B------:R-:W-:Y:S01]  /*0e50*/  IMAD.U32 R0, RZ, RZ, UR14 ;  /* 0x0000000eff007e24 */ /* 0x000fe2000f8e00ff */
[----:B------:R-:W-:Y:S01]  /*0e60*/  ULDC.64 UR4, c[0x0][0x1b8] ;  /* 0x00006e0000047ab9 */ /* 0x000fe20000000a00 */
[----:B------:R-:W-:Y:S01]  /*0e70*/  IMAD.WIDE.U32 R4, R9, c[0x0][0x188], R4 ;  /* 0x0000620009047a25 */ /* 0x000fe200078e0004 */
[----:B------:R-:W-:Y:S01]  /*0e80*/  UIMAD UR4, UR17, UR4, URZ ;  /* 0x00000004110472a4 */ /* 0x000fe2000f8e023f */
[----:B------:R-:W-:Y:S01]  /*0e90*/  ISETP.GE.OR P5, PT, R8, c[0x0][0x19c], !P5 ;  /* 0x0000670008007a0c */ /* 0x000fe20006fa6670 */
[----:B------:R-:W-:Y:S01]  /*0ea0*/  USHF.R.S32.HI UR22, URZ, 0x1f, UR21 ;  /* 0x0000001f3f167899 */ /* 0x000fe20008011415 */
[----:B------:R-:W-:Y:S01]  /*0eb0*/  IMAD.MOV.U32 R6, RZ, RZ, R10 ;  /* 0x000000ffff067224 */ /* 0x000fe200078e000a */
[----:B------:R-:W-:Y:S01]  /*0ec0*/  UIMAD UR7, UR14, UR5, UR4 ;  /* 0x000000050e0772a4 */ /* 0x000fe2000f8e0204 */
[----:B------:R-:W-:Y:S01]  /*0ed0*/  IMAD.WIDE.U32 R2, R0, c[0x0][0x1e8], R2 ;  /* 0x00007a0000027a25 */ /* 0x000fe200078e0002 */
[----:B------:R-:W-:Y:S01]  /*0ee0*/  IADD3 R15, R5, UR9, RZ ;  /* 0x00000009050f7c10 */ /* 0x000fe2000fffe0ff */
[----:B------:R-:W-:Y:S01]  /*0ef0*/  ULDC.64 UR4, c[0x0][0x1d8] ;  /* 0x0000760000047ab9 */ /* 0x000fe20000000a00 */
[----:B------:R-:W-:Y:S01]  /*0f00*/  ISETP.GE.OR P3, PT, R8, c[0x0][0x19c], !P3 ;  /* 0x0000670008007a0c */ /* 0x000fe20005f66670 */
[----:B------:R-:W-:Y:S01]  /*0f10*/  IMAD.WIDE.U32 R6, R9, c[0x0][0x1b8], R6 ;  /* 0x00006e0009067a25 */ /* 0x000fe200078e0006 */
[----:B------:R-:W-:Y:S01]  /*0f20*/  IADD3 R5, R3, UR6, RZ ;  /* 0x0000000603057c10 */ /* 0x000fe2000fffe0ff */
[----:B------:R-:W-:Y:S01]  /*0f30*/  USHF.L.U32 UR24, UR4, 0x6, URZ ;  /* 0x0000000604187899 */ /* 0x000fe2000800063f */
[----:B------:R1:W-:Y:S01]  /*0f40*/  STL.64 [R1+0x48], R30 ;  /* 0x0000481e01007387 */ /* 0x0003e20000100a00 */
[----:B------:R-:W-:Y:S01]  /*0f50*/  IMAD.MOV.U32 R14, RZ, RZ, R4 ;  /* 0x000000ffff0e7224 */ /* 0x000fe200078e0004 */
[----:B------:R-:W-:Y:S01]  /*0f60*/  IADD3 R3, R7, UR7, RZ ;  /* 0x0000000707037c10 */ /* 0x000fe2000fffe0ff */
[----:B------:R-:W-:Y:S01]  /*0f70*/  IMAD R0, R17, c[0x0][0x1d8], RZ ;  /* 0x0000760011007a24 */ /* 0x000fe200078e02ff */
[----:B------:R-:W-:Y:S01]  /*0f80*/  USHF.L.U64.HI UR23, UR4, UR20, UR5 ;  /* 0x0000001404177299 */ /* 0x000fe20008010205 */
[----:B------:R-:W-:Y:S01]  /*0f90*/  IMAD.MOV.U32 R4, RZ, RZ, R2 ;  /* 0x000000ffff047224 */ /* 0x000fe200078e0002 */
[----:B------:R-:W-:Y:S01]  /*0fa0*/  ULDC.64 UR6, c[0x0][0x278] ;  /* 0x00009e0000067ab9 */ /* 0x000fe20000000a00 */
[C---:B------:R-:W-:Y:S01]  /*0fb0*/  IMAD R7, R16.reuse, c[0x0][0x1dc], R0 ;  /* 0x0000770010077a24 */ /* 0x040fe200078e0200 */
[----:B------:R-:W-:Y:S01]  /*0fc0*/  ULDC.64 UR4, c[0x0][0x178] ;  /* 0x00005e0000047ab9 */ /* 0x000fe20000000a00 */
[----:B------:R-:W-:Y:S01]  /*0fd0*/  IMAD.WIDE.U32 R10, R16, c[0x0][0x1d8], R4 ;  /* 0x00007600100a7a25 */ /* 0x000fe200078e0004 */
[----:B------:R-:W-:-:S02]  /*0fe0*/  UIMAD UR25, UR22, UR4, URZ ;  /* 0x00000004161972a4 */ /* 0x000fc4000f8e023f */
[----:B------:R-:W-:Y:S01]  /*0ff0*/  UIMAD.WIDE.U32 UR26, UR21, UR4, URZ ;  /* 0x00000004151a72a5 */ /* 0x000fe2000f8e003f */
[----:B------:R-:W-:Y:S01]  /*1000*/  IMAD.MOV.U32 R2, RZ, RZ, R6 ;  /* 0x000000ffff027224 */ /* 0x000fe200078e0006 */
[----:B------:R-:W-:Y:S01]  /*1010*/  LEA R6, P0, R10, c[0x0][0x1c0], 0x1 ;  /* 0x000070000a067a11 */ /* 0x000fe200078008ff */
[----:B------:R-:W-:Y:S01]  /*1020*/  IMAD.IADD R7, R11, 0x1, R7 ;  /* 0x000000010b077824 */ /* 0x000fe200078e0207 */
[----:B------:R-:W-:Y:S01]  /*1030*/  UIMAD UR25, UR21, UR5, UR25 ;  /* 0x00000005151972a4 */ /* 0x000fe2000f8e0219 */
[----:B------:R-:W-:Y:S01]  /*1040*/  IMAD R0, R17, c[0x0][0x1a8], RZ ;  /* 0x00006a0011007a24 */ /* 0x000fe200078e02ff */
[----:B------:R-:W-:Y:S01]  /*1050*/  UIMAD UR6, UR17, UR6, URZ ;  /* 0x00000006110672a4 */ /* 0x000fe2000f8e023f */
[----:B------:R-:W-:Y:S01]  /*1060*/  IMAD.WIDE.U32 R4, R16, c[0x0][0x1a8], R2 ;  /* 0x00006a0010047a25 */ /* 0x000fe200078e0002 */
[----:B------:R-:W-:Y:S01]  /*1070*/  LEA.HI.X R7, R10, c[0x0][0x1c4], R7, 0x1, P0 ;  /* 0x000071000a077a11 */ /* 0x000fe200000f0c07 */
[----:B------:R-:W-:Y:S01]  /*1080*/  UIADD3 UR25, UR27, UR25, URZ ;  /* 0x000000191b197290 */ /* 0x000fe2000fffe03f */
[----:B------:R-:W-:Y:S01]  /*1090*/  IADD3 R2, P0, R6, UR24, RZ ;  /* 0x0000001806027c10 */ /* 0x000fe2000ff1e0ff */
[----:B------:R-:W-:Y:S01]  /*10a0*/  IMAD R0, R16, c[0x0][0x1ac], R0 ;  /* 0x00006b0010007a24 */ /* 0x000fe200078e0200 */
[----:B------:R-:W-:Y:S01]  /*10b0*/  ULDC.64 UR8, c[0x0][0x1a8] ;  /* 0x00006a0000087ab9 */ /* 0x000fe20000000a00 */
[----:B------:R-:W-:Y:S01]  /*10c0*/  IMAD.MOV.U32 R18, RZ, RZ, R12 ;  /* 0x000000ffff127224 */ /* 0x000fe200078e000c */
[----:B------:R-:W-:Y:S01]  /*10d0*/  IADD3.X R3, R7, UR23, RZ, P0, !PT ;  /* 0x0000001707037c10 */ /* 0x000fe200087fe4ff */
[----:B------:R-:W-:Y:S01]  /*10e0*/  IMAD.IADD R0, R5, 0x1, R0 ;  /* 0x0000000105007824 */ /* 0x000fe200078e0200 */
[----:B------:R-:W-:Y:S01]  /*10f0*/  LEA R12, P0, R4, c[0x0][0x190], 0x1 ;  /* 0x00006400040c7a11 */ /* 0x000fe200078008ff */
[----:B------:R-:W-:Y:S01]  /*1100*/  IMAD.SHL.U32 R23, R23, 0x2, RZ ;  /* 0x0000000217177824 */ /* 0x000fe200078e00ff */
[----:B------:R-:W-:Y:S01]  /*1110*/  USHF.L.U64.HI UR9, UR8, UR20, UR9 ;  /* 0x0000001408097299 */ /* 0x000fe20008010209 */
[----:B------:R-:W-:Y:S01]  /*1120*/  IMAD.WIDE.U32 R34, R28, c[0x0][0x178], R14 ;  /* 0x00005e001c227a25 */ /* 0x000fe200078e000e */
[----:B------:R-:W-:-:S02]  /*1130*/  LEA.HI.X R13, R4, c[0x0][0x194], R0, 0x1, P0 ;  /* 0x00006500040d7a11 */ /* 0x000fc400000f0c00 */
[----:B------:R-:W-:Y:S01]  /*1140*/  @!PT LDS RZ, [RZ] ;  /* 0x00000000fffff984 */ /* 0x000fe20000000800 */
[----:B------:R-:W-:Y:S01]  /*1150*/  @!PT LDS RZ, [RZ] ;  /* 0x00000000fffff984 */ /* 0x000fe20000000800 */
[----:B------:R-:W-:Y:S01]  /*1160*/  @!PT LDS RZ, [RZ] ;  /* 0x00000000fffff984 */ /* 0x000fe20000000800 */
[----:B------:R2:W-:Y:S01]  /*1170*/  LDGSTS.E.BYPASS.LTC128B.128 [R23+0x4080], [R6.64], !P6 ;  /* 0x0408000006177fae */ /* 0x0005e2000f101d52 */
[----:B------:R-:W-:Y:S01]  /*1180*/  IMAD R0, R29, c[0x0][0x178], RZ ;  /* 0x00005e001d007a24 */ /* 0x000fe200078e02ff */
[----:B------:R-:W-:Y:S01]  /*1190*/  ISETP.GE.OR P0, PT, R8, c[0x0][0x1cc], !P2 ;  /* 0x0000730008007a0c */ /* 0x000fe20005706670 */
[----:B------:R-:W-:Y:S01]  /*11a0*/  IMAD.U32 R4, RZ, RZ, UR26 ;  /* 0x0000001aff047e24 */ /* 0x000fe2000f8e00ff */
[----:B------:R3:W-:Y:S01]  /*11b0*/  LDGSTS.E.BYPASS.LTC128B.128 [R23+0x5080], [R2.64], !P4 ;  /* 0x0508000002177fae */ /* 0x0007e2000e101d52 */
[----:B------:R-:W-:Y:S01]  /*11c0*/  IMAD R0, R28, c[0x0][0x17c], R0 ;  /* 0x00005f001c007a24 */ /* 0x000fe200078e0200 */
[----:B------:R-:W-:Y:S01]  /*11d0*/  UIMAD UR26, UR14, UR7, UR6 ;  /* 0x000000070e1a72a4 */ /* 0x000fe2000f8e0206 */
[----:B------:R-:W-:Y:S01]  /*11e0*/  IMAD.U32 R5, RZ, RZ, UR27 ;  /* 0x0000001bff057e24 */ /* 0x000fe2000f8e00ff */
[----:B------:R-:W-:Y:S01]  /*11f0*/  STL.64 [R1+0x38], R34 ;  /* 0x0000382201007387 */ /* 0x000fe20000100a00 */
[----:B------:R-:W-:Y:S01]  /*1200*/  IMAD.U32 R5, RZ, RZ, UR25 ;  /* 0x00000019ff057e24 */ /* 0x000fe2000f8e00ff */
[----:B------:R-:W-:Y:S01]  /*1210*/  USHF.L.U32 UR25, UR8, 0x6, URZ ;  /* 0x0000000608197899 */ /* 0x000fe2000800063f */
[----:B------:R-:W-:Y:S01]  /*1220*/  IMAD.IADD R25, R35, 0x1, R0 ;  /* 0x0000000123197824 */ /* 0x000fe200078e0200 */
[C---:B------:R-:W-:Y:S01]  /*1230*/  LEA R0, P4, R4.reuse, R34, 0x7 ;  /* 0x0000002204007211 */ /* 0x040fe200078838ff */
[----:B------:R-:W-:Y:S01]  /*1240*/  USHF.L.U32 UR8, UR21, 0x7, URZ ;  /* 0x0000000715087899 */ /* 0x000fe2000800063f */
[----:B------:R-:W-:Y:S01]  /*1250*/  IMAD.U32 R10, RZ, RZ, UR14 ;  /* 0x0000000eff0a7e24 */ /* 0x000fe2000f8e00ff */
[----:B------:R-:W-:Y:S01]  /*1260*/  IADD3 R14, R31, UR26, RZ ;  /* 0x0000001a1f0e7c10 */ /* 0x000fe2000fffe0ff */
[----:B------:R-:W-:Y:S01]  /*1270*/  STL [R1+0x50], R25 ;  /* 0x0000501901007387 */ /* 0x000fe20000100800 */
[----:B------:R-:W-:Y:S01]  /*1280*/  LEA.HI.X R5, R4, R25, R5, 0x7, P4 ;  /* 0x0000001904057211 */ /* 0x000fe200020f3c05 */
[----:B------:R-:W-:Y:S01]  /*1290*/  IMAD.WIDE.U32 R10, R10, c[0x0][0x218], R18 ;  /* 0x000086000a0a7a25 */ /* 0x000fe200078e0012 */
[----:B------:R-:W-:Y:S01]  /*12a0*/  ISETP.GT.AND P4, PT, R26, 0x1f, PT ;  /* 0x0000001f1a00780c */ /* 0x000fe20003f84270 */
[----:B------:R-:W-:Y:S01]  /*12b0*/  ULDC.64 UR6, c[0x0][0x218] ;  /* 0x0000860000067ab9 */ /* 0x000fe20000000a00 */
[----:B------:R4:W-:Y:S01]  /*12c0*/  STL [R1+0x44], R14 ;  /* 0x0000440e01007387 */ /* 0x0009e20000100800 */
[----:B------:R-:W-:Y:S01]  /*12d0*/  UIMAD UR6, UR17, UR6, URZ ;  /* 0x00000006110672a4 */ /* 0x000fe2000f8e023f */
[----:B------:R-:W-:Y:S01]  /*12e0*/  ISETP.GE.OR P2, PT, R8, c[0x0][0x19c], !P2 ;  /* 0x0000670008007a0c */ /* 0x000fe20005746670 */
[----:B------:R-:W-:Y:S01]  /*12f0*/  IMAD.U32 R16, RZ, RZ, UR13 ;  /* 0x0000000dff107e24 */ /* 0x000fe2000f8e00ff */
[----:B------:R-:W-:Y:S01]  /*1300*/  LEA.HI R15, R22, R26, RZ, 0x4 ;  /* 0x0000001a160f7211 */ /* 0x000fe200078f20ff */
[----:B------:R-:W-:-:S02]  /*1310*/  UIMAD UR7, UR14, UR7, UR6 ;  /* 0x000000070e0772a4 */ /* 0x000fc4000f8e0206 */
[----:B------:R-:W-:Y:S01]  /*1320*/  IMAD.WIDE.U32 R16, R16, c[0x0][0x288], R20 ;  /* 0x0000a20010107a25 */ /* 0x000fe200078e0014 */
[----:B---3--:R-:W-:-:S03]  /*1330*/  IADD3 R2, P6, R2, UR24, RZ ;  /* 0x0000001802027c10 */ /* 0x008fc6000ffde0ff */
[----:B------:R-:W-:Y:S01]  /*1340*/  IADD3 R11, R11, UR7, RZ ;  /* 0x000000070b0b7c10 */ /* 0x000fe2000fffe0ff */
[----:B------:R-:W-:Y:S01]  /*1350*/  ULDC.64 UR6, c[0x0][0x288] ;  /* 0x0000a20000067ab9 */ /* 0x000fe20000000a00 */
[----:B------:R-:W-:Y:S01]  /*1360*/  IADD3.X R3, R3, UR23, RZ, P6, !PT ;  /* 0x0000001703037c10 */ /* 0x000fe2000b7fe4ff */
[----:B------:R-:W-:Y:S02]  /*1370*/  UIMAD UR16, UR16, UR6, URZ ;  /* 0x00000006101072a4 */ /* 0x000fe4000f8e023f */
[----:B------:R-:W-:Y:S02]  /*1380*/  USHF.L.U32 UR6, UR4, 0x6, URZ ;  /* 0x0000000604067899 */ /* 0x000fe4000800063f */
[----:B------:R3:W-:Y:S01]  /*1390*/  LDGSTS.E.BYPASS.LTC128B.128 [R23+0x6080], [R2.64], !P0 ;  /* 0x0608000002177fae */ /* 0x0007e2000c101d52 */
[----:B--2---:R-:W-:Y:S01]  /*13a0*/  LEA R6, P0, R0, c[0x0][0x160], 0x1 ;  /* 0x0000580000067a11 */ /* 0x004fe200078008ff */
[----:B------:R-:W-:-:S03]  /*13b0*/  UIMAD UR7, UR13, UR7, UR16 ;  /* 0x000000070d0772a4 */ /* 0x000fc6000f8e0210 */
[----:B------:R-:W-:Y:S01]  /*13c0*/  LEA.HI.X R7, R0, c[0x0][0x164], R5, 0x1, P0 ;  /* 0x0000590000077a11 */ /* 0x000fe200000f0c05 */
[----:B------:R-:W-:Y:S01]  /*13d0*/  UMOV UR16, 0x7 ;  /* 0x0000000700107882 */ /* 0x000fe20000000000 */
[----:B------:R-:W-:Y:S01]  /*13e0*/  @!P4 IADD3 R0, P0, R30, UR8, RZ ;  /* 0x000000081e00cc10 */ /* 0x000fe2000ff1e0ff */
[----:B-1----:R-:W-:Y:S01]  /*13f0*/  IMAD.WIDE.U32 R30, R28, c[0x0][0x208], R10 ;  /* 0x000082001c1e7a25 */ /* 0x002fe200078e000a */
[----:B------:R-:W-:-:S03]  /*1400*/  IADD3 R9, R17, UR7, RZ ;  /* 0x0000000711097c10 */ /* 0x000fc6000fffe0ff */
[----:B------:R-:W-:Y:S01]  /*1410*/  IMAD.MOV.U32 R32, RZ, RZ, R30 ;  /* 0x000000ffff207224 */ /* 0x000fe200078e001e */
[----:B------:R1:W-:Y:S01]  /*1420*/  STL.64 [R1+0x30], R30 ;  /* 0x0000301e01007387 */ /* 0x0003e20000100a00 */
[----:B---3--:R-:W-:Y:S01]  /*1430*/  IADD3 R2, P6, R2, UR24, RZ ;  /* 0x0000001802027c10 */ /* 0x008fe2000ffde0ff */
[----:B------:R-:W-:-:S03]  /*1440*/  USHF.R.S32.HI UR24, URZ, 0x1f, UR8 ;  /* 0x0000001f3f187899 */ /* 0x000fc60008011408 */
[----:B------:R-:W-:Y:S01]  /*1450*/  IADD3.X R3, R3, UR23, RZ, P6, !PT ;  /* 0x0000001703037c10 */ /* 0x000fe2000b7fe4ff */
[----:B------:R-:W-:Y:S01]  /*1460*/  USHF.L.U64.HI UR23, UR4, UR20, UR5 ;  /* 0x0000001404177299 */ /* 0x000fe20008010205 */
[----:B------:R-:W-:Y:S02]  /*1470*/  ISETP.GE.OR P6, PT, R8, c[0x0][0x1cc], !P1 ;  /* 0x0000730008007a0c */ /* 0x000fe40004fc6670 */
[----:B------:R-:W-:Y:S01]  /*1480*/  @!P4 IADD3.X R4, R14, UR24, RZ, P0, !PT ;  /* 0x000000180e04cc10 */ /* 0x000fe200087fe4ff */
[----:B----4-:R-:W-:Y:S01]  /*1490*/  IMAD.U32 R14, RZ, RZ, UR8 ;  /* 0x00000008ff0e7e24 */ /* 0x010fe2000f8e00ff */
[----:B------:R-:W-:Y:S01]  /*14a0*/  @!P4 LEA R18, P0, R0, c[0x0][0x258], 0x2 ;  /* 0x000096000012ca11 */ /* 0x000fe200078010ff */
[----:B------:R-:W-:Y:S01]  /*14b0*/  ULDC.64 UR4, c[0x0][0x208] ;  /* 0x0000820000047ab9 */ /* 0x000fe20000000a00 */
[----:B------:R-:W-:Y:S02]  /*14c0*/  ISETP.GE.OR P1, PT, R8, c[0x0][0x19c], !P1 ;  /* 0x0000670008007a0c */ /* 0x000fe40004f26670 */
[----:B------:R-:W-:Y:S01]  /*14d0*/  @!P4 LEA.HI.X R19, R0, c[0x0][0x25c], R4, 0x2, P0 ;  /* 0x000097000013ca11 */ /* 0x000fe200000f1404 */
[----:B------:R-:W-:Y:S01]  /*14e0*/  IMAD R0, R29, c[0x0][0x208], RZ ;  /* 0x000082001d007a24 */ /* 0x000fe200078e02ff */
[----:B------:R-:W-:-:S02]  /*14f0*/  IADD3 R4, P0, R12, UR25, RZ ;  /* 0x000000190c047c10 */ /* 0x000fc4000ff1e0ff */
[C---:B------:R-:W-:Y:S01]  /*1500*/  IADD3 R14, -R28.reuse, c[0x0][0x168], -R14 ;  /* 0x00005a001c0e7a10 */ /* 0x040fe20007ffe90e */
[----:B------:R2:W-:Y:S01]  /*1510*/  LDGSTS.E.BYPASS.LTC128B.128 [R23+0x7080], [R2.64], !P6 ;  /* 0x0708000002177fae */ /* 0x0005e2000f101d52 */
[----:B------:R-:W-:Y:S01]  /*1520*/  IADD3.X R5, R13, UR9, RZ, P0, !PT ;  /* 0x000000090d057c10 */ /* 0x000fe200087fe4ff */
[----:B------:R-:W-:Y:S01]  /*1530*/  IMAD R0, R28, c[0x0][0x20c], R0 ;  /* 0x000083001c007a24 */ /* 0x000fe200078e0200 */
[C---:B------:R-:W-:Y:S01]  /*1540*/  ISETP.GE.AND P6, PT, R8.reuse, c[0x0][0x16c], PT ;  /* 0x00005b0008007a0c */ /* 0x040fe20003fc6270 */
[----:B------:R3:W-:Y:S01]  /*1550*/  LDGSTS.E.BYPASS.LTC128B.128 [R23+0x80], [R12.64], !P5 ;  /* 0x000800000c177fae */ /* 0x0007e2000e901d52 */
[----:B------:R-:W-:Y:S01]  /*1560*/  ISETP.GE.AND P5, PT, R8, c[0x0][0x1fc], PT ;  /* 0x00007f0008007a0c */ /* 0x000fe20003fa6270 */
[----:B------:R-:W-:Y:S02]  /*1570*/  IMAD.IADD R33, R31, 0x1, R0 ;  /* 0x000000011f217824 */ /* 0x000fe400078e0200 */
[----:B------:R4:W-:Y:S01]  /*1580*/  LDGSTS.E.BYPASS.LTC128B.128 [R23+0x1080], [R4.64], !P3 ;  /* 0x0108000004177fae */ /* 0x0009e2000d901d52 */
[----:B------:R-:W-:Y:S01]  /*1590*/  ISETP.LT.OR P3, PT, R14, 0x1, P6 ;  /* 0x000000010e00780c */ /* 0x000fe20003761670 */
[----:B------:R-:W-:-:S02]  /*15a0*/  IMAD.MOV.U32 R8, RZ, RZ, R16 ;  /* 0x000000ffff087224 */ /* 0x000fc400078e0010 */
[----:B------:R1:W-:Y:S01]  /*15b0*/  STL.64 [R1+0x20], R32 ;  /* 0x0000202001007387 */ /* 0x0003e20000100a00 */
[----:B--2---:R-:W-:-:S04]  /*15c0*/  IADD3 R2, P0, R4, UR25, RZ ;  /* 0x0000001904027c10 */ /* 0x004fc8000ff1e0ff */
[----:B------:R-:W-:Y:S02]  /*15d0*/  IADD3.X R3, R5, UR9, RZ, P0, !PT ;  /* 0x0000000905037c10 */ /* 0x000fe400087fe4ff */
[----:B---3--:R-:W-:-:S03]  /*15e0*/  IADD3 R12, P0, R2, UR25, RZ ;  /* 0x00000019020c7c10 */ /* 0x008fc6000ff1e0ff */
[----:B------:R2:W-:Y:S01]  /*15f0*/  LDGSTS.E.BYPASS.LTC128B.128 [R23+0x2080], [R2.64], !P2 ;  /* 0x0208000002177fae */ /* 0x0005e2000d101d52 */
[----:B------:R-:W-:Y:S01]  /*1600*/  IADD3.X R13, R3, UR9, RZ, P0, !PT ;  /* 0x00000009030d7c10 */ /* 0x000fe200087fe4ff */
[----:B------:R-:W-:Y:S01]  /*1610*/  USHF.L.U64.HI UR9, UR4, UR16, UR5 ;  /* 0x0000001004097299 */ /* 0x000fe20008010205 */
[C---:B------:R-:W-:Y:S01]  /*1620*/  ISETP.LT.OR P2, PT, R14.reuse, 0x41, P6 ;  /* 0x000000410e00780c */ /* 0x040fe20003741670 */
[----:B------:R-:W-:Y:S02]  /*1630*/  USHF.L.U32 UR16, UR4, 0x7, URZ ;  /* 0x0000000704107899 */ /* 0x000fe4000800063f */
[----:B------:R3:W-:Y:S01]  /*1640*/  LDGSTS.E.BYPASS.LTC128B.128 [R23+0x3080], [R12.64], !P1 ;  /* 0x030800000c177fae */ /* 0x0007e2000c901d52 */
[----:B------:R-:W-:Y:S01]  /*1650*/  UIMAD UR5, UR9, UR21, URZ ;  /* 0x00000015090572a4 */ /* 0x000fe2000f8e023f */
[----:B------:R-:W-:Y:S02]  /*1660*/  ISETP.LT.OR P1, PT, R14, 0x61, P6 ;  /* 0x000000610e00780c */ /* 0x000fe40003721670 */
[----:B------:R-:W0:Y:S01]  /*1670*/  LDGDEPBAR ;  /* 0x00000000000079af */ /* 0x000e220000000000 */
[----:B------:R-:W-:Y:S01]  /*1680*/  IMAD.U32 R21, RZ, RZ, UR16 ;  /* 0x00000010ff157e24 */ /* 0x000fe2000f8e00ff */
[----:B------:R-:W-:-:S02]  /*1690*/  UIMAD UR5, UR22, UR16, UR5 ;  /* 0x00000010160572a4 */ /* 0x000fc4000f8e0205 */
[----:B------:R5:W-:Y:S01]  /*16a0*/  LDGSTS.E.BYPASS.LTC128B.128 [R23+0x8080], [R6.64], !P3 ;  /* 0x0808000006177fae */ /* 0x000be2000d901d52 */
[----:B------:R-:W-:Y:S01]  /*16b0*/  IMAD.WIDE.U32 R10, R21, UR21, R32 ;  /* 0x00000015150a7c25 */ /* 0x000fe2000f8e0020 */
[----:B------:R-:W-:-:S04]  /*16c0*/  ISETP.LT.OR P3, PT, R14, 0x21, P6 ;  /* 0x000000210e00780c */ /* 0x000fc80003761670 */
[----:B------:R-:W-:Y:S01]  /*16d0*/  IADD3 R0, R11, UR5, RZ ;  /* 0x000000050b007c10 */ /* 0x000fe2000fffe0ff */
[----:B------:R-:W-:Y:S02]  /*16e0*/  ULDC UR5, c[0x0][0x20c] ;  /* 0x0000830000057ab9 */ /* 0x000fe40000000800 */
[----:B------:R-:W-:Y:S01]  /*16f0*/  USHF.L.U64.HI UR20, UR4, UR20, UR5 ;  /* 0x0000001404147299 */ /* 0x000fe20008010205 */
[----:B--2---:R-:W-:-:S04]  /*1700*/  SHF.R.S32.HI R3, RZ, 0x4, R15 ;  /* 0x00000004ff037819 */ /* 0x004fc8000001140f */
[----:B------:R-:W-:-:S04]  /*1710*/  LEA.HI R2, R15, R3, RZ, 0x1 ;  /* 0x000000030f027211 */ /* 0x000fc800078f08ff */
[----:B------:R-:W-:-:S05]  /*1720*/  LOP3.LUT R20, R2, 0xfffffffe, RZ, 0xc0, !PT ;  /* 0xfffffffe02147812 */ /* 0x000fca00078ec0ff */
[----:B------:R-:W-:Y:S01]  /*1730*/  IMAD.IADD R20, R3, 0x1, -R20 ;  /* 0x0000000103147824 */ /* 0x000fe200078e0a14 */
[----:B-----5:R-:W-:-:S04]  /*1740*/  IADD3 R6, P0, R6, UR6, RZ ;  /* 0x0000000606067c10 */ /* 0x020fc8000ff1e0ff */
[----:B------:R-:W-:Y:S02]  /*1750*/  IADD3.X R7, R7, UR23, RZ, P0, !PT ;  /* 0x0000001707077c10 */ /* 0x000fe400087fe4ff */
[----:B----4-:R-:W-:-:S03]  /*1760*/  IADD3 R4, P0, R6, UR6, RZ ;  /* 0x0000000606047c10 */ /* 0x010fc6000ff1e0ff */
[----:B------:R2:W-:Y:S01]  /*1770*/  LDGSTS.E.BYPASS.LTC128B.128 [R23+0x9080], [R6.64], !P3 ;  /* 0x0908000006177fae */ /* 0x0005e2000d901d52 */
[----:B------:R-:W-:Y:S02]  /*1780*/  IADD3.X R5, R7, UR23, RZ, P0, !PT ;  /* 0x0000001707057c10 */ /* 0x000fe400087fe4ff */
[----:B---3--:R-:W-:Y:S01]  /*1790*/  IADD3 R12, P0, R4, UR6, RZ ;  /* 0x00000006040c7c10 */ /* 0x008fe2000ff1e0ff */
[----:B------:R-:W-:Y:S01]  /*17a0*/  USHF.L.U32 UR6, UR4, 0x6, URZ ;  /* 0x0000000604067899 */ /* 0x000fe2000800063f */
[----:B------:R-:W-:Y:S01]  /*17b0*/  ISETP.LT.OR P3, PT, R14, 0x41, P5 ;  /* 0x000000410e00780c */ /* 0x000fe20002f61670 */
[----:B------:R3:W-:Y:S01]  /*17c0*/  LDGSTS.E.BYPASS.LTC128B.128 [R23+0xa080], [R4.64], !P2 ;  /* 0x0a08000004177fae */ /* 0x0007e2000d101d52 */
[----:B------:R-:W-:Y:S01]  /*17d0*/  IADD3.X R13, R5, UR23, RZ, P0, !PT ;  /* 0x00000017050d7c10 */ /* 0x000fe200087fe4ff */
[----:B------:R-:W-:Y:S01]  /*17e0*/  ULDC.64 UR4, c[0x0][0x290] ;  /* 0x0000a40000047ab9 */ /* 0x000fe20000000a00 */
[----:B------:R-:W-:Y:S01]  /*17f0*/  LEA R2, P0, R10, c[0x0][0x1f0], 0x1 ;  /* 0x00007c000a027a11 */ /* 0x000fe200078008ff */
[----:B------:R-:W-:Y:S01]  /*1800*/  UIMAD UR4, UR17, UR4, URZ ;  /* 0x00000004110472a4 */ /* 0x000fe2000f8e023f */
[----:B------:R-:W-:Y:S01]  /*1810*/  ISETP.LT.OR P2, PT, R14, 0x61, P5 ;  /* 0x000000610e00780c */ /* 0x000fe20002f41670 */
[----:B------:R4:W-:Y:S01]  /*1820*/  LDGSTS.E.BYPASS.LTC128B.128 [R23+0xb080], [R12.64], !P1 ;  /* 0x0b0800000c177fae */ /* 0x0009e2000c901d52 */
[----:B------:R-:W-:Y:S01]  /*1830*/  LEA.HI.X R3, R10, c[0x0][0x1f4], R0, 0x1, P0 ;  /* 0x00007d000a037a11 */ /* 0x000fe200000f0c00 */
[----:B------:R-:W-:Y:S01]  /*1840*/  IMAD.U32 R0, RZ, RZ, UR14 ;  /* 0x0000000eff007e24 */ /* 0x000fe2000f8e00ff */
[C---:B------:R-:W-:Y:S01]  /*1850*/  ISETP.LT.OR P0, PT, R14.reuse, 0x1, P5 ;  /* 0x000000010e00780c */ /* 0x040fe20002f01670 */
[----:B------:R-:W-:Y:S01]  /*1860*/  UIMAD UR4, UR14, UR5, UR4 ;  /* 0x000000050e0472a4 */ /* 0x000fe2000f8e0204 */
[----:B------:R-:W-:Y:S01]  /*1870*/  ISETP.LT.OR P1, PT, R14, 0x21, P5 ;  /* 0x000000210e00780c */ /* 0x000fe20002f21670 */
[----:B-1----:R-:W-:Y:S01]  /*1880*/  IMAD.WIDE.U32 R30, R0, c[0x0][0x290], R8 ;  /* 0x0000a400001e7a25 */ /* 0x002fe200078e0008 */
[----:B------:R-:W-:-:S04]  /*1890*/  LOP3.LUT R0, R15, 0xfffffff0, RZ, 0xc0, !PT ;  /* 0xfffffff00f007812 */ /* 0x000fc800078ec0ff */
[----:B------:R-:W-:Y:S01]  /*18a0*/  IADD3 R25, R31, UR4, RZ ;  /* 0x000000041f197c10 */ /* 0x000fe2000fffe0ff */
[----:B------:R-:W-:Y:S01]  /*18b0*/  UIADD3 UR4, UR21, 0x1, URZ ;  /* 0x0000000115047890 */ /* 0x000fe2000fffe03f */
[----:B------:R1:W-:Y:S01]  /*18c0*/  STL.64 [R1+0x28], R30 ;  /* 0x0000281e01007387 */ /* 0x0003e20000100a00 */
[C---:B--2---:R-:W-:Y:S02]  /*18d0*/  IMAD.IADD R7, R26.reuse, 0x1, -R0 ;  /* 0x000000011a077824 */ /* 0x044fe400078e0a00 */
[----:B------:R-:W-:Y:S01]  /*18e0*/  UISETP.GE.AND UP0, UPT, UR4, UR12, UPT ;  /* 0x0000000c0400728c */ /* 0x000fe2000bf06270 */
[----:B------:R1:W-:Y:S02]  /*18f0*/  STL [R1+0x1c], R25 ;  /* 0x00001c1901007387 */ /* 0x0003e40000100800 */
[----:B------:R-:W-:Y:S01]  /*1900*/  SHF.R.S32.HI R0, RZ, 0x1f, R7 ;  /* 0x0000001fff007819 */ /* 0x000fe20000011407 */
[----:B---3--:R-:W-:-:S03]  /*1910*/  @!P4 IMAD.SHL.U32 R4, R26, 0x10, RZ ;  /* 0x000000101a04c824 */ /* 0x008fc600078e00ff */
[----:B------:R-:W-:Y:S02]  /*1920*/  LEA.HI R10, R0, R7, RZ, 0x3 ;  /* 0x00000007000a7211 */ /* 0x000fe400078f18ff */
[----:B------:R2:W-:Y:S01]  /*1930*/  @!P4 LDGSTS.E.BYPASS.LTC128B.128 [R4+0x18080], [R18.64] ;  /* 0x180800001204cfae */ /* 0x0005e2000b901d52 */
[----:B----4-:R-:W-:Y:S02]  /*1940*/  LEA.HI R13, R22, R26, RZ, 0x5 ;  /* 0x0000001a160d7211 */ /* 0x010fe400078f28ff */
[----:B------:R-:W-:Y:S01]  /*1950*/  LOP3.LUT R9, R10, 0xfffffff8, RZ, 0xc0, !PT ;  /* 0xfffffff80a097812 */ /* 0x000fe200078ec0ff */
[----:B------:R-:W0:Y:S01]  /*1960*/  LDGDEPBAR ;  /* 0x00000000000079af */ /* 0x000e220000000000 */
[----:B------:R-:W-:-:S03]  /*1970*/  SHF.R.S32.HI R5, RZ, 0x5, R13 ;  /* 0x00000005ff057819 */ /* 0x000fc6000001140d */
[----:B------:R3:W-:Y:S01]  /*1980*/  LDGSTS.E.BYPASS.LTC128B.128 [R23+0x10080], [R2.64], !P0 ;  /* 0x1008000002177fae */ /* 0x0007e2000c101d52 */
[----:B------:R-:W-:Y:S01]  /*1990*/  IMAD.IADD R11, R7, 0x1, -R9 ;  /* 0x00000001070b7824 */ /* 0x000fe200078e0a09 */
[----:B--2---:R-:W-:-:S04]  /*19a0*/  SHF.R.S32.HI R4, RZ, 0x1f, R13 ;  /* 0x0000001fff047819 */ /* 0x004fc8000001140d */
[----:B------:R-:W-:Y:S02]  /*19b0*/  LEA.HI R4, R4, R5, RZ, 0x2 ;  /* 0x0000000504047211 */ /* 0x000fe400078f10ff */
[----:B---3--:R-:W-:Y:S02]  /*19c0*/  IADD3 R2, P0, R2, UR6, RZ ;  /* 0x0000000602027c10 */ /* 0x008fe4000ff1e0ff */
[----:B------:R-:W-:Y:S02]  /*19d0*/  LOP3.LUT R6, R4, 0xfffffffc, RZ, 0xc0, !PT ;  /* 0xfffffffc04067812 */ /* 0x000fe400078ec0ff */
[----:B------:R-:W-:Y:S02]  /*19e0*/  IADD3.X R3, R3, UR20, RZ, P0, !PT ;  /* 0x0000001403037c10 */ /* 0x000fe400087fe4ff */
[----:B------:R-:W-:Y:S01]  /*19f0*/  IADD3 R0, P0, R30, UR8, RZ ;  /* 0x000000081e007c10 */ /* 0x000fe2000ff1e0ff */
[----:B------:R-:W-:Y:S02]  /*1a00*/  IMAD.IADD R12, R5, 0x1, -R6 ;  /* 0x00000001050c7824 */ /* 0x000fe400078e0a06 */
[----:B------:R2:W-:Y:S01]  /*1a10*/  LDGSTS.E.BYPASS.LTC128B.128 [R23+0x11080], [R2.64], !P1 ;  /* 0x1108000002177fae */ /* 0x0005e2000c901d52 */
[----:B------:R-:W-:-:S02]  /*1a20*/  IADD3.X R8, R25, UR24, RZ, P0, !PT ;  /* 0x0000001819087c10 */ /* 0x000fc400087fe4ff */
[----:B------:R-:W-:-:S04]  /*1a30*/  LEA R4, P0, R0, c[0x0][0x280], 0x2 ;  /* 0x0000a00000047a11 */ /* 0x000fc800078010ff */
[----:B------:R-:W-:Y:S02]  /*1a40*/  LEA.HI.X R5, R0, c[0x0][0x284], R8, 0x2, P0 ;  /* 0x0000a10000057a11 */ /* 0x000fe400000f1408 */
[----:B------:R-:W-:Y:S02]  /*1a50*/  LEA.HI R0, R22, R26, RZ, 0x7 ;  /* 0x0000001a16007211 */ /* 0x000fe400078f38ff */
[----:B------:R-:W-:Y:S02]  /*1a60*/  PLOP3.LUT P0, PT, PT, PT, UP0, 0x80, 0x0 ;  /* 0x000000000000781c */ /* 0x000fe40003f0f008 */
[----:B------:R-:W-:-:S05]  /*1a70*/  SHF.R.S32.HI R225, RZ, 0x7, R0 ;  /* 0x00000007ffe17819 */ /* 0x000fca0000011400 */
[----:B------:R-:W-:-:S05]  /*1a80*/  IMAD.SHL.U32 R0, R225, 0x8, RZ ;  /* 0x00000008e1007824 */ /* 0x000fca00078e00ff */
[----:B------:R-:W-:Y:S01]  /*1a90*/  LOP3.LUT R14, R0, 0x8, RZ, 0xc0, !PT ;  /* 0x00000008000e7812 */ /* 0x000fe200078ec0ff */
[----:B------:R-:W-:Y:S01]  /*1aa0*/  IMAD.SHL.U32 R0, R20, 0x10, RZ ;  /* 0x0000001014007824 */ /* 0x000fe200078e00ff */
[----:B--2---:R-:W-:-:S04]  /*1ab0*/  IADD3 R2, P1, R2, UR6, RZ ;  /* 0x0000000602027c10 */ /* 0x004fc8000ff3e0ff */
[----:B------:R-:W-:Y:S02]  /*1ac0*/  LOP3.LUT R0, R14, 0x10, R0, 0xf8, !PT ;  /* 0x000000100e007812 */ /* 0x000fe400078ef800 */
[----:B------:R-:W-:Y:S02]  /*1ad0*/  IADD3.X R3, R3, UR20, RZ, P1, !PT ;  /* 0x0000001403037c10 */ /* 0x000fe40008ffe4ff */
[----:B------:R-:W-:-:S03]  /*1ae0*/  IADD3 R6, P1, R2, UR6, RZ ;  /* 0x0000000602067c10 */ /* 0x000fc6000ff3e0ff */
[----:B------:R2:W-:Y:S01]  /*1af0*/  LDGSTS.E.BYPASS.LTC128B.128 [R23+0x12080], [R2.64], !P3 ;  /* 0x1208000002177fae */ /* 0x0005e2000d901d52 */
[----:B------:R-:W-:-:S05]  /*1b00*/  IADD3.X R7, R3, UR20, RZ, P1, !PT ;  /* 0x0000001403077c10 */ /* 0x000fca0008ffe4ff */
[----:B------:R1:W-:Y:S01]  /*1b10*/  LDGSTS.E.BYPASS.LTC128B.128 [R23+0x13080], [R6.64], !P2 ;  /* 0x1308000006177fae */ /* 0x0003e2000d101d52 */
[----:B--2---:R-:W-:Y:S02]  /*1b20*/  @!P4 IMAD.SHL.U32 R2, R26, 0x10, RZ ;  /* 0x000000101a02c824 */ /* 0x004fe400078e00ff */
[----:B------:R-:W-:-:S03]  /*1b30*/  IMAD.SHL.U32 R3, R11, 0x40, RZ ;  /* 0x000000400b037824 */ /* 0x000fc600078e00ff */
[----:B------:R2:W-:Y:S02]  /*1b40*/  @!P4 LDGSTS.E.BYPASS.LTC128B.128 [R2+0x18480], [R4.64] ;  /* 0x184800000402cfae */ /* 0x0005e4000b901d52 */
[----:B------:R-:W-:Y:S02]  /*1b50*/  LOP3.LUT R3, R3, 0x1c0, RZ, 0xc0, !PT ;  /* 0x000001c003037812 */ /* 0x000fe400078ec0ff */
[----:B------:R-:W0:Y:S04]  /*1b60*/  LDGDEPBAR ;  /* 0x00000000000079af */ /* 0x000e280000000000 */
[----:B------:R-:W0:Y:S01]  /*1b70*/  LDGDEPBAR ;  /* 0x00000000000079af */ /* 0x000e220000000000 */
[----:B--2---:R-:W-:Y:S01]  /*1b80*/  IMAD.SHL.U32 R2, R20, 0x8, RZ ;  /* 0x0000000814027824 */ /* 0x004fe200078e00ff */
[----:B------:R-:W-:Y:S01]  /*1b90*/  SHF.R.U32.HI R4, RZ, 0x3, R3 ;  /* 0x00000003ff047819 */ /* 0x000fe20000011603 */
[----:B------:R-:W-:-:S03]  /*1ba0*/  IMAD.SHL.U32 R5, R10, 0x40, RZ ;  /* 0x000000400a057824 */ /* 0x000fc600078e00ff */
[----:B------:R-:W-:Y:S02]  /*1bb0*/  LOP3.LUT R2, R3, 0x8, R2, 0xf8, !PT ;  /* 0x0000000803027812 */ /* 0x000fe400078ef802 */
[----:B------:R-:W-:Y:S01]  /*1bc0*/  LOP3.LUT R3, R4, R0, R3, 0x1e, !PT ;  /* 0x0000000004037212 */ /* 0x000fe200078e1e03 */
[----:B------:R-:W-:Y:S01]  /*1bd0*/  IMAD.SHL.U32 R0, R12, 0x400, RZ ;  /* 0x000004000c007824 */ /* 0x000fe200078e00ff */
[----:B------:R-:W-:Y:S02]  /*1be0*/  LOP3.LUT R4, R2, R4, RZ, 0x3c, !PT ;  /* 0x0000000402047212 */ /* 0x000fe400078e3cff */
[----:B------:R-:W-:-:S04]  /*1bf0*/  LOP3.LUT R2, R5, 0xfffffe00, RZ, 0xc0, !PT ;  /* 0xfffffe0005027812 */ /* 0x000fc800078ec0ff */
[-C--:B------:R-:W-:Y:S02]  /*1c00*/  IADD3 R230, R4, R2.reuse, R0 ;  /* 0x0000000204e67210 */ /* 0x080fe40007ffe000 */
[----:B------:R-:W-:Y:S02]  /*1c10*/  LOP3.LUT R231, R3, R2, RZ, 0xfc, !PT ;  /* 0x0000000203e77212 */ /* 0x000fe400078efcff */
[C---:B------:R-:W-:Y:S02]  /*1c20*/  IADD3 R2, R23.reuse, 0x10080, RZ ;  /* 0x0001008017027810 */ /* 0x040fe40007ffe0ff */
[----:B------:R-:W-:-:S03]  /*1c30*/  IADD3 R3, R23, 0x8080, RZ ;  /* 0x0000808017037810 */ /* 0x000fc60007ffe0ff */
[----:B------:R1:W-:Y:S04]  /*1c40*/  STL [R1+0x54], R2 ;  /* 0x0000540201007387 */ /* 0x0003e80000100800 */
[----:B------:R1:W-:Y:S01]  /*1c50*/  STL [R1+0x58], R3 ;  /* 0x0000580301007387 */ /* 0x0003e20000100800 */
[----:B------:R-:W-:Y:S05]  /*1c60*/  @P0 BRA `(.L_x_1496) ;  /* 0x0000021000000947 */ /* 0x000fea0003800000 */
[----:B------:R-:W-:Y:S01]  /*1c70*/  USHF.L.U32 UR7, UR4, 0x7, URZ ;  /* 0x0000000704077899 */ /* 0x000fe2000800063f */
[----:B------:R-:W-:Y:S01]  /*1c80*/  IMAD.WIDE.U32 R4, R21, UR4, R32 ;  /* 0x0000000415047c25 */ /* 0x000fe2000f8e0020 */
[----:B------:R-:W-:Y:S01]  /*1c90*/  USHF.R.S32.HI UR5, URZ, 0x1f, UR4 ;  /* 0x0000001f3f057899 */ /* 0x000fe20008011404 */
[----:B------:R-:W-:Y:S01]  /*1ca0*/  BSSY B0, `(.L_x_1496) ;  /* 0x000001d000007945 */ /* 0x000fe20003800000 */
[----:B------:R-:W-:Y:S02]  /*1cb0*/  UIMAD UR9, UR9, UR4, URZ ;  /* 0x00000004090972a4 */ /* 0x000fe4000f8e023f */
[----:B------:R-:W-:Y:S01]  /*1cc0*/  IMAD.U32 R8, RZ, RZ, UR7 ;  /* 0x00000007ff087e24 */ /* 0x000fe2000f8e00ff */
[----:B-1----:R-:W-:Y:S01]  /*1cd0*/  LEA R2, P1, R4, c[0x0][0x1f0], 0x1 ;  /* 0x00007c0004027a11 */ /* 0x002fe200078208ff */
        /* <DEDUP_REMOVED lines=25> */
.L_x_1497:
[----:B---3--:R-:W-:Y:S05]  /*1e70*/  BSYNC B0 ;  /* 0x0000000000007941 */ /* 0x008fea0003800000 */
.L_x_1496:
[----:B-1----:R-:W-:Y:S01]  /*1e80*/  IMAD.SHL.U32 R2, R24, 0x40, RZ ;  /* 0x0000004018027824 */ /* 0x002fe200078e00ff */
[----:B------:R-:W-:Y:S01]  /*1e90*/  LOP3.LUT R7, R13, 0xffffffe0, RZ, 0xc0, !PT ;  /* 0xffffffe00d077812 */ /* 0x000fe200078ec0ff */
[----:B------:R-:W-:Y:S01]  /*1ea0*/  IMAD.SHL.U32 R3, R28, 0x8, RZ ;  /* 0x000000081c037824 */ /* 0x000fe200078e00ff */
[----:B------:R-:W-:Y:S01]  /*1eb0*/  SHF.R.S32.HI R27, RZ, 0x1f, R26 ;  /* 0x0000001fff1b7819 */ /* 0x000fe2000001141a */
[----:B------:R-:W-:Y:S01]  /*1ec0*/  IMAD.SHL.U32 R9, R12, 0x10, RZ ;  /* 0x000000100c097824 */ /* 0x000fe200078e00ff */
[----:B------:R-:W-:Y:S01]  /*1ed0*/  LOP3.LUT R6, R2, 0x1c0, RZ, 0xc0, !PT ;  /* 0x000001c002067812 */ /* 0x000fe200078ec0ff */
[----:B------:R-:W-:Y:S01]  /*1ee0*/  IMAD.IADD R7, R26, 0x1, -R7 ;  /* 0x000000011a077824 */ /* 0x000fe200078e0a07 */
[----:B------:R-:W-:Y:S01]  /*1ef0*/  LOP3.LUT R3, R3, 0x8, RZ, 0xc0, !PT ;  /* 0x0000000803037812 */ /* 0x000fe200078ec0ff */
[----:B------:R-:W-:Y:S01]  /*1f00*/  IMAD.MOV.U32 R240, RZ, RZ, 0x40 ;  /* 0x00000040fff07424 */ /* 0x000fe200078e00ff */
[--C-:B------:R-:W-:Y:S01]  /*1f10*/  SHF.R.U32.HI R5, RZ, 0x3, R6.reuse ;  /* 0x00000003ff057819 */ /* 0x100fe20000011606 */
[----:B------:R-:W-:Y:S01]  /*1f20*/  IMAD.MOV.U32 R229, RZ, RZ, 0x20 ;  /* 0x00000020ffe57424 */ /* 0x000fe200078e00ff */
[----:B------:R-:W-:Y:S01]  /*1f30*/  LOP3.LUT R4, R6, 0x30, R9, 0xf8, !PT ;  /* 0x0000003006047812 */ /* 0x000fe200078ef809 */
[----:B------:R-:W0:Y:S01]  /*1f40*/  LDGDEPBAR ;  /* 0x00000000000079af */ /* 0x000e220000000000 */
[----:B------:R-:W-:Y:S01]  /*1f50*/  LEA.HI R2, R22, R26, RZ, 0x2 ;  /* 0x0000001a16027211 */ /* 0x000fe200078f10ff */
[----:B------:R-:W-:Y:S01]  /*1f60*/  CS2R R190, SRZ ;  /* 0x0000000000be7805 */ /* 0x000fe2000001ff00 */
[C---:B------:R-:W-:Y:S01]  /*1f70*/  LOP3.LUT R8, R5.reuse, R3, R6, 0x1e, !PT ;  /* 0x0000000305087212 */ /* 0x040fe200078e1e06 */
[----:B------:R-:W-:Y:S01]  /*1f80*/  CS2R R188, SRZ ;  /* 0x0000000000bc7805 */ /* 0x000fe2000001ff00 */
[----:B------:R-:W-:Y:S01]  /*1f90*/  LOP3.LUT R224, R5, R4, R3, 0x1e, !PT ;  /* 0x0000000405e07212 */ /* 0x000fe200078e1e03 */
[----:B------:R-:W-:Y:S01]  /*1fa0*/  CS2R R194, SRZ ;  /* 0x0000000000c27805 */ /* 0x000fe2000001ff00 */
[----:B------:R-:W-:Y:S01]  /*1fb0*/  LEA.HI R3, R225, R225, RZ, 0x1 ;  /* 0x000000e1e1037211 */ /* 0x000fe200078f08ff */
[----:B------:R-:W-:Y:S01]  /*1fc0*/  CS2R R192, SRZ ;  /* 0x0000000000c07805 */ /* 0x000fe2000001ff00 */
[----:B------:R-:W-:Y:S01]  /*1fd0*/  SHF.R.S32.HI R6, RZ, 0x2, R2 ;  /* 0x00000002ff067819 */ /* 0x000fe20000011402 */
[----:B------:R-:W-:Y:S01]  /*1fe0*/  IMAD R224, R20, 0x200, R224 ;  /* 0x0000020014e07824 */ /* 0x000fe200078e02e0 */
[----:B------:R-:W-:Y:S01]  /*1ff0*/  SHF.R.S32.HI R5, RZ, 0x1f, R2 ;  /* 0x0000001fff057819 */ /* 0x000fe20000011402 */
[----:B------:R-:W-:Y:S01]  /*2000*/  CS2R R186, SRZ ;  /* 0x0000000000ba7805 */ /* 0x000fe2000001ff00 */
[----:B------:R-:W-:Y:S01]  /*2010*/  LOP3.LUT R4, R2, 0x3ffffffc, RZ, 0xc0, !PT ;  /* 0x3ffffffc02047812 */ /* 0x000fe200078ec0ff */
[----:B------:R-:W-:Y:S01]  /*2020*/  CS2R R184, SRZ ;  /* 0x0000000000b87805 */ /* 0x000fe2000001ff00 */
[----:B------:R-:W-:Y:S01]  /*2030*/  LOP3.LUT R2, R3, 0x1ffffffe, RZ, 0xc0, !PT ;  /* 0x1ffffffe03027812 */ /* 0x000fe200078ec0ff */
[----:B------:R-:W-:Y:S01]  /*2040*/  CS2R R182, SRZ ;  /* 0x0000000000b67805 */ /* 0x000fe2000001ff00 */
[----:B------:R-:W-:Y:S01]  /*2050*/  LEA.HI R5, R5, R6, RZ, 0x3 ;  /* 0x0000000605057211 */ /* 0x000fe200078f18ff */
[----:B------:R-:W-:Y:S01]  /*2060*/  IMAD.IADD R3, R26, 0x1, -R4 ;  /* 0x000000011a037824 */ /* 0x000fe200078e0a04 */
[----:B------:R-:W-:Y:S01]  /*2070*/  LOP3.LUT P2, RZ, R24, 0x2, RZ, 0xc0, !PT ;  /* 0x0000000218ff7812 */ /* 0x000fe2000784c0ff */
[----:B------:R-:W-:Y:S01]  /*2080*/  IMAD.IADD R10, R225, 0x1, -R2 ;  /* 0x00000001e10a7824 */ /* 0x000fe200078e0a02 */
[----:B------:R-:W-:Y:S01]  /*2090*/  LOP3.LUT R2, R5, 0xfffffff8, RZ, 0xc0, !PT ;  /* 0xfffffff805027812 */ /* 0x000fe200078ec0ff */
[----:B------:R-:W-:Y:S01]  /*20a0*/  IMAD R5, R3, 0x2, R0 ;  /* 0x0000000203057824 */ /* 0x000fe200078e0200 */
[----:B------:R-:W-:Y:S01]  /*20b0*/  SHF.R.S32.HI R0, RZ, 0x1f, R7 ;  /* 0x0000001fff007819 */ /* 0x000fe20000011407 */
[----:B------:R-:W-:Y:S01]  /*20c0*/  IMAD R225, R20, 0x2, R225 ;  /* 0x0000000214e17824 */ /* 0x000fe200078e02e1 */
[----:B------:R-:W-:Y:S01]  /*20d0*/  LOP3.LUT P1, RZ, R24, 0x4, RZ, 0xc0, !PT ;  /* 0x0000000418ff7812 */ /* 0x000fe2000782c0ff */
[----:B------:R-:W-:Y:S01]  /*20e0*/  IMAD.IADD R3, R6, 0x1, -R2 ;  /* 0x0000000106037824 */ /* 0x000fe200078e0a02 */
[----:B------:R-:W-:Y:S01]  /*20f0*/  LEA.HI R0, R0, R7, RZ, 0x2 ;  /* 0x0000000700007211 */ /* 0x000fe200078f10ff */
[----:B------:R-:W-:Y:S01]  /*2100*/  IMAD.U32 R225, R225, 0x200, R8 ;  /* 0x00000200e1e17824 */ /* 0x000fe200078e0008 */
[----:B------:R-:W-:Y:S01]  /*2110*/  LOP3.LUT P3, RZ, R11, 0x4, RZ, 0xc0, !PT ;  /* 0x000000040bff7812 */ /* 0x000fe2000786c0ff */
[----:B------:R-:W-:Y:S01]  /*2120*/  IMAD.SHL.U32 R2, R3, 0x40, RZ ;  /* 0x0000004003027824 */ /* 0x000fe200078e00ff */
[C---:B------:R-:W-:Y:S01]  /*2130*/  LEA.HI.SX32 R4, R0.reuse, R9, 0x1e ;  /* 0x0000000900047211 */ /* 0x040fe200078ff2ff */
[----:B------:R-:W-:Y:S01]  /*2140*/  IMAD.SHL.U32 R225, R225, 0x2, RZ ;  /* 0x00000002e1e17824 */ /* 0x000fe200078e00ff */
[----:B------:R-:W-:Y:S01]  /*2150*/  LOP3.LUT R0, R0, 0x7ffffffc, RZ, 0xc0, !PT ;  /* 0x7ffffffc00007812 */ /* 0x000fe200078ec0ff */
[----:B------:R-:W-:Y:S01]  /*2160*/  CS2R R180, SRZ ;  /* 0x0000000000b47805 */ /* 0x000fe2000001ff00 */
[----:B------:R-:W-:Y:S01]  /*2170*/  LOP3.LUT R2, R2, 0x1c0, RZ, 0xc0, !PT ;  /* 0x000001c002027812 */ /* 0x000fe200078ec0ff */
[----:B------:R1:W-:Y:S01]  /*2180*/  STL [R1+0x18], R4 ;  /* 0x0000180401007387 */ /* 0x0003e20000100800 */
[----:B------:R-:W-:Y:S01]  /*2190*/  LOP3.LUT P0, RZ, R11, 0x2, RZ, 0xc0, !PT ;  /* 0x000000020bff7812 */ /* 0x000fe2000780c0ff */
[----:B------:R-:W-:Y:S01]  /*21a0*/  IMAD.IADD R0, R7, 0x1, -R0 ;  /* 0x0000000107007824 */ /* 0x000fe200078e0a00 */
[----:B------:R-:W-:Y:S01]  /*21b0*/  SEL R226, R240, 0xffffffc0, !P1 ;  /* 0xffffffc0f0e27807 */ /* 0x000fe20004800000 */
[----:B------:R-:W-:Y:S01]  /*21c0*/  CS2R R174, SRZ ;  /* 0x0000000000ae7805 */ /* 0x000fe2000001ff00 */
[----:B------:R-:W-:Y:S01]  /*21d0*/  SEL R227, R229, 0xffffffe0, !P2 ;  /* 0xffffffe0e5e37807 */ /* 0x000fe20005000000 */
[----:B------:R-:W-:Y:S01]  /*21e0*/  IMAD R0, R10, 0x4, R0 ;  /* 0x000000040a007824 */ /* 0x000fe200078e0200 */
[----:B------:R-:W-:Y:S01]  /*21f0*/  R2P PR, R3, 0x6 ;  /* 0x0000000603007804 */ /* 0x000fe20000000000 */
[----:B------:R-:W-:Y:S01]  /*2200*/  IMAD.IADD R226, R225, 0x1, R226 ;  /* 0x00000001e1e27824 */ /* 0x000fe200078e02e2 */
[----:B------:R-:W-:Y:S01]  /*2210*/  SEL R116, R240, 0xffffffc0, !P3 ;  /* 0xffffffc0f0747807 */ /* 0x000fe20005800000 */
[----:B------:R-:W-:Y:S01]  /*2220*/  IMAD.SHL.U32 R6, R0, 0x2, RZ ;  /* 0x0000000200067824 */ /* 0x000fe200078e00ff */
[----:B------:R-:W-:Y:S01]  /*2230*/  SEL R232, R229, 0xffffffe0, !P3 ;  /* 0xffffffe0e5e87807 */ /* 0x000fe20005800000 */
[----:B------:R-:W-:Y:S01]  /*2240*/  IMAD.IADD R228, R225, 0x1, R227 ;  /* 0x00000001e1e47824 */ /* 0x000fe200078e02e3 */
[----:B------:R-:W-:Y:S01]  /*2250*/  SEL R240, R240, 0xffffffc0, !P2 ;  /* 0xffffffc0f0f07807 */ /* 0x000fe20005000000 */
[----:B------:R-:W-:Y:S01]  /*2260*/  CS2R R172, SRZ ;  /* 0x0000000000ac7805 */ /* 0x000fe2000001ff00 */
[----:B------:R-:W-:Y:S01]  /*2270*/  IADD3 R0, -R6, UR10, RZ ;  /* 0x0000000a06007c10 */ /* 0x000fe2000fffe1ff */
[----:B------:R2:W-:Y:S01]  /*2280*/  STL [R1+0x40], R6 ;  /* 0x0000400601007387 */ /* 0x0005e20000100800 */
[----:B------:R-:W-:Y:S01]  /*2290*/  CS2R R178, SRZ ;  /* 0x0000000000b27805 */ /* 0x000fe2000001ff00 */
[----:B------:R-:W-:Y:S01]  /*22a0*/  CS2R R176, SRZ ;  /* 0x0000000000b07805 */ /* 0x000fe2000001ff00 */
[----:B------:R-:W-:Y:S01]  /*22b0*/  CS2R R170, SRZ ;  /* 0x0000000000aa7805 */ /* 0x000fe2000001ff00 */
[----:B------:R2:W-:Y:S01]  /*22c0*/  STL [R1], R0 ;  /* 0x0000000001007387 */ /* 0x0005e20000100800 */
[----:B------:R-:W-:Y:S01]  /*22d0*/  CS2R R168, SRZ ;  /* 0x0000000000a87805 */ /* 0x000fe2000001ff00 */
[----:B------:R-:W-:Y:S01]  /*22e0*/  CS2R R166, SRZ ;  /* 0x0000000000a67805 */ /* 0x000fe2000001ff00 */
[----:B------:R-:W-:Y:S01]  /*22f0*/  CS2R R164, SRZ ;  /* 0x0000000000a47805 */ /* 0x000fe2000001ff00 */
[----:B------:R2:W-:Y:S01]  /*2300*/  STL [R1+0xc], R27 ;  /* 0x00000c1b01007387 */ /* 0x0005e20000100800 */
[----:B-1----:R-:W-:Y:S01]  /*2310*/  SHF.R.U32.HI R4, RZ, 0x3, R2 ;  /* 0x00000003ff047819 */ /* 0x002fe20000011602 */
[----:B------:R-:W-:Y:S01]  /*2320*/  CS2R R158, SRZ ;  /* 0x00000000009e7805 */ /* 0x000fe2000001ff00 */
[----:B------:R-:W-:Y:S01]  /*2330*/  CS2R R156, SRZ ;  /* 0x00000000009c7805 */ /* 0x000fe2000001ff00 */
[----:B------:R-:W-:Y:S01]  /*2340*/  CS2R R162, SRZ ;  /* 0x0000000000a27805 */ /* 0x000fe2000001ff00 */
[----:B------:R-:W-:Y:S01]  /*2350*/  LOP3.LUT R2, R4, R2, R14, 0x1e, !PT ;  /* 0x0000000204027212 */ /* 0x000fe200078e1e0e */
[----:B------:R-:W-:Y:S01]  /*2360*/  CS2R R160, SRZ ;  /* 0x0000000000a07805 */ /* 0x000fe2000001ff00 */
[----:B------:R-:W-:Y:S01]  /*2370*/  CS2R R154, SRZ ;  /* 0x00000000009a7805 */ /* 0x000fe2000001ff00 */
[----:B------:R-:W-:Y:S01]  /*2380*/  CS2R R152, SRZ ;  /* 0x0000000000987805 */ /* 0x000fe2000001ff00 */
[----:B------:R-:W-:Y:S01]  /*2390*/  CS2R R150, SRZ ;  /* 0x0000000000967805 */ /* 0x000fe2000001ff00 */
[----:B------:R-:W-:Y:S01]  /*23a0*/  IMAD.IADD R2, R2, 0x1, R5 ;  /* 0x0000000102027824 */ /* 0x000fe200078e0205 */
[----:B------:R-:W-:Y:S01]  /*23b0*/  CS2R R148, SRZ ;  /* 0x0000000000947805 */ /* 0x000fe2000001ff00 */
[----:B------:R-:W-:Y:S01]  /*23c0*/  CS2R R142, SRZ ;  /* 0x00000000008e7805 */ /* 0x000fe2000001ff00 */
        /* <DEDUP_REMOVED lines=11> */
[----:B------:R-:W-:Y:S01]  /*2480*/  SEL R229, R229, 0xffffffe0, !P0 ;  /* 0xffffffe0e5e57807 */ /* 0x000fe20004000000 */
[----:B------:R-:W-:Y:S01]  /*2490*/  IMAD.SHL.U32 R224, R224, 0x2, RZ ;  /* 0x00000002e0e07824 */ /* 0x000fe200078e00ff */
[----:B------:R-:W-:Y:S01]  /*24a0*/  UMOV UR16, URZ ;  /* 0x0000003f00107c82 */ /* 0x000fe20008000000 */
[----:B------:R-:W-:Y:S01]  /*24b0*/  IMAD.IADD R227, R227, 0x1, R226 ;  /* 0x00000001e3e37824 */ /* 0x000fe200078e02e2 */
[----:B------:R-:W-:Y:S01]  /*24c0*/  UMOV UR9, 0x1 ;  /* 0x0000000100097882 */ /* 0x000fe20000000000 */
[----:B------:R-:W-:Y:S01]  /*24d0*/  IMAD.IADD R240, R240, 0x1, R239 ;  /* 0x00000001f0f07824 */ /* 0x000fe200078e02ef */
[----:B------:R-:W-:Y:S01]  /*24e0*/  UMOV UR4, URZ ;  /* 0x0000003f00047c82 */ /* 0x000fe20008000000 */
[----:B------:R-:W-:Y:S01]  /*24f0*/  IMAD.IADD R233, R231, 0x1, R232 ;  /* 0x00000001e7e97824 */ /* 0x000fe200078e02e8 */
[----:B------:R-:W-:-:S02]  /*2500*/  UMOV UR8, 0xffffff80 ;  /* 0xffffff8000087882 */ /* 0x000fc40000000000 */
[----:B------:R-:W-:Y:S02]  /*2510*/  ULDC UR5, c[0x0][0x168] ;  /* 0x00005a0000057ab9 */ /* 0x000fe40000000800 */
[----:B--2---:R-:W-:Y:S02]  /*2520*/  ULDC UR10, c[0x0][0x198] ;  /* 0x00006600000a7ab9 */ /* 0x004fe40000000800 */
.L_x_1500:
[----:B------:R-:W-:Y:S04]  /*2530*/  DEPBAR.LE SB0, 0x1 ;  /* 0x000080400000791a */ /* 0x000fe80000000000 */
[----:B------:R-:W-:Y:S01]  /*2540*/  BAR.SYNC.DEFER_BLOCKING 0x0 ;  /* 0x0000000000007b1d */ /* 0x000fe20000010000 */
[----:B------:R-:W-:Y:S01]  /*2550*/  IMAD.U32 R0, RZ, RZ, UR4 ;  /* 0x00000004ff007e24 */ /* 0x000fe2000f8e00ff */
[----:B------:R-:W-:Y:S04]  /*2560*/  UIADD3 UR24, UR21, 0x1, URZ ;  /* 0x0000000115187890 */ /* 0x000fe8000fffe03f */
[----:B------:R-:W-:Y:S01]  /*2570*/  LEA R0, R0, R230, 0xd ;  /* 0x000000e600007211 */ /* 0x000fe200078e68ff */
[----:B------:R-:W-:Y:S04]  /*2580*/  UISETP.GE.AND UP0, UPT, UR24, UR12, UPT ;  /* 0x0000000c1800728c */ /* 0x000fe8000bf06270 */
[----:B------:R-:W-:Y:S02]  /*2590*/  IMAD.SHL.U32 R2, R0, 0x2, RZ ;  /* 0x0000000200027824 */ /* 0x000fe400078e00ff */
[----:B------:R-:W-:Y:S01]  /*25a0*/  IMAD.U32 R0, RZ, RZ, UR4 ;  /* 0x00000004ff007e24 */ /* 0x000fe2000f8e00ff */
        /* <DEDUP_REMOVED lines=119> */
[----:B------:R-:W-:Y:S02]  /*2d20*/  UIMAD UR22, UR24, UR8, UR5 ;  /* 0x00000008181672a4 */ /* 0x000fe4000f8e0205 */
[----:B------:R-:W-:Y:S01]  /*2d30*/  @!P4 LEA R68, R68, 0x80, 0x7 ;  /* 0x000000804444c811 */ /* 0x000fe200078e38ff */
[----:B------:R-:W4:Y:S01]  /*2d40*/  LDL R242, [R1+0x44] ;  /* 0x0000440001f27983 */ /* 0x000f220000100800 */
[----:B------:R-:W-:Y:S01]  /*2d50*/  USHF.R.S32.HI UR17, URZ, 0x1f, UR24 ;  /* 0x0000001f3f117899 */ /* 0x000fe20008011418 */
[----:B------:R-:W-:Y:S02]  /*2d60*/  IMAD.U32 R69, RZ, RZ, UR26 ;  /* 0x0000001aff457e24 */ /* 0x000fe4000f8e00ff */
[----:B------:R-:W5:Y:S01]  /*2d70*/  LDL.64 R244, [R1+0x38] ;  /* 0x0000380001f47983 */ /* 0x000f620000100a00 */
[----:B------:R-:W-:Y:S01]  /*2d80*/  UIMAD UR17, UR17, UR6, URZ ;  /* 0x00000006111172a4 */ /* 0x000fe2000f8e023f */
[----:B------:R-:W-:Y:S01]  /*2d90*/  IMAD.U32 R71, RZ, RZ, UR26 ;  /* 0x0000001aff477e24 */ /* 0x000fe2000f8e00ff */
[----:B------:R-:W-:Y:S01]  /*2da0*/  USHF.L.U32 UR6, UR6, 0x6, URZ ;  /* 0x0000000606067899 */ /* 0x000fe2000800063f */
[----:B------:R-:W5:Y:S01]  /*2db0*/  LDL R123, [R1+0x50] ;  /* 0x00005000017b7983 */ /* 0x000f620000100800 */
[----:B------:R-:W-:Y:S03]  /*2dc0*/  UIMAD UR17, UR24, UR7, UR17 ;  /* 0x00000007181172a4 */ /* 0x000fe6000f8e0211 */
[----:B------:R-:W5:Y:S01]  /*2dd0*/  LDL R122, [R1+0x58] ;  /* 0x00005800017a7983 */ /* 0x000f620000100800 */
[----:B------:R-:W-:Y:S03]  /*2de0*/  UIADD3 UR17, UR27, UR17, URZ ;  /* 0x000000111b117290 */ /* 0x000fe6000fffe03f */
[----:B------:R-:W5:Y:S01]  /*2df0*/  LDL.64 R120, [R1+0x8] ;  /* 0x0000080001787983 */ /* 0x000f620000100a00 */
[----:B--2---:R-:W-:Y:S02]  /*2e00*/  @!P4 IADD3 R0, P0, R68, R246, RZ ;  /* 0x000000f64400c210 */ /* 0x004fe40007f1e0ff */
[----:B---3--:R-:W-:Y:S02]  /*2e10*/  IADD3 R72, -R248, UR22, RZ ;  /* 0x00000016f8487c10 */ /* 0x008fe4000fffe1ff */
[----:B------:R-:W-:Y:S02]  /*2e20*/  @!P4 LEA R74, P1, R0, c[0x0][0x258], 0x2 ;  /* 0x00009600004aca11 */ /* 0x000fe400078210ff */
[----:B----4-:R-:W-:Y:S02]  /*2e30*/  @!P4 LEA.HI.X.SX32 R70, R68, R242, 0x1, P0 ;  /* 0x000000f24446c211 */ /* 0x010fe400000f0eff */
[----:B------:R-:W-:Y:S02]  /*2e40*/  ISETP.LT.OR P2, PT, R72, 0x1, P6 ;  /* 0x000000014800780c */ /* 0x000fe40003741670 */
[----:B-----5:R-:W-:Y:S01]  /*2e50*/  LEA R68, P0, R69, R244, 0x7 ;  /* 0x000000f445447211 */ /* 0x020fe200078038ff */
[----:B------:R-:W-:Y:S01]  /*2e60*/  IMAD.U32 R69, RZ, RZ, UR17 ;  /* 0x00000011ff457e24 */ /* 0x000fe2000f8e00ff */
[----:B------:R-:W-:Y:S01]  /*2e70*/  @!P4 LEA.HI.X R75, R0, c[0x0][0x25c], R70, 0x2, P1 ;  /* 0x00009700004bca11 */ /* 0x000fe200008f1446 */
[----:B------:R-:W-:Y:S01]  /*2e80*/  IMAD.U32 R0, RZ, RZ, UR9 ;  /* 0x00000009ff007e24 */ /* 0x000fe2000f8e00ff */
[----:B------:R-:W-:Y:S02]  /*2e90*/  LEA R70, P1, R68, c[0x0][0x160], 0x1 ;  /* 0x0000580044467a11 */ /* 0x000fe400078208ff */
[----:B------:R-:W-:Y:S02]  /*2ea0*/  LEA.HI.X R69, R71, R123, R69, 0x7, P0 ;  /* 0x0000007b47457211 */ /* 0x000fe400000f3c45 */
[----:B------:R-:W-:Y:S01]  /*2eb0*/  ISETP.LT.OR P0, PT, R72, 0x21, P6 ;  /* 0x000000214800780c */ /* 0x000fe20003701670 */
[----:B------:R-:W-:Y:S01]  /*2ec0*/  IMAD R0, R0, 0x4000, R122 ;  /* 0x0000400000007824 */ /* 0x000fe200078e027a */
[----:B------:R-:W-:Y:S02]  /*2ed0*/  LEA.HI.X R71, R68, c[0x0][0x164], R69, 0x1, P1 ;  /* 0x0000590044477a11 */ /* 0x000fe400008f0c45 */
[----:B------:R-:W-:Y:S03]  /*2ee0*/  IADD3 R68, P1, R70, UR6, RZ ;  /* 0x0000000646447c10 */ /* 0x000fe6000ff3e0ff */
[----:B------:R-:W-:Y:S01]  /*2ef0*/  @!PT LDS RZ, [RZ] ;  /* 0x00000000fffff984 */ /* 0x000fe20000000800 */
[----:B------:R-:W-:Y:S01]  /*2f00*/  @!PT LDS RZ, [RZ] ;  /* 0x00000000fffff984 */ /* 0x000fe20000000800 */
[----:B------:R-:W-:Y:S01]  /*2f10*/  @!PT LDS RZ, [RZ] ;  /* 0x00000000fffff984 */ /* 0x000fe20000000800 */
[----:B------:R1:W-:Y:S01]  /*2f20*/  LDGSTS.E.BYPASS.LTC128B.128 [R0], [R70.64], !P2 ;  /* 0x0000000046007fae */ /* 0x0003e2000d101d52 */
[----:B------:R-:W-:Y:S02]  /*2f30*/  IADD3.X R69, R71, UR23, RZ, P1, !PT ;  /* 0x0000001747457c10 */ /* 0x000fe40008ffe4ff */
[C---:B------:R-:W-:Y:S02]  /*2f40*/  ISETP.LT.OR P2, PT, R72.reuse, 0x41, P6 ;  /* 0x000000414800780c */ /* 0x040fe40003741670 */
[----:B------:R-:W-:Y:S01]  /*2f50*/  ISETP.LT.OR P1, PT, R72, 0x61, P6 ;  /* 0x000000614800780c */ /* 0x000fe20003721670 */
[----:B------:R2:W-:Y:S01]  /*2f60*/  LDGSTS.E.BYPASS.LTC128B.128 [R0+0x1000], [R68.64], !P0 ;  /* 0x0100000044007fae */ /* 0x0005e2000c101d52 */
[----:B------:R-:W-:Y:S02]  /*2f70*/  IMAD.U32 R72, RZ, RZ, UR9 ;  /* 0x00000009ff487e24 */ /* 0x000fe4000f8e00ff */
[----:B-1----:R-:W-:Y:S04]  /*2f80*/  IMAD.SHL.U32 R71, R120, 0x4, RZ ;  /* 0x0000000478477824 */ /* 0x002fe800078e00ff */
[----:B------:R-:W-:Y:S01]  /*2f90*/  @!P4 IMAD R72, R72, 0x80, R71 ;  /* 0x000000804848c824 */ /* 0x000fe200078e0247 */
[----:B--2---:R-:W-:Y:S03]  /*2fa0*/  IADD3 R68, P0, R68, UR6, RZ ;  /* 0x0000000644447c10 */ /* 0x004fe6000ff1e0ff */
[----:B------:R-:W-:Y:S01]  /*2fb0*/  @!P4 IMAD.SHL.U32 R72, R72, 0x4, RZ ;  /* 0x000000044848c824 */ /* 0x000fe200078e00ff */
[----:B------:R-:W-:Y:S02]  /*2fc0*/  IADD3.X R69, R69, UR23, RZ, P0, !PT ;  /* 0x0000001745457c10 */ /* 0x000fe400087fe4ff */
[----:B------:R-:W-:Y:S03]  /*2fd0*/  IADD3 R70, P0, R68, UR6, RZ ;  /* 0x0000000644467c10 */ /* 0x000fe6000ff1e0ff */
[----:B------:R1:W-:Y:S01]  /*2fe0*/  LDGSTS.E.BYPASS.LTC128B.128 [R0+0x2000], [R68.64], !P2 ;  /* 0x0200000044007fae */ /* 0x0003e2000d101d52 */
[----:B------:R-:W-:Y:S05]  /*2ff0*/  IADD3.X R71, R69, UR23, RZ, P0, !PT ;  /* 0x0000001745477c10 */ /* 0x000fea00087fe4ff */
[----:B------:R1:W-:Y:S04]  /*3000*/  LDGSTS.E.BYPASS.LTC128B.128 [R0+0x3000], [R70.64], !P1 ;  /* 0x0300000046007fae */ /* 0x0003e8000c901d52 */
[----:B------:R1:W-:Y:S02]  /*3010*/  @!P4 LDGSTS.E.BYPASS.LTC128B.128 [R72+0x18080], [R74.64] ;  /* 0x180800004a48cfae */ /* 0x0003e4000b901d52 */
.L_x_1498:
[-C--:B-12-4-:R-:W-:Y:S01]  /*3020*/  HMMA.16816.F32 R68, R128, R80.reuse, RZ ;  /* 0x000000508044723c */ /* 0x096fe200000018ff */
[----:B------:R-:W2:Y:S01]  /*3030*/  LDL R242, [R1+0x40] ;  /* 0x0000400001f27983 */ /* 0x000ea20000100800 */
[----:B------:R-:W-:Y:S02]  /*3040*/  ULEA UR6, UR21, 0x1, 0x7 ;  /* 0x0000000115067891 */ /* 0x000fe4000f8e383f */
[----:B------:R-:W-:Y:S01]  /*3050*/  UIADD3 UR17, UR21, 0x2, URZ ;  /* 0x0000000215117890 */ /* 0x000fe2000fffe03f */
[----:B------:R-:W0:Y:S01]  /*3060*/  LDGDEPBAR ;  /* 0x00000000000079af */ /* 0x000e220000000000 */
[----:B------:R-:W-:Y:S02]  /*3070*/  UIADD3 UR6, UR6, UR10, -UR11 ;  /* 0x0000000a06067290 */ /* 0x000fe4000fffe80b */
[C---:B------:R-:W-:Y:S01]  /*3080*/  HMMA.16816.F32 R72, R124.reuse, R80, RZ ;  /* 0x000000507c48723c */ /* 0x040fe200000018ff */
[----:B------:R-:W-:Y:S03]  /*3090*/  UISETP.GE.AND UP0, UPT, UR17, UR12, UPT ;  /* 0x0000000c1100728c */ /* 0x000fe6000bf06270 */
[----:B------:R-:W-:Y:S04]  /*30a0*/  IMAD.U32 R0, RZ, RZ, UR6 ;  /* 0x00000006ff007e24 */ /* 0x000fe8000f8e00ff */
[-C--:B------:R-:W-:Y:S01]  /*30b0*/  HMMA.16816.F32 R76, R124, R82.reuse, RZ ;  /* 0x000000527c4c723c */ /* 0x080fe200000018ff */
[----:B------:R-:W-:Y:S07]  /*30c0*/  IADD3 R0, R243, -c[0x0][0x168], R0 ;  /* 0x80005a00f3007a10 */ /* 0x000fee0007ffe000 */
[C---:B------:R-:W-:Y:S08]  /*30d0*/  HMMA.16816.F32 R80, R128.reuse, R82, RZ ;  /* 0x000000528050723c */ /* 0x040ff000000018ff */
[-C--:B------:R-:W-:Y:S08]  /*30e0*/  HMMA.16816.F32 R84, R128, R96.reuse, RZ ;  /* 0x000000608054723c */ /* 0x080ff000000018ff */
        /* <DEDUP_REMOVED lines=8> */
[C---:B------:R-:W-:Y:S01]  /*3170*/  HMMA.16816.F32 R120, R124.reuse, R196, RZ ;  /* 0x000000c47c78723c */ /* 0x040fe200000018ff */
[----:B------:R-:W3:Y:S07]  /*3180*/  LDL R197, [R1] ;  /* 0x0000000001c57983 */ /* 0x000eee0000100800 */
[-C--:B------:R-:W-:Y:S08]  /*3190*/  HMMA.16816.F32 R124, R124, R198.reuse, RZ ;  /* 0x000000c67c7c723c */ /* 0x080ff000000018ff */
[----:B------:R-:W-:Y:S08]  /*31a0*/  HMMA.16816.F32 R128, R128, R198, RZ ;  /* 0x000000c68080723c */ /* 0x000ff000000018ff */
[-C--:B------:R-:W-:Y:S08]  /*31b0*/  HMMA.16816.F32 R68, R200, R204.reuse, R68 ;  /* 0x000000ccc844723c */ /* 0x080ff00000001844 */
[C---:B------:R-:W-:Y:S08]  /*31c0*/  HMMA.16816.F32 R72, R208.reuse, R204, R72 ;  /* 0x000000ccd048723c */ /* 0x040ff00000001848 */
[-C--:B------:R-:W-:Y:S08]  /*31d0*/  HMMA.16816.F32 R76, R208, R206.reuse, R76 ;  /* 0x000000ced04c723c */ /* 0x080ff0000000184c */
[C---:B------:R-:W-:Y:S01]  /*31e0*/  HMMA.16816.F32 R80, R200.reuse, R206, R80 ;  /* 0x000000cec850723c */ /* 0x040fe20000001850 */
[----:B------:R-:W-:Y:S07]  /*31f0*/  LDSM.16.M88.4 R204, [R226+0x4080] ;  /* 0x00408000e2cc783b */ /* 0x000fee0000000200 */
[-C--:B------:R-:W-:Y:S08]  /*3200*/  HMMA.16816.F32 R84, R200, R212.reuse, R84 ;  /* 0x000000d4c854723c */ /* 0x080ff00000001854 */
[C---:B------:R-:W-:Y:S07]  /*3210*/  HMMA.16816.F32 R88, R208.reuse, R212, R88 ;  /* 0x000000d4d058723c */ /* 0x040fee0000001858 */
[----:B------:R-:W-:Y:S01]  /*3220*/  IMAD.SHL.U32 R212, R232, 0x2, RZ ;  /* 0x00000002e8d47824 */ /* 0x000fe200078e00ff */
[-C--:B------:R-:W-:Y:S08]  /*3230*/  HMMA.16816.F32 R92, R208, R214.reuse, R92 ;  /* 0x000000d6d05c723c */ /* 0x080ff0000000185c */
[C---:B------:R-:W-:Y:S08]  /*3240*/  HMMA.16816.F32 R96, R200.reuse, R214, R96 ;  /* 0x000000d6c860723c */ /* 0x040ff00000001860 */
[-C--:B------:R-:W-:Y:S08]  /*3250*/  HMMA.16816.F32 R100, R200, R216.reuse, R100 ;  /* 0x000000d8c864723c */ /* 0x080ff00000001864 */
[C---:B------:R-:W-:Y:S08]  /*3260*/  HMMA.16816.F32 R104, R208.reuse, R216, R104 ;  /* 0x000000d8d068723c */ /* 0x040ff00000001868 */
[-C--:B------:R-:W-:Y:S08]  /*3270*/  HMMA.16816.F32 R108, R208, R218.reuse, R108 ;  /* 0x000000dad06c723c */ /* 0x080ff0000000186c */
[C---:B------:R-:W-:Y:S08]  /*3280*/  HMMA.16816.F32 R112, R200.reuse, R218, R112 ;  /* 0x000000dac870723c */ /* 0x040ff00000001870 */
[-C--:B------:R-:W-:Y:S08]  /*3290*/  HMMA.16816.F32 R116, R200, R220.reuse, R116 ;  /* 0x000000dcc874723c */ /* 0x080ff00000001874 */
[C---:B------:R-:W-:Y:S08]  /*32a0*/  HMMA.16816.F32 R120, R208.reuse, R220, R120 ;  /* 0x000000dcd078723c */ /* 0x040ff00000001878 */
[-C--:B------:R-:W-:Y:S08]  /*32b0*/  HMMA.16816.F32 R124, R208, R222.reuse, R124 ;  /* 0x000000ded07c723c */ /* 0x080ff0000000187c */
[----:B------:R-:W-:Y:S04]  /*32c0*/  HMMA.16816.F32 R128, R200, R222, R128 ;  /* 0x000000dec880723c */ /* 0x000fe80000001880 */
[----:B--2---:R-:W-:Y:S05]  /*32d0*/  IMAD.IADD R242, R0, 0x1, -R242 ;  /* 0x0000000100f27824 */ /* 0x004fea00078e0af2 */
[----:B---3--:R-:W-:Y:S04]  /*32e0*/  IMNMX R0, R197, R242, PT ;  /* 0x000000f2c5007217 */ /* 0x008fe80003800200 */
[----:B------:R-:W-:Y:S04]  /*32f0*/  ISETP.GT.AND P0, PT, R0, RZ, PT ;  /* 0x000000ff0000720c */ /* 0x000fe80003f04270 */
[----:B------:R-:W-:Y:S02]  /*3300*/  FSEL R4, R4, -INF , P0 ;  /* 0xff80000004047808 */ /* 0x000fe40000000000 */
[----:B------:R-:W-:Y:S03]  /*3310*/  ISETP.GT.AND P0, PT, R0, 0x1, PT ;  /* 0x000000010000780c */ /* 0x000fe60003f04270 */
[--C-:B------:R-:W-:Y:S04]  /*3320*/  FFMA.FTZ R4, R4, c[0x0][0x29c], -R3.reuse ;  /* 0x0000a70004047a23 */ /* 0x100fe80000010803 */
[----:B------:R1:W-:Y:S02]  /*3330*/  MUFU.EX2 R199, R4 ;  /* 0x0000000400c77308 */ /* 0x0003e40000000800 */
[----:B-1----:R-:W-:Y:S02]  /*3340*/  FSEL R4, R5, -INF , P0 ;  /* 0xff80000005047808 */ /* 0x002fe40000000000 */
[----:B------:R-:W-:Y:S03]  /*3350*/  ISETP.GT.AND P0, PT, R0, 0x10, PT ;  /* 0x000000100000780c */ /* 0x000fe60003f04270 */
[--C-:B------:R-:W-:Y:S04]  /*3360*/  FFMA.FTZ R4, R4, c[0x0][0x29c], -R3.reuse ;  /* 0x0000a70004047a23 */ /* 0x100fe80000010803 */
[----:B------:R1:W-:Y:S02]  /*3370*/  MUFU.EX2 R252, R4 ;  /* 0x0000000400fc7308 */ /* 0x0003e40000000800 */
[----:B-1----:R-:W-:Y:S02]  /*3380*/  FSEL R4, R16, -INF , P0 ;  /* 0xff80000010047808 */ /* 0x002fe40000000000 */
[----:B------:R-:W-:Y:S03]  /*3390*/  ISETP.GT.AND P0, PT, R0, 0x11, PT ;  /* 0x000000110000780c */ /* 0x000fe60003f04270 */
[--C-:B------:R-:W-:Y:S04]  /*33a0*/  FFMA.FTZ R4, R4, c[0x0][0x29c], -R3.reuse ;  /* 0x0000a70004047a23 */ /* 0x100fe80000010803 */
[----:B------:R1:W2:Y:S02]  /*33b0*/  MUFU.EX2 R198, R4 ;  /* 0x0000000400c67308 */ /* 0x0002a40000000800 */
[----:B-1----:R-:W-:Y:S02]  /*33c0*/  FSEL R4, R17, -INF , P0 ;  /* 0xff80000011047808 */ /* 0x002fe40000000000 */
[----:B------:R-:W-:Y:S03]  /*33d0*/  ISETP.GT.AND P0, PT, R0, 0x20, PT ;  /* 0x000000200000780c */ /* 0x000fe60003f04270 */
[--C-:B------:R-:W-:Y:S04]  /*33e0*/  FFMA.FTZ R4, R4, c[0x0][0x29c], -R3.reuse ;  /* 0x0000a70004047a23 */ /* 0x100fe80000010803 */
[----:B------:R1:W-:Y:S02]  /*33f0*/  MUFU.EX2 R251, R4 ;  /* 0x0000000400fb7308 */ /* 0x0003e40000000800 */
[----:B-1----:R-:W-:Y:S02]  /*3400*/  FSEL R4, R20, -INF , P0 ;  /* 0xff80000014047808 */ /* 0x002fe40000000000 */
[----:B------:R-:W-:Y:S03]  /*3410*/  ISETP.GT.AND P0, PT, R0, 0x21, PT ;  /* 0x000000210000780c */ /* 0x000fe60003f04270 */
[--C-:B------:R-:W-:Y:S04]  /*3420*/  FFMA.FTZ R4, R4, c[0x0][0x29c], -R3.reuse ;  /* 0x0000a70004047a23 */ /* 0x100fe80000010803 */
[----:B------:R1:W3:Y:S02]  /*3430*/  MUFU.EX2 R196, R4 ;  /* 0x0000000400c47308 */ /* 0x0002e40000000800 */
[----:B-1----:R-:W-:Y:S02]  /*3440*/  FSEL R4, R21, -INF , P0 ;  /* 0xff80000015047808 */ /* 0x002fe40000000000 */
[----:B------:R-:W-:Y:S03]  /*3450*/  ISETP.GT.AND P0, PT, R0, 0x30, PT ;  /* 0x000000300000780c */ /* 0x000fe60003f04270 */
[----:B------:R-:W-:Y:S04]  /*3460*/  FFMA.FTZ R4, R4, c[0x0][0x29c], -R3 ;  /* 0x0000a70004047a23 */ /* 0x000fe80000010803 */
[----:B------:R1:W-:Y:S02]  /*3470*/  MUFU.EX2 R250, R4 ;  /* 0x0000000400fa7308 */ /* 0x0003e40000000800 */
[----:B-1----:R-:W-:Y:S02]  /*3480*/  FSEL R4, R32, -INF , P0 ;  /* 0xff80000020047808 */ /* 0x002fe40000000000 */
[----:B------:R-:W-:Y:S02]  /*3490*/  ISETP.GT.AND P0, PT, R0, 0x31, PT ;  /* 0x000000310000780c */ /* 0x000fe40003f04270 */
[----:B------:R-:W-:Y:S01]  /*34a0*/  IADD3 R32, R212, R2, R229 ;  /* 0x00000002d4207210 */ /* 0x000fe20007ffe0e5 */
[--C-:B------:R-:W-:Y:S01]  /*34b0*/  FFMA.FTZ R4, R4, c[0x0][0x29c], -R3.reuse ;  /* 0x0000a70004047a23 */ /* 0x100fe20000010803 */
[----:B------:R-:W-:Y:S02]  /*34c0*/  FSEL R33, R33, -INF , P0 ;  /* 0xff80000021217808 */ /* 0x000fe40000000000 */
[----:B------:R-:W-:Y:S01]  /*34d0*/  ISETP.GT.AND P0, PT, R0, 0x40, PT ;  /* 0x000000400000780c */ /* 0x000fe20003f04270 */
[----:B------:R1:W-:Y:S02]  /*34e0*/  MUFU.EX2 R249, R4 ;  /* 0x0000000400f97308 */ /* 0x0003e40000000800 */
[--C-:B------:R-:W-:Y:S08]  /*34f0*/  FFMA.FTZ R5, R33, c[0x0][0x29c], -R3.reuse ;  /* 0x0000a70021057a23 */ /* 0x100ff00000010803 */
[----:B------:R-:W-:Y:S01]  /*3500*/  MUFU.EX2 R248, R5 ;  /* 0x0000000500f87308 */ /* 0x000fe20000000800 */
[----:B-1----:R-:W-:Y:S02]  /*3510*/  FSEL R4, R36, -INF , P0 ;  /* 0xff80000024047808 */ /* 0x002fe40000000000 */
[----:B------:R-:W-:Y:S02]  /*3520*/  ISETP.GT.AND P0, PT, R0, 0x41, PT ;  /* 0x000000410000780c */ /* 0x000fe40003f04270 */
[----:B------:R-:W-:Y:S01]  /*3530*/  IADD3 R36, R242, 0x8, RZ ;  /* 0x00000008f2247810 */ /* 0x000fe20007ffe0ff */
[--C-:B------:R-:W-:Y:S04]  /*3540*/  FFMA.FTZ R4, R4, c[0x0][0x29c], -R3.reuse ;  /* 0x0000a70004047a23 */ /* 0x100fe80000010803 */
[----:B------:R1:W-:Y:S02]  /*3550*/  MUFU.EX2 R247, R4 ;  /* 0x0000000400f77308 */ /* 0x0003e40000000800 */
[----:B-1----:R-:W-:Y:S02]  /*3560*/  FSEL R4, R37, -INF , P0 ;  /* 0xff80000025047808 */ /* 0x002fe40000000000 */
[----:B------:R-:W-:Y:S03]  /*3570*/  ISETP.GT.AND P0, PT, R0, 0x50, PT ;  /* 0x000000500000780c */ /* 0x000fe60003f04270 */
[--C-:B------:R-:W-:Y:S01]  /*3580*/  FFMA.FTZ R4, R4, c[0x0][0x29c], -R3.reuse ;  /* 0x0000a70004047a23 */ /* 0x100fe20000010803 */
[----:B------:R-:W-:Y:S02]  /*3590*/  FSEL R48, R48, -INF , P0 ;  /* 0xff80000030307808 */ /* 0x000fe40000000000 */
[----:B------:R-:W-:Y:S01]  /*35a0*/  ISETP.GT.AND P0, PT, R0, 0x51, PT ;  /* 0x000000510000780c */ /* 0x000fe20003f04270 */
[----:B------:R1:W-:Y:S02]  /*35b0*/  MUFU.EX2 R37, R4 ;  /* 0x0000000400257308 */ /* 0x0003e40000000800 */
[--C-:B------:R-:W-:Y:S08]  /*35c0*/  FFMA.FTZ R48, R48, c[0x0][0x29c], -R3.reuse ;  /* 0x0000a70030307a23 */ /* 0x100ff00000010803 */
[----:B------:R3:W-:Y:S01]  /*35d0*/  MUFU.EX2 R246, R48 ;  /* 0x0000003000f67308 */ /* 0x0007e20000000800 */
[----:B-1----:R-:W-:Y:S02]  /*35e0*/  FSEL R4, R49, -INF , P0 ;  /* 0xff80000031047808 */ /* 0x002fe40000000000 */
[----:B------:R-:W-:Y:S02]  /*35f0*/  ISETP.GT.AND P0, PT, R0, 0x60, PT ;  /* 0x000000600000780c */ /* 0x000fe40003f04270 */
[----:B--2---:R-:W-:Y:S01]  /*3600*/  MOV R49, R198 ;  /* 0x000000c600317202 */ /* 0x004fe20000000f00 */
[----:B------:R-:W-:Y:S04]  /*3610*/  FFMA.FTZ R4, R4, c[0x0][0x29c], -R3 ;  /* 0x0000a70004047a23 */ /* 0x000fe80000010803 */
[----:B------:R1:W-:Y:S01]  /*3620*/  MUFU.EX2 R245, R4 ;  /* 0x0000000400f57308 */ /* 0x0003e20000000800 */
[----:B---3--:R-:W-:Y:S01]  /*3630*/  IMAD.MOV.U32 R48, RZ, RZ, R196 ;  /* 0x000000ffff307224 */ /* 0x008fe200078e00c4 */
[----:B-1----:R-:W-:Y:S01]  /*3640*/  FSEL R4, R52, -INF , P0 ;  /* 0xff80000034047808 */ /* 0x002fe20000000000 */
[----:B------:R-:W-:Y:S01]  /*3650*/  IMAD.MOV.U32 R52, RZ, RZ, R199 ;  /* 0x000000ffff347224 */ /* 0x000fe200078e00c7 */
[----:B------:R-:W-:Y:S03]  /*3660*/  ISETP.GT.AND P0, PT, R0, 0x61, PT ;  /* 0x000000610000780c */ /* 0x000fe60003f04270 */
[--C-:B------:R-:W-:Y:S01]  /*3670*/  FFMA.FTZ R4, R4, c[0x0][0x29c], -R3.reuse ;  /* 0x0000a70004047a23 */ /* 0x100fe20000010803 */
[----:B------:R-:W-:Y:S01]  /*3680*/  FSEL R53, R53, -INF , P0 ;  /* 0xff80000035357808 */ /* 0x000fe20000000000 */
[----:B------:R-:W-:Y:S01]  /*3690*/  IMAD.MOV.U32 R223, RZ, RZ, R52 ;  /* 0x000000ffffdf7224 */ /* 0x000fe200078e0034 */
[----:B------:R-:W-:Y:S01]  /*36a0*/  ISETP.GT.AND P0, PT, R0, 0x70, PT ;  /* 0x000000700000780c */ /* 0x000fe20003f04270 */
[----:B------:R-:W-:Y:S02]  /*36b0*/  MUFU.EX2 R244, R4 ;  /* 0x0000000400f47308 */ /* 0x000fe40000000800 */
[--C-:B------:R-:W-:Y:S01]  /*36c0*/  FFMA.FTZ R53, R53, c[0x0][0x29c], -R3.reuse ;  /* 0x0000a70035357a23 */ /* 0x100fe20000010803 */
[----:B------:R-:W-:Y:S02]  /*36d0*/  FSEL R64, R64, -INF , P0 ;  /* 0xff80000040407808 */ /* 0x000fe40000000000 */
[----:B------:R-:W-:Y:S02]  /*36e0*/  ISETP.GT.AND P0, PT, R0, 0x71, PT ;  /* 0x000000710000780c */ /* 0x000fe40003f04270 */
[----:B------:R-:W-:Y:S01]  /*36f0*/  IADD3 R0, R2, R212, RZ ;  /* 0x000000d402007210 */ /* 0x000fe20007ffe0ff */
[--C-:B------:R-:W-:Y:S01]  /*3700*/  FFMA.FTZ R64, R64, c[0x0][0x29c], -R3.reuse ;  /* 0x0000a70040407a23 */ /* 0x100fe20000010803 */
[----:B------:R-:W-:Y:S01]  /*3710*/  FSEL R65, R65, -INF , P0 ;  /* 0xff80000041417808 */ /* 0x000fe20000000000 */
[----:B------:R1:W-:Y:S01]  /*3720*/  MUFU.EX2 R243, R53 ;  /* 0x0000003500f37308 */ /* 0x0003e20000000800 */
[----:B------:R-:W-:Y:S01]  /*3730*/  IADD3 R2, R242, 0x48, RZ ;  /* 0x00000048f2027810 */ /* 0x000fe20007ffe0ff */
[----:B------:R-:W-:Y:S02]  /*3740*/  LDSM.16.M88.4 R208, [R0+0x12080] ;  /* 0x0120800000d0783b */ /* 0x000fe40000000200 */
[----:B------:R-:W-:Y:S06]  /*3750*/  FFMA.FTZ R3, R65, c[0x0][0x29c], -R3 ;  /* 0x0000a70041037a23 */ /* 0x000fec0000010803 */
[----:B------:R2:W-:Y:S10]  /*3760*/  MUFU.EX2 R220, R3 ;  /* 0x0000000300dc7308 */ /* 0x0005f40000000800 */
[----:B------:R-:W-:Y:S01]  /*3770*/  MUFU.EX2 R221, R64 ;  /* 0x0000004000dd7308 */ /* 0x000fe20000000800 */
[----:B-1----:R-:W-:Y:S02]  /*3780*/  IMAD.MOV.U32 R53, RZ, RZ, R197 ;  /* 0x000000ffff357224 */ /* 0x002fe400078e00c5 */
[----:B------:R1:W3:Y:S03]  /*3790*/  LDSM.16.M88.4 R196, [R0+0x10080] ;  /* 0x0100800000c4783b */ /* 0x0002e60000000200 */
[C---:B------:R-:W-:Y:S02]  /*37a0*/  IMNMX R36, R53.reuse, R36, PT ;  /* 0x0000002435247217 */ /* 0x040fe40003800200 */
[C---:B------:R-:W-:Y:S02]  /*37b0*/  IMNMX R2, R53.reuse, R2, PT ;  /* 0x0000000235027217 */ /* 0x040fe40003800200 */
[----:B------:R-:W-:Y:S02]  /*37c0*/  ISETP.GT.AND P0, PT, R36, RZ, PT ;  /* 0x000000ff2400720c */ /* 0x000fe40003f04270 */
[----:B------:R-:W-:Y:S02]  /*37d0*/  ISETP.GT.AND P1, PT, R2, RZ, PT ;  /* 0x000000ff0200720c */ /* 0x000fe40003f24270 */
[----:B--2---:R-:W-:Y:S04]  /*37e0*/  IADD3 R3, R242, 0x40, RZ ;  /* 0x00000040f2037810 */ /* 0x004fe80007ffe0ff */
[----:B------:R-:W-:Y:S04]  /*37f0*/  IMNMX R3, R53, R3, PT ;  /* 0x0000000335037217 */ /* 0x000fe80003800200 */
[----:B------:R-:W-:Y:S02]  /*3800*/  ISETP.GT.AND P2, PT, R3, 0x21, PT ;  /* 0x000000210300780c */ /* 0x000fe40003f44270 */
[----:B-1----:R-:W-:Y:S02]  /*3810*/  FSEL R0, R6, -INF , P0 ;  /* 0xff80000006007808 */ /* 0x002fe40000000000 */
[----:B------:R-:W-:Y:S02]  /*3820*/  ISETP.GT.AND P0, PT, R36, 0x1, PT ;  /* 0x000000012400780c */ /* 0x000fe40003f04270 */
[----:B------:R-:W-:Y:S01]  /*3830*/  FSEL R25, R25, -INF , P2 ;  /* 0xff80000019197808 */ /* 0x000fe20001000000 */
[--C-:B------:R-:W-:Y:S01]  /*3840*/  FFMA.FTZ R0, R0, c[0x0][0x29c], -R234.reuse ;  /* 0x0000a70000007a23 */ /* 0x100fe200000108ea */
[----:B------:R-:W-:Y:S02]  /*3850*/  FSEL R7, R7, -INF , P0 ;  /* 0xff80000007077808 */ /* 0x000fe40000000000 */
[----:B------:R-:W-:Y:S01]  /*3860*/  ISETP.GT.AND P0, PT, R36, 0x10, PT ;  /* 0x000000102400780c */ /* 0x000fe20003f04270 */
[----:B------:R1:W-:Y:S01]  /*3870*/  MUFU.EX2 R219, R0 ;  /* 0x0000000000db7308 */ /* 0x0003e20000000800 */
[----:B------:R-:W-:Y:S01]  /*3880*/  ISETP.GT.AND P2, PT, R3, 0x30, PT ;  /* 0x000000300300780c */ /* 0x000fe20003f44270 */
[-C--:B---3--:R-:W-:Y:S08]  /*3890*/  HMMA.16816.F32 R68, R196, R204.reuse, R68 ;  /* 0x000000ccc444723c */ /* 0x088ff00000001844 */
[C---:B------:R-:W-:Y:S08]  /*38a0*/  HMMA.16816.F32 R72, R208.reuse, R204, R72 ;  /* 0x000000ccd048723c */ /* 0x040ff00000001848 */
[-C--:B------:R-:W-:Y:S04]  /*38b0*/  HMMA.16816.F32 R76, R208, R206.reuse, R76 ;  /* 0x000000ced04c723c */ /* 0x080fe8000000184c */
[--C-:B-1----:R-:W-:Y:S02]  /*38c0*/  FFMA.FTZ R0, R7, c[0x0][0x29c], -R234.reuse ;  /* 0x0000a70007007a23 */ /* 0x102fe400000108ea */
[----:B------:R-:W1:Y:S02]  /*38d0*/  LDSM.16.M88.4 R4, [R226+0x5080] ;  /* 0x00508000e204783b */ /* 0x000e640000000200 */
[C---:B------:R-:W-:Y:S01]  /*38e0*/  HMMA.16816.F32 R80, R196.reuse, R206, R80 ;  /* 0x000000cec450723c */ /* 0x040fe20000001850 */
[----:B------:R2:W-:Y:S03]  /*38f0*/  MUFU.EX2 R217, R0 ;  /* 0x0000000000d97308 */ /* 0x0005e60000000800 */
[----:B--2---:R-:W-:Y:S02]  /*3900*/  FSEL R0, R18, -INF , P0 ;  /* 0xff80000012007808 */ /* 0x004fe40000000000 */
[----:B------:R-:W-:Y:S03]  /*3910*/  ISETP.GT.AND P0, PT, R36, 0x11, PT ;  /* 0x000000112400780c */ /* 0x000fe60003f04270 */
[--C-:B------:R-:W-:Y:S04]  /*3920*/  FFMA.FTZ R0, R0, c[0x0][0x29c], -R234.reuse ;  /* 0x0000a70000007a23 */ /* 0x100fe800000108ea */
[----:B------:R2:W-:Y:S01]  /*3930*/  MUFU.EX2 R218, R0 ;  /* 0x0000000000da7308 */ /* 0x0005e20000000800 */
[-C--:B-1----:R-:W-:Y:S08]  /*3940*/  HMMA.16816.F32 R84, R196, R4.reuse, R84 ;  /* 0x00000004c454723c */ /* 0x082ff00000001854 */
[C---:B------:R-:W-:Y:S08]  /*3950*/  HMMA.16816.F32 R88, R208.reuse, R4, R88 ;  /* 0x00000004d058723c */ /* 0x040ff00000001858 */
[-C--:B------:R-:W-:Y:S04]  /*3960*/  HMMA.16816.F32 R92, R208, R6.reuse, R92 ;  /* 0x00000006d05c723c */ /* 0x080fe8000000185c */
[----:B--2---:R-:W-:Y:S02]  /*3970*/  FSEL R0, R19, -INF , P0 ;  /* 0xff80000013007808 */ /* 0x004fe40000000000 */
[----:B------:R-:W-:Y:S01]  /*3980*/  ISETP.GT.AND P0, PT, R36, 0x20, PT ;  /* 0x000000202400780c */ /* 0x000fe20003f04270 */
[----:B------:R-:W1:Y:S01]  /*3990*/  LDSM.16.M88.4 R16, [R226+0x6080] ;  /* 0x00608000e210783b */ /* 0x000e620000000200 */
[C---:B------:R-:W-:Y:S04]  /*39a0*/  HMMA.16816.F32 R96, R196.reuse, R6, R96 ;  /* 0x00000006c460723c */ /* 0x040fe80000001860 */
[--C-:B------:R-:W-:Y:S01]  /*39b0*/  FFMA.FTZ R0, R0, c[0x0][0x29c], -R234.reuse ;  /* 0x0000a70000007a23 */ /* 0x100fe200000108ea */
[----:B------:R-:W-:Y:S02]  /*39c0*/  FSEL R22, R22, -INF , P0 ;  /* 0xff80000016167808 */ /* 0x000fe40000000000 */
[----:B------:R-:W-:Y:S01]  /*39d0*/  ISETP.GT.AND P0, PT, R36, 0x21, PT ;  /* 0x000000212400780c */ /* 0x000fe20003f04270 */
[----:B------:R2:W-:Y:S01]  /*39e0*/  MUFU.EX2 R216, R0 ;  /* 0x0000000000d87308 */ /* 0x0005e20000000800 */
[----:B------:R-:W-:Y:S03]  /*39f0*/  LDSM.16.M88.4 R4, [R32+0x10080] ;  /* 0x010080002004783b */ /* 0x000fe60000000200 */
[--C-:B------:R-:W-:Y:S06]  /*3a00*/  FFMA.FTZ R22, R22, c[0x0][0x29c], -R234.reuse ;  /* 0x0000a70016167a23 */ /* 0x100fec00000108ea */
[----:B------:R3:W-:Y:S01]  /*3a10*/  MUFU.EX2 R215, R22 ;  /* 0x0000001600d77308 */ /* 0x0007e20000000800 */
[----:B--2---:R-:W-:Y:S02]  /*3a20*/  FSEL R0, R23, -INF , P0 ;  /* 0xff80000017007808 */ /* 0x004fe40000000000 */
[----:B------:R-:W-:Y:S03]  /*3a30*/  ISETP.GT.AND P0, PT, R36, 0x30, PT ;  /* 0x000000302400780c */ /* 0x000fe60003f04270 */
[--C-:B------:R-:W-:Y:S01]  /*3a40*/  FFMA.FTZ R0, R0, c[0x0][0x29c], -R234.reuse ;  /* 0x0000a70000007a23 */ /* 0x100fe200000108ea */
[----:B------:R-:W-:Y:S01]  /*3a50*/  FSEL R34, R34, -INF , P0 ;  /* 0xff80000022227808 */ /* 0x000fe20000000000 */
[-C--:B-1----:R-:W-:Y:S02]  /*3a60*/  HMMA.16816.F32 R100, R196, R16.reuse, R100 ;  /* 0x00000010c464723c */ /* 0x082fe40000001864 */
[----:B------:R1:W-:Y:S01]  /*3a70*/  MUFU.EX2 R214, R0 ;  /* 0x0000000000d67308 */ /* 0x0003e20000000800 */
[----:B------:R-:W-:Y:S01]  /*3a80*/  ISETP.GT.AND P0, PT, R36, 0x31, PT ;  /* 0x000000312400780c */ /* 0x000fe20003f04270 */
[----:B---3--:R-:W2:Y:S01]  /*3a90*/  LDSM.16.M88.4 R20, [R226+0x7080] ;  /* 0x00708000e214783b */ /* 0x008ea20000000200 */
[--C-:B------:R-:W-:Y:S03]  /*3aa0*/  FFMA.FTZ R34, R34, c[0x0][0x29c], -R234.reuse ;  /* 0x0000a70022227a23 */ /* 0x100fe600000108ea */
[C---:B------:R-:W-:Y:S04]  /*3ab0*/  HMMA.16816.F32 R104, R208.reuse, R16, R104 ;  /* 0x00000010d068723c */ /* 0x040fe80000001868 */
[----:B------:R3:W-:Y:S04]  /*3ac0*/  MUFU.EX2 R213, R34 ;  /* 0x0000002200d57308 */ /* 0x0007e80000000800 */
[-C--:B------:R-:W-:Y:S08]  /*3ad0*/  HMMA.16816.F32 R108, R208, R18.reuse, R108 ;  /* 0x00000012d06c723c */ /* 0x080ff0000000186c */
[C---:B------:R-:W-:Y:S01]  /*3ae0*/  HMMA.16816.F32 R112, R196.reuse, R18, R112 ;  /* 0x00000012c470723c */ /* 0x040fe20000001870 */
[----:B------:R-:W4:Y:S03]  /*3af0*/  LDSM.16.M88.4 R16, [R227+0x4080] ;  /* 0x00408000e310783b */ /* 0x000f260000000200 */
[----:B-1----:R-:W-:Y:S02]  /*3b00*/  FSEL R0, R35, -INF , P0 ;  /* 0xff80000023007808 */ /* 0x002fe40000000000 */
[----:B------:R-:W-:Y:S03]  /*3b10*/  ISETP.GT.AND P0, PT, R36, 0x40, PT ;  /* 0x000000402400780c */ /* 0x000fe60003f04270 */
[--C-:B------:R-:W-:Y:S03]  /*3b20*/  FFMA.FTZ R0, R0, c[0x0][0x29c], -R234.reuse ;  /* 0x0000a70000007a23 */ /* 0x100fe600000108ea */
[----:B------:R-:W-:Y:S01]  /*3b30*/  FSEL R38, R38, -INF , P0 ;  /* 0xff80000026267808 */ /* 0x000fe20000000000 */
[----:B------:R1:W-:Y:S01]  /*3b40*/  MUFU.EX2 R207, R0 ;  /* 0x0000000000cf7308 */ /* 0x0003e20000000800 */
[----:B------:R-:W-:Y:S01]  /*3b50*/  ISETP.GT.AND P0, PT, R36, 0x41, PT ;  /* 0x000000412400780c */ /* 0x000fe20003f04270 */
[----:B---3--:R-:W3:Y:S02]  /*3b60*/  LDSM.16.M88.4 R32, [R32+0x12080] ;  /* 0x012080002020783b */ /* 0x008ee40000000200 */
[--C-:B------:R-:W-:Y:S01]  /*3b70*/  FFMA.FTZ R38, R38, c[0x0][0x29c], -R234.reuse ;  /* 0x0000a70026267a23 */ /* 0x100fe200000108ea */
[-C--:B--2---:R-:W-:Y:S05]  /*3b80*/  HMMA.16816.F32 R116, R196, R20.reuse, R116 ;  /* 0x00000014c474723c */ /* 0x084fea0000001874 */
[----:B------:R-:W-:Y:S03]  /*3b90*/  MUFU.EX2 R206, R38 ;  /* 0x0000002600ce7308 */ /* 0x000fe60000000800 */
[C---:B------:R-:W-:Y:S08]  /*3ba0*/  HMMA.16816.F32 R120, R208.reuse, R20, R120 ;  /* 0x00000014d078723c */ /* 0x040ff00000001878 */
[-C--:B------:R-:W-:Y:S04]  /*3bb0*/  HMMA.16816.F32 R124, R208, R22.reuse, R124 ;  /* 0x00000016d07c723c */ /* 0x080fe8000000187c */
[----:B-1----:R-:W-:Y:S02]  /*3bc0*/  FSEL R0, R39, -INF , P0 ;  /* 0xff80000027007808 */ /* 0x002fe40000000000 */
[----:B------:R-:W-:Y:S02]  /*3bd0*/  ISETP.GT.AND P0, PT, R36, 0x50, PT ;  /* 0x000000502400780c */ /* 0x000fe40003f04270 */
[----:B------:R-:W-:Y:S01]  /*3be0*/  HMMA.16816.F32 R128, R196, R22, R128 ;  /* 0x00000016c480723c */ /* 0x000fe20000001880 */
[----:B------:R-:W1:Y:S03]  /*3bf0*/  LDSM.16.M88.4 R20, [R227+0x5080] ;  /* 0x00508000e314783b */ /* 0x000e660000000200 */
[--C-:B------:R-:W-:Y:S04]  /*3c00*/  FFMA.FTZ R0, R0, c[0x0][0x29c], -R234.reuse ;  /* 0x0000a70000007a23 */ /* 0x100fe800000108ea */
[-C--:B----4-:R-:W-:Y:S01]  /*3c10*/  HMMA.16816.F32 R68, R4, R16.reuse, R68 ;  /* 0x000000100444723c */ /* 0x090fe20000001844 */
[----:B------:R2:W4:Y:S07]  /*3c20*/  MUFU.EX2 R205, R0 ;  /* 0x0000000000cd7308 */ /* 0x00052e0000000800 */
[C---:B---3--:R-:W-:Y:S08]  /*3c30*/  HMMA.16816.F32 R72, R32.reuse, R16, R72 ;  /* 0x000000102048723c */ /* 0x048ff00000001848 */
[-C--:B------:R-:W-:Y:S08]  /*3c40*/  HMMA.16816.F32 R76, R32, R18.reuse, R76 ;  /* 0x00000012204c723c */ /* 0x080ff0000000184c */
[C---:B------:R-:W-:Y:S01]  /*3c50*/  HMMA.16816.F32 R80, R4.reuse, R18, R80 ;  /* 0x000000120450723c */ /* 0x040fe20000001850 */
[----:B------:R-:W3:Y:S03]  /*3c60*/  LDSM.16.M88.4 R16, [R227+0x6080] ;  /* 0x00608000e310783b */ /* 0x000ee60000000200 */
[----:B--2---:R-:W-:Y:S02]  /*3c70*/  FSEL R0, R50, -INF , P0 ;  /* 0xff80000032007808 */ /* 0x004fe40000000000 */
[----:B------:R-:W-:Y:S03]  /*3c80*/  ISETP.GT.AND P0, PT, R36, 0x51, PT ;  /* 0x000000512400780c */ /* 0x000fe60003f04270 */
[--C-:B------:R-:W-:Y:S01]  /*3c90*/  FFMA.FTZ R0, R0, c[0x0][0x29c], -R234.reuse ;  /* 0x0000a70000007a23 */ /* 0x100fe200000108ea */
[-C--:B-1----:R-:W-:Y:S03]  /*3ca0*/  HMMA.16816.F32 R84, R4, R20.reuse, R84 ;  /* 0x000000140454723c */ /* 0x082fe60000001854 */
[----:B------:R1:W-:Y:S01]  /*3cb0*/  MUFU.EX2 R204, R0 ;  /* 0x0000000000cc7308 */ /* 0x0003e20000000800 */
[----:B------:R-:W-:Y:S02]  /*3cc0*/  FSEL R51, R51, -INF , P0 ;  /* 0xff80000033337808 */ /* 0x000fe40000000000 */
[----:B------:R-:W-:Y:S02]  /*3cd0*/  ISETP.GT.AND P0, PT, R36, 0x60, PT ;  /* 0x000000602400780c */ /* 0x000fe40003f04270 */
[C---:B------:R-:W-:Y:S04]  /*3ce0*/  HMMA.16816.F32 R88, R32.reuse, R20, R88 ;  /* 0x000000142058723c */ /* 0x040fe80000001858 */
[----:B------:R-:W-:Y:S01]  /*3cf0*/  FSEL R54, R54, -INF , P0 ;  /* 0xff80000036367808 */ /* 0x000fe20000000000 */
[--C-:B------:R-:W-:Y:S01]  /*3d00*/  FFMA.FTZ R51, R51, c[0x0][0x29c], -R234.reuse ;  /* 0x0000a70033337a23 */ /* 0x100fe200000108ea */
[----:B------:R-:W-:Y:S02]  /*3d10*/  ISETP.GT.AND P0, PT, R36, 0x61, PT ;  /* 0x000000612400780c */ /* 0x000fe40003f04270 */
[-C--:B------:R-:W-:Y:S01]  /*3d20*/  HMMA.16816.F32 R92, R32, R22.reuse, R92 ;  /* 0x00000016205c723c */ /* 0x080fe2000000185c */
[----:B------:R-:W2:Y:S03]  /*3d30*/  MUFU.EX2 R203, R51 ;  /* 0x0000003300cb7308 */ /* 0x000ea60000000800 */
[--C-:B------:R-:W-:Y:S04]  /*3d40*/  FFMA.FTZ R54, R54, c[0x0][0x29c], -R234.reuse ;  /* 0x0000a70036367a23 */ /* 0x100fe800000108ea */
[C---:B------:R-:W-:Y:S03]  /*3d50*/  HMMA.16816.F32 R96, R4.reuse, R22, R96 ;  /* 0x000000160460723c */ /* 0x040fe60000001860 */
[----:B------:R-:W-:Y:S01]  /*3d60*/  MUFU.EX2 R201, R54 ;  /* 0x0000003600c97308 */ /* 0x000fe20000000800 */
[----:B-1----:R-:W-:Y:S02]  /*3d70*/  FSEL R0, R55, -INF , P0 ;  /* 0xff80000037007808 */ /* 0x002fe40000000000 */
[----:B------:R-:W-:Y:S02]  /*3d80*/  ISETP.GT.AND P0, PT, R36, 0x70, PT ;  /* 0x000000702400780c */ /* 0x000fe40003f04270 */
[-C--:B---3--:R-:W-:Y:S04]  /*3d90*/  HMMA.16816.F32 R100, R4, R16.reuse, R100 ;  /* 0x000000100464723c */ /* 0x088fe80000001864 */
[--C-:B------:R-:W-:Y:S01]  /*3da0*/  FFMA.FTZ R0, R0, c[0x0][0x29c], -R234.reuse ;  /* 0x0000a70000007a23 */ /* 0x100fe200000108ea */
[----:B----4-:R-:W-:Y:S03]  /*3db0*/  F2FP.PACK_AB R23, R205, R206 ;  /* 0x000000cecd17723e */ /* 0x010fe600000000ff */
[----:B------:R1:W-:Y:S01]  /*3dc0*/  MUFU.EX2 R200, R0 ;  /* 0x0000000000c87308 */ /* 0x0003e20000000800 */
[C---:B------:R-:W-:Y:S08]  /*3dd0*/  HMMA.16816.F32 R104, R32.reuse, R16, R104 ;  /* 0x000000102068723c */ /* 0x040ff00000001868 */
[-C--:B------:R-:W-:Y:S08]  /*3de0*/  HMMA.16816.F32 R108, R32, R18.reuse, R108 ;  /* 0x00000012206c723c */ /* 0x080ff0000000186c */
[C---:B------:R-:W-:Y:S04]  /*3df0*/  HMMA.16816.F32 R112, R4.reuse, R18, R112 ;  /* 0x000000120470723c */ /* 0x040fe80000001870 */
[----:B-1----:R-:W-:Y:S02]  /*3e00*/  FSEL R0, R66, -INF , P0 ;  /* 0xff80000042007808 */ /* 0x002fe40000000000 */
[----:B------:R-:W-:Y:S03]  /*3e10*/  ISETP.GT.AND P0, PT, R36, 0x71, PT ;  /* 0x000000712400780c */ /* 0x000fe60003f04270 */
[--C-:B------:R-:W-:Y:S03]  /*3e20*/  FFMA.FTZ R0, R0, c[0x0][0x29c], -R234.reuse ;  /* 0x0000a70000007a23 */ /* 0x100fe600000108ea */
[----:B------:R-:W-:Y:S02]  /*3e30*/  FSEL R67, R67, -INF , P0 ;  /* 0xff80000043437808 */ /* 0x000fe40000000000 */
[----:B------:R-:W-:Y:S01]  /*3e40*/  ISETP.GT.AND P0, PT, R3, RZ, PT ;  /* 0x000000ff0300720c */ /* 0x000fe20003f04270 */
[----:B------:R1:W-:Y:S01]  /*3e50*/  MUFU.EX2 R202, R0 ;  /* 0x0000000000ca7308 */ /* 0x0003e20000000800 */
[----:B------:R-:W-:Y:S01]  /*3e60*/  FSEL R36, R10, -INF , P1 ;  /* 0xff8000000a247808 */ /* 0x000fe20000800000 */
[----:B------:R-:W-:Y:S01]  /*3e70*/  FFMA.FTZ R234, R67, c[0x0][0x29c], -R234 ;  /* 0x0000a70043ea7a23 */ /* 0x000fe200000108ea */
[----:B------:R-:W-:Y:S04]  /*3e80*/  ISETP.GT.AND P1, PT, R2, 0x10, PT ;  /* 0x000000100200780c */ /* 0x000fe80003f24270 */
[----:B------:R-:W-:Y:S02]  /*3e90*/  FSEL R14, R14, -INF , P1 ;  /* 0xff8000000e0e7808 */ /* 0x000fe40000800000 */
[----:B------:R-:W-:Y:S01]  /*3ea0*/  ISETP.GT.AND P1, PT, R2, 0x20, PT ;  /* 0x000000200200780c */ /* 0x000fe20003f24270 */
[----:B------:R-:W-:Y:S03]  /*3eb0*/  MUFU.EX2 R234, R234 ;  /* 0x000000ea00ea7308 */ /* 0x000fe60000000800 */
[----:B------:R-:W-:Y:S02]  /*3ec0*/  FSEL R26, R26, -INF , P1 ;  /* 0xff8000001a1a7808 */ /* 0x000fe40000800000 */
[----:B------:R-:W-:Y:S03]  /*3ed0*/  ISETP.GT.AND P1, PT, R2, 0x31, PT ;  /* 0x000000310200780c */ /* 0x000fe60003f24270 */
[--C-:B------:R-:W-:Y:S01]  /*3ee0*/  FFMA.FTZ R38, R26, c[0x0][0x29c], -R236.reuse ;  /* 0x0000a7001a267a23 */ /* 0x100fe200000108ec */
[----:B------:R-:W-:Y:S02]  /*3ef0*/  FSEL R31, R31, -INF , P1 ;  /* 0xff8000001f1f7808 */ /* 0x000fe40000800000 */
[----:B------:R-:W-:Y:S02]  /*3f00*/  ISETP.GT.AND P1, PT, R2, 0x40, PT ;  /* 0x000000400200780c */ /* 0x000fe40003f24270 */
[----:B------:R-:W-:Y:S01]  /*3f10*/  F2FP.PACK_AB R26, R214, R215 ;  /* 0x000000d7d61a723e */ /* 0x000fe200000000ff */
[----:B------:R-:W-:Y:S01]  /*3f20*/  MUFU.EX2 R38, R38 ;  /* 0x0000002600267308 */ /* 0x000fe20000000800 */
[----:B-1----:R-:W-:Y:S02]  /*3f30*/  FSEL R0, R8, -INF , P0 ;  /* 0xff80000008007808 */ /* 0x002fe40000000000 */
[----:B------:R-:W-:Y:S03]  /*3f40*/  ISETP.GT.AND P0, PT, R3, 0x1, PT ;  /* 0x000000010300780c */ /* 0x000fe60003f04270 */
[--C-:B------:R-:W-:Y:S01]  /*3f50*/  FFMA.FTZ R0, R0, c[0x0][0x29c], -R235.reuse ;  /* 0x0000a70000007a23 */ /* 0x100fe200000108eb */
[----:B------:R-:W-:Y:S02]  /*3f60*/  FSEL R9, R9, -INF , P0 ;  /* 0xff80000009097808 */ /* 0x000fe40000000000 */
[----:B------:R-:W-:Y:S01]  /*3f70*/  ISETP.GT.AND P0, PT, R3, 0x10, PT ;  /* 0x000000100300780c */ /* 0x000fe20003f04270 */
[----:B------:R1:W-:Y:S02]  /*3f80*/  MUFU.EX2 R66, R0 ;  /* 0x0000000000427308 */ /* 0x0003e40000000800 */
[--C-:B------:R-:W-:Y:S08]  /*3f90*/  FFMA.FTZ R9, R9, c[0x0][0x29c], -R235.reuse ;  /* 0x0000a70009097a23 */ /* 0x100ff000000108eb */
        /* <DEDUP_REMOVED lines=8> */
[----:B------:R3:W4:Y:S01]  /*4020*/  MUFU.EX2 R55, R13 ;  /* 0x0000000d00377308 */ /* 0x0007220000000800 */
[----:B-1----:R-:W-:Y:S02]  /*4030*/  FSEL R0, R24, -INF , P0 ;  /* 0xff80000018007808 */ /* 0x002fe40000000000 */
[----:B------:R-:W-:Y:S03]  /*4040*/  ISETP.GT.AND P0, PT, R2, 0x1, PT ;  /* 0x000000010200780c */ /* 0x000fe60003f04270 */
[--C-:B------:R-:W-:Y:S01]  /*4050*/  FFMA.FTZ R0, R0, c[0x0][0x29c], -R235.reuse ;  /* 0x0000a70000007a23 */ /* 0x100fe200000108eb */
[----:B------:R-:W-:Y:S02]  /*4060*/  FSEL R24, R11, -INF , P0 ;  /* 0xff8000000b187808 */ /* 0x000fe40000000000 */
[----:B------:R-:W1:Y:S01]  /*4070*/  LDSM.16.M88.4 R8, [R227+0x7080] ;  /* 0x00708000e308783b */ /* 0x000e620000000200 */
[----:B------:R4:W-:Y:S01]  /*4080*/  MUFU.EX2 R54, R0 ;  /* 0x0000000000367308 */ /* 0x0009e20000000800 */
[----:B------:R-:W-:Y:S02]  /*4090*/  ISETP.GT.AND P0, PT, R2, 0x11, PT ;  /* 0x000000110200780c */ /* 0x000fe40003f04270 */
[----:B---3--:R-:W-:Y:S01]  /*40a0*/  FSEL R13, R42, -INF , P1 ;  /* 0xff8000002a0d7808 */ /* 0x008fe20000800000 */
[--C-:B------:R-:W-:Y:S01]  /*40b0*/  FFMA.FTZ R42, R14, c[0x0][0x29c], -R236.reuse ;  /* 0x0000a7000e2a7a23 */ /* 0x100fe200000108ec */
[----:B------:R-:W-:Y:S02]  /*40c0*/  FSEL R15, R15, -INF , P0 ;  /* 0xff8000000f0f7808 */ /* 0x000fe40000000000 */
[C---:B------:R-:W-:Y:S02]  /*40d0*/  ISETP.GT.AND P0, PT, R2.reuse, 0x21, PT ;  /* 0x000000210200780c */ /* 0x040fe40003f04270 */
[----:B------:R-:W-:Y:S01]  /*40e0*/  ISETP.GT.AND P1, PT, R2, 0x50, PT ;  /* 0x000000500200780c */ /* 0x000fe20003f24270 */
[--C-:B------:R-:W-:Y:S01]  /*40f0*/  FFMA.FTZ R39, R15, c[0x0][0x29c], -R236.reuse ;  /* 0x0000a7000f277a23 */ /* 0x100fe200000108ec */
[----:B------:R-:W-:Y:S01]  /*4100*/  FSEL R27, R27, -INF , P0 ;  /* 0xff8000001b1b7808 */ /* 0x000fe20000000000 */
[----:B------:R-:W-:Y:S01]  /*4110*/  MUFU.EX2 R42, R42 ;  /* 0x0000002a002a7308 */ /* 0x000fe20000000800 */
[C---:B------:R-:W-:Y:S02]  /*4120*/  ISETP.GT.AND P0, PT, R3.reuse, 0x40, PT ;  /* 0x000000400300780c */ /* 0x040fe40003f04270 */
[----:B------:R-:W-:Y:S02]  /*4130*/  FSEL R46, R46, -INF , P1 ;  /* 0xff8000002e2e7808 */ /* 0x000fe40000800000 */
[----:B------:R-:W-:Y:S02]  /*4140*/  ISETP.GT.AND P1, PT, R3, 0x60, PT ;  /* 0x000000600300780c */ /* 0x000fe40003f24270 */
[----:B--2---:R-:W-:Y:S01]  /*4150*/  F2FP.PACK_AB R15, R203, R204 ;  /* 0x000000cccb0f723e */ /* 0x004fe200000000ff */
[--C-:B------:R-:W-:Y:S01]  /*4160*/  FFMA.FTZ R22, R46, c[0x0][0x29c], -R236.reuse ;  /* 0x0000a7002e167a23 */ /* 0x100fe200000108ec */
[----:B------:R-:W-:Y:S01]  /*4170*/  FSEL R56, R56, -INF , P1 ;  /* 0xff80000038387808 */ /* 0x000fe20000800000 */
[----:B------:R-:W-:Y:S01]  /*4180*/  MUFU.EX2 R39, R39 ;  /* 0x0000002700277308 */ /* 0x000fe20000000800 */
[C---:B------:R-:W-:Y:S01]  /*4190*/  ISETP.GT.AND P1, PT, R2.reuse, 0x61, PT ;  /* 0x000000610200780c */ /* 0x040fe20003f24270 */
[--C-:B----4-:R-:W-:Y:S03]  /*41a0*/  FFMA.FTZ R0, R25, c[0x0][0x29c], -R235.reuse ;  /* 0x0000a70019007a23 */ /* 0x110fe600000108eb */
[----:B------:R-:W-:Y:S02]  /*41b0*/  FSEL R59, R59, -INF , P1 ;  /* 0xff8000003b3b7808 */ /* 0x000fe40000800000 */
[----:B------:R-:W-:Y:S03]  /*41c0*/  ISETP.GT.AND P1, PT, R2, 0x70, PT ;  /* 0x000000700200780c */ /* 0x000fe60003f24270 */
[----:B------:R2:W3:Y:S01]  /*41d0*/  MUFU.EX2 R53, R0 ;  /* 0x0000000000357308 */ /* 0x0004e20000000800 */
[--C-:B------:R-:W-:Y:S01]  /*41e0*/  FFMA.FTZ R59, R59, c[0x0][0x29c], -R236.reuse ;  /* 0x0000a7003b3b7a23 */ /* 0x100fe200000108ec */
[----:B------:R-:W-:Y:S01]  /*41f0*/  FSEL R62, R62, -INF , P1 ;  /* 0xff8000003e3e7808 */ /* 0x000fe20000800000 */
[-C--:B-1----:R-:W-:Y:S07]  /*4200*/  HMMA.16816.F32 R116, R4, R8.reuse, R116 ;  /* 0x000000080474723c */ /* 0x082fee0000001874 */
[----:B------:R-:W-:Y:S01]  /*4210*/  MUFU.EX2 R22, R22 ;  /* 0x0000001600167308 */ /* 0x000fe20000000800 */
[--C-:B------:R-:W-:Y:S01]  /*4220*/  FFMA.FTZ R62, R62, c[0x0][0x29c], -R236.reuse ;  /* 0x0000a7003e3e7a23 */ /* 0x100fe200000108ec */
[C---:B------:R-:W-:Y:S07]  /*4230*/  HMMA.16816.F32 R120, R32.reuse, R8, R120 ;  /* 0x000000082078723c */ /* 0x040fee0000001878 */
[--C-:B------:R-:W-:Y:S01]  /*4240*/  FFMA.FTZ R9, R36, c[0x0][0x29c], -R236.reuse ;  /* 0x0000a70024097a23 */ /* 0x100fe200000108ec */
[-C--:B------:R-:W-:Y:S04]  /*4250*/  HMMA.16816.F32 R124, R32, R10.reuse, R124 ;  /* 0x0000000a207c723c */ /* 0x080fe8000000187c */
[----:B--2---:R-:W-:Y:S01]  /*4260*/  FSEL R0, R28, -INF , P2 ;  /* 0xff8000001c007808 */ /* 0x004fe20001000000 */
[--C-:B------:R-:W-:Y:S01]  /*4270*/  FFMA.FTZ R28, R13, c[0x0][0x29c], -R236.reuse ;  /* 0x0000a7000d1c7a23 */ /* 0x100fe200000108ec */
[----:B------:R-:W-:Y:S01]  /*4280*/  ISETP.GT.AND P2, PT, R3, 0x31, PT ;  /* 0x000000310300780c */ /* 0x000fe20003f44270 */
[--C-:B------:R-:W-:Y:S01]  /*4290*/  FFMA.FTZ R35, R27, c[0x0][0x29c], -R236.reuse ;  /* 0x0000a7001b237a23 */ /* 0x100fe200000108ec */
[----:B------:R-:W-:Y:S03]  /*42a0*/  HMMA.16816.F32 R128, R4, R10, R128 ;  /* 0x0000000a0480723c */ /* 0x000fe60000001880 */
[----:B------:R-:W-:Y:S01]  /*42b0*/  MUFU.EX2 R28, R28 ;  /* 0x0000001c001c7308 */ /* 0x000fe20000000800 */
[--C-:B------:R-:W-:Y:S01]  /*42c0*/  FFMA.FTZ R0, R0, c[0x0][0x29c], -R235.reuse ;  /* 0x0000a70000007a23 */ /* 0x100fe200000108eb */
[----:B------:R-:W-:Y:S02]  /*42d0*/  F2FP.PACK_AB R27, R216, R218 ;  /* 0x000000dad81b723e */ /* 0x000fe400000000ff */
[----:B------:R-:W-:Y:S02]  /*42e0*/  F2FP.PACK_AB R11, R55, R64 ;  /* 0x00000040370b723e */ /* 0x000fe400000000ff */
[----:B---3--:R-:W-:Y:S03]  /*42f0*/  F2FP.PACK_AB R10, R53, R54 ;  /* 0x00000036350a723e */ /* 0x008fe600000000ff */
[----:B------:R-:W-:Y:S01]  /*4300*/  F2FP.PACK_AB R36, R243, R244 ;  /* 0x000000f4f324723e */ /* 0x000fe200000000ff */
[----:B------:R1:W-:Y:S01]  /*4310*/  MUFU.EX2 R52, R0 ;  /* 0x0000000000347308 */ /* 0x0003e20000000800 */
[----:B------:R-:W-:Y:S02]  /*4320*/  F2FP.PACK_AB R33, R220, R221 ;  /* 0x000000dddc21723e */ /* 0x000fe400000000ff */
[----:B------:R-:W-:Y:S07]  /*4330*/  F2FP.PACK_AB R13, R234, R202 ;  /* 0x000000caea0d723e */ /* 0x000fee00000000ff */
[----:B------:R-:W-:Y:S01]  /*4340*/  MUFU.EX2 R35, R35 ;  /* 0x0000002300237308 */ /* 0x000fe20000000800 */
[----:B-1----:R-:W-:Y:S01]  /*4350*/  FSEL R0, R29, -INF , P2 ;  /* 0xff8000001d007808 */ /* 0x002fe20001000000 */
[--C-:B------:R-:W-:Y:S01]  /*4360*/  FFMA.FTZ R29, R31, c[0x0][0x29c], -R236.reuse ;  /* 0x0000a7001f1d7a23 */ /* 0x100fe200000108ec */
[----:B------:R-:W-:Y:S03]  /*4370*/  ISETP.GT.AND P2, PT, R2, 0x30, PT ;  /* 0x000000300200780c */ /* 0x000fe60003f44270 */
[--C-:B------:R-:W-:Y:S01]  /*4380*/  FFMA.FTZ R0, R0, c[0x0][0x29c], -R235.reuse ;  /* 0x0000a70000007a23 */ /* 0x100fe200000108eb */
[----:B------:R-:W-:Y:S03]  /*4390*/  FSEL R30, R30, -INF , P2 ;  /* 0xff8000001e1e7808 */ /* 0x000fe60001000000 */
[----:B------:R-:W-:Y:S01]  /*43a0*/  MUFU.EX2 R29, R29 ;  /* 0x0000001d001d7308 */ /* 0x000fe20000000800 */
[----:B------:R-:W-:Y:S01]  /*43b0*/  ISETP.GT.AND P2, PT, R3, 0x41, PT ;  /* 0x000000410300780c */ /* 0x000fe20003f44270 */
[--C-:B------:R-:W-:Y:S03]  /*43c0*/  FFMA.FTZ R14, R30, c[0x0][0x29c], -R236.reuse ;  /* 0x0000a7001e0e7a23 */ /* 0x100fe600000108ec */
[----:B------:R-:W-:Y:S02]  /*43d0*/  FSEL R41, R41, -INF , P2 ;  /* 0xff80000029297808 */ /* 0x000fe40001000000 */
[----:B------:R-:W-:Y:S02]  /*43e0*/  ISETP.GT.AND P2, PT, R3, 0x51, PT ;  /* 0x000000510300780c */ /* 0x000fe40003f44270 */
[----:B------:R-:W-:Y:S01]  /*43f0*/  F2FP.PACK_AB R30, R217, R219 ;  /* 0x000000dbd91e723e */ /* 0x000fe200000000ff */
[----:B------:R1:W-:Y:S01]  /*4400*/  MUFU.EX2 R51, R0 ;  /* 0x0000000000337308 */ /* 0x0003e20000000800 */
[----:B------:R-:W-:Y:S02]  /*4410*/  FSEL R45, R45, -INF , P2 ;  /* 0xff8000002d2d7808 */ /* 0x000fe40001000000 */
[----:B------:R-:W-:Y:S04]  /*4420*/  ISETP.GT.AND P2, PT, R2, 0x60, PT ;  /* 0x000000600200780c */ /* 0x000fe80003f44270 */
[----:B------:R-:W-:Y:S02]  /*4430*/  FSEL R58, R58, -INF , P2 ;  /* 0xff8000003a3a7808 */ /* 0x000fe40001000000 */
[----:B------:R-:W-:Y:S01]  /*4440*/  ISETP.GT.AND P2, PT, R3, 0x71, PT ;  /* 0x000000710300780c */ /* 0x000fe20003f44270 */
[----:B------:R2:W-:Y:S02]  /*4450*/  MUFU.EX2 R31, R14 ;  /* 0x0000000e001f7308 */ /* 0x0005e40000000800 */
[--C-:B------:R-:W-:Y:S01]  /*4460*/  FFMA.FTZ R58, R58, c[0x0][0x29c], -R236.reuse ;  /* 0x0000a7003a3a7a23 */ /* 0x100fe200000108ec */
[----:B------:R-:W-:Y:S02]  /*4470*/  FSEL R61, R61, -INF , P2 ;  /* 0xff8000003d3d7808 */ /* 0x000fe40001000000 */
[----:B-1----:R-:W-:Y:S02]  /*4480*/  FSEL R0, R40, -INF , P0 ;  /* 0xff80000028007808 */ /* 0x002fe40000000000 */
[----:B------:R-:W-:Y:S02]  /*4490*/  ISETP.GT.AND P0, PT, R2, 0x41, PT ;  /* 0x000000410200780c */ /* 0x000fe40003f04270 */
[----:B------:R-:W-:Y:S01]  /*44a0*/  F2FP.PACK_AB R40, R37, R247 ;  /* 0x000000f72528723e */ /* 0x000fe200000000ff */
[--C-:B------:R-:W-:Y:S01]  /*44b0*/  FFMA.FTZ R0, R0, c[0x0][0x29c], -R235.reuse ;  /* 0x0000a70000007a23 */ /* 0x100fe200000108eb */
[----:B------:R-:W-:Y:S02]  /*44c0*/  FSEL R43, R43, -INF , P0 ;  /* 0xff8000002b2b7808 */ /* 0x000fe40000000000 */
[----:B------:R-:W-:Y:S01]  /*44d0*/  ISETP.GT.AND P0, PT, R3, 0x50, PT ;  /* 0x000000500300780c */ /* 0x000fe20003f04270 */
[----:B------:R1:W-:Y:S01]  /*44e0*/  MUFU.EX2 R21, R0 ;  /* 0x0000000000157308 */ /* 0x0003e20000000800 */
[----:B--2---:R-:W-:Y:S01]  /*44f0*/  F2FP.PACK_AB R14, R200, R201 ;  /* 0x000000c9c80e723e */ /* 0x004fe200000000ff */
[--C-:B------:R-:W-:Y:S01]  /*4500*/  FFMA.FTZ R25, R43, c[0x0][0x29c], -R236.reuse ;  /* 0x0000a7002b197a23 */ /* 0x100fe200000108ec */
[----:B------:R-:W-:Y:S02]  /*4510*/  FSEL R12, R44, -INF , P0 ;  /* 0xff8000002c0c7808 */ /* 0x000fe40000000000 */
[----:B------:R-:W-:Y:S02]  /*4520*/  ISETP.GT.AND P0, PT, R2, 0x51, PT ;  /* 0x000000510200780c */ /* 0x000fe40003f04270 */
[----:B------:R-:W-:Y:S01]  /*4530*/  F2FP.PACK_AB R43, R250, R48 ;  /* 0x00000030fa2b723e */ /* 0x000fe200000000ff */
[--C-:B------:R-:W-:Y:S01]  /*4540*/  FFMA.FTZ R12, R12, c[0x0][0x29c], -R235.reuse ;  /* 0x0000a7000c0c7a23 */ /* 0x100fe200000108eb */
[----:B------:R-:W-:Y:S01]  /*4550*/  FSEL R47, R47, -INF , P0 ;  /* 0xff8000002f2f7808 */ /* 0x000fe20000000000 */
[----:B------:R-:W-:Y:S01]  /*4560*/  MUFU.EX2 R25, R25 ;  /* 0x0000001900197308 */ /* 0x000fe20000000800 */
[----:B------:R-:W-:Y:S04]  /*4570*/  ISETP.GT.AND P0, PT, R3, 0x61, PT ;  /* 0x000000610300780c */ /* 0x000fe80003f04270 */
[----:B------:R-:W-:Y:S02]  /*4580*/  FSEL R57, R57, -INF , P0 ;  /* 0xff80000039397808 */ /* 0x000fe40000000000 */
[----:B------:R-:W-:Y:S01]  /*4590*/  ISETP.GT.AND P0, PT, R3, 0x70, PT ;  /* 0x000000700300780c */ /* 0x000fe20003f04270 */
[--C-:B------:R-:W-:Y:S01]  /*45a0*/  FFMA.FTZ R3, R45, c[0x0][0x29c], -R235.reuse ;  /* 0x0000a7002d037a23 */ /* 0x100fe200000108eb */
[----:B------:R-:W-:Y:S01]  /*45b0*/  F2FP.PACK_AB R45, R251, R49 ;  /* 0x00000031fb2d723e */ /* 0x000fe200000000ff */
[----:B------:R2:W-:Y:S01]  /*45c0*/  MUFU.EX2 R50, R12 ;  /* 0x0000000c00327308 */ /* 0x0005e20000000800 */
[----:B------:R-:W-:Y:S02]  /*45d0*/  FSEL R60, R60, -INF , P0 ;  /* 0xff8000003c3c7808 */ /* 0x000fe40000000000 */
[----:B------:R-:W-:Y:S01]  /*45e0*/  ISETP.GT.AND P0, PT, R2, 0x71, PT ;  /* 0x000000710200780c */ /* 0x000fe20003f04270 */
[--C-:B-1----:R-:W-:Y:S01]  /*45f0*/  FFMA.FTZ R0, R41, c[0x0][0x29c], -R235.reuse ;  /* 0x0000a70029007a23 */ /* 0x102fe200000108eb */
[----:B------:R-:W-:Y:S01]  /*4600*/  F2FP.PACK_AB R41, R248, R249 ;  /* 0x000000f9f829723e */ /* 0x000fe200000000ff */
[--C-:B------:R-:W-:Y:S01]  /*4610*/  FFMA.FTZ R2, R57, c[0x0][0x29c], -R235.reuse ;  /* 0x0000a70039027a23 */ /* 0x100fe200000108eb */
[----:B------:R-:W-:Y:S01]  /*4620*/  FSEL R63, R63, -INF , P0 ;  /* 0xff8000003f3f7808 */ /* 0x000fe20000000000 */
[--C-:B------:R-:W-:Y:S01]  /*4630*/  FFMA.FTZ R8, R60, c[0x0][0x29c], -R235.reuse ;  /* 0x0000a7003c087a23 */ /* 0x100fe200000108eb */
[----:B------:R-:W-:Y:S01]  /*4640*/  PLOP3.LUT P0, PT, PT, PT, UP0, 0x80, 0x0 ;  /* 0x000000000000781c */ /* 0x000fe20003f0f008 */
[----:B------:R1:W3:Y:S10]  /*4650*/  MUFU.EX2 R16, R0 ;  /* 0x0000000000107308 */ /* 0x0002f40000000800 */
[----:B------:R4:W-:Y:S01]  /*4660*/  MUFU.EX2 R19, R2 ;  /* 0x0000000200137308 */ /* 0x0009e20000000800 */
[--C-:B--2---:R-:W-:Y:S01]  /*4670*/  FFMA.FTZ R12, R24, c[0x0][0x29c], -R236.reuse ;  /* 0x0000a700180c7a23 */ /* 0x104fe200000108ec */
[----:B------:R-:W-:Y:S08]  /*4680*/  F2FP.PACK_AB R24, R207, R213 ;  /* 0x000000d5cf18723e */ /* 0x000ff000000000ff */
[----:B------:R2:W2:Y:S01]  /*4690*/  MUFU.EX2 R17, R3 ;  /* 0x0000000300117308 */ /* 0x0004a20000000800 */
[----:B-1----:R-:W1:Y:S01]  /*46a0*/  LDS R0, [R237+0x18480] ;  /* 0x01848000ed007984 */ /* 0x002e620000000800 */
[----:B---3--:R-:W-:Y:S08]  /*46b0*/  F2FP.PACK_AB R7, R16, R21 ;  /* 0x000000151007723e */ /* 0x008ff000000000ff */
[----:B------:R3:W-:Y:S01]  /*46c0*/  MUFU.EX2 R44, R12 ;  /* 0x0000000c002c7308 */ /* 0x0007e20000000800 */
[----:B----4-:R-:W4:Y:S09]  /*46d0*/  LDS R2, [R237+0x184a0] ;  /* 0x0184a000ed027984 */ /* 0x010f320000000800 */
[----:B------:R1:W-:Y:S01]  /*46e0*/  MUFU.EX2 R18, R8 ;  /* 0x0000000800127308 */ /* 0x0003e20000000800 */
[--C-:B--2---:R-:W-:Y:S01]  /*46f0*/  FFMA.FTZ R3, R56, c[0x0][0x29c], -R235.reuse ;  /* 0x0000a70038037a23 */ /* 0x104fe200000108eb */
[----:B------:R-:W-:Y:S01]  /*4700*/  F2FP.PACK_AB R6, R17, R50 ;  /* 0x000000321106723e */ /* 0x000fe200000000ff */
[--C-:B------:R-:W-:Y:S01]  /*4710*/  FFMA.FTZ R56, R47, c[0x0][0x29c], -R236.reuse ;  /* 0x0000a7002f387a23 */ /* 0x100fe200000108ec */
[----:B------:R-:W-:Y:S01]  /*4720*/  F2FP.PACK_AB R47, R252, R223 ;  /* 0x000000dffc2f723e */ /* 0x000fe200000000ff */
[----:B------:R-:W-:Y:S05]  /*4730*/  FFMA.FTZ R235, R61, c[0x0][0x29c], -R235 ;  /* 0x0000a7003deb7a23 */ /* 0x000fea00000108eb */
[----:B------:R2:W-:Y:S01]  /*4740*/  MUFU.EX2 R20, R3 ;  /* 0x0000000300147308 */ /* 0x0005e20000000800 */
[----:B------:R-:W-:Y:S01]  /*4750*/  FFMA.FTZ R236, R63, c[0x0][0x29c], -R236 ;  /* 0x0000a7003fec7a23 */ /* 0x000fe200000108ec */
[----:B---3--:R-:W-:Y:S08]  /*4760*/  F2FP.PACK_AB R12, R65, R66 ;  /* 0x00000042410c723e */ /* 0x008ff000000000ff */
[----:B------:R-:W3:Y:S01]  /*4770*/  MUFU.EX2 R235, R235 ;  /* 0x000000eb00eb7308 */ /* 0x000ee20000000800 */
[--C-:B-1----:R-:W-:Y:S01]  /*4780*/  FADD.FTZ R4, R100, -R0.reuse ;  /* 0x8000000064047221 */ /* 0x102fe20000010000 */
[----:B------:R-:W-:Y:S01]  /*4790*/  F2FP.PACK_AB R8, R51, R52 ;  /* 0x000000343308723e */ /* 0x000fe200000000ff */
[--C-:B------:R-:W-:Y:S02]  /*47a0*/  FADD.FTZ R80, R80, -R0.reuse ;  /* 0x8000000050507221 */ /* 0x100fe40000010000 */
[----:B------:R-:W-:Y:S02]  /*47b0*/  FMUL.FTZ R4, R247, R4 ;  /* 0x00000004f7047220 */ /* 0x000fe40000410000 */
[--C-:B------:R-:W-:Y:S03]  /*47c0*/  FADD.FTZ R68, R68, -R0.reuse ;  /* 0x8000000044447221 */ /* 0x100fe60000010000 */
[----:B------:R-:W-:Y:S01]  /*47d0*/  MUFU.EX2 R236, R236 ;  /* 0x000000ec00ec7308 */ /* 0x000fe20000000800 */
[----:B------:R-:W-:Y:S02]  /*47e0*/  FMUL.FTZ R80, R49, R80 ;  /* 0x0000005031507220 */ /* 0x000fe40000410000 */
[--C-:B--2---:R-:W-:Y:S02]  /*47f0*/  FADD.FTZ R3, R101, -R0.reuse ;  /* 0x8000000065037221 */ /* 0x104fe40000010000 */
[--C-:B------:R-:W-:Y:S02]  /*4800*/  FADD.FTZ R69, R69, -R0.reuse ;  /* 0x8000000045457221 */ /* 0x100fe40000010000 */
[----:B------:R-:W-:Y:S01]  /*4810*/  FMUL.FTZ R3, R37, R3 ;  /* 0x0000000325037220 */ /* 0x000fe20000410000 */
[----:B------:R-:W-:Y:S01]  /*4820*/  F2FP.PACK_AB R37, R245, R246 ;  /* 0x000000f6f525723e */ /* 0x000fe200000000ff */
[--C-:B------:R-:W-:Y:S02]  /*4830*/  FADD.FTZ R81, R81, -R0.reuse ;  /* 0x8000000051517221 */ /* 0x100fe40000010000 */
[----:B------:R-:W-:Y:S01]  /*4840*/  FADD.FTZ R84, R84, -R0 ;  /* 0x8000000054547221 */ /* 0x000fe20000010000 */
[----:B------:R-:W-:Y:S01]  /*4850*/  F2FP.PACK_AB R49, R3, R4 ;  /* 0x000000040331723e */ /* 0x000fe200000000ff */
[----:B----4-:R-:W-:Y:S02]  /*4860*/  FADD.FTZ R3, R70, -R2 ;  /* 0x8000000246037221 */ /* 0x010fe40000010000 */
        /* <DEDUP_REMOVED lines=9> */
[--C-:B------:R-:W-:Y:S02]  /*4900*/  FADD.FTZ R0, R71, -R2.reuse ;  /* 0x8000000247007221 */ /* 0x100fe40000010000 */
[----:B------:R-:W-:Y:S02]  /*4910*/  FMUL.FTZ R3, R219, R3 ;  /* 0x00000003db037220 */ /* 0x000fe40000410000 */
[----:B------:R-:W-:Y:S02]  /*4920*/  FMUL.FTZ R0, R217, R0 ;  /* 0x00000000d9007220 */ /* 0x000fe40000410000 */
[----:B------:R-:W-:Y:S02]  /*4930*/  FMUL.FTZ R84, R48, R84 ;  /* 0x0000005430547220 */ /* 0x000fe40000410000 */
[----:B------:R-:W1:Y:S01]  /*4940*/  MUFU.EX2 R48, R9 ;  /* 0x0000000900307308 */ /* 0x000e620000000800 */
[----:B------:R-:W-:Y:S01]  /*4950*/  F2FP.PACK_AB R34, R0, R3 ;  /* 0x000000030022723e */ /* 0x000fe200000000ff */
[----:B------:R-:W-:Y:S01]  /*4960*/  FMUL.FTZ R68, R223, R68 ;  /* 0x00000044df447220 */ /* 0x000fe20000410000 */
[----:B------:R-:W2:Y:S01]  /*4970*/  LDS R0, [R237+0x18580] ;  /* 0x01858000ed007984 */ /* 0x000ea20000000800 */
[----:B------:R-:W-:Y:S02]  /*4980*/  FMUL.FTZ R5, R221, R5 ;  /* 0x00000005dd057220 */ /* 0x000fe40000410000 */
[----:B------:R-:W-:Y:S01]  /*4990*/  FMUL.FTZ R4, R220, R4 ;  /* 0x00000004dc047220 */ /* 0x000fe20000410000 */
[----:B------:R4:W5:Y:S01]  /*49a0*/  LDL.64 R222, [R1+0x8] ;  /* 0x0000080001de7983 */ /* 0x0009620000100a00 */
[--C-:B------:R-:W-:Y:S02]  /*49b0*/  FADD.FTZ R3, R83, -R2.reuse ;  /* 0x8000000253037221 */ /* 0x100fe40000010000 */
[--C-:B------:R-:W-:Y:S01]  /*49c0*/  FADD.FTZ R98, R98, -R2.reuse ;  /* 0x8000000262627221 */ /* 0x100fe20000010000 */
[----:B------:R-:W-:Y:S01]  /*49d0*/  F2FP.PACK_AB R46, R4, R5 ;  /* 0x00000005042e723e */ /* 0x000fe200000000ff */
[--C-:B------:R-:W-:Y:S01]  /*49e0*/  FADD.FTZ R4, R82, -R2.reuse ;  /* 0x8000000252047221 */ /* 0x100fe20000010000 */
[----:B---3--:R-:W-:Y:S01]  /*49f0*/  F2FP.PACK_AB R5, R235, R18 ;  /* 0x00000012eb05723e */ /* 0x008fe200000000ff */
[----:B------:R-:W-:Y:S02]  /*4a00*/  FMUL.FTZ R3, R216, R3 ;  /* 0x00000003d8037220 */ /* 0x000fe40000410000 */
[----:B------:R-:W-:Y:S02]  /*4a10*/  FMUL.FTZ R4, R218, R4 ;  /* 0x00000004da047220 */ /* 0x000fe40000410000 */
[----:B------:R-:W-:Y:S02]  /*4a20*/  FMUL.FTZ R98, R213, R98 ;  /* 0x00000062d5627220 */ /* 0x000fe40000410000 */
[--C-:B------:R-:W-:Y:S01]  /*4a30*/  FADD.FTZ R86, R86, -R2.reuse ;  /* 0x8000000256567221 */ /* 0x100fe20000010000 */
[----:B------:R-:W-:Y:S01]  /*4a40*/  F2FP.PACK_AB R32, R3, R4 ;  /* 0x000000040320723e */ /* 0x000fe200000000ff */
[--C-:B------:R-:W-:Y:S01]  /*4a50*/  FADD.FTZ R3, R99, -R2.reuse ;  /* 0x8000000263037221 */ /* 0x100fe20000010000 */
[----:B------:R-:W-:Y:S01]  /*4a60*/  F2FP.PACK_AB R4, R19, R20 ;  /* 0x000000141304723e */ /* 0x000fe200000000ff */
[--C-:B------:R-:W-:Y:S02]  /*4a70*/  FADD.FTZ R87, R87, -R2.reuse ;  /* 0x8000000257577221 */ /* 0x100fe40000010000 */
[----:B------:R-:W-:Y:S02]  /*4a80*/  FMUL.FTZ R3, R207, R3 ;  /* 0x00000003cf037220 */ /* 0x000fe40000410000 */
[--C-:B------:R-:W-:Y:S02]  /*4a90*/  FADD.FTZ R102, R102, -R2.reuse ;  /* 0x8000000266667221 */ /* 0x100fe40000010000 */
[--C-:B------:R-:W-:Y:S01]  /*4aa0*/  FADD.FTZ R103, R103, -R2.reuse ;  /* 0x8000000267677221 */ /* 0x100fe20000010000 */
[----:B------:R-:W-:Y:S01]  /*4ab0*/  F2FP.PACK_AB R98, R3, R98 ;  /* 0x000000620362723e */ /* 0x000fe200000000ff */
[--C-:B------:R-:W-:Y:S01]  /*4ac0*/  FADD.FTZ R114, R114, -R2.reuse ;  /* 0x8000000272727221 */ /* 0x100fe20000010000 */
[----:B-1----:R-:W-:Y:S01]  /*4ad0*/  F2FP.PACK_AB R3, R44, R48 ;  /* 0x000000302c03723e */ /* 0x002fe200000000ff */
[--C-:B------:R-:W-:Y:S02]  /*4ae0*/  FADD.FTZ R115, R115, -R2.reuse ;  /* 0x8000000273737221 */ /* 0x100fe40000010000 */
[--C-:B------:R-:W-:Y:S02]  /*4af0*/  FADD.FTZ R118, R118, -R2.reuse ;  /* 0x8000000276767221 */ /* 0x100fe40000010000 */
[--C-:B------:R-:W-:Y:S02]  /*4b00*/  FADD.FTZ R119, R119, -R2.reuse ;  /* 0x8000000277777221 */ /* 0x100fe40000010000 */
[--C-:B------:R-:W-:Y:S02]  /*4b10*/  FADD.FTZ R130, R130, -R2.reuse ;  /* 0x8000000282827221 */ /* 0x100fe40000010000 */
[----:B------:R-:W-:Y:S01]  /*4b20*/  FADD.FTZ R131, R131, -R2 ;  /* 0x8000000283837221 */ /* 0x000fe20000010000 */
[----:B------:R-:W-:Y:S01]  /*4b30*/  F2FP.PACK_AB R2, R39, R42 ;  /* 0x0000002a2702723e */ /* 0x000fe200000000ff */
[--C-:B--2---:R-:W-:Y:S02]  /*4b40*/  FADD.FTZ R72, R72, -R0.reuse ;  /* 0x8000000048487221 */ /* 0x104fe40000010000 */
        /* <DEDUP_REMOVED lines=17> */
[----:B------:R-:W-:Y:S01]  /*4c60*/  FMUL.FTZ R108, R50, R108 ;  /* 0x0000006c326c7220 */ /* 0x000fe20000410000 */
[----:B------:R-:W-:Y:S01]  /*4c70*/  STS [R238], R47 ;  /* 0x0000002fee007388 */ /* 0x000fe20000000800 */
[----:B------:R-:W-:Y:S02]  /*4c80*/  FMUL.FTZ R77, R55, R77 ;  /* 0x0000004d374d7220 */ /* 0x000fe40000410000 */
[----:B------:R-:W-:Y:S01]  /*4c90*/  FMUL.FTZ R88, R54, R88 ;  /* 0x0000005836587220 */ /* 0x000fe20000410000 */
[----:B------:R-:W-:Y:S01]  /*4ca0*/  STS [R238+0x400], R30 ;  /* 0x0004001eee007388 */ /* 0x000fe20000000800 */
[----:B------:R-:W-:Y:S02]  /*4cb0*/  FMUL.FTZ R89, R53, R89 ;  /* 0x0000005935597220 */ /* 0x000fe40000410000 */
[----:B------:R-:W-:Y:S01]  /*4cc0*/  FMUL.FTZ R104, R21, R104 ;  /* 0x0000006815687220 */ /* 0x000fe20000410000 */
[----:B------:R-:W-:Y:S01]  /*4cd0*/  STS [R239], R45 ;  /* 0x0000002def007388 */ /* 0x000fe20000000800 */
[----:B------:R-:W2:Y:S01]  /*4ce0*/  MUFU.EX2 R21, R56 ;  /* 0x0000003800157308 */ /* 0x000ea20000000800 */
[----:B------:R-:W-:Y:S01]  /*4cf0*/  F2FP.PACK_AB R89, R89, R88 ;  /* 0x000000585959723e */ /* 0x000fe200000000ff */
[----:B------:R-:W-:Y:S01]  /*4d00*/  FMUL.FTZ R120, R20, R120 ;  /* 0x0000007814787220 */ /* 0x000fe20000410000 */
[----:B------:R-:W-:Y:S01]  /*4d10*/  STS [R239+0x400], R27 ;  /* 0x0004001bef007388 */ /* 0x000fe20000000800 */
[----:B------:R-:W-:Y:S02]  /*4d20*/  FMUL.FTZ R124, R18, R124 ;  /* 0x0000007c127c7220 */ /* 0x000fe40000410000 */
[----:B------:R-:W-:Y:S01]  /*4d30*/  FMUL.FTZ R81, R251, R81 ;  /* 0x00000051fb517220 */ /* 0x000fe20000410000 */
[----:B------:R3:W-:Y:S01]  /*4d40*/  STS [R238+0x2000], R12 ;  /* 0x0020000cee007388 */ /* 0x0007e20000000800 */
[----:B------:R-:W-:Y:S02]  /*4d50*/  FMUL.FTZ R92, R52, R92 ;  /* 0x0000005c345c7220 */ /* 0x000fe40000410000 */
[----:B------:R-:W-:Y:S01]  /*4d60*/  MUFU.EX2 R20, R58 ;  /* 0x0000003a00147308 */ /* 0x000fe20000000800 */
[----:B------:R2:W-:Y:S01]  /*4d70*/  STS [R238+0x2400], R3 ;  /* 0x00240003ee007388 */ /* 0x0005e20000000800 */
[----:B------:R-:W-:Y:S01]  /*4d80*/  F2FP.PACK_AB R80, R81, R80 ;  /* 0x000000505150723e */ /* 0x000fe200000000ff */
[----:B------:R-:W-:Y:S01]  /*4d90*/  FMUL.FTZ R16, R16, R105 ;  /* 0x0000006910107220 */ /* 0x000fe20000410000 */
[----:B------:R-:W-:Y:S01]  /*4da0*/  F2FP.PACK_AB R9, R9, R92 ;  /* 0x0000005c0909723e */ /* 0x000fe200000000ff */
[----:B------:R4:W-:Y:S01]  /*4db0*/  STS [R239+0x2400], R2 ;  /* 0x00240002ef007388 */ /* 0x0009e20000000800 */
[----:B------:R-:W-:Y:S02]  /*4dc0*/  FMUL.FTZ R17, R17, R109 ;  /* 0x0000006d11117220 */ /* 0x000fe40000410000 */
[----:B------:R-:W-:Y:S01]  /*4dd0*/  F2FP.PACK_AB R16, R16, R104 ;  /* 0x000000681010723e */ /* 0x000fe200000000ff */
[----:B------:R-:W-:Y:S01]  /*4de0*/  STS [R239+0x2000], R11 ;  /* 0x0020000bef007388 */ /* 0x000fe20000000800 */
[----:B------:R-:W4:Y:S01]  /*4df0*/  MUFU.EX2 R18, R59 ;  /* 0x0000003b00127308 */ /* 0x000f220000000800 */
[----:B------:R-:W-:Y:S01]  /*4e00*/  F2FP.PACK_AB R17, R17, R108 ;  /* 0x0000006c1111723e */ /* 0x000fe200000000ff */
[----:B------:R-:W-:Y:S01]  /*4e10*/  FMUL.FTZ R19, R19, R121 ;  /* 0x0000007913137220 */ /* 0x000fe20000410000 */
[----:B------:R-:W-:Y:S01]  /*4e20*/  STS [R241], R43 ;  /* 0x0000002bf1007388 */ /* 0x000fe20000000800 */
[----:B------:R-:W-:Y:S02]  /*4e30*/  FMUL.FTZ R69, R252, R69 ;  /* 0x00000045fc457220 */ /* 0x000fe40000410000 */
[----:B------:R-:W-:Y:S01]  /*4e40*/  FMUL.FTZ R72, R66, R72 ;  /* 0x0000004842487220 */ /* 0x000fe20000410000 */
[----:B------:R-:W-:Y:S01]  /*4e50*/  STS [R241+0x400], R26 ;  /* 0x0004001af1007388 */ /* 0x000fe20000000800 */
[----:B------:R-:W-:Y:S01]  /*4e60*/  F2FP.PACK_AB R19, R19, R120 ;  /* 0x000000781313723e */ /* 0x000fe200000000ff */
[--C-:B-1----:R-:W-:Y:S01]  /*4e70*/  FADD.FTZ R74, R74, -R0.reuse ;  /* 0x800000004a4a7221 */ /* 0x102fe20000010000 */
[----:B------:R-:W-:Y:S01]  /*4e80*/  F2FP.PACK_AB R68, R69, R68 ;  /* 0x000000444544723e */ /* 0x000fe200000000ff */
[----:B------:R-:W-:Y:S01]  /*4e90*/  STS [R240], R41 ;  /* 0x00000029f0007388 */ /* 0x000fe20000000800 */
[----:B---3--:R-:W1:Y:S01]  /*4ea0*/  MUFU.EX2 R12, R62 ;  /* 0x0000003e000c7308 */ /* 0x008e620000000800 */
[----:B------:R-:W-:Y:S02]  /*4eb0*/  FMUL.FTZ R74, R48, R74 ;  /* 0x0000004a304a7220 */ /* 0x000fe40000410000 */
[----:B------:R-:W-:Y:S01]  /*4ec0*/  STS [R240+0x400], R24 ;  /* 0x00040018f0007388 */ /* 0x000fe20000000800 */
[----:B--2---:R-:W-:Y:S01]  /*4ed0*/  F2FP.PACK_AB R3, R35, R38 ;  /* 0x000000262303723e */ /* 0x004fe200000000ff */
[--C-:B------:R-:W-:Y:S02]  /*4ee0*/  FADD.FTZ R75, R75, -R0.reuse ;  /* 0x800000004b4b7221 */ /* 0x100fe40000010000 */
[----:B------:R-:W-:Y:S01]  /*4ef0*/  STS [R241+0x2000], R10 ;  /* 0x0020000af1007388 */ /* 0x000fe20000000800 */
[----:B----4-:R-:W-:Y:S01]  /*4f00*/  F2FP.PACK_AB R2, R29, R31 ;  /* 0x0000001f1d02723e */ /* 0x010fe200000000ff */
[--C-:B------:R-:W-:Y:S02]  /*4f10*/  FADD.FTZ R79, R79, -R0.reuse ;  /* 0x800000004f4f7221 */ /* 0x100fe40000010000 */
[----:B------:R2:W-:Y:S01]  /*4f20*/  STS [R241+0x2400], R3 ;  /* 0x00240003f1007388 */ /* 0x0005e20000000800 */
[--C-:B------:R-:W-:Y:S02]  /*4f30*/  FADD.FTZ R90, R90, -R0.reuse ;  /* 0x800000005a5a7221 */ /* 0x100fe40000010000 */
[--C-:B------:R-:W-:Y:S01]  /*4f40*/  FADD.FTZ R94, R94, -R0.reuse ;  /* 0x800000005e5e7221 */ /* 0x100fe20000010000 */
[----:B------:R3:W-:Y:S01]  /*4f50*/  STS [R240+0x2400], R2 ;  /* 0x00240002f0007388 */ /* 0x0007e20000000800 */
[----:B------:R-:W-:Y:S02]  /*4f60*/  FMUL.FTZ R90, R38, R90 ;  /* 0x0000005a265a7220 */ /* 0x000fe40000410000 */
[----:B------:R-:W-:Y:S01]  /*4f70*/  FMUL.FTZ R94, R31, R94 ;  /* 0x0000005e1f5e7220 */ /* 0x000fe20000410000 */
[----:B------:R-:W-:Y:S01]  /*4f80*/  STS [R240+0x2000], R8 ;  /* 0x00200008f0007388 */ /* 0x000fe20000000800 */
[--C-:B------:R-:W-:Y:S02]  /*4f90*/  FADD.FTZ R95, R95, -R0.reuse ;  /* 0x800000005f5f7221 */ /* 0x100fe40000010000 */
[--C-:B------:R-:W-:Y:S01]  /*4fa0*/  FADD.FTZ R106, R106, -R0.reuse ;  /* 0x800000006a6a7221 */ /* 0x100fe20000010000 */
        /* <DEDUP_REMOVED lines=8> */
[--C-:B------:R-:W-:Y:S01]  /*5030*/  FADD.FTZ R127, R127, -R0.reuse ;  /* 0x800000007f7f7221 */ /* 0x100fe20000010000 */
[----:B------:R-:W-:Y:S01]  /*5040*/  STS [R239+0x4400], R15 ;  /* 0x0044000fef007388 */ /* 0x000fe20000000800 */
[----:B--2---:R-:W-:Y:S01]  /*5050*/  F2FP.PACK_AB R3, R25, R28 ;  /* 0x0000001c1903723e */ /* 0x004fe200000000ff */
[----:B------:R-:W-:Y:S02]  /*5060*/  FMUL.FTZ R73, R65, R73 ;  /* 0x0000004941497220 */ /* 0x000fe40000410000 */
[----:B------:R-:W-:Y:S01]  /*5070*/  STS [R238+0x6000], R7 ;  /* 0x00600007ee007388 */ /* 0x000fe20000000800 */
[----:B---3--:R-:W-:Y:S01]  /*5080*/  F2FP.PACK_AB R2, R21, R22 ;  /* 0x000000161502723e */ /* 0x008fe200000000ff */
[----:B------:R-:W-:Y:S01]  /*5090*/  FMUL.FTZ R76, R64, R76 ;  /* 0x0000004c404c7220 */ /* 0x000fe20000410000 */
[----:B------:R-:W-:Y:S01]  /*50a0*/  F2FP.PACK_AB R73, R73, R72 ;  /* 0x000000484949723e */ /* 0x000fe200000000ff */
[----:B------:R2:W-:Y:S01]  /*50b0*/  STS [R238+0x6400], R3 ;  /* 0x00640003ee007388 */ /* 0x0005e20000000800 */
[----:B------:R-:W-:Y:S02]  /*50c0*/  FMUL.FTZ R85, R250, R85 ;  /* 0x00000055fa557220 */ /* 0x000fe40000410000 */
[----:B------:R-:W-:Y:S01]  /*50d0*/  FMUL.FTZ R86, R215, R86 ;  /* 0x00000056d7567220 */ /* 0x000fe20000410000 */
[----:B------:R3:W-:Y:S01]  /*50e0*/  STS [R239+0x6400], R2 ;  /* 0x00640002ef007388 */ /* 0x0007e20000000800 */
[----:B------:R-:W-:Y:S01]  /*50f0*/  FMUL.FTZ R87, R214, R87 ;  /* 0x00000057d6577220 */ /* 0x000fe20000410000 */
[----:B------:R-:W-:Y:S01]  /*5100*/  F2FP.PACK_AB R76, R77, R76 ;  /* 0x0000004c4d4c723e */ /* 0x000fe200000000ff */
        /* <DEDUP_REMOVED lines=10> */
[----:B------:R-:W-:Y:S02]  /*51b0*/  FMUL.FTZ R112, R246, R112 ;  /* 0x00000070f6707220 */ /* 0x000fe40000410000 */
[----:B------:R-:W-:Y:S01]  /*51c0*/  FMUL.FTZ R113, R245, R113 ;  /* 0x00000071f5717220 */ /* 0x000fe20000410000 */
[----:B------:R-:W-:Y:S01]  /*51d0*/  STS [R240+0x4000], R33 ;  /* 0x00400021f0007388 */ /* 0x000fe20000000800 */
[----:B------:R-:W-:Y:S01]  /*51e0*/  FMUL.FTZ R114, R204, R114 ;  /* 0x00000072cc727220 */ /* 0x000fe20000410000 */
[----:B------:R-:W-:Y:S01]  /*51f0*/  F2FP.PACK_AB R102, R103, R102 ;  /* 0x000000666766723e */ /* 0x000fe200000000ff */
[----:B------:R-:W-:Y:S01]  /*5200*/  FMUL.FTZ R115, R203, R115 ;  /* 0x00000073cb737220 */ /* 0x000fe20000410000 */
[----:B------:R-:W-:Y:S01]  /*5210*/  STS [R240+0x4400], R13 ;  /* 0x0044000df0007388 */ /* 0x000fe20000000800 */
[--C-:B--2---:R-:W-:Y:S01]  /*5220*/  FADD.FTZ R3, R78, -R0.reuse ;  /* 0x800000004e037221 */ /* 0x104fe20000010000 */
[----:B------:R-:W-:Y:S01]  /*5230*/  F2FP.PACK_AB R112, R113, R112 ;  /* 0x000000707170723e */ /* 0x000fe200000000ff */
[----:B------:R-:W-:Y:S01]  /*5240*/  FMUL.FTZ R116, R244, R116 ;  /* 0x00000074f4747220 */ /* 0x000fe20000410000 */
[----:B------:R2:W-:Y:S01]  /*5250*/  STS [R241+0x6000], R4 ;  /* 0x00600004f1007388 */ /* 0x0005e20000000800 */
[----:B---3--:R-:W-:Y:S01]  /*5260*/  F2FP.PACK_AB R2, R18, R20 ;  /* 0x000000141202723e */ /* 0x008fe200000000ff */
[----:B------:R-:W-:Y:S01]  /*5270*/  FMUL.FTZ R3, R42, R3 ;  /* 0x000000032a037220 */ /* 0x000fe20000410000 */
[----:B------:R-:W-:Y:S01]  /*5280*/  F2FP.PACK_AB R114, R115, R114 ;  /* 0x000000727372723e */ /* 0x000fe200000000ff */
[----:B------:R-:W-:Y:S02]  /*5290*/  FMUL.FTZ R117, R243, R117 ;  /* 0x00000075f3757220 */ /* 0x000fe40000410000 */
[----:B------:R1:W-:Y:S01]  /*52a0*/  STS [R241+0x6400], R2 ;  /* 0x00640002f1007388 */ /* 0x0003e20000000800 */
[----:B------:R-:W-:Y:S02]  /*52b0*/  FMUL.FTZ R118, R201, R118 ;  /* 0x00000076c9767220 */ /* 0x000fe40000410000 */
[----:B------:R-:W-:Y:S01]  /*52c0*/  FMUL.FTZ R119, R200, R119 ;  /* 0x00000077c8777220 */ /* 0x000fe20000410000 */
[----:B------:R3:W-:Y:S01]  /*52d0*/  STS [R240+0x6000], R5 ;  /* 0x00600005f0007388 */ /* 0x0007e20000000800 */
[----:B------:R-:W-:Y:S01]  /*52e0*/  FMUL.FTZ R130, R202, R130 ;  /* 0x00000082ca827220 */ /* 0x000fe20000410000 */
[----:B------:R-:W-:Y:S01]  /*52f0*/  F2FP.PACK_AB R116, R117, R116 ;  /* 0x000000747574723e */ /* 0x000fe200000000ff */
[----:B------:R-:W-:Y:S01]  /*5300*/  FMUL.FTZ R131, R234, R131 ;  /* 0x00000083ea837220 */ /* 0x000fe20000410000 */
[----:B------:R-:W-:Y:S01]  /*5310*/  F2FP.PACK_AB R118, R119, R118 ;  /* 0x000000767776723e */ /* 0x000fe200000000ff */
[----:B------:R-:W-:Y:S02]  /*5320*/  FMUL.FTZ R127, R236, R127 ;  /* 0x0000007fec7f7220 */ /* 0x000fe40000410000 */
[----:B------:R-:W-:Y:S01]  /*5330*/  FMUL.FTZ R125, R235, R125 ;  /* 0x0000007deb7d7220 */ /* 0x000fe20000410000 */
[----:B------:R-:W-:Y:S04]  /*5340*/  F2FP.PACK_AB R130, R131, R130 ;  /* 0x000000828382723e */ /* 0x000fe800000000ff */
[----:B------:R-:W-:Y:S01]  /*5350*/  F2FP.PACK_AB R125, R125, R124 ;  /* 0x0000007c7d7d723e */ /* 0x000fe200000000ff */
        /* <DEDUP_REMOVED lines=9> */
[----:B------:R-:W-:Y:S01]  /*53f0*/  F2FP.PACK_AB R2, R2, R3 ;  /* 0x000000030202723e */ /* 0x000fe200000000ff */
[--C-:B------:R-:W-:Y:S02]  /*5400*/  FADD.FTZ R3, R91, -R0.reuse ;  /* 0x800000005b037221 */ /* 0x100fe40000010000 */
[----:B------:R-:W-:Y:S02]  /*5410*/  STS [R238+0x8400], R34 ;  /* 0x00840022ee007388 */ /* 0x000fe40000000800 */
[----:B------:R-:W-:Y:S02]  /*5420*/  FMUL.FTZ R3, R35, R3 ;  /* 0x0000000323037220 */ /* 0x000fe40000410000 */
[----:B------:R-:W-:Y:S04]  /*5430*/  STS [R239+0x8000], R80 ;  /* 0x00800050ef007388 */ /* 0x000fe80000000800 */
[----:B------:R-:W-:Y:S01]  /*5440*/  STS [R239+0x8400], R32 ;  /* 0x00840020ef007388 */ /* 0x000fe20000000800 */
[----:B------:R-:W-:Y:S03]  /*5450*/  F2FP.PACK_AB R3, R3, R90 ;  /* 0x0000005a0303723e */ /* 0x000fe600000000ff */
        /* <DEDUP_REMOVED lines=10> */
[--C-:B--2---:R-:W-:Y:S01]  /*5500*/  FADD.FTZ R2, R107, -R0.reuse ;  /* 0x800000006b027221 */ /* 0x104fe20000010000 */
[----:B------:R-:W-:Y:S02]  /*5510*/  F2FP.PACK_AB R4, R4, R110 ;  /* 0x0000006e0404723e */ /* 0x000fe400000000ff */
[----:B------:R1:W-:Y:S01]  /*5520*/  STS [R241+0xa400], R3 ;  /* 0x00a40003f1007388 */ /* 0x0003e20000000800 */
[----:B------:R-:W-:Y:S03]  /*5530*/  FMUL.FTZ R2, R25, R2 ;  /* 0x0000000219027220 */ /* 0x000fe60000410000 */
[----:B------:R-:W-:Y:S02]  /*5540*/  STS [R240+0xa000], R9 ;  /* 0x00a00009f0007388 */ /* 0x000fe40000000800 */
[----:B------:R-:W-:Y:S02]  /*5550*/  F2FP.PACK_AB R2, R2, R106 ;  /* 0x0000006a0202723e */ /* 0x000fe400000000ff */
[----:B------:R2:W-:Y:S04]  /*5560*/  STS [R240+0xa400], R5 ;  /* 0x00a40005f0007388 */ /* 0x0005e80000000800 */
[----:B------:R-:W-:Y:S04]  /*5570*/  STS [R238+0xc000], R49 ;  /* 0x00c00031ee007388 */ /* 0x000fe80000000800 */
[----:B------:R-:W-:Y:S04]  /*5580*/  STS [R238+0xc400], R102 ;  /* 0x00c40066ee007388 */ /* 0x000fe80000000800 */
[----:B------:R-:W-:Y:S04]  /*5590*/  STS [R239+0xc000], R112 ;  /* 0x00c00070ef007388 */ /* 0x000fe80000000800 */
[----:B------:R-:W-:Y:S01]  /*55a0*/  STS [R239+0xc400], R114 ;  /* 0x00c40072ef007388 */ /* 0x000fe20000000800 */
[--C-:B-1----:R-:W-:Y:S03]  /*55b0*/  FADD.FTZ R3, R123, -R0.reuse ;  /* 0x800000007b037221 */ /* 0x102fe60000010000 */
[----:B------:R1:W-:Y:S01]  /*55c0*/  STS [R238+0xe400], R2 ;  /* 0x00e40002ee007388 */ /* 0x0003e20000000800 */
[----:B------:R-:W-:Y:S03]  /*55d0*/  FMUL.FTZ R3, R18, R3 ;  /* 0x0000000312037220 */ /* 0x000fe60000410000 */
[----:B------:R-:W-:Y:S01]  /*55e0*/  STS [R238+0xe000], R16 ;  /* 0x00e00010ee007388 */ /* 0x000fe20000000800 */
[----:B--2---:R-:W-:Y:S02]  /*55f0*/  FADD.FTZ R5, R122, -R0 ;  /* 0x800000007a057221 */ /* 0x004fe40000010000 */
[----:B------:R-:W-:Y:S01]  /*5600*/  FMUL.FTZ R0, R12, R126 ;  /* 0x0000007e0c007220 */ /* 0x000fe20000410000 */
[----:B------:R-:W-:Y:S01]  /*5610*/  STS [R239+0xe000], R17 ;  /* 0x00e00011ef007388 */ /* 0x000fe20000000800 */
[----:B------:R-:W-:Y:S03]  /*5620*/  FMUL.FTZ R5, R20, R5 ;  /* 0x0000000514057220 */ /* 0x000fe60000410000 */
[----:B------:R-:W-:Y:S02]  /*5630*/  STS [R239+0xe400], R4 ;  /* 0x00e40004ef007388 */ /* 0x000fe40000000800 */
[----:B------:R-:W-:Y:S02]  /*5640*/  F2FP.PACK_AB R3, R3, R5 ;  /* 0x000000050303723e */ /* 0x000fe400000000ff */
[----:B------:R-:W-:Y:S04]  /*5650*/  STS [R241+0xc000], R116 ;  /* 0x00c00074f1007388 */ /* 0x000fe80000000800 */
[----:B------:R-:W-:Y:S04]  /*5660*/  STS [R241+0xc400], R118 ;  /* 0x00c40076f1007388 */ /* 0x000fe80000000800 */
[----:B------:R-:W-:Y:S01]  /*5670*/  STS [R240+0xc000], R46 ;  /* 0x00c0002ef0007388 */ /* 0x000fe20000000800 */
[----:B-1----:R-:W-:Y:S01]  /*5680*/  F2FP.PACK_AB R2, R127, R0 ;  /* 0x000000007f02723e */ /* 0x002fe200000000ff */
[----:B------:R-:W-:Y:S02]  /*5690*/  IMAD.U32 R0, RZ, RZ, UR4 ;  /* 0x00000004ff007e24 */ /* 0x000fe4000f8e00ff */
[----:B------:R-:W-:Y:S03]  /*56a0*/  STS [R240+0xc400], R130 ;  /* 0x00c40082f0007388 */ /* 0x000fe60000000800 */
[----:B------:R-:W-:Y:S01]  /*56b0*/  LEA R0, R0, R231, 0xd ;  /* 0x000000e700007211 */ /* 0x000fe200078e68ff */
[----:B------:R-:W-:Y:S04]  /*56c0*/  STS [R241+0xe000], R19 ;  /* 0x00e00013f1007388 */ /* 0x000fe80000000800 */
[----:B------:R1:W-:Y:S01]  /*56d0*/  STS [R241+0xe400], R3 ;  /* 0x00e40003f1007388 */ /* 0x0003e20000000800 */
[----:B------:R-:W-:Y:S03]  /*56e0*/  IMAD.SHL.U32 R80, R0, 0x2, RZ ;  /* 0x0000000200507824 */ /* 0x000fe600078e00ff */
[----:B------:R-:W-:Y:S01]  /*56f0*/  STS [R240+0xe000], R125 ;  /* 0x00e0007df0007388 */ /* 0x000fe20000000800 */
[----:B------:R-:W-:Y:S03]  /*5700*/  IMAD.IADD R0, R212, 0x1, R80 ;  /* 0x00000001d4007824 */ /* 0x000fe600078e0250 */
[----:B------:R2:W-:Y:S04]  /*5710*/  STS [R240+0xe400], R2 ;  /* 0x00e40002f0007388 */ /* 0x0005e80000000800 */
[----:B------:R-:W-:Y:S08]  /*5720*/  LDSM.16.MT88.4 R4, [R224+0x18880] ;  /* 0x01888000e004783b */ /* 0x000ff00000004200 */
[----:B------:R-:W3:Y:S01]  /*5730*/  LDSM.16.MT88.4 R8, [R80+0x10080] ;  /* 0x010080005008783b */ /* 0x000ee20000004200 */
[C---:B-1----:R-:W-:Y:S07]  /*5740*/  IMAD.SHL.U32 R3, R230.reuse, 0x2, RZ ;  /* 0x00000002e6037824 */ /* 0x042fee00078e00ff */
[----:B------:R-:W1:Y:S01]  /*5750*/  LDSM.16.MT88.4 R12, [R224+0x1c880] ;  /* 0x01c88000e00c783b */ /* 0x000e620000004200 */
[----:B------:R-:W-:Y:S01]  /*5760*/  IMAD.IADD R3, R229, 0x1, R3 ;  /* 0x00000001e5037824 */ /* 0x000fe200078e0203 */
[----:B--2---:R-:W-:Y:S06]  /*5770*/  SHF.L.U32 R2, R230, 0x1, RZ ;  /* 0x00000001e6027819 */ /* 0x004fec00000006ff */
[----:B------:R-:W2:Y:S08]  /*5780*/  LDSM.16.MT88.4 R16, [R0+0x10080] ;  /* 0x010080000010783b */ /* 0x000eb00000004200 */
[----:B------:R-:W-:Y:S08]  /*5790*/  LDSM.16.MT88.4 R20, [R224+0x19080] ;  /* 0x01908000e014783b */ /* 0x000ff00000004200 */
[----:B------:R-:W4:Y:S01]  /*57a0*/  LDSM.16.MT88.4 R24, [R80+0x10880] ;  /* 0x010880005018783b */ /* 0x000f220000004200 */
[-C--:B---3--:R-:W-:Y:S07]  /*57b0*/  HMMA.16816.F32 R132, R4, R8.reuse, R132 ;  /* 0x000000080484723c */ /* 0x088fee0000001884 */
[----:B------:R-:W3:Y:S01]  /*57c0*/  LDSM.16.MT88.4 R28, [R224+0x1d080] ;  /* 0x01d08000e01c783b */ /* 0x000ee20000004200 */
[C---:B-1----:R-:W-:Y:S07]  /*57d0*/  HMMA.16816.F32 R136, R12.reuse, R8, R136 ;  /* 0x000000080c88723c */ /* 0x042fee0000001888 */
[----:B------:R-:W1:Y:S01]  /*57e0*/  LDSM.16.MT88.4 R32, [R0+0x10880] ;  /* 0x010880000020783b */ /* 0x000e620000004200 */
[-C--:B------:R-:W-:Y:S07]  /*57f0*/  HMMA.16816.F32 R140, R12, R10.reuse, R140 ;  /* 0x0000000a0c8c723c */ /* 0x080fee000000188c */
[----:B------:R-:W-:Y:S01]  /*5800*/  LDSM.16.MT88.4 R36, [R80+0x11080] ;  /* 0x011080005024783b */ /* 0x000fe20000004200 */
[C---:B------:R-:W-:Y:S07]  /*5810*/  HMMA.16816.F32 R144, R4.reuse, R10, R144 ;  /* 0x0000000a0490723c */ /* 0x040fee0000001890 */
[----:B------:R-:W1:Y:S01]  /*5820*/  LDSM.16.MT88.4 R8, [R224+0x19880] ;  /* 0x01988000e008783b */ /* 0x000e620000004200 */
[-C--:B--2---:R-:W-:Y:S07]  /*5830*/  HMMA.16816.F32 R148, R4, R16.reuse, R148 ;  /* 0x000000100494723c */ /* 0x084fee0000001894 */
[----:B------:R-:W2:Y:S01]  /*5840*/  LDSM.16.MT88.4 R40, [R224+0x1d880] ;  /* 0x01d88000e028783b */ /* 0x000ea20000004200 */
[C---:B------:R-:W-:Y:S08]  /*5850*/  HMMA.16816.F32 R152, R12.reuse, R16, R152 ;  /* 0x000000100c98723c */ /* 0x040ff00000001898 */
[-C--:B------:R-:W-:Y:S01]  /*5860*/  HMMA.16816.F32 R156, R12, R18.reuse, R156 ;  /* 0x000000120c9c723c */ /* 0x080fe2000000189c */
[----:B------:R-:W-:Y:S07]  /*5870*/  LDSM.16.MT88.4 R12, [R224+0x1a080] ;  /* 0x01a08000e00c783b */ /* 0x000fee0000004200 */
[----:B------:R-:W-:Y:S01]  /*5880*/  HMMA.16816.F32 R160, R4, R18, R160 ;  /* 0x0000001204a0723c */ /* 0x000fe200000018a0 */
[----:B------:R-:W2:Y:S07]  /*5890*/  LDSM.16.MT88.4 R4, [R0+0x11080] ;  /* 0x011080000004783b */ /* 0x000eae0000004200 */
[-C--:B----4-:R-:W-:Y:S01]  /*58a0*/  HMMA.16816.F32 R132, R20, R24.reuse, R132 ;  /* 0x000000181484723c */ /* 0x090fe20000001884 */
[----:B------:R-:W4:Y:S07]  /*58b0*/  LDSM.16.MT88.4 R16, [R80+0x11880] ;  /* 0x011880005010783b */ /* 0x000f2e0000004200 */
[C---:B---3--:R-:W-:Y:S08]  /*58c0*/  HMMA.16816.F32 R136, R28.reuse, R24, R136 ;  /* 0x000000181c88723c */ /* 0x048ff00000001888 */
[-C--:B------:R-:W-:Y:S08]  /*58d0*/  HMMA.16816.F32 R140, R28, R26.reuse, R140 ;  /* 0x0000001a1c8c723c */ /* 0x080ff0000000188c */
[C---:B------:R-:W-:Y:S01]  /*58e0*/  HMMA.16816.F32 R144, R20.reuse, R26, R144 ;  /* 0x0000001a1490723c */ /* 0x040fe20000001890 */
[----:B------:R-:W3:Y:S07]  /*58f0*/  LDSM.16.MT88.4 R24, [R224+0x1e080] ;  /* 0x01e08000e018783b */ /* 0x000eee0000004200 */
[-C--:B-1----:R-:W-:Y:S08]  /*5900*/  HMMA.16816.F32 R148, R20, R32.reuse, R148 ;  /* 0x000000201494723c */ /* 0x082ff00000001894 */
[C---:B------:R-:W-:Y:S08]  /*5910*/  HMMA.16816.F32 R152, R28.reuse, R32, R152 ;  /* 0x000000201c98723c */ /* 0x040ff00000001898 */
[-C--:B------:R-:W-:Y:S01]  /*5920*/  HMMA.16816.F32 R156, R28, R34.reuse, R156 ;  /* 0x000000221c9c723c */ /* 0x080fe2000000189c */
[----:B------:R-:W-:Y:S07]  /*5930*/  LDSM.16.MT88.4 R28, [R224+0x1a880] ;  /* 0x01a88000e01c783b */ /* 0x000fee0000004200 */
[----:B------:R-:W-:Y:S01]  /*5940*/  HMMA.16816.F32 R160, R20, R34, R160 ;  /* 0x0000002214a0723c */ /* 0x000fe200000018a0 */
[----:B------:R-:W1:Y:S07]  /*5950*/  LDSM.16.MT88.4 R20, [R0+0x11880] ;  /* 0x011880000014783b */ /* 0x000e6e0000004200 */
[-C--:B------:R-:W-:Y:S01]  /*5960*/  HMMA.16816.F32 R132, R8, R36.reuse, R132 ;  /* 0x000000240884723c */ /* 0x080fe20000001884 */
[----:B------:R-:W1:Y:S07]  /*5970*/  LDSM.16.MT88.4 R32, [R80+0x12080] ;  /* 0x012080005020783b */ /* 0x000e6e0000004200 */
[C---:B--2---:R-:W-:Y:S08]  /*5980*/  HMMA.16816.F32 R136, R40.reuse, R36, R136 ;  /* 0x000000242888723c */ /* 0x044ff00000001888 */
[-C--:B------:R-:W-:Y:S08]  /*5990*/  HMMA.16816.F32 R140, R40, R38.reuse, R140 ;  /* 0x00000026288c723c */ /* 0x080ff0000000188c */
[C---:B------:R-:W-:Y:S01]  /*59a0*/  HMMA.16816.F32 R144, R8.reuse, R38, R144 ;  /* 0x000000260890723c */ /* 0x040fe20000001890 */
[----:B------:R-:W2:Y:S07]  /*59b0*/  LDSM.16.MT88.4 R36, [R224+0x1e880] ;  /* 0x01e88000e024783b */ /* 0x000eae0000004200 */
[-C--:B------:R-:W-:Y:S08]  /*59c0*/  HMMA.16816.F32 R148, R8, R4.reuse, R148 ;  /* 0x000000040894723c */ /* 0x080ff00000001894 */
[C---:B------:R-:W-:Y:S08]  /*59d0*/  HMMA.16816.F32 R152, R40.reuse, R4, R152 ;  /* 0x000000042898723c */ /* 0x040ff00000001898 */
[-C--:B------:R-:W-:Y:S01]  /*59e0*/  HMMA.16816.F32 R156, R40, R6.reuse, R156 ;  /* 0x00000006289c723c */ /* 0x080fe2000000189c */
[----:B------:R-:W-:Y:S07]  /*59f0*/  LDSM.16.MT88.4 R40, [R224+0x1f080] ;  /* 0x01f08000e028783b */ /* 0x000fee0000004200 */
[----:B------:R-:W-:Y:S01]  /*5a00*/  HMMA.16816.F32 R160, R8, R6, R160 ;  /* 0x0000000608a0723c */ /* 0x000fe200000018a0 */
[----:B------:R-:W2:Y:S07]  /*5a10*/  LDSM.16.MT88.4 R4, [R0+0x12080] ;  /* 0x012080000004783b */ /* 0x000eae0000004200 */
[-C--:B----4-:R-:W-:Y:S01]  /*5a20*/  HMMA.16816.F32 R132, R12, R16.reuse, R132 ;  /* 0x000000100c84723c */ /* 0x090fe20000001884 */
[----:B------:R-:W-:Y:S07]  /*5a30*/  LDSM.16.MT88.4 R8, [R224+0x1b080] ;  /* 0x01b08000e008783b */ /* 0x000fee0000004200 */
        /* <DEDUP_REMOVED lines=11> */
[----:B------:R-:W4:Y:S07]  /*5af0*/  LDSM.16.MT88.4 R20, [R224+0x1b880] ;  /* 0x01b88000e014783b */ /* 0x000f2e0000004200 */
[C---:B--2---:R-:W-:Y:S08]  /*5b00*/  HMMA.16816.F32 R136, R36.reuse, R32, R136 ;  /* 0x000000202488723c */ /* 0x044ff00000001888 */
[-C--:B------:R-:W-:Y:S08]  /*5b10*/  HMMA.16816.F32 R140, R36, R34.reuse, R140 ;  /* 0x00000022248c723c */ /* 0x080ff0000000188c */
[C---:B------:R-:W-:Y:S01]  /*5b20*/  HMMA.16816.F32 R144, R28.reuse, R34, R144 ;  /* 0x000000221c90723c */ /* 0x040fe20000001890 */
[----:B------:R-:W2:Y:S07]  /*5b30*/  LDSM.16.MT88.4 R32, [R224+0x1f880] ;  /* 0x01f88000e020783b */ /* 0x000eae0000004200 */
[-C--:B------:R-:W-:Y:S08]  /*5b40*/  HMMA.16816.F32 R148, R28, R4.reuse, R148 ;  /* 0x000000041c94723c */ /* 0x080ff00000001894 */
[C---:B------:R-:W-:Y:S08]  /*5b50*/  HMMA.16816.F32 R152, R36.reuse, R4, R152 ;  /* 0x000000042498723c */ /* 0x040ff00000001898 */
[-C--:B------:R-:W-:Y:S08]  /*5b60*/  HMMA.16816.F32 R156, R36, R6.reuse, R156 ;  /* 0x00000006249c723c */ /* 0x080ff0000000189c */
[----:B------:R-:W-:Y:S01]  /*5b70*/  HMMA.16816.F32 R160, R28, R6, R160 ;  /* 0x000000061ca0723c */ /* 0x000fe200000018a0 */
[----:B------:R-:W2:Y:S07]  /*5b80*/  LDSM.16.MT88.4 R4, [R0+0x13080] ;  /* 0x013080000004783b */ /* 0x000eae0000004200 */
[-C--:B---3--:R-:W-:Y:S08]  /*5b90*/  HMMA.16816.F32 R132, R8, R16.reuse, R132 ;  /* 0x000000100884723c */ /* 0x088ff00000001884 */
[C---:B------:R-:W-:Y:S08]  /*5ba0*/  HMMA.16816.F32 R136, R40.reuse, R16, R136 ;  /* 0x000000102888723c */ /* 0x040ff00000001888 */
[-C--:B------:R-:W-:Y:S08]  /*5bb0*/  HMMA.16816.F32 R140, R40, R18.reuse, R140 ;  /* 0x00000012288c723c */ /* 0x080ff0000000188c */
[C---:B------:R-:W-:Y:S01]  /*5bc0*/  HMMA.16816.F32 R144, R8.reuse, R18, R144 ;  /* 0x000000120890723c */ /* 0x040fe20000001890 */
[----:B------:R-:W-:Y:S07]  /*5bd0*/  LDSM.16.MT88.4 R16, [R224+0x20080] ;  /* 0x02008000e010783b */ /* 0x000fee0000004200 */
[-C--:B-1----:R-:W-:Y:S08]  /*5be0*/  HMMA.16816.F32 R148, R8, R12.reuse, R148 ;  /* 0x0000000c0894723c */ /* 0x082ff00000001894 */
[C---:B------:R-:W-:Y:S08]  /*5bf0*/  HMMA.16816.F32 R152, R40.reuse, R12, R152 ;  /* 0x0000000c2898723c */ /* 0x040ff00000001898 */
[-C--:B------:R-:W-:Y:S08]  /*5c00*/  HMMA.16816.F32 R156, R40, R14.reuse, R156 ;  /* 0x0000000e289c723c */ /* 0x080ff0000000189c */
[----:B------:R-:W-:Y:S01]  /*5c10*/  HMMA.16816.F32 R160, R8, R14, R160 ;  /* 0x0000000e08a0723c */ /* 0x000fe200000018a0 */
[----:B------:R-:W-:Y:S07]  /*5c20*/  LDSM.16.MT88.4 R8, [R224+0x1c080] ;  /* 0x01c08000e008783b */ /* 0x000fee0000004200 */
[-C--:B----4-:R-:W-:Y:S01]  /*5c30*/  HMMA.16816.F32 R132, R20, R24.reuse, R132 ;  /* 0x000000181484723c */ /* 0x090fe20000001884 */
[----:B------:R-:W1:Y:S07]  /*5c40*/  LDSM.16.MT88.4 R12, [R80+0x13880] ;  /* 0x01388000500c783b */ /* 0x000e6e0000004200 */
[C---:B--2---:R-:W-:Y:S08]  /*5c50*/  HMMA.16816.F32 R136, R32.reuse, R24, R136 ;  /* 0x000000182088723c */ /* 0x044ff00000001888 */
[-C--:B------:R-:W-:Y:S08]  /*5c60*/  HMMA.16816.F32 R140, R32, R26.reuse, R140 ;  /* 0x0000001a208c723c */ /* 0x080ff0000000188c */
[C---:B------:R-:W-:Y:S01]  /*5c70*/  HMMA.16816.F32 R144, R20.reuse, R26, R144 ;  /* 0x0000001a1490723c */ /* 0x040fe20000001890 */
[----:B------:R2:W3:Y:S07]  /*5c80*/  LDSM.16.MT88.4 R24, [R0+0x13880] ;  /* 0x013880000018783b */ /* 0x0004ee0000004200 */
[-C--:B------:R-:W-:Y:S01]  /*5c90*/  HMMA.16816.F32 R148, R20, R4.reuse, R148 ;  /* 0x000000041494723c */ /* 0x080fe20000001894 */
[----:B------:R-:W-:Y:S07]  /*5ca0*/  BAR.SYNC.DEFER_BLOCKING 0x0 ;  /* 0x0000000000007b1d */ /* 0x000fee0000010000 */
[C---:B------:R-:W-:Y:S08]  /*5cb0*/  HMMA.16816.F32 R152, R32.reuse, R4, R152 ;  /* 0x000000042098723c */ /* 0x040ff00000001898 */
[-C--:B------:R-:W-:Y:S04]  /*5cc0*/  HMMA.16816.F32 R156, R32, R6.reuse, R156 ;  /* 0x00000006209c723c */ /* 0x080fe8000000189c */
[----:B--2---:R-:W-:Y:S04]  /*5cd0*/  SHF.L.U32 R0, R231, 0x1, RZ ;  /* 0x00000001e7007819 */ /* 0x004fe800000006ff */
[----:B------:R-:W-:Y:S01]  /*5ce0*/  HMMA.16816.F32 R160, R20, R6, R160 ;  /* 0x0000000614a0723c */ /* 0x000fe200000018a0 */
[----:B------:R2:W4:Y:S03]  /*5cf0*/  LDSM.16.M88.4 R32, [R2+0x20880] ;  /* 0x020880000220783b */ /* 0x0005260000000200 */
[----:B------:R-:W-:Y:S04]  /*5d00*/  IMAD.IADD R52, R0, 0x1, R212 ;  /* 0x0000000100347824 */ /* 0x000fe800078e02d4 */
[-C--:B-1----:R-:W-:Y:S01]  /*5d10*/  HMMA.16816.F32 R132, R8, R12.reuse, R132 ;  /* 0x0000000c0884723c */ /* 0x082fe20000001884 */
[----:B------:R2:W1:Y:S07]  /*5d20*/  LDSM.16.MT88.4 R36, [R52+0x80] ;  /* 0x000080003424783b */ /* 0x00046e0000004200 */
[C---:B------:R-:W-:Y:S01]  /*5d30*/  HMMA.16816.F32 R136, R16.reuse, R12, R136 ;  /* 0x0000000c1088723c */ /* 0x040fe20000001888 */
[----:B------:R-:W1:Y:S07]  /*5d40*/  LDSM.16.MT88.4 R52, [R52+0x880] ;  /* 0x000880003434783b */ /* 0x000e6e0000004200 */
[-C--:B------:R-:W-:Y:S01]  /*5d50*/  HMMA.16816.F32 R140, R16, R14.reuse, R140 ;  /* 0x0000000e108c723c */ /* 0x080fe2000000188c */
[----:B------:R2:W1:Y:S07]  /*5d60*/  LDSM.16.M88.4 R28, [R2+0x22880] ;  /* 0x02288000021c783b */ /* 0x00046e0000000200 */
[C---:B------:R-:W-:Y:S01]  /*5d70*/  HMMA.16816.F32 R144, R8.reuse, R14, R144 ;  /* 0x0000000e0890723c */ /* 0x040fe20000001890 */
[----:B------:R2:W1:Y:S07]  /*5d80*/  LDSM.16.MT88.4 R20, [R0+0x80] ;  /* 0x000080000014783b */ /* 0x00046e0000004200 */
[-C--:B---3--:R-:W-:Y:S01]  /*5d90*/  HMMA.16816.F32 R148, R8, R24.reuse, R148 ;  /* 0x000000180894723c */ /* 0x088fe20000001894 */
[----:B------:R2:W3:Y:S07]  /*5da0*/  LDSM.16.M88.4 R40, [R3+0x20880] ;  /* 0x020880000328783b */ /* 0x0004ee0000000200 */
[C---:B------:R-:W-:Y:S01]  /*5db0*/  HMMA.16816.F32 R152, R16.reuse, R24, R152 ;  /* 0x000000181098723c */ /* 0x040fe20000001898 */
[----:B------:R2:W1:Y:S07]  /*5dc0*/  LDSM.16.M88.4 R48, [R3+0x22880] ;  /* 0x022880000330783b */ /* 0x00046e0000000200 */
[-C--:B------:R-:W-:Y:S01]  /*5dd0*/  HMMA.16816.F32 R156, R16, R26.reuse, R156 ;  /* 0x0000001a109c723c */ /* 0x080fe2000000189c */
[----:B------:R2:W1:Y:S07]  /*5de0*/  LDSM.16.MT88.4 R44, [R0+0x880] ;  /* 0x00088000002c783b */ /* 0x00046e0000004200 */
[----:B------:R-:W-:Y:S01]  /*5df0*/  HMMA.16816.F32 R160, R8, R26, R160 ;  /* 0x0000001a08a0723c */ /* 0x000fe200000018a0 */
[----:B------:R-:W-:-:S07]  /*5e00*/  @P0 BRA `(.L_x_1499) ;  /* 0x0000033000000947 */ /* 0x000fce0003800000 */
[----:B----4-:R-:W4:Y:S01]  /*5e10*/  LDL.64 R210, [R1+0x10] ;  /* 0x0000100001d27983 */ /* 0x010f220000100a00 */
[----:B------:R-:W-:Y:S02]  /*5e20*/  ULDC.64 UR6, c[0x0][0x208] ;  /* 0x0000820000067ab9 */ /* 0x000fe40000000a00 */
[----:B------:R-:W-:Y:S01]  /*5e30*/  USHF.L.U32 UR24, UR17, 0x7, URZ ;  /* 0x0000000711187899 */ /* 0x000fe2000800063f */
[----:B--2---:R-:W2:Y:S01]  /*5e40*/  LDL.64 R198, [R1+0x28] ;  /* 0x0000280001c67983 */ /* 0x004ea20000100a00 */
[----:B------:R-:W-:Y:S02]  /*5e50*/  USHF.R.S32.HI UR22, URZ, 0x1f, UR17 ;  /* 0x0000001f3f167899 */ /* 0x000fe40008011411 */
[----:B------:R-:W-:Y:S01]  /*5e60*/  UIMAD.WIDE.U32 UR26, UR17, UR6, URZ ;  /* 0x00000006111a72a5 */ /* 0x000fe2000f8e003f */
[----:B---3--:R-:W3:Y:S01]  /*5e70*/  LDL R63, [R1+0x1c] ;  /* 0x00001c00013f7983 */ /* 0x008ee20000100800 */
[----:B------:R-:W-:Y:S01]  /*5e80*/  UIMAD UR22, UR22, UR6, URZ ;  /* 0x00000006161672a4 */ /* 0x000fe2000f8e023f */
[----:B------:R-:W-:Y:S01]  /*5e90*/  IMAD.U32 R5, RZ, RZ, UR24 ;  /* 0x00000018ff057e24 */ /* 0x000fe2000f8e00ff */
[----:B------:R-:W-:Y:S01]  /*5ea0*/  USHF.L.U32 UR6, UR6, 0x6, URZ ;  /* 0x0000000606067899 */ /* 0x000fe2000800063f */
[----:B------:R-:W3:Y:S01]  /*5eb0*/  LDL.64 R196, [R1+0x30] ;  /* 0x0000300001c47983 */ /* 0x000ee20000100a00 */
[----:B------:R-:W-:Y:S01]  /*5ec0*/  UIMAD UR22, UR17, UR7, UR22 ;  /* 0x00000007111672a4 */ /* 0x000fe2000f8e0216 */
[----:B------:R-:W-:Y:S02]  /*5ed0*/  IMAD.U32 R8, RZ, RZ, UR26 ;  /* 0x0000001aff087e24 */ /* 0x000fe4000f8e00ff */
[----:B------:R-:W3:Y:S01]  /*5ee0*/  LDL.64 R60, [R1+0x20] ;  /* 0x00002000013c7983 */ /* 0x000ee20000100a00 */
[----:B------:R-:W-:Y:S01]  /*5ef0*/  UIADD3 UR22, UR27, UR22, URZ ;  /* 0x000000161b167290 */ /* 0x000fe2000fffe03f */
[----:B------:R-:W-:Y:S02]  /*5f00*/  IMAD.U32 R9, RZ, RZ, UR27 ;  /* 0x0000001bff097e24 */ /* 0x000fe4000f8e00ff */
[----:B------:R-:W3:Y:S03]  /*5f10*/  LDL R57, [R1+0x54] ;  /* 0x0000540001397983 */ /* 0x000ee60000100800 */
[----:B------:R-:W-:Y:S01]  /*5f20*/  IMAD.U32 R6, RZ, RZ, UR22 ;  /* 0x00000016ff067e24 */ /* 0x000fe2000f8e00ff */
[----:B----4-:R-:W-:Y:S02]  /*5f30*/  IADD3 R9, -R210, c[0x0][0x168], -R5 ;  /* 0x00005a00d2097a10 */ /* 0x010fe40007ffe905 */
[----:B--2---:R-:W-:Y:S02]  /*5f40*/  IADD3 R4, P0, R198, UR24, RZ ;  /* 0x00000018c6047c10 */ /* 0x004fe4000ff1e0ff */
[----:B------:R-:W-:Y:S02]  /*5f50*/  ISETP.LT.OR P2, PT, R9, 0x1, P5 ;  /* 0x000000010900780c */ /* 0x000fe40002f41670 */
[----:B---3--:R-:W-:Y:S02]  /*5f60*/  LEA.HI.X.SX32 R7, R5, R63, 0x1, P0 ;  /* 0x0000003f05077211 */ /* 0x008fe400000f0eff */
[----:B------:R-:W-:Y:S02]  /*5f70*/  LEA R10, P1, R4, c[0x0][0x280], 0x2 ;  /* 0x0000a000040a7a11 */ /* 0x000fe400078210ff */
[----:B------:R-:W-:Y:S02]  /*5f80*/  LEA R5, P0, R8, R196, 0x7 ;  /* 0x000000c408057211 */ /* 0x000fe400078038ff */
[----:B------:R-:W-:Y:S02]  /*5f90*/  LEA.HI.X R11, R4, c[0x0][0x284], R7, 0x2, P1 ;  /* 0x0000a100040b7a11 */ /* 0x000fe400008f1407 */
[----:B------:R-:W-:Y:S01]  /*5fa0*/  LEA.HI.X R4, R8, R61, R6, 0x7, P0 ;  /* 0x0000003d08047211 */ /* 0x000fe200000f3c06 */
[----:B------:R-:W-:Y:S01]  /*5fb0*/  IMAD.U32 R8, RZ, RZ, UR16 ;  /* 0x00000010ff087e24 */ /* 0x000fe2000f8e00ff */
[----:B------:R-:W-:Y:S02]  /*5fc0*/  LEA R6, P1, R5, c[0x0][0x1f0], 0x1 ;  /* 0x00007c0005067a11 */ /* 0x000fe400078208ff */
        /* <DEDUP_REMOVED lines=13> */
[----:B--2--5:R-:W-:Y:S04]  /*60a0*/  IMAD.SHL.U32 R7, R222, 0x4, RZ ;  /* 0x00000004de077824 */ /* 0x024fe800078e00ff */
[----:B------:R-:W-:Y:S01]  /*60b0*/  @!P4 IMAD R9, R9, 0x80, R7 ;  /* 0x000000800909c824 */ /* 0x000fe200078e0207 */
[----:B---3--:R-:W-:Y:S03]  /*60c0*/  IADD3 R4, P0, R4, UR6, RZ ;  /* 0x0000000604047c10 */ /* 0x008fe6000ff1e0ff */
[----:B------:R-:W-:Y:S01]  /*60d0*/  @!P4 IMAD.SHL.U32 R9, R9, 0x4, RZ ;  /* 0x000000040909c824 */ /* 0x000fe200078e00ff */
[----:B------:R-:W-:Y:S02]  /*60e0*/  IADD3.X R5, R5, UR20, RZ, P0, !PT ;  /* 0x0000001405057c10 */ /* 0x000fe400087fe4ff */
[----:B------:R-:W-:Y:S03]  /*60f0*/  IADD3 R6, P0, R4, UR6, RZ ;  /* 0x0000000604067c10 */ /* 0x000fe6000ff1e0ff */
[----:B------:R2:W-:Y:S01]  /*6100*/  LDGSTS.E.BYPASS.LTC128B.128 [R8+0x2000], [R4.64], !P2 ;  /* 0x0200000004087fae */ /* 0x0005e2000d101d52 */
[----:B------:R-:W-:Y:S05]  /*6110*/  IADD3.X R7, R5, UR20, RZ, P0, !PT ;  /* 0x0000001405077c10 */ /* 0x000fea00087fe4ff */
[----:B------:R2:W-:Y:S04]  /*6120*/  LDGSTS.E.BYPASS.LTC128B.128 [R8+0x3000], [R6.64], !P1 ;  /* 0x0300000006087fae */ /* 0x0005e8000c901d52 */
[----:B------:R2:W-:Y:S02]  /*6130*/  @!P4 LDGSTS.E.BYPASS.LTC128B.128 [R9+0x18480], [R10.64] ;  /* 0x184800000a09cfae */ /* 0x0005e4000b901d52 */
.L_x_1499:
[-C--:B-12-4-:R-:W-:Y:S01]  /*6140*/  HMMA.16816.F32 R4, R32, R20.reuse, RZ ;  /* 0x000000142004723c */ /* 0x096fe200000018ff */
[----:B------:R-:W-:Y:S01]  /*6150*/  LDSM.16.MT88.4 R60, [R0+0x1080] ;  /* 0x00108000003c783b */ /* 0x000fe20000004200 */
[----:B------:R-:W-:Y:S02]  /*6160*/  ULDC.64 UR6, c[0x0][0x238] ;  /* 0x00008e0000067ab9 */ /* 0x000fe40000000a00 */
[--C-:B------:R-:W-:Y:S01]  /*6170*/  IMAD.IADD R76, R212, 0x1, R3.reuse ;  /* 0x00000001d44c7824 */ /* 0x100fe200078e0203 */
[----:B------:R-:W-:Y:S01]  /*6180*/  USHF.R.S32.HI UR22, URZ, 0x1f, UR13 ;  /* 0x0000001f3f167899 */ /* 0x000fe2000801140d */
[----:B------:R-:W-:Y:S01]  /*6190*/  LDSM.16.MT88.4 R72, [R0+0x1880] ;  /* 0x001880000048783b */ /* 0x000fe20000004200 */
[----:B------:R-:W-:Y:S01]  /*61a0*/  IMAD.MOV.U32 R12, RZ, RZ, 0x40 ;  /* 0x00000040ff0c7424 */ /* 0x000fe200078e00ff */
[C---:B------:R-:W-:Y:S01]  /*61b0*/  HMMA.16816.F32 R8, R28.reuse, R20, RZ ;  /* 0x000000141c08723c */ /* 0x040fe200000018ff */
[----:B------:R-:W-:Y:S02]  /*61c0*/  UIMAD UR22, UR22, UR6, URZ ;  /* 0x00000006161672a4 */ /* 0x000fe4000f8e023f */
[----:B------:R-:W-:Y:S01]  /*61d0*/  LDSM.16.M88.4 R68, [R76+0x20880] ;  /* 0x020880004c44783b */ /* 0x000fe20000000200 */
[----:B------:R-:W-:Y:S01]  /*61e0*/  SEL R116, R12, 0xffffffc0, !P3 ;  /* 0xffffffc00c747807 */ /* 0x000fe20005800000 */
[----:B------:R-:W-:Y:S02]  /*61f0*/  UIMAD UR22, UR13, UR7, UR22 ;  /* 0x000000070d1672a4 */ /* 0x000fe4000f8e0216 */
[----:B------:R-:W-:Y:S01]  /*6200*/  USHF.R.S32.HI UR17, URZ, 0x1f, UR14 ;  /* 0x0000001f3f117899 */ /* 0x000fe2000801140e */
[-C--:B------:R-:W-:Y:S01]  /*6210*/  HMMA.16816.F32 R12, R28, R22.reuse, RZ ;  /* 0x000000161c0c723c */ /* 0x080fe200000018ff */
[----:B------:R-:W-:Y:S01]  /*6220*/  LDSM.16.M88.4 R76, [R76+0x22880] ;  /* 0x022880004c4c783b */ /* 0x000fe20000000200 */
[----:B------:R-:W-:Y:S02]  /*6230*/  ULDC.64 UR6, c[0x0][0x240] ;  /* 0x0000900000067ab9 */ /* 0x000fe40000000a00 */
[----:B------:R-:W-:Y:S01]  /*6240*/  IMAD.IADD R82, R116, 0x1, R2 ;  /* 0x0000000174527824 */ /* 0x000fe200078e0202 */
[----:B------:R-:W-:Y:S01]  /*6250*/  IADD3 R81, R0, R116, RZ ;  /* 0x0000007400517210 */ /* 0x000fe20007ffe0ff */
[----:B------:R-:W0:Y:S01]  /*6260*/  LDGDEPBAR ;  /* 0x00000000000079af */ /* 0x000e220000000000 */
[----:B------:R-:W-:Y:S01]  /*6270*/  UIMAD UR6, UR17, UR6, URZ ;  /* 0x00000006110672a4 */ /* 0x000fe2000f8e023f */
[C---:B------:R-:W-:Y:S01]  /*6280*/  HMMA.16816.F32 R16, R32.reuse, R22, RZ ;  /* 0x000000162010723c */ /* 0x040fe200000018ff */
[----:B------:R-:W-:Y:S02]  /*6290*/  USHF.L.U32 UR17, UR21, 0xd, URZ ;  /* 0x0000000d15117899 */ /* 0x000fe4000800063f */
[----:B------:R-:W1:Y:S01]  /*62a0*/  LDSM.16.M88.4 R56, [R82+0x20880] ;  /* 0x020880005238783b */ /* 0x000e620000000200 */
[----:B------:R-:W-:Y:S02]  /*62b0*/  UIMAD UR6, UR14, UR7, UR6 ;  /* 0x000000070e0672a4 */ /* 0x000fe4000f8e0206 */
[----:B------:R-:W-:Y:S02]  /*62c0*/  USHF.R.S32.HI UR7, URZ, 0x1f, UR17 ;  /* 0x0000001f3f077899 */ /* 0x000fe40008011411 */
[-C--:B------:R-:W-:Y:S01]  /*62d0*/  HMMA.16816.F32 R20, R32, R36.reuse, RZ ;  /* 0x000000242014723c */ /* 0x080fe200000018ff */
[----:B------:R-:W2:Y:S01]  /*62e0*/  LDSM.16.M88.4 R64, [R82+0x22880] ;  /* 0x022880005240783b */ /* 0x000ea20000000200 */
[----:B------:R-:W-:Y:S02]  /*62f0*/  UIADD3 UR21, UR21, 0x1, URZ ;  /* 0x0000000115157890 */ /* 0x000fe4000fffe03f */
[----:B------:R-:W-:Y:S02]  /*6300*/  UISETP.GE.AND UP3, UPT, UR4, 0x1, UPT ;  /* 0x000000010400788c */ /* 0x000fe4000bf66270 */
[----:B------:R-:W-:Y:S02]  /*6310*/  UISETP.GE.AND UP0, UPT, UR21, UR12, UPT ;  /* 0x0000000c1500728c */ /* 0x000fe4000bf06270 */
[C---:B------:R-:W-:Y:S01]  /*6320*/  HMMA.16816.F32 R24, R28.reuse, R36, RZ ;  /* 0x000000241c18723c */ /* 0x040fe200000018ff */
[----:B------:R-:W-:Y:S02]  /*6330*/  UISETP.GE.AND UP2, UPT, UR9, 0x1, UPT ;  /* 0x000000010900788c */ /* 0x000fe4000bf46270 */
[----:B------:R-:W-:Y:S05]  /*6340*/  UISETP.GE.AND UP1, UPT, UR16, 0x1, UPT ;  /* 0x000000011000788c */ /* 0x000fea000bf26270 */
[-C--:B------:R-:W-:Y:S08]  /*6350*/  HMMA.16816.F32 R28, R28, R38.reuse, RZ ;  /* 0x000000261c1c723c */ /* 0x080ff000000018ff */
[----:B------:R-:W-:Y:S01]  /*6360*/  HMMA.16816.F32 R32, R32, R38, RZ ;  /* 0x000000262020723c */ /* 0x000fe200000018ff */
[----:B------:R-:W4:Y:S07]  /*6370*/  LDSM.16.MT88.4 R36, [R81+0x1080] ;  /* 0x001080005124783b */ /* 0x000f2e0000004200 */
[-C--:B---3--:R-:W-:Y:S08]  /*6380*/  HMMA.16816.F32 R4, R40, R44.reuse, R4 ;  /* 0x0000002c2804723c */ /* 0x088ff00000001804 */
[C---:B------:R-:W-:Y:S08]  /*6390*/  HMMA.16816.F32 R8, R48.reuse, R44, R8 ;  /* 0x0000002c3008723c */ /* 0x040ff00000001808 */
[-C--:B------:R-:W-:Y:S08]  /*63a0*/  HMMA.16816.F32 R12, R48, R46.reuse, R12 ;  /* 0x0000002e300c723c */ /* 0x080ff0000000180c */
[C---:B------:R-:W-:Y:S01]  /*63b0*/  HMMA.16816.F32 R16, R40.reuse, R46, R16 ;  /* 0x0000002e2810723c */ /* 0x040fe20000001810 */
[----:B------:R-:W-:Y:S07]  /*63c0*/  LDSM.16.M88.4 R44, [R2+0x24880] ;  /* 0x02488000022c783b */ /* 0x000fee0000000200 */
[-C--:B------:R-:W-:Y:S08]  /*63d0*/  HMMA.16816.F32 R20, R40, R52.reuse, R20 ;  /* 0x000000342814723c */ /* 0x080ff00000001814 */
[C---:B------:R-:W-:Y:S08]  /*63e0*/  HMMA.16816.F32 R24, R48.reuse, R52, R24 ;  /* 0x000000343018723c */ /* 0x040ff00000001818 */
[-C--:B------:R-:W-:Y:S01]  /*63f0*/  HMMA.16816.F32 R28, R48, R54.reuse, R28 ;  /* 0x00000036301c723c */ /* 0x080fe2000000181c */
[----:B------:R-:W-:Y:S07]  /*6400*/  LDSM.16.MT88.4 R48, [R0+0x2080] ;  /* 0x002080000030783b */ /* 0x000fee0000004200 */
[----:B------:R-:W-:Y:S01]  /*6410*/  HMMA.16816.F32 R32, R40, R54, R32 ;  /* 0x000000362820723c */ /* 0x000fe20000001820 */
[----:B------:R-:W3:Y:S05]  /*6420*/  LDSM.16.MT88.4 R40, [R81+0x1880] ;  /* 0x001880005128783b */ /* 0x000eea0000004200 */
[----:B------:R4:W3:Y:S02]  /*6430*/  LDSM.16.M88.4 R52, [R2+0x26880] ;  /* 0x026880000234783b */ /* 0x0008e40000000200 */
[-C--:B-1----:R-:W-:Y:S08]  /*6440*/  HMMA.16816.F32 R4, R56, R60.reuse, R4 ;  /* 0x0000003c3804723c */ /* 0x082ff00000001804 */
[C---:B--2---:R-:W-:Y:S08]  /*6450*/  HMMA.16816.F32 R8, R64.reuse, R60, R8 ;  /* 0x0000003c4008723c */ /* 0x044ff00000001808 */
[-C--:B------:R-:W-:Y:S01]  /*6460*/  HMMA.16816.F32 R12, R64, R62.reuse, R12 ;  /* 0x0000003e400c723c */ /* 0x080fe2000000180c */
[----:B----4-:R-:W-:Y:S07]  /*6470*/  IMAD.U32 R2, RZ, RZ, UR13 ;  /* 0x0000000dff027e24 */ /* 0x010fee000f8e00ff */
[C---:B------:R-:W-:Y:S01]  /*6480*/  HMMA.16816.F32 R16, R56.reuse, R62, R16 ;  /* 0x0000003e3810723c */ /* 0x040fe20000001810 */
[----:B------:R-:W-:Y:S07]  /*6490*/  LDSM.16.MT88.4 R60, [R0+0x2880] ;  /* 0x00288000003c783b */ /* 0x000fee0000004200 */
[-C--:B------:R-:W-:Y:S08]  /*64a0*/  HMMA.16816.F32 R20, R56, R36.reuse, R20 ;  /* 0x000000243814723c */ /* 0x080ff00000001814 */
[C---:B------:R-:W-:Y:S08]  /*64b0*/  HMMA.16816.F32 R24, R64.reuse, R36, R24 ;  /* 0x000000244018723c */ /* 0x040ff00000001818 */
[-C--:B------:R-:W-:Y:S01]  /*64c0*/  HMMA.16816.F32 R28, R64, R38.reuse, R28 ;  /* 0x00000026401c723c */ /* 0x080fe2000000181c */
[----:B------:R-:W-:Y:S07]  /*64d0*/  LDSM.16.M88.4 R64, [R3+0x26880] ;  /* 0x026880000340783b */ /* 0x000fee0000000200 */
[----:B------:R-:W-:Y:S01]  /*64e0*/  HMMA.16816.F32 R32, R56, R38, R32 ;  /* 0x000000263820723c */ /* 0x000fe20000001820 */
[----:B------:R-:W1:Y:S05]  /*64f0*/  LDSM.16.MT88.4 R36, [R81+0x2080] ;  /* 0x002080005124783b */ /* 0x000e6a0000004200 */
[----:B------:R-:W2:Y:S02]  /*6500*/  LDSM.16.M88.4 R56, [R3+0x24880] ;  /* 0x024880000338783b */ /* 0x000ea40000000200 */
        /* <DEDUP_REMOVED lines=8> */
[----:B------:R-:W3:Y:S05]  /*6590*/  LDSM.16.MT88.4 R40, [R81+0x2880] ;  /* 0x002880005128783b */ /* 0x000eea0000004200 */
[----:B------:R-:W-:Y:S02]  /*65a0*/  LDSM.16.MT88.4 R68, [R0+0x3880] ;  /* 0x003880000044783b */ /* 0x000fe40000004200 */
[-C--:B------:R-:W-:Y:S08]  /*65b0*/  HMMA.16816.F32 R4, R44, R48.reuse, R4 ;  /* 0x000000302c04723c */ /* 0x080ff00000001804 */
[C---:B------:R-:W-:Y:S08]  /*65c0*/  HMMA.16816.F32 R8, R52.reuse, R48, R8 ;  /* 0x000000303408723c */ /* 0x040ff00000001808 */
[-C--:B------:R-:W-:Y:S08]  /*65d0*/  HMMA.16816.F32 R12, R52, R50.reuse, R12 ;  /* 0x00000032340c723c */ /* 0x080ff0000000180c */
[C---:B------:R-:W-:Y:S01]  /*65e0*/  HMMA.16816.F32 R16, R44.reuse, R50, R16 ;  /* 0x000000322c10723c */ /* 0x040fe20000001810 */
[----:B------:R-:W-:Y:S07]  /*65f0*/  LDSM.16.M88.4 R48, [R82+0x26880] ;  /* 0x026880005230783b */ /* 0x000fee0000000200 */
[-C--:B-1----:R-:W-:Y:S08]  /*6600*/  HMMA.16816.F32 R20, R44, R36.reuse, R20 ;  /* 0x000000242c14723c */ /* 0x082ff00000001814 */
[C---:B------:R-:W-:Y:S08]  /*6610*/  HMMA.16816.F32 R24, R52.reuse, R36, R24 ;  /* 0x000000243418723c */ /* 0x040ff00000001818 */
[-C--:B------:R-:W-:Y:S01]  /*6620*/  HMMA.16816.F32 R28, R52, R38.reuse, R28 ;  /* 0x00000026341c723c */ /* 0x080fe2000000181c */
[----:B------:R-:W-:Y:S07]  /*6630*/  LDSM.16.MT88.4 R52, [R81+0x3080] ;  /* 0x003080005134783b */ /* 0x000fee0000004200 */
[----:B------:R-:W-:Y:S01]  /*6640*/  HMMA.16816.F32 R32, R44, R38, R32 ;  /* 0x000000262c20723c */ /* 0x000fe20000001820 */
[----:B------:R1:W-:Y:S05]  /*6650*/  LDSM.16.MT88.4 R44, [R0+0x3080] ;  /* 0x00308000002c783b */ /* 0x0003ea0000004200 */
[----:B------:R-:W4:Y:S02]  /*6660*/  LDSM.16.M88.4 R36, [R82+0x24880] ;  /* 0x024880005224783b */ /* 0x000f240000000200 */
[-C--:B--2---:R-:W-:Y:S08]  /*6670*/  HMMA.16816.F32 R4, R56, R60.reuse, R4 ;  /* 0x0000003c3804723c */ /* 0x084ff00000001804 */
[C---:B------:R-:W-:Y:S07]  /*6680*/  HMMA.16816.F32 R8, R64.reuse, R60, R8 ;  /* 0x0000003c4008723c */ /* 0x040fee0000001808 */
[----:B------:R-:W-:Y:S01]  /*6690*/  IMAD.IADD R60, R116, 0x1, R3 ;  /* 0x00000001743c7824 */ /* 0x000fe200078e0203 */
[-C--:B------:R-:W-:Y:S04]  /*66a0*/  HMMA.16816.F32 R12, R64, R62.reuse, R12 ;  /* 0x0000003e400c723c */ /* 0x080fe8000000180c */
[----:B-1----:R-:W-:Y:S01]  /*66b0*/  IADD3 R0, R229, R82, RZ ;  /* 0x00000052e5007210 */ /* 0x002fe20007ffe0ff */
[----:B-----5:R-:W-:Y:S03]  /*66c0*/  IMAD.WIDE.U32 R2, R2, c[0x0][0x238], R222 ;  /* 0x00008e0002027a25 */ /* 0x020fe600078e00de */
[C---:B------:R-:W-:Y:S01]  /*66d0*/  HMMA.16816.F32 R16, R56.reuse, R62, R16 ;  /* 0x0000003e3810723c */ /* 0x040fe20000001810 */
[----:B------:R-:W1:Y:S03]  /*66e0*/  LDSM.16.M88.4 R60, [R60+0x24880] ;  /* 0x024880003c3c783b */ /* 0x000e660000000200 */
[----:B------:R-:W-:Y:S04]  /*66f0*/  IADD3 R3, R3, UR22, RZ ;  /* 0x0000001603037c10 */ /* 0x000fe8000fffe0ff */
[-C--:B---3--:R-:W-:Y:S08]  /*6700*/  HMMA.16816.F32 R20, R56, R40.reuse, R20 ;  /* 0x000000283814723c */ /* 0x088ff00000001814 */
[C---:B------:R-:W-:Y:S08]  /*6710*/  HMMA.16816.F32 R24, R64.reuse, R40, R24 ;  /* 0x000000284018723c */ /* 0x040ff00000001818 */
[-C--:B------:R-:W-:Y:S01]  /*6720*/  HMMA.16816.F32 R28, R64, R42.reuse, R28 ;  /* 0x0000002a401c723c */ /* 0x080fe2000000181c */
[----:B------:R2:W3:Y:S07]  /*6730*/  LDSM.16.M88.4 R64, [R0+0x26880] ;  /* 0x026880000040783b */ /* 0x0004ee0000000200 */
[----:B------:R-:W-:Y:S01]  /*6740*/  HMMA.16816.F32 R32, R56, R42, R32 ;  /* 0x0000002a3820723c */ /* 0x000fe20000001820 */
[----:B------:R-:W1:Y:S07]  /*6750*/  LDSM.16.MT88.4 R40, [R81+0x3880] ;  /* 0x003880005128783b */ /* 0x000e6e0000004200 */
[-C--:B----4-:R-:W-:Y:S08]  /*6760*/  HMMA.16816.F32 R4, R36, R44.reuse, R4 ;  /* 0x0000002c2404723c */ /* 0x090ff00000001804 */
[C---:B------:R-:W-:Y:S01]  /*6770*/  HMMA.16816.F32 R8, R48.reuse, R44, R8 ;  /* 0x0000002c3008723c */ /* 0x040fe20000001808 */
[----:B--2---:R-:W-:Y:S05]  /*6780*/  MOV R0, UR14 ;  /* 0x0000000e00007c02 */ /* 0x004fea0008000f00 */
[----:B------:R-:W-:Y:S02]  /*6790*/  IMAD.WIDE.U32 R2, R0, c[0x0][0x240], R2 ;  /* 0x0000900000027a25 */ /* 0x000fe400078e0002 */
[-C--:B------:R-:W-:Y:S04]  /*67a0*/  HMMA.16816.F32 R12, R48, R46.reuse, R12 ;  /* 0x0000002e300c723c */ /* 0x080fe8000000180c */
[----:B------:R-:W-:Y:S01]  /*67b0*/  IADD3 R0, P0, R2, UR17, RZ ;  /* 0x0000001102007c10 */ /* 0x000fe2000ff1e0ff */
[----:B------:R-:W-:Y:S03]  /*67c0*/  UIADD3 UR17, UR4, 0x1, URZ ;  /* 0x0000000104117890 */ /* 0x000fe6000fffe03f */
[C---:B------:R-:W-:Y:S08]  /*67d0*/  HMMA.16816.F32 R16, R36.reuse, R46, R16 ;  /* 0x0000002e2410723c */ /* 0x040ff00000001810 */
[-C--:B------:R-:W-:Y:S08]  /*67e0*/  HMMA.16816.F32 R20, R36, R52.reuse, R20 ;  /* 0x000000342414723c */ /* 0x080ff00000001814 */
[C---:B------:R-:W-:Y:S08]  /*67f0*/  HMMA.16816.F32 R24, R48.reuse, R52, R24 ;  /* 0x000000343018723c */ /* 0x040ff00000001818 */
[-C--:B------:R-:W-:Y:S08]  /*6800*/  HMMA.16816.F32 R28, R48, R54.reuse, R28 ;  /* 0x00000036301c723c */ /* 0x080ff0000000181c */
[----:B------:R-:W-:Y:S07]  /*6810*/  HMMA.16816.F32 R32, R36, R54, R32 ;  /* 0x000000362420723c */ /* 0x000fee0000001820 */
[----:B------:R-:W-:Y:S01]  /*6820*/  IMAD.U32 R36, RZ, RZ, UR6 ;  /* 0x00000006ff247e24 */ /* 0x000fe2000f8e00ff */
[-C--:B-1----:R-:W-:Y:S01]  /*6830*/  HMMA.16816.F32 R4, R60, R68.reuse, R4 ;  /* 0x000000443c04723c */ /* 0x082fe20000001804 */
[----:B------:R-:W-:Y:S04]  /*6840*/  UIADD3 UR6, UR16, 0x1, URZ ;  /* 0x0000000110067890 */ /* 0x000fe8000fffe03f */
[----:B------:R-:W-:Y:S01]  /*6850*/  IADD3.X R3, R3, UR7, R36, P0, !PT ;  /* 0x0000000703037c10 */ /* 0x000fe200087fe424 */
[----:B------:R-:W-:Y:S01]  /*6860*/  UIADD3 UR7, UR9, 0x1, URZ ;  /* 0x0000000109077890 */ /* 0x000fe2000fffe03f */
[C---:B------:R-:W-:Y:S01]  /*6870*/  LEA R2, P0, R0.reuse, c[0x0][0x220], 0x2 ;  /* 0x0000880000027a11 */ /* 0x040fe200078010ff */
[C---:B---3--:R-:W-:Y:S01]  /*6880*/  HMMA.16816.F32 R8, R64.reuse, R68, R8 ;  /* 0x000000444008723c */ /* 0x048fe20000001808 */
[----:B------:R-:W-:Y:S02]  /*6890*/  USEL UR16, UR6, URZ, !UP1 ;  /* 0x0000003f06107287 */ /* 0x000fe4000c800000 */
[----:B------:R-:W-:Y:S01]  /*68a0*/  USEL UR9, UR7, URZ, !UP2 ;  /* 0x0000003f07097287 */ /* 0x000fe2000d000000 */
[----:B------:R-:W-:Y:S02]  /*68b0*/  LEA.HI.X R3, R0, c[0x0][0x224], R3, 0x2, P0 ;  /* 0x0000890000037a11 */ /* 0x000fe400000f1403 */
[----:B------:R-:W-:Y:S01]  /*68c0*/  MOV R0, UR4 ;  /* 0x0000000400007c02 */ /* 0x000fe20008000f00 */
[----:B------:R-:W-:Y:S01]  /*68d0*/  USEL UR4, UR17, URZ, !UP3 ;  /* 0x0000003f11047287 */ /* 0x000fe2000d800000 */
[-C--:B------:R-:W-:Y:S01]  /*68e0*/  HMMA.16816.F32 R12, R64, R70.reuse, R12 ;  /* 0x00000046400c723c */ /* 0x080fe2000000180c */
[----:B------:R-:W-:Y:S03]  /*68f0*/  PLOP3.LUT P0, PT, PT, PT, UP0, 0x80, 0x0 ;  /* 0x000000000000781c */ /* 0x000fe60003f0f008 */
[----:B------:R-:W-:Y:S03]  /*6900*/  IMAD R0, R0, 0x2000, R233 ;  /* 0x0000200000007824 */ /* 0x000fe600078e02e9 */
[----:B------:R-:W-:Y:S01]  /*6910*/  RED.E.ADD.F32.FTZ.RN.STRONG.GPU [R2.64], R4 ;  /* 0x000000040200798e */ /* 0x000fe2000c10e792 */
[C---:B------:R-:W-:Y:S04]  /*6920*/  HMMA.16816.F32 R16, R60.reuse, R70, R16 ;  /* 0x000000463c10723c */ /* 0x040fe80000001810 */
[----:B------:R-:W-:Y:S01]  /*6930*/  RED.E.ADD.F32.FTZ.RN.STRONG.GPU [R2.64+0x400], R5 ;  /* 0x000400050200798e */ /* 0x000fe2000c10e792 */
[----:B------:R-:W-:Y:S03]  /*6940*/  SHF.L.U32 R0, R0, 0x1, RZ ;  /* 0x0000000100007819 */ /* 0x000fe600000006ff */
[-C--:B------:R-:W-:Y:S01]  /*6950*/  HMMA.16816.F32 R20, R60, R40.reuse, R20 ;  /* 0x000000283c14723c */ /* 0x080fe20000001814 */
        /* <DEDUP_REMOVED lines=163> */
.L_x_1495:
[----:B------:R-:W-:Y:S05]  /*7390*/  @P1 BRA `(.L_x_1501) ;  /* 0x0000112000001947 */ /* 0x000fea0003800000 */
[----:B------:R-:W2:Y:S01]  /*73a0*/  LDL.LU.64 R24, [R1+0x8] ;  /* 0x0000080001187983 */ /* 0x000ea20000300a00 */
[----:B------:R-:W-:Y:S01]  /*73b0*/  F2FP.PACK_AB R132, R133, R132 ;  /* 0x000000848584723e */ /* 0x000fe200000000ff */
[----:B------:R-:W-:Y:S01]  /*73c0*/  ULDC UR7, c[0x0][0x2f0] ;  /* 0x0000bc0000077ab9 */ /* 0x000fe20000000800 */
[----:B------:R-:W-:Y:S01]  /*73d0*/  F2FP.PACK_AB R134, R135, R134 ;  /* 0x000000868786723e */ /* 0x000fe200000000ff */
[----:B------:R-:W-:Y:S01]  /*73e0*/  UIADD3 UR8, -UR11, UR7, URZ ;  /* 0x000000070b087290 */ /* 0x000fe2000fffe13f */
[----:B------:R-:W-:Y:S01]  /*73f0*/  F2FP.PACK_AB R144, R145, R144 ;  /* 0x000000909190723e */ /* 0x000fe200000000ff */
[----:B------:R-:W-:Y:S01]  /*7400*/  USHF.R.S32.HI UR6, URZ, 0x1f, UR13 ;  /* 0x0000001f3f067899 */ /* 0x000fe2000801140d */
[----:B------:R-:W-:Y:S01]  /*7410*/  F2FP.PACK_AB R146, R147, R146 ;  /* 0x000000929392723e */ /* 0x000fe200000000ff */
[----:B------:R-:W-:Y:S01]  /*7420*/  UISETP.LT.AND UP0, UPT, UR8, 0x80, UPT ;  /* 0x000000800800788c */ /* 0x000fe2000bf01270 */
[----:B------:R-:W-:Y:S01]  /*7430*/  F2FP.PACK_AB R136, R137, R136 ;  /* 0x000000888988723e */ /* 0x000fe200000000ff */
[----:B------:R-:W-:Y:S01]  /*7440*/  ULDC.64 UR4, c[0x0][0x338] ;  /* 0x0000ce0000047ab9 */ /* 0x000fe20000000a00 */
[----:B------:R-:W-:Y:S01]  /*7450*/  F2FP.PACK_AB R138, R139, R138 ;  /* 0x0000008a8b8a723e */ /* 0x000fe200000000ff */
[----:B------:R-:W-:Y:S01]  /*7460*/  UIMAD UR4, UR6, UR4, URZ ;  /* 0x00000004060472a4 */ /* 0x000fe2000f8e023f */
[----:B------:R-:W-:Y:S01]  /*7470*/  F2FP.PACK_AB R140, R141, R140 ;  /* 0x0000008c8d8c723e */ /* 0x000fe200000000ff */
[----:B------:R-:W-:Y:S01]  /*7480*/  USEL UR8, UR8, 0x80, UP0 ;  /* 0x0000008008087887 */ /* 0x000fe20008000000 */
[----:B------:R-:W-:Y:S01]  /*7490*/  F2FP.PACK_AB R142, R143, R142 ;  /* 0x0000008e8f8e723e */ /* 0x000fe200000000ff */
[----:B------:R-:W-:Y:S01]  /*74a0*/  UIMAD UR5, UR13, UR5, UR4 ;  /* 0x000000050d0572a4 */ /* 0x000fe2000f8e0204 */
[----:B------:R-:W-:Y:S01]  /*74b0*/  F2FP.PACK_AB R148, R149, R148 ;  /* 0x000000949594723e */ /* 0x000fe200000000ff */
[----:B------:R-:W-:Y:S01]  /*74c0*/  USHF.R.S32.HI UR7, URZ, 0x1f, UR14 ;  /* 0x0000001f3f077899 */ /* 0x000fe2000801140e */
[----:B------:R-:W-:Y:S01]  /*74d0*/  F2FP.PACK_AB R150, R151, R150 ;  /* 0x000000969796723e */ /* 0x000fe200000000ff */
[----:B------:R-:W-:Y:S01]  /*74e0*/  BSSY B0, `(.L_x_1502) ;  /* 0x0000087000007945 */ /* 0x000fe20003800000 */
        /* <DEDUP_REMOVED lines=19> */
[----:B------:R-:W-:Y:S01]  /*7620*/  F2FP.PACK_AB R13, R13, R186 ;  /* 0x000000ba0d0d723e */ /* 0x000fe200000000ff */
[----:B------:R-:W-:Y:S01]  /*7630*/  BAR.SYNC.DEFER_BLOCKING 0x1, 0x100 ;  /* 0x0044000000007b1d */ /* 0x000fe20000010000 */
[----:B--2---:R-:W-:-:S04]  /*7640*/  SHF.R.S32.HI R9, RZ, 0x1f, R24 ;  /* 0x0000001fff097819 */ /* 0x004fc80000011418 */
[CC--:B------:R-:W-:Y:S02]  /*7650*/  LEA.HI R4, R9.reuse, R24.reuse, RZ, 0x2 ;  /* 0x0000001809047211 */ /* 0x0c0fe400078f10ff */
[----:B------:R-:W-:Y:S02]  /*7660*/  LEA.HI R0, R9, R24, RZ, 0x5 ;  /* 0x0000001809007211 */ /* 0x000fe400078f28ff */
[--C-:B------:R-:W-:Y:S02]  /*7670*/  SHF.R.S32.HI R5, RZ, 0x2, R4.reuse ;  /* 0x00000002ff057819 */ /* 0x100fe40000011404 */
[----:B------:R-:W-:Y:S02]  /*7680*/  SHF.R.S32.HI R2, RZ, 0x1f, R4 ;  /* 0x0000001fff027819 */ /* 0x000fe40000011404 */
[----:B------:R-:W-:Y:S02]  /*7690*/  SHF.R.S32.HI R6, RZ, 0x5, R0 ;  /* 0x00000005ff067819 */ /* 0x000fe40000011400 */
[----:B------:R-:W-:-:S02]  /*76a0*/  LEA.HI R2, R2, R5, RZ, 0x3 ;  /* 0x0000000502027211 */ /* 0x000fc400078f18ff */
[----:B------:R-:W-:Y:S02]  /*76b0*/  SHF.R.S32.HI R0, RZ, 0x1f, R0 ;  /* 0x0000001fff007819 */ /* 0x000fe40000011400 */
[----:B------:R-:W-:Y:S02]  /*76c0*/  LOP3.LUT R2, R2, 0xfffffff8, RZ, 0xc0, !PT ;  /* 0xfffffff802027812 */ /* 0x000fe400078ec0ff */
[----:B------:R-:W-:-:S03]  /*76d0*/  LEA.HI R0, R0, R6, RZ, 0x2 ;  /* 0x0000000600007211 */ /* 0x000fc600078f10ff */
[----:B------:R-:W-:Y:S01]  /*76e0*/  IMAD.IADD R7, R5, 0x1, -R2 ;  /* 0x0000000105077824 */ /* 0x000fe200078e0a02 */
[----:B------:R-:W-:Y:S02]  /*76f0*/  LOP3.LUT R3, R0, 0x1ffffc, RZ, 0xc0, !PT ;  /* 0x001ffffc00037812 */ /* 0x000fe400078ec0ff */
[----:B------:R-:W-:Y:S01]  /*7700*/  LOP3.LUT R5, R4, 0x3ffffffc, RZ, 0xc0, !PT ;  /* 0x3ffffffc04057812 */ /* 0x000fe200078ec0ff */
[----:B------:R-:W-:Y:S01]  /*7710*/  IMAD.SHL.U32 R4, R7, 0x40, RZ ;  /* 0x0000004007047824 */ /* 0x000fe200078e00ff */
[CC--:B------:R-:W-:Y:S01]  /*7720*/  LEA.HI R0, R9.reuse, R24.reuse, RZ, 0x3 ;  /* 0x0000001809007211 */ /* 0x0c0fe200078f18ff */
[----:B------:R-:W-:Y:S01]  /*7730*/  IMAD.IADD R8, R6, 0x1, -R3 ;  /* 0x0000000106087824 */ /* 0x000fe200078e0a03 */
[----:B------:R-:W-:Y:S02]  /*7740*/  LEA.HI R2, R9, R24, RZ, 0x7 ;  /* 0x0000001809027211 */ /* 0x000fe400078f38ff */
[----:B------:R-:W-:Y:S02]  /*7750*/  LOP3.LUT R3, R0, 0x1ffffff8, RZ, 0xc0, !PT ;  /* 0x1ffffff800037812 */ /* 0x000fe400078ec0ff */
[----:B------:R-:W-:-:S02]  /*7760*/  SHF.R.S32.HI R14, RZ, 0x3, R0 ;  /* 0x00000003ff0e7819 */ /* 0x000fc40000011400 */
[----:B------:R-:W-:Y:S01]  /*7770*/  SHF.R.U32.HI R6, RZ, 0x4, R2 ;  /* 0x00000004ff067819 */ /* 0x000fe20000011602 */
[----:B------:R-:W-:Y:S01]  /*7780*/  IMAD.IADD R2, R24, 0x1, -R3 ;  /* 0x0000000118027824 */ /* 0x000fe200078e0a03 */
[----:B------:R-:W-:Y:S01]  /*7790*/  LOP3.LUT R0, R4, 0x1c0, RZ, 0xc0, !PT ;  /* 0x000001c004007812 */ /* 0x000fe200078ec0ff */
[----:B------:R-:W-:Y:S01]  /*77a0*/  IMAD.IADD R4, R24, 0x1, -R5 ;  /* 0x0000000118047824 */ /* 0x000fe200078e0a05 */
[----:B------:R-:W-:Y:S01]  /*77b0*/  R2P PR, R7, 0x6 ;  /* 0x0000000607007804 */ /* 0x000fe20000000000 */
[----:B------:R-:W-:Y:S01]  /*77c0*/  IMAD.SHL.U32 R3, R14, 0x40, RZ ;  /* 0x000000400e037824 */ /* 0x000fe200078e00ff */
[----:B------:R-:W-:Y:S01]  /*77d0*/  LOP3.LUT R5, R0, 0x8, R6, 0xf8, !PT ;  /* 0x0000000800057812 */ /* 0x000fe200078ef806 */
[----:B------:R-:W-:Y:S01]  /*77e0*/  IMAD.SHL.U32 R12, R2, 0x8, RZ ;  /* 0x00000008020c7824 */ /* 0x000fe200078e00ff */
[----:B------:R-:W-:Y:S01]  /*77f0*/  SHF.R.U32.HI R0, RZ, 0x3, R0 ;  /* 0x00000003ff007819 */ /* 0x000fe20000011600 */
[----:B------:R-:W-:Y:S01]  /*7800*/  IMAD R2, R8, 0x200, R4 ;  /* 0x0000020008027824 */ /* 0x000fe200078e0204 */
[----:B------:R-:W-:-:S02]  /*7810*/  LOP3.LUT R23, R3, 0x1c0, RZ, 0xc0, !PT ;  /* 0x000001c003177812 */ /* 0x000fc400078ec0ff */
[----:B------:R-:W-:Y:S01]  /*7820*/  LOP3.LUT R0, R5, R0, RZ, 0x3c, !PT ;  /* 0x0000000005007212 */ /* 0x000fe200078e3cff */
[----:B------:R-:W-:Y:S01]  /*7830*/  IMAD.MOV.U32 R5, RZ, RZ, 0x20 ;  /* 0x00000020ff057424 */ /* 0x000fe200078e00ff */
[----:B------:R-:W-:Y:S02]  /*7840*/  LEA.HI R6, R9, R24, RZ, 0x6 ;  /* 0x0000001809067211 */ /* 0x000fe400078f30ff */
[----:B------:R-:W-:Y:S01]  /*7850*/  LOP3.LUT R3, R23, 0x38, R12, 0xf8, !PT ;  /* 0x0000003817037812 */ /* 0x000fe200078ef80c */
[----:B------:R-:W-:Y:S01]  /*7860*/  IMAD.U32 R0, R2, 0x2, R0 ;  /* 0x0000000202007824 */ /* 0x000fe200078e0000 */
[----:B------:R-:W-:Y:S01]  /*7870*/  SHF.R.U32.HI R4, RZ, 0x3, R23 ;  /* 0x00000003ff047819 */ /* 0x000fe20000011617 */
[----:B------:R-:W-:Y:S01]  /*7880*/  IMAD.SHL.U32 R7, R6, 0x8, RZ ;  /* 0x0000000806077824 */ /* 0x000fe200078e00ff */
[----:B------:R-:W-:Y:S01]  /*7890*/  F2FP.PACK_AB R6, R189, R188 ;  /* 0x000000bcbd06723e */ /* 0x000fe200000000ff */
[----:B------:R-:W-:Y:S01]  /*78a0*/  IMAD.SHL.U32 R0, R0, 0x2, RZ ;  /* 0x0000000200007824 */ /* 0x000fe200078e00ff */
[----:B------:R-:W-:-:S02]  /*78b0*/  LOP3.LUT R2, R3, R4, RZ, 0x3c, !PT ;  /* 0x0000000403027212 */ /* 0x000fc400078e3cff */
[----:B------:R-:W-:Y:S02]  /*78c0*/  SEL R3, R5, 0xffffffe0, !P1 ;  /* 0xffffffe005037807 */ /* 0x000fe40004800000 */
[----:B------:R-:W-:Y:S01]  /*78d0*/  LOP3.LUT R7, R2, 0x7ffffe00, R7, 0xf8, !PT ;  /* 0x7ffffe0002077812 */ /* 0x000fe200078ef807 */
[----:B------:R-:W-:Y:S01]  /*78e0*/  STS [R0+0x4080], R132 ;  /* 0x0040808400007388 */ /* 0x000fe20000000800 */
[C---:B------:R-:W-:Y:S01]  /*78f0*/  IADD3 R2, R0.reuse, 0x40, RZ ;  /* 0x0000004000027810 */ /* 0x040fe20007ffe0ff */
[C---:B------:R-:W-:Y:S01]  /*7900*/  IMAD.IADD R4, R0.reuse, 0x1, R3 ;  /* 0x0000000100047824 */ /* 0x040fe200078e0203 */
[----:B------:R-:W-:Y:S01]  /*7910*/  @P2 IADD3 R2, R0, -0x40, RZ ;  /* 0xffffffc000022810 */ /* 0x000fe20007ffe0ff */
[----:B------:R-:W-:Y:S01]  /*7920*/  STS [R0+0x4480], R134 ;  /* 0x0044808600007388 */ /* 0x000fe20000000800 */
[----:B------:R-:W-:Y:S02]  /*7930*/  F2FP.PACK_AB R5, R191, R190 ;  /* 0x000000bebf05723e */ /* 0x000fe400000000ff */
[----:B------:R-:W-:Y:S01]  /*7940*/  ISETP.GE.AND P3, PT, R14, UR8, PT ;  /* 0x000000080e007c0c */ /* 0x000fe2000bf66270 */
[----:B------:R-:W-:Y:S01]  /*7950*/  IMAD.IADD R3, R3, 0x1, R2 ;  /* 0x0000000103037824 */ /* 0x000fe200078e0202 */
[----:B------:R-:W-:Y:S02]  /*7960*/  STS [R4+0x4080], R144 ;  /* 0x0040809004007388 */ /* 0x000fe40000000800 */
[----:B------:R-:W-:-:S02]  /*7970*/  ISETP.GE.OR P0, PT, R12, c[0x0][0x324], P3 ;  /* 0x0000c9000c007a0c */ /* 0x000fc40001f06670 */
        /* <DEDUP_REMOVED lines=26> */
[----:B------:R1:W-:Y:S04]  /*7b20*/  STS [R2+0x2080], R15 ;  /* 0x0020800f02007388 */ /* 0x0003e80000000800 */
[----:B------:R3:W-:Y:S01]  /*7b30*/  STS [R2+0x2480], R13 ;  /* 0x0024800d02007388 */ /* 0x0007e20000000800 */
[----:B--2---:R-:W-:-:S03]  /*7b40*/  IMAD.U32 R4, RZ, RZ, UR15 ;  /* 0x0000000fff047e24 */ /* 0x004fc6000f8e00ff */
[----:B------:R2:W-:Y:S04]  /*7b50*/  STS [R3+0x2080], R6 ;  /* 0x0020800603007388 */ /* 0x0005e80000000800 */
[----:B------:R4:W-:Y:S04]  /*7b60*/  STS [R3+0x2480], R5 ;  /* 0x0024800503007388 */ /* 0x0009e80000000800 */
[----:B------:R-:W-:Y:S01]  /*7b70*/  BAR.SYNC.DEFER_BLOCKING 0x1, 0x100 ;  /* 0x0044000000007b1d */ /* 0x000fe20000010000 */
[----:B-1----:R-:W-:Y:S02]  /*7b80*/  SHF.R.S32.HI R15, RZ, 0x1f, R14 ;  /* 0x0000001fff0f7819 */ /* 0x002fe4000001140e */
[----:B---3--:R-:W-:Y:S01]  /*7b90*/  SHF.R.S32.HI R13, RZ, 0x1f, R12 ;  /* 0x0000001fff0d7819 */ /* 0x008fe2000001140c */
[----:B------:R-:W-:-:S02]  /*7ba0*/  IMAD.U32 R2, RZ, RZ, UR13 ;  /* 0x0000000dff027e24 */ /* 0x000fc4000f8e00ff */
[----:B--2---:R-:W-:Y:S02]  /*7bb0*/  IMAD.U32 R6, RZ, RZ, UR14 ;  /* 0x0000000eff067e24 */ /* 0x004fe4000f8e00ff */
[----:B----4-:R-:W-:Y:S01]  /*7bc0*/  IMAD.WIDE.U32 R2, R2, c[0x0][0x338], R12 ;  /* 0x0000ce0002027a25 */ /* 0x010fe200078e000c */
[----:B------:R1:W2:Y:S04]  /*7bd0*/  LDS.128 R20, [R0+0x5080] ;  /* 0x0050800000147984 */ /* 0x0002a80000000c00 */
[----:B------:R-:W-:Y:S01]  /*7be0*/  IADD3 R3, R3, UR5, RZ ;  /* 0x0000000503037c10 */ /* 0x000fe2000fffe0ff */
[----:B------:R-:W-:Y:S01]  /*7bf0*/  ULDC.64 UR4, c[0x0][0x340] ;  /* 0x0000d00000047ab9 */ /* 0x000fe20000000a00 */
[----:B------:R1:W3:Y:S01]  /*7c00*/  LDS.128 R24, [R0+0x6080] ;  /* 0x0060800000187984 */ /* 0x0002e20000000c00 */
[----:B------:R-:W-:-:S02]  /*7c10*/  UIMAD UR4, UR7, UR4, URZ ;  /* 0x00000004070472a4 */ /* 0x000fc4000f8e023f */
[----:B------:R-:W-:Y:S01]  /*7c20*/  IMAD.WIDE.U32 R6, R6, c[0x0][0x340], R2 ;  /* 0x0000d00006067a25 */ /* 0x000fe200078e0002 */
[----:B------:R1:W4:Y:S01]  /*7c30*/  LDS.128 R28, [R0+0x7080] ;  /* 0x00708000001c7984 */ /* 0x0003220000000c00 */
[----:B------:R-:W-:Y:S02]  /*7c40*/  UIMAD UR4, UR14, UR5, UR4 ;  /* 0x000000050e0472a4 */ /* 0x000fe4000f8e0204 */
[----:B------:R-:W-:Y:S01]  /*7c50*/  IMAD.WIDE R2, R4, 0x80, R14 ;  /* 0x0000008004027825 */ /* 0x000fe200078e020e */
[----:B------:R1:W1:Y:S03]  /*7c60*/  LDS.128 R32, [R0+0x80] ;  /* 0x0000800000207984 */ /* 0x0002660000000c00 */
[----:B------:R-:W-:Y:S01]  /*7c70*/  IADD3 R5, R7, UR4, RZ ;  /* 0x0000000407057c10 */ /* 0x000fe2000fffe0ff */
[----:B------:R1:W1:Y:S04]  /*7c80*/  LDS.128 R36, [R0+0x1080] ;  /* 0x0010800000247984 */ /* 0x0002680000000c00 */
[----:B------:R1:W1:Y:S04]  /*7c90*/  LDS.128 R40, [R0+0x2080] ;  /* 0x0020800000287984 */ /* 0x0002680000000c00 */
[----:B------:R1:W1:Y:S01]  /*7ca0*/  LDS.128 R44, [R0+0x3080] ;  /* 0x00308000002c7984 */ /* 0x0002620000000c00 */
        /* <DEDUP_REMOVED lines=10> */
.L_x_1503:
[----:B------:R-:W-:Y:S05]  /*7d50*/  BSYNC B0 ;  /* 0x0000000000007941 */ /* 0x000fea0003800000 */
.L_x_1502:
[----:B-1----:R-:W-:Y:S01]  /*7d60*/  IADD3 R0, R14, 0x20, RZ ;  /* 0x000000200e007810 */ /* 0x002fe20007ffe0ff */
[----:B------:R-:W-:Y:S03]  /*7d70*/  BSSY B0, `(.L_x_1504) ;  /* 0x000000f000007945 */ /* 0x000fe60003800000 */
[----:B------:R-:W-:-:S04]  /*7d80*/  ISETP.GE.AND P2, PT, R0, UR8, PT ;  /* 0x0000000800007c0c */ /* 0x000fc8000bf46270 */
        /* <DEDUP_REMOVED lines=12> */
[----:B--2---:R1:W-:Y:S02]  /*7e50*/  STG.E.128 [R10.64], R20 ;  /* 0x000000140a007986 */ /* 0x0043e4000c101d12 */
.L_x_1505:
[----:B------:R-:W-:Y:S05]  /*7e60*/  BSYNC B0 ;  /* 0x0000000000007941 */ /* 0x000fea0003800000 */
.L_x_1504:
[----:B------:R-:W-:Y:S01]  /*7e70*/  IADD3 R0, R14, 0x40, RZ ;  /* 0x000000400e007810 */ /* 0x000fe20007ffe0ff */
[----:B------:R-:W-:Y:S03]  /*7e80*/  BSSY B0, `(.L_x_1506) ;  /* 0x000000f000007945 */ /* 0x000fe60003800000 */
[----:B------:R-:W-:-:S04]  /*7e90*/  ISETP.GE.AND P1, PT, R0, UR8, PT ;  /* 0x0000000800007c0c */ /* 0x000fc8000bf26270 */
        /* <DEDUP_REMOVED lines=12> */
[----:B---3--:R1:W-:Y:S02]  /*7f60*/  STG.E.128 [R10.64], R24 ;  /* 0x000000180a007986 */ /* 0x0083e4000c101d12 */
.L_x_1507:
[----:B------:R-:W-:Y:S05]  /*7f70*/  BSYNC B0 ;  /* 0x0000000000007941 */ /* 0x000fea0003800000 */
.L_x_1506:
[----:B------:R-:W-:Y:S01]  /*7f80*/  IADD3 R0, R14, 0x60, RZ ;  /* 0x000000600e007810 */ /* 0x000fe20007ffe0ff */
[----:B------:R-:W-:Y:S03]  /*7f90*/  BSSY B0, `(.L_x_1508) ;  /* 0x000000e000007945 */ /* 0x000fe60003800000 */
[----:B------:R-:W-:-:S04]  /*7fa0*/  ISETP.GE.AND P0, PT, R0, UR8, PT ;  /* 0x0000000800007c0c */ /* 0x000fc8000bf06270 */
        /* <DEDUP_REMOVED lines=11> */
[----:B----4-:R4:W-:Y:S02]  /*8060*/  STG.E.128 [R4.64], R28 ;  /* 0x0000001c04007986 */ /* 0x0109e4000c101d12 */
.L_x_1509:
[----:B------:R-:W-:Y:S05]  /*8070*/  BSYNC B0 ;  /* 0x0000000000007941 */ /* 0x000fea0003800000 */
.L_x_1508:
[----:B------:R-:W-:Y:S01]  /*8080*/  ULDC.64 UR4, c[0x0][0x308] ;  /* 0x0000c20000047ab9 */ /* 0x000fe20000000a00 */
[----:B------:R-:W-:Y:S01]  /*8090*/  IMAD.U32 R0, RZ, RZ, UR13 ;  /* 0x0000000dff007e24 */ /* 0x000fe2000f8e00ff */
[----:B------:R-:W-:Y:S01]  /*80a0*/  UIMAD UR4, UR6, UR4, URZ ;  /* 0x00000004060472a4 */ /* 0x000fe2000f8e023f */
[----:B------:R-:W-:Y:S01]  /*80b0*/  ISETP.GE.OR P3, PT, R12, c[0x0][0x2f4], P3 ;  /* 0x0000bd000c007a0c */ /* 0x000fe20001f66670 */
[----:B------:R-:W-:Y:S01]  /*80c0*/  BSSY B0, `(.L_x_1510) ;  /* 0x0000013000007945 */ /* 0x000fe20003800000 */
[----:B------:R-:W-:Y:S01]  /*80d0*/  IMAD.WIDE.U32 R6, R0, c[0x0][0x308], R12 ;  /* 0x0000c20000067a25 */ /* 0x000fe200078e000c */
[----:B------:R-:W-:Y:S01]  /*80e0*/  UIMAD UR13, UR13, UR5, UR4 ;  /* 0x000000050d0d72a4 */ /* 0x000fe2000f8e0204 */
[----:B------:R-:W-:Y:S02]  /*80f0*/  MOV R0, UR14 ;  /* 0x0000000e00007c02 */ /* 0x000fe40008000f00 */
[----:B------:R-:W-:Y:S02]  /*8100*/  ULDC.64 UR4, c[0x0][0x310] ;  /* 0x0000c40000047ab9 */ /* 0x000fe40000000a00 */
[----:B------:R-:W-:Y:S01]  /*8110*/  UIMAD UR4, UR7, UR4, URZ ;  /* 0x00000004070472a4 */ /* 0x000fe2000f8e023f */
[----:B------:R-:W-:-:S03]  /*8120*/  IADD3 R7, R7, UR13, RZ ;  /* 0x0000000d07077c10 */ /* 0x000fc6000fffe0ff */
[----:B------:R-:W-:Y:S02]  /*8130*/  UIMAD UR4, UR14, UR5, UR4 ;  /* 0x000000050e0472a4 */ /* 0x000fe4000f8e0204 */
[----:B------:R-:W-:-:S05]  /*8140*/  IMAD.WIDE.U32 R6, R0, c[0x0][0x310], R6 ;  /* 0x0000c40000067a25 */ /* 0x000fca00078e0006 */
[----:B----4-:R-:W-:Y:S01]  /*8150*/  IADD3 R5, R7, UR4, RZ ;  /* 0x0000000407057c10 */ /* 0x010fe2000fffe0ff */
        /* <DEDUP_REMOVED lines=8> */
[----:B------:R1:W-:Y:S02]  /*81e0*/  STG.E.128 [R10.64], R32 ;  /* 0x000000200a007986 */ /* 0x0003e4000c101d12 */
.L_x_1511:
[----:B------:R-:W-:Y:S05]  /*81f0*/  BSYNC B0 ;  /* 0x0000000000007941 */ /* 0x000fea0003800000 */
.L_x_1510:
        /* <DEDUP_REMOVED lines=14> */
.L_x_1513:
[----:B------:R-:W-:Y:S05]  /*82e0*/  BSYNC B0 ;  /* 0x0000000000007941 */ /* 0x000fea0003800000 */
.L_x_1512:
        /* <DEDUP_REMOVED lines=14> */
.L_x_1515:
[----:B------:R-:W-:Y:S05]  /*83d0*/  BSYNC B0 ;  /* 0x0000000000007941 */ /* 0x000fea0003800000 */
.L_x_1514:
        /* <DEDUP_REMOVED lines=14> */
.L_x_1501:
[----:B------:R-:W2:Y:S01]  /*84c0*/  LDL.LU.64 R2, [R1+0x8] ;  /* 0x0000080001027983 */ /* 0x000ea20000300a00 */
[----:B------:R-:W-:Y:S01]  /*84d0*/  USHF.R.S32.HI UR6, URZ, 0x1f, UR13 ;  /* 0x0000001f3f067899 */ /* 0x000fe2000801140d */
[----:B------:R-:W-:Y:S01]  /*84e0*/  IMAD.U32 R6, RZ, RZ, UR14 ;  /* 0x0000000eff067e24 */ /* 0x000fe2000f8e00ff */
[----:B------:R-:W-:Y:S01]  /*84f0*/  ULDC.64 UR4, c[0x0][0x308] ;  /* 0x0000c20000047ab9 */ /* 0x000fe20000000a00 */
[----:B------:R-:W-:Y:S01]  /*8500*/  BSSY B0, `(.L_x_1516) ;  /* 0x0000023000007945 */ /* 0x000fe20003800000 */
[----:B------:R-:W-:Y:S02]  /*8510*/  UIMAD UR4, UR6, UR4, URZ ;  /* 0x00000004060472a4 */ /* 0x000fe4000f8e023f */
[----:B------:R-:W-:Y:S02]  /*8520*/  USHF.R.S32.HI UR7, URZ, 0x1f, UR14 ;  /* 0x0000001f3f077899 */ /* 0x000fe4000801140e */
[----:B------:R-:W-:-:S03]  /*8530*/  UIMAD UR5, UR13, UR5, UR4 ;  /* 0x000000050d0572a4 */ /* 0x000fc6000f8e0204 */
[----:B------:R-:W-:Y:S02]  /*8540*/  ULDC UR4, c[0x0][0x2f0] ;  /* 0x0000bc0000047ab9 */ /* 0x000fe40000000800 */
[----:B------:R-:W-:Y:S01]  /*8550*/  UIADD3 UR11, -UR11, UR4, URZ ;  /* 0x000000040b0b7290 */ /* 0x000fe2000fffe13f */
[----:B--2---:R-:W-:-:S04]  /*8560*/  SHF.R.S32.HI R0, RZ, 0x1f, R2 ;  /* 0x0000001fff007819 */ /* 0x004fc80000011402 */
[----:B------:R-:W-:-:S04]  /*8570*/  LEA.HI R8, R0, R2, RZ, 0x3 ;  /* 0x0000000200087211 */ /* 0x000fc800078f18ff */
[----:B------:R-:W-:Y:S02]  /*8580*/  LOP3.LUT R0, R8, 0x1ffffff8, RZ, 0xc0, !PT ;  /* 0x1ffffff808007812 */ /* 0x000fe400078ec0ff */
[----:B------:R-:W-:-:S03]  /*8590*/  SHF.R.S32.HI R8, RZ, 0x3, R8 ;  /* 0x00000003ff087819 */ /* 0x000fc60000011408 */
[----:B------:R-:W-:Y:S01]  /*85a0*/  IMAD.IADD R0, R2, 0x1, -R0 ;  /* 0x0000000102007824 */ /* 0x000fe200078e0a00 */
[----:B------:R-:W-:Y:S01]  /*85b0*/  ISETP.GE.AND P3, PT, R8, UR11, PT ;  /* 0x0000000b08007c0c */ /* 0x000fe2000bf66270 */
[----:B------:R-:W-:Y:S01]  /*85c0*/  IMAD.U32 R2, RZ, RZ, UR13 ;  /* 0x0000000dff027e24 */ /* 0x000fe2000f8e00ff */
[----:B------:R-:W-:Y:S01]  /*85d0*/  SHF.R.S32.HI R9, RZ, 0x1f, R8 ;  /* 0x0000001fff097819 */ /* 0x000fe20000011408 */
[----:B------:R-:W-:Y:S02]  /*85e0*/  IMAD.SHL.U32 R12, R0, 0x8, RZ ;  /* 0x00000008000c7824 */ /* 0x000fe400078e00ff */
[----:B------:R-:W-:-:S03]  /*85f0*/  IMAD.U32 R0, RZ, RZ, UR15 ;  /* 0x0000000fff007e24 */ /* 0x000fc6000f8e00ff */
[----:B------:R-:W-:Y:S02]  /*8600*/  SHF.R.S32.HI R13, RZ, 0x1f, R12 ;  /* 0x0000001fff0d7819 */ /* 0x000fe4000001140c */
[----:B------:R-:W-:-:S03]  /*8610*/  ISETP.GE.OR P0, PT, R12, c[0x0][0x2f4], P3 ;  /* 0x0000bd000c007a0c */ /* 0x000fc60001f06670 */
[----:B------:R-:W-:-:S05]  /*8620*/  IMAD.WIDE.U32 R2, R2, c[0x0][0x308], R12 ;  /* 0x0000c20002027a25 */ /* 0x000fca00078e000c */
[----:B------:R-:W-:Y:S01]  /*8630*/  IADD3 R3, R3, UR5, RZ ;  /* 0x0000000503037c10 */ /* 0x000fe2000fffe0ff */
[----:B------:R-:W-:Y:S02]  /*8640*/  ULDC.64 UR4, c[0x0][0x310] ;  /* 0x0000c40000047ab9 */ /* 0x000fe40000000a00 */
[----:B------:R-:W-:Y:S02]  /*8650*/  UIMAD UR4, UR7, UR4, URZ ;  /* 0x00000004070472a4 */ /* 0x000fe4000f8e023f */
[----:B------:R-:W-:Y:S02]  /*8660*/  IMAD.WIDE.U32 R6, R6, c[0x0][0x310], R2 ;  /* 0x0000c40006067a25 */ /* 0x000fe400078e0002 */
[----:B------:R-:W-:Y:S02]  /*8670*/  UIMAD UR4, UR14, UR5, UR4 ;  /* 0x000000050e0472a4 */ /* 0x000fe4000f8e0204 */
[----:B------:R-:W-:-:S04]  /*8680*/  IMAD.WIDE R2, R0, 0x80, R8 ;  /* 0x0000008000027825 */ /* 0x000fc800078e0208 */
[----:B------:R-:W-:Y:S01]  /*8690*/  IADD3 R5, R7, UR4, RZ ;  /* 0x0000000407057c10 */ /* 0x000fe2000fffe0ff */
        /* <DEDUP_REMOVED lines=9> */
.L_x_1517:
[----:B------:R-:W-:Y:S05]  /*8730*/  BSYNC B0 ;  /* 0x0000000000007941 */ /* 0x000fea0003800000 */
.L_x_1516:
        /* <DEDUP_REMOVED lines=16> */
.L_x_1519:
[----:B------:R-:W-:Y:S05]  /*8840*/  BSYNC B0 ;  /* 0x0000000000007941 */ /* 0x000fea0003800000 */
.L_x_1518:
        /* <DEDUP_REMOVED lines=16> */
.L_x_1521:
[----:B------:R-:W-:Y:S05]  /*8950*/  BSYNC B0 ;  /* 0x0000000000007941 */ /* 0x000fea0003800000 */
.L_x_1520:
        /* <DEDUP_REMOVED lines=15> */
.L_x_1523:
[----:B------:R-:W-:Y:S05]  /*8a50*/  BSYNC B0 ;  /* 0x0000000000007941 */ /* 0x000fea0003800000 */
.L_x_1522:
        /* <DEDUP_REMOVED lines=13> */
[----:B--2---:R-:W-:Y:S01]  /*8b30*/  IADD3 R5, R7, UR4, RZ ;  /* 0x0000000407057c10 */ /* 0x004fe2000fffe0ff */
        /* <DEDUP_REMOVED lines=9> */
.L_x_1525:
[----:B------:R-:W-:Y:S05]  /*8bd0*/  BSYNC B0 ;  /* 0x0000000000007941 */ /* 0x000fea0003800000 */
.L_x_1524:
[----:B------:R-:W-:Y:S01]  /*8be0*/  ISETP.GE.OR P2, PT, R12, c[0x0][0x324], P2 ;  /* 0x0000c9000c007a0c */ /* 0x000fe20001746670 */
[----:B------:R-:W-:-:S12]  /*8bf0*/  BSSY B0, `(.L_x_1526) ;  /* 0x000000d000007945 */ /* 0x000fd80003800000 */
        /* <DEDUP_REMOVED lines=11> */
[----:B------:R2:W-:Y:S02]  /*8cb0*/  STG.E.128 [R10.64], RZ ;  /* 0x000000ff0a007986 */ /* 0x0005e4000c101d12 */
.L_x_1527:
[----:B------:R-:W-:Y:S05]  /*8cc0*/  BSYNC B0 ;  /* 0x0000000000007941 */ /* 0x000fea0003800000 */
.L_x_1526:
        /* <DEDUP_REMOVED lines=14> */
.L_x_1529:
[----:B------:R-:W-:Y:S05]  /*8db0*/  BSYNC B0 ;  /* 0x0000000000007941 */ /* 0x000fea0003800000 */
.L_x_1528:
        /* <DEDUP_REMOVED lines=13> */
.L_x_1530:
        /* <DEDUP_REMOVED lines=15> */
.L_x_1845:


//--------------------- .text._ZN7cutlass13device_kernelIN5flash19enable_sm80_to_sm89INS1_16FlashAttnBwdSm80INS1_25CollectiveMainloopBwdSm80ILi2ELi2EN4cute5tupleIJNS5_1CILi128EEES8_NS7_ILi64EEEEEENS_6half_tEfNS_4arch4Sm80ELb1ELb0ELb0ELb0ELb1ELb0ELb0ELb0ELi2ELi4ELi4ELi4ELb0EEENS1_21CollectiveEpilogueBwdISA_SB_SD_Li256ELb0ELb0ELi2EEENS1_25SingleTileBwdLPTSchedulerILb0ELi128ELb1EEEEEEEEEvNT_6ParamsE --------------------------
	.section	.text._ZN7cutlass13device_kernelIN5flash19enable_sm80_to_sm89INS1_16FlashAttnBwdSm80INS1_25CollectiveMainloopBwdSm80ILi2ELi2EN4cute5tupleIJNS5_1CILi128EEES8_NS7_ILi64EEEEEENS_6half_tEfNS_4arch4Sm80ELb1ELb0ELb0ELb0ELb1ELb0ELb0ELb0ELi2ELi4ELi4ELi4ELb0EEENS1_21CollectiveEpilogueBwdISA_SB_SD_Li256ELb0ELb0ELi2EEENS1_25SingleTileBwdLPTSchedulerILb0ELi128ELb1EEEEEEEEEvNT_6ParamsE,"ax",@progbits
	.sectioninfo	@"SHI_REGISTERS=255"
	.align	128
.text._ZN7cutlass13device_kernelIN5flash19enable_sm80_to_sm89INS1_16FlashAttnBwdSm80INS1_25CollectiveMainloopBwdSm80ILi2ELi2EN4cute5tupleIJNS5_1CILi128EEES8_NS7_ILi64EEEEEENS_6half_tEfNS_4arch4Sm80ELb1ELb0ELb0ELb0ELb1ELb0ELb0ELb0ELi2ELi4ELi4ELi4ELb0EEENS1_21CollectiveEpilogueBwdISA_SB_SD_Li256ELb0ELb0ELi2EEENS1_25SingleTileBwdLPTSchedulerILb0ELi128ELb1EEEEEEEEEvNT_6ParamsE:
        .type           _ZN7cutlass13device_kernelIN5flash19enable_sm80_to_sm89INS1_16FlashAttnBwdSm80INS1_25CollectiveMainloopBwdSm80ILi2ELi2EN4cute5tupleIJNS5_1CILi128EEES8_NS7_ILi64EEEEEENS_6half_tEfNS_4arch4Sm80ELb1ELb0ELb0ELb0ELb1ELb0ELb0ELb0ELi2ELi4ELi4ELi4ELb0EEENS1_21CollectiveEpilogueBwdISA_SB_SD_Li256ELb0ELb0ELi2EEENS1_25SingleTileBwdLPTSchedulerILb0ELi128ELb1EEEEEEEEEvNT_6ParamsE,@function
        .size           _ZN7cutlass13device_kernelIN5flash19enable_sm80_to_sm89INS1_16FlashAttnBwdSm80INS1_25CollectiveMainloopBwdSm80ILi2ELi2EN4cute5tupleIJNS5_1CILi128EEES8_NS7_ILi64EEEEEENS_6half_tEfNS_4arch4Sm80ELb1ELb0ELb0ELb0ELb1ELb0ELb0ELb0ELi2ELi4ELi4ELi4ELb0EEENS1_21CollectiveEpilogueBwdISA_SB_SD_Li256ELb0ELb0ELi2EEENS1_25SingleTileBwdLPTSchedulerILb0ELi128ELb1EEEEEEEEEvNT_6ParamsE,(.L_x_1846 - _ZN7cutlass13device_kernelIN5flash19enable_sm80_to_sm89INS1_16FlashAttnBwdSm80INS1_25CollectiveMainloopBwdSm80ILi2ELi2EN4cute5tupleIJNS5_1CILi128EEES8_NS7_ILi64EEEEEENS_6half_tEfNS_4arch4Sm80ELb1ELb0ELb0ELb0ELb1ELb0ELb0ELb0ELi2ELi4ELi4ELi4ELb0EEENS1_21CollectiveEpilogueBwdISA_SB_SD_Li256ELb0ELb0ELi2EEENS1_25SingleTileBwdLPTSchedulerILb0ELi128ELb1EEEEEEEEEvNT_6ParamsE)
        .other          _ZN7cutlass13device_kernelIN5flash19enable_sm80_to_sm89INS1_16FlashAttnBwdSm80INS1_25CollectiveMainloopBwdSm80ILi2ELi2EN4cute5tupleIJNS5_1CILi128EEES8_NS7_ILi64EEEEEENS_6half_tEfNS_4arch4Sm80ELb1ELb0ELb0ELb0ELb1ELb0ELb0ELb0ELi2ELi4ELi4ELi4ELb0EEENS1_21CollectiveEpilogueBwdISA_SB_SD_Li256ELb0ELb0ELi2EEENS1_25SingleTileBwdLPTSchedulerILb0ELi128ELb1EEEEEEEEEvNT_6ParamsE,@"STO_CUDA_ENTRY STV_DEFAULT"
_ZN7cutlass13device_kernelIN5flash19enable_sm80_to_sm89INS1_16FlashAttnBwdSm80INS1_25CollectiveMainloopBwdSm80ILi2ELi2EN4cute5tupleIJNS5_1CILi128EEES8_NS7_ILi64EEEEEENS_6half_tEfNS_4arch4Sm80ELb1ELb0ELb0ELb0ELb1ELb0ELb0ELb0ELi2ELi4ELi4ELi4ELb0EEENS1_21CollectiveEpilogueBwdISA_SB_SD_Li256ELb0ELb0ELi2EEENS1_25SingleTileBwdLPTSchedulerILb0ELi128ELb1EEEEEEEEEvNT_6ParamsE:
        /* <DEDUP_REMOVED lines=32> */
.L_x_1532:
[----:B------:R-:W-:Y:S02]  /*0200*/  ULDC UR9, c[0x0][0x3ac] ;  /* 0x0000eb0000097ab9 */ /* 0x000fe40000000800 */
[----:B------:R-:W-:Y:S02]  /*0210*/  UISETP.NE.AND UP0, UPT, UR9, 0x1, UPT ;  /* 0x000000010900788c */ /* 0x000fe4000bf05270 */
[----:B------:R-:W-:Y:S02]  /*0220*/  ULDC.64 UR4, c[0x0][0x3b0] ;  /* 0x0000ec0000047ab9 */ /* 0x000fe40000000a00 */
[----:B------:R-:W-:Y:S02]  /*0230*/  UIMAD.WIDE.U32 UR10, UR8, UR4, URZ ;  /* 0x00000004080a72a5 */ /* 0x000fe4000f8e003f */
[----:B------:R-:W-:-:S05]  /*0240*/  UMOV UR6, UR8 ;  /* 0x0000000800067c82 */ /* 0x000fca0008000000 */
[----:B------:R-:W-:-:S04]  /*0250*/  @UP0 USHF.R.U32.HI UR6, URZ, UR5, UR11 ;  /* 0x000000053f060299 */ /* 0x000fc8000801160b */
[----:B------:R-:W-:Y:S02]  /*0260*/  UIMAD UR9, UR6, UR9, URZ ;  /* 0x00000009060972a4 */ /* 0x000fe4000f8e023f */
.L_x_1533:
[----:B------:R-:W-:Y:S02]  /*0270*/  ULDC.64 UR14, c[0x0][0x3a0] ;  /* 0x0000e800000e7ab9 */ /* 0x000fe40000000a00 */
[----:B------:R-:W-:Y:S02]  /*0280*/  UIADD3 UR8, UR8, -UR9, URZ ;  /* 0x8000000908087290 */ /* 0x000fe4000fffe03f */
[----:B------:R-:W-:Y:S02]  /*0290*/  UISETP.NE.AND UP0, UPT, UR14, 0x1, UPT ;  /* 0x000000010e00788c */ /* 0x000fe4000bf05270 */
[----:B------:R-:W-:Y:S02]  /*02a0*/  ULDC.64 UR4, c[0x0][0x3a8] ;  /* 0x0000ea0000047ab9 */ /* 0x000fe40000000a00 */
[----:B------:R-:W-:Y:S02]  /*02b0*/  UIMAD UR5, UR7, UR5, UR8 ;  /* 0x00000005070572a4 */ /* 0x000fe4000f8e0208 */
[----:B------:R-:W-:-:S02]  /*02c0*/  ULOP3.LUT UR6, URZ, UR6, URZ, 0x33, !UPT ;  /* 0x000000063f067292 */ /* 0x000fc4000f8e333f */
[----:B------:R-:W-:Y:S02]  /*02d0*/  UIMAD.WIDE.U32 UR8, UR5, UR15, URZ ;  /* 0x0000000f050872a5 */ /* 0x000fe4000f8e003f */
[----:B------:R-:W-:Y:S02]  /*02e0*/  ULDC UR13, c[0x0][0x394] ;  /* 0x0000e500000d7ab9 */ /* 0x000fe40000000800 */
[----:B------:R-:W-:Y:S02]  /*02f0*/  UMOV UR15, UR5 ;  /* 0x00000005000f7c82 */ /* 0x000fe40008000000 */
[----:B------:R-:W-:Y:S02]  /*0300*/  @UP0 USHF.R.U32.HI UR15, URZ, UR4, UR9 ;  /* 0x000000043f0f0299 */ /* 0x000fe40008011609 */
[----:B------:R-:W-:Y:S02]  /*0310*/  UIADD3 UR13, UR6, UR13, URZ ;  /* 0x0000000d060d7290 */ /* 0x000fe4000fffe03f */
[----:B------:R-:W-:-:S04]  /*0320*/  UIADD3 UR4, -UR15, URZ, URZ ;  /* 0x0000003f0f047290 */ /* 0x000fc8000fffe13f */
[----:B------:R-:W-:Y:S01]  /*0330*/  UIMAD UR14, UR4, UR14, UR5 ;  /* 0x0000000e040e72a4 */ /* 0x000fe2000f8e0205 */
[----:B------:R-:W-:Y:S05]  /*0340*/  BRA `(.L_x_1534) ;  /* 0x0000028000007947 */ /* 0x000fea0003800000 */
.L_x_1531:
        /* <DEDUP_REMOVED lines=20> */
.L_x_1535:
[----:B------:R-:W-:Y:S02]  /*0490*/  ULDC UR9, c[0x0][0x3ac] ;  /* 0x0000eb0000097ab9 */ /* 0x000fe40000000800 */
[----:B------:R-:W-:Y:S02]  /*04a0*/  UISETP.NE.AND UP0, UPT, UR9, 0x1, UPT ;  /* 0x000000010900788c */ /* 0x000fe4000bf05270 */
[----:B------:R-:W-:Y:S02]  /*04b0*/  ULDC.64 UR4, c[0x0][0x3b0] ;  /* 0x0000ec0000047ab9 */ /* 0x000fe40000000a00 */
[----:B------:R-:W-:Y:S02]  /*04c0*/  UIMAD.WIDE.U32 UR10, UR8, UR4, URZ ;  /* 0x00000004080a72a5 */ /* 0x000fe4000f8e003f */
[----:B------:R-:W-:-:S05]  /*04d0*/  UMOV UR6, UR8 ;  /* 0x0000000800067c82 */ /* 0x000fca0008000000 */
[----:B------:R-:W-:-:S04]  /*04e0*/  @UP0 USHF.R.U32.HI UR6, URZ, UR5, UR11 ;  /* 0x000000053f060299 */ /* 0x000fc8000801160b */
[----:B------:R-:W-:Y:S02]  /*04f0*/  UIMAD UR9, UR6, UR9, URZ ;  /* 0x00000009060972a4 */ /* 0x000fe4000f8e023f */
.L_x_1536:
        /* <DEDUP_REMOVED lines=12> */
[----:B------:R-:W-:Y:S02]  /*05c0*/  UIMAD UR14, UR4, UR14, UR5 ;  /* 0x0000000e040e72a4 */ /* 0x000fe4000f8e0205 */
.L_x_1534:
        /* <DEDUP_REMOVED lines=400> */
.L_x_1539:
[----:B---3--:R-:W-:Y:S05]  /*1ed0*/  BSYNC B0 ;  /* 0x0000000000007941 */ /* 0x008fea0003800000 */
.L_x_1538:
        /* <DEDUP_REMOVED lines=107> */
.L_x_1542:
        /* <DEDUP_REMOVED lines=175> */
.L_x_1540:
        /* <DEDUP_REMOVED lines=786> */
.L_x_1541:
        /* <DEDUP_REMOVED lines=293> */
.L_x_1537:
        /* <DEDUP_REMOVED lines=156> */
.L_x_1545:
[----:B------:R-:W-:Y:S05]  /*7db0*/  BSYNC B0 ;  /* 0x0000000000007941 */ /* 0x000fea0003800000 */
.L_x_1544:
        /* <DEDUP_REMOVED lines=16> */
.L_x_1547:
[----:B------:R-:W-:Y:S05]  /*7ec0*/  BSYNC B0 ;  /* 0x0000000000007941 */ /* 0x000fea0003800000 */
.L_x_1546:
        /* <DEDUP_REMOVED lines=16> */
.L_x_1549:
[----:B------:R-:W-:Y:S05]  /*7fd0*/  BSYNC B0 ;  /* 0x0000000000007941 */ /* 0x000fea0003800000 */
.L_x_1548:
        /* <DEDUP_REMOVED lines=15> */
.L_x_1551:
[----:B------:R-:W-:Y:S05]  /*80d0*/  BSYNC B0 ;  /* 0x0000000000007941 */ /* 0x000fea0003800000 */
.L_x_1550:
        /* <DEDUP_REMOVED lines=23> */
.L_x_1553:
[----:B------:R-:W-:Y:S05]  /*8250*/  BSYNC B0 ;  /* 0x0000000000007941 */ /* 0x000fea0003800000 */
.L_x_1552:
        /* <DEDUP_REMOVED lines=14> */
.L_x_1555:
[----:B------:R-:W-:Y:S05]  /*8340*/  BSYNC B0 ;  /* 0x0000000000007941 */ /* 0x000fea0003800000 */
.L_x_1554:
        /* <DEDUP_REMOVED lines=14> */
.L_x_1557:
[----:B------:R-:W-:Y:S05]  /*8430*/  BSYNC B0 ;  /* 0x0000000000007941 */ /* 0x000fea0003800000 */
.L_x_1556:
        /* <DEDUP_REMOVED lines=14> */
.L_x_1543:
        /* <DEDUP_REMOVED lines=39> */
.L_x_1559:
[----:B------:R-:W-:Y:S05]  /*8790*/  BSYNC B0 ;  /* 0x0000000000007941 */ /* 0x000fea0003800000 */
.L_x_1558:
        /* <DEDUP_REMOVED lines=16> */
.L_x_1561:
[----:B------:R-:W-:Y:S05]  /*88a0*/  BSYNC B0 ;  /* 0x0000000000007941 */ /* 0x000fea0003800000 */
.L_x_1560:
        /* <DEDUP_REMOVED lines=16> */
.L_x_1563:
[----:B------:R-:W-:Y:S05]  /*89b0*/  BSYNC B0 ;  /* 0x0000000000007941 */ /* 0x000fea0003800000 */
.L_x_1562:
        /* <DEDUP_REMOVED lines=15> */
.L_x_1565:
[----:B------:R-:W-:Y:S05]  /*8ab0*/  BSYNC B0 ;  /* 0x0000000000007941 */ /* 0x000fea0003800000 */
.L_x_1564:
        /* <DEDUP_REMOVED lines=23> */
.L_x_1567:
[----:B------:R-:W-:Y:S05]  /*8c30*/  BSYNC B0 ;  /* 0x0000000000007941 */ /* 0x000fea0003800000 */
.L_x_1566:
        /* <DEDUP_REMOVED lines=14> */
.L_x_1569:
[----:B------:R-:W-:Y:S05]  /*8d20*/  BSYNC B0 ;  /* 0x0000000000007941 */ /* 0x000fea0003800000 */
.L_x_1568:
        /* <DEDUP_REMOVED lines=14> */
.L_x_1571:
[----:B------:R-:W-:Y:S05]  /*8e10*/  BSYNC B0 ;  /* 0x0000000000007941 */ /* 0x000fea0003800000 */
.L_x_1570:
        /* <DEDUP_REMOVED lines=13> */
.L_x_1572:
        /* <DEDUP_REMOVED lines=9> */
.L_x_1846:


//--------------------- .text._ZN7cutlass13device_kernelIN5flash19enable_sm80_to_sm89INS1_16FlashAttnBwdSm80INS1_25CollectiveMainloopBwdSm80ILi2ELi2EN4cute5tupleIJNS5_1CILi128EEES8_NS7_ILi64EEEEEENS_6half_tEfNS_4arch4Sm80ELb1ELb0ELb0ELb0ELb0ELb0ELb0ELb0ELi2ELi4ELi4ELi4ELb0EEENS1_24CollectiveEpilogueBwdGQAISA_fSD_Li256ELb0ELb0EEENS1_25SingleTileBwdLPTSchedulerILb0ELi128ELb0EEEEEEEEEvNT_6ParamsE --------------------------
	.section	.text._ZN7cutlass13device_kernelIN5flash19enable_sm80_to_sm89INS1_16FlashAttnBwdSm80INS1_25CollectiveMainloopBwdSm80ILi2ELi2EN4cute5tupleIJNS5_1CILi128EEES8_NS7_ILi64EEEEEENS_6half_tEfNS_4arch4Sm80ELb1ELb0ELb0ELb0ELb0ELb0ELb0ELb0ELi2ELi4ELi4ELi4ELb0EEENS1_24CollectiveEpilogueBwdGQAISA_fSD_Li256ELb0ELb0EEENS1_25SingleTileBwdLPTSchedulerILb0ELi128ELb0EEEEEEEEEvNT_6ParamsE,"ax",@progbits
	.sectioninfo	@"SHI_REGISTERS=255"
	.align	128
.text._ZN7cutlass13device_kernelIN5flash19enable_sm80_to_sm89INS1_16FlashAttnBwdSm80INS1_25CollectiveMainloopBwdSm80ILi2ELi2EN4cute5tupleIJNS5_1CILi128EEES8_NS7_ILi64EEEEEENS_6half_tEfNS_4arch4Sm80ELb1ELb0ELb0ELb0ELb0ELb0ELb0ELb0ELi2ELi4ELi4ELi4ELb0EEENS1_24CollectiveEpilogueBwdGQAISA_fSD_Li256ELb0ELb0EEENS1_25SingleTileBwdLPTSchedulerILb0ELi128ELb0EEEEEEEEEvNT_6ParamsE:
        .type           _ZN7cutlass13device_kernelIN5flash19enable_sm80_to_sm89INS1_16FlashAttnBwdSm80INS1_25CollectiveMainloopBwdSm80ILi2ELi2EN4cute5tupleIJNS5_1CILi128EEES8_NS7_ILi64EEEEEENS_6half_tEfNS_4arch4Sm80ELb1ELb0ELb0ELb0ELb0ELb0ELb0ELb0ELi2ELi4ELi4ELi4ELb0EEENS1_24CollectiveEpilogueBwdGQAISA_fSD_Li256ELb0ELb0EEENS1_25SingleTileBwdLPTSchedulerILb0ELi128ELb0EEEEEEEEEvNT_6ParamsE,@function
        .size           _ZN7cutlass13device_kernelIN5flash19enable_sm80_to_sm89INS1_16FlashAttnBwdSm80INS1_25CollectiveMainloopBwdSm80ILi2ELi2EN4cute5tupleIJNS5_1CILi128EEES8_NS7_ILi64EEEEEENS_6half_tEfNS_4arch4Sm80ELb1ELb0ELb0ELb0ELb0ELb0ELb0ELb0ELi2ELi4ELi4ELi4ELb0EEENS1_24CollectiveEpilogueBwdGQAISA_fSD_Li256ELb0ELb0EEENS1_25SingleTileBwdLPTSchedulerILb0ELi128ELb0EEEEEEEEEvNT_6ParamsE,(.L_x_1847 - _ZN7cutlass13device_kernelIN5flash19enable_sm80_to_sm89INS1_16FlashAttnBwdSm80INS1_25CollectiveMainloopBwdSm80ILi2ELi2EN4cute5tupleIJNS5_1CILi128EEES8_NS7_ILi64EEEEEENS_6half_tEfNS_4arch4Sm80ELb1ELb0ELb0ELb0ELb0ELb0ELb0ELb0ELi2ELi4ELi4ELi4ELb0EEENS1_24CollectiveEpilogueBwdGQAISA_fSD_Li256ELb0ELb0EEENS1_25SingleTileBwdLPTSchedulerILb0ELi128ELb0EEEEEEEEEvNT_6ParamsE)
        .other          _ZN7cutlass13device_kernelIN5flash19enable_sm80_to_sm89INS1_16FlashAttnBwdSm80INS1_25CollectiveMainloopBwdSm80ILi2ELi2EN4cute5tupleIJNS5_1CILi128EEES8_NS7_ILi64EEEEEENS_6half_tEfNS_4arch4Sm80ELb1ELb0ELb0ELb0ELb0ELb0ELb0ELb0ELi2ELi4ELi4ELi4ELb0EEENS1_24CollectiveEpilogueBwdGQAISA_fSD_Li256ELb0ELb0EEENS1_25SingleTileBwdLPTSchedulerILb0ELi128ELb0EEEEEEEEEvNT_6ParamsE,@"STO_CUDA_ENTRY STV_DEFAULT"
_ZN7cutlass13device_kernelIN5flash19enable_sm80_to_sm89INS1_16FlashAttnBwdSm80INS1_25CollectiveMainloopBwdSm80ILi2ELi2EN4cute5tupleIJNS5_1CILi128EEES8_NS7_ILi64EEEEEENS_6half_tEfNS_4arch4Sm80ELb1ELb0ELb0ELb0ELb0ELb0ELb0ELb0ELi2ELi4ELi4ELi4ELb0EEENS1_24CollectiveEpilogueBwdGQAISA_fSD_Li256ELb0ELb0EEENS1_25SingleTileBwdLPTSchedulerILb0ELi128ELb0EEEEEEEEEvNT_6ParamsE:
        /* <DEDUP_REMOVED lines=15> */
[----:B------:R-:W-:Y:S02]  /*00f0*/  UMOV UR6, UR7 ;  /* 0x0000000700067c82 */ /* 0x000fe40008000000 */
[----:B------:R-:W-:-:S05]  /*0100*/  ULDC UR5, c[0x0][0x3c8] ;  /* 0x0000f20000057ab9 */ /* 0x000fca0000000800 */
        /* <DEDUP_REMOVED lines=15> */
.L_x_1574:
[----:B------:R-:W-:Y:S02]  /*0200*/  ULDC UR8, c[0x0][0x3b4] ;  /* 0x0000ed0000087ab9 */ /* 0x000fe40000000800 */
[----:B------:R-:W-:Y:S02]  /*0210*/  UISETP.NE.AND UP0, UPT, UR8, 0x1, UPT ;  /* 0x000000010800788c */ /* 0x000fe4000bf05270 */
[----:B------:R-:W-:Y:S02]  /*0220*/  ULDC.64 UR4, c[0x0][0x3b8] ;  /* 0x0000ee0000047ab9 */ /* 0x000fe40000000a00 */
[----:B------:R-:W-:Y:S02]  /*0230*/  UIMAD.WIDE.U32 UR10, UR7, UR4, URZ ;  /* 0x00000004070a72a5 */ /* 0x000fe4000f8e003f */
[----:B------:R-:W-:-:S05]  /*0240*/  UMOV UR16, UR7 ;  /* 0x0000000700107c82 */ /* 0x000fca0008000000 */
[----:B------:R-:W-:-:S04]  /*0250*/  @UP0 USHF.R.U32.HI UR16, URZ, UR5, UR11 ;  /* 0x000000053f100299 */ /* 0x000fc8000801160b */
[----:B------:R-:W-:Y:S02]  /*0260*/  UIMAD UR8, UR16, UR8, URZ ;  /* 0x00000008100872a4 */ /* 0x000fe4000f8e023f */
.L_x_1575:
[----:B------:R-:W-:Y:S02]  /*0270*/  ULDC.64 UR14, c[0x0][0x3a8] ;  /* 0x0000ea00000e7ab9 */ /* 0x000fe40000000a00 */
[----:B------:R-:W-:Y:S02]  /*0280*/  UIADD3 UR7, UR7, -UR8, URZ ;  /* 0x8000000807077290 */ /* 0x000fe4000fffe03f */
[----:B------:R-:W-:Y:S02]  /*0290*/  UISETP.NE.AND UP0, UPT, UR14, 0x1, UPT ;  /* 0x000000010e00788c */ /* 0x000fe4000bf05270 */
[----:B------:R-:W-:Y:S02]  /*02a0*/  ULDC.64 UR4, c[0x0][0x3b0] ;  /* 0x0000ec0000047ab9 */ /* 0x000fe40000000a00 */
[----:B------:R-:W-:-:S04]  /*02b0*/  UIMAD UR5, UR6, UR5, UR7 ;  /* 0x00000005060572a4 */ /* 0x000fc8000f8e0207 */
[----:B------:R-:W-:-:S03]  /*02c0*/  UIMAD.WIDE.U32 UR6, UR5, UR15, URZ ;  /* 0x0000000f050672a5 */ /* 0x000fc6000f8e003f */
[----:B------:R-:W-:Y:S02]  /*02d0*/  UMOV UR15, UR5 ;  /* 0x00000005000f7c82 */ /* 0x000fe40008000000 */
[----:B------:R-:W-:-:S04]  /*02e0*/  @UP0 USHF.R.U32.HI UR15, URZ, UR4, UR7 ;  /* 0x000000043f0f0299 */ /* 0x000fc80008011607 */
[----:B------:R-:W-:-:S04]  /*02f0*/  UIADD3 UR4, -UR15, URZ, URZ ;  /* 0x0000003f0f047290 */ /* 0x000fc8000fffe13f */
[----:B------:R-:W-:Y:S01]  /*0300*/  UIMAD UR14, UR4, UR14, UR5 ;  /* 0x0000000e040e72a4 */ /* 0x000fe2000f8e0205 */
[----:B------:R-:W-:Y:S05]  /*0310*/  BRA `(.L_x_1576) ;  /* 0x0000025000007947 */ /* 0x000fea0003800000 */
.L_x_1573:
        /* <DEDUP_REMOVED lines=20> */
.L_x_1577:
[----:B------:R-:W-:Y:S02]  /*0460*/  ULDC UR8, c[0x0][0x3b4] ;  /* 0x0000ed0000087ab9 */ /* 0x000fe40000000800 */
[----:B------:R-:W-:Y:S02]  /*0470*/  UISETP.NE.AND UP0, UPT, UR8, 0x1, UPT ;  /* 0x000000010800788c */ /* 0x000fe4000bf05270 */
[----:B------:R-:W-:Y:S02]  /*0480*/  ULDC.64 UR4, c[0x0][0x3b8] ;  /* 0x0000ee0000047ab9 */ /* 0x000fe40000000a00 */
[----:B------:R-:W-:Y:S02]  /*0490*/  UIMAD.WIDE.U32 UR10, UR7, UR4, URZ ;  /* 0x00000004070a72a5 */ /* 0x000fe4000f8e003f */
[----:B------:R-:W-:-:S05]  /*04a0*/  UMOV UR16, UR7 ;  /* 0x0000000700107c82 */ /* 0x000fca0008000000 */
[----:B------:R-:W-:-:S04]  /*04b0*/  @UP0 USHF.R.U32.HI UR16, URZ, UR5, UR11 ;  /* 0x000000053f100299 */ /* 0x000fc8000801160b */
[----:B------:R-:W-:Y:S02]  /*04c0*/  UIMAD UR8, UR16, UR8, URZ ;  /* 0x00000008100872a4 */ /* 0x000fe4000f8e023f */
.L_x_1578:
        /* <DEDUP_REMOVED lines=9> */
[----:B------:R-:W-:Y:S02]  /*0560*/  UIMAD UR14, UR4, UR14, UR5 ;  /* 0x0000000e040e72a4 */ /* 0x000fe4000f8e0205 */
.L_x_1576:
        /* <DEDUP_REMOVED lines=14> */
[----:B------:R-:W-:Y:S01]  /*0650*/  UIADD3 UR6, UR6, 0x7f, URZ ;  /* 0x0000007f06067890 */ /* 0x000fe2000fffe03f */
[----:B------:R-:W-:Y:S01]  /*0660*/  CS2R R184, SRZ ;  /* 0x0000000000b87805 */ /* 0x000fe2000001ff00 */
[----:B------:R-:W-:Y:S01]  /*0670*/  USHF.R.S32.HI UR4, URZ, 0x1f, UR5 ;  /* 0x0000001f3f047899 */ /* 0x000fe20008011405 */
[----:B------:R-:W-:Y:S01]  /*0680*/  CS2R R182, SRZ ;  /* 0x0000000000b67805 */ /* 0x000fe2000001ff00 */
[----:B------:R-:W-:Y:S01]  /*0690*/  ULDC.64 UR20, c[0x0][0x118] ;  /* 0x0000460000147ab9 */ /* 0x000fe20000000a00 */
[----:B------:R-:W-:Y:S01]  /*06a0*/  CS2R R180, SRZ ;  /* 0x0000000000b47805 */ /* 0x000fe2000001ff00 */
[----:B------:R-:W-:Y:S01]  /*06b0*/  ULEA.HI UR12, UR4, UR5, URZ, 0x7 ;  /* 0x00000005040c7291 */ /* 0x000fe2000f8f383f */
[----:B------:R-:W-:Y:S01]  /*06c0*/  CS2R R174, SRZ ;  /* 0x0000000000ae7805 */ /* 0x000fe2000001ff00 */
[----:B------:R-:W-:Y:S01]  /*06d0*/  USHF.R.S32.HI UR4, URZ, 0x1f, UR6 ;  /* 0x0000001f3f047899 */ /* 0x000fe20008011406 */
[----:B------:R-:W-:Y:S01]  /*06e0*/  CS2R R172, SRZ ;  /* 0x0000000000ac7805 */ /* 0x000fe2000001ff00 */
[----:B------:R-:W-:Y:S01]  /*06f0*/  USHF.R.S32.HI UR12, URZ, 0x7, UR12 ;  /* 0x000000073f0c7899 */ /* 0x000fe2000801140c */
[----:B------:R-:W-:Y:S01]  /*0700*/  CS2R R178, SRZ ;  /* 0x0000000000b27805 */ /* 0x000fe2000001ff00 */
[----:B------:R-:W-:Y:S01]  /*0710*/  ULEA.HI UR4, UR4, UR6, URZ, 0x7 ;  /* 0x0000000604047291 */ /* 0x000fe2000f8f383f */
[----:B------:R-:W-:Y:S01]  /*0720*/  CS2R R176, SRZ ;  /* 0x0000000000b07805 */ /* 0x000fe2000001ff00 */
[----:B------:R-:W-:Y:S01]  /*0730*/  UISETP.LT.AND UP0, UPT, URZ, UR12, UPT ;  /* 0x0000000c3f00728c */ /* 0x000fe2000bf01270 */
[----:B------:R-:W-:Y:S01]  /*0740*/  CS2R R170, SRZ ;  /* 0x0000000000aa7805 */ /* 0x000fe2000001ff00 */
[----:B------:R-:W-:Y:S01]  /*0750*/  USHF.R.S32.HI UR13, URZ, 0x7, UR4 ;  /* 0x000000073f0d7899 */ /* 0x000fe20008011404 */
        /* <DEDUP_REMOVED lines=21> */
[----:B------:R-:W-:-:S03]  /*08b0*/  CS2R R132, SRZ ;  /* 0x0000000000847805 */ /* 0x000fc6000001ff00 */
        /* <DEDUP_REMOVED lines=36> */
[----:B------:R-:W-:Y:S01]  /*0b00*/  IMAD.U32 R5, RZ, RZ, UR15 ;  /* 0x0000000fff057e24 */ /* 0x000fe2000f8e00ff */
[----:B------:R-:W-:Y:S01]  /*0b10*/  UIMAD UR6, UR11, UR6, URZ ;  /* 0x000000060b0672a4 */ /* 0x000fe2000f8e023f */
[----:B------:R-:W-:Y:S01]  /*0b20*/  IMAD.SHL.U32 R8, R24, 0x8, RZ ;  /* 0x0000000818087824 */ /* 0x000fe200078e00ff */
[----:B------:R-:W-:Y:S01]  /*0b30*/  LOP3.LUT R0, R4, 0x1c0, RZ, 0xc0, !PT ;  /* 0x000001c004007812 */ /* 0x000fe200078ec0ff */
[----:B------:R-:W-:Y:S01]  /*0b40*/  UIMAD UR4, UR8, UR4, URZ ;  /* 0x00000004080472a4 */ /* 0x000fe2000f8e023f */
[----:B------:R-:W-:Y:S01]  /*0b50*/  IMAD.WIDE.U32 R34, R5, c[0x0][0x278], R2 ;  /* 0x00009e0005227a25 */ /* 0x000fe200078e0002 */
[----:B------:R-:W-:Y:S01]  /*0b60*/  UIMAD UR18, UR14, UR7, UR6 ;  /* 0x000000070e1272a4 */ /* 0x000fe2000f8e0206 */
[--C-:B------:R-:W-:Y:S01]  /*0b70*/  SHF.R.S32.HI R9, RZ, 0x1f, R8.reuse ;  /* 0x0000001fff097819 */ /* 0x100fe20000011408 */
[----:B------:R-:W-:Y:S01]  /*0b80*/  UIMAD UR17, UR9, UR5, UR4 ;  /* 0x00000005091172a4 */ /* 0x000fe2000f8e0204 */
[----:B------:R-:W-:Y:S01]  /*0b90*/  IMAD.U32 R2, RZ, RZ, UR14 ;  /* 0x0000000eff027e24 */ /* 0x000fe2000f8e00ff */
[----:B------:R-:W-:Y:S01]  /*0ba0*/  LOP3.LUT R4, R0, 0x38, R8, 0xf8, !PT ;  /* 0x0000003800047812 */ /* 0x000fe200078ef808 */
[----:B------:R-:W-:Y:S01]  /*0bb0*/  ULDC.64 UR6, c[0x0][0x210] ;  /* 0x0000840000067ab9 */ /* 0x000fe20000000a00 */
[----:B------:R-:W-:Y:S01]  /*0bc0*/  SHF.R.U32.HI R0, RZ, 0x3, R0 ;  /* 0x00000003ff007819 */ /* 0x000fe20000011600 */
[--C-:B------:R-:W-:Y:S01]  /*0bd0*/  IMAD.WIDE.U32 R2, R2, c[0x0][0x180], R8.reuse ;  /* 0x0000600002027a25 */ /* 0x100fe200078e0008 */
[----:B------:R-:W-:Y:S01]  /*0be0*/  ULDC.64 UR4, c[0x0][0x1b0] ;  /* 0x00006c0000047ab9 */ /* 0x000fe20000000a00 */
[----:B------:R-:W-:Y:S01]  /*0bf0*/  ISETP.GE.OR P6, PT, R8, c[0x0][0x1cc], !P5 ;  /* 0x0000730008007a0c */ /* 0x000fe20006fc6670 */
[----:B------:R-:W-:Y:S01]  /*0c00*/  UIMAD UR6, UR11, UR6, URZ ;  /* 0x000000060b0672a4 */ /* 0x000fe2000f8e023f */
[----:B------:R-:W-:Y:S01]  /*0c10*/  LOP3.LUT R4, R4, R0, RZ, 0x3c, !PT ;  /* 0x0000000004047212 */ /* 0x000fe200078e3cff */
[----:B------:R-:W-:Y:S01]  /*0c20*/  IMAD.U32 R12, RZ, RZ, UR14 ;  /* 0x0000000eff0c7e24 */ /* 0x000fe2000f8e00ff */
[----:B------:R-:W-:Y:S01]  /*0c30*/  UIMAD UR8, UR8, UR4, URZ ;  /* 0x00000004080872a4 */ /* 0x000fe2000f8e023f */
[----:B------:R-:W-:Y:S01]  /*0c40*/  LEA.HI R0, R21, R26, RZ, 0x6 ;  /* 0x0000001a15007211 */ /* 0x000fe200078f30ff */
[----:B------:R-:W-:Y:S01]  /*0c50*/  IMAD.U32 R10, RZ, RZ, UR9 ;  /* 0x00000009ff0a7e24 */ /* 0x000fe2000f8e00ff */
[----:B------:R-:W-:Y:S01]  /*0c60*/  IADD3 R5, R3, UR18, RZ ;  /* 0x0000001203057c10 */ /* 0x000fe2000fffe0ff */
[----:B------:R-:W-:Y:S01]  /*0c70*/  UIMAD UR6, UR14, UR7, UR6 ;  /* 0x000000070e0672a4 */ /* 0x000fe2000f8e0206 */
[--C-:B------:R-:W-:Y:S01]  /*0c80*/  IMAD.WIDE.U32 R12, R12, c[0x0][0x210], R8.reuse ;  /* 0x000084000c0c7a25 */ /* 0x100fe200078e0008 */
[----:B------:R-:W-:Y:S01]  /*0c90*/  USHF.R.S32.HI UR18, URZ, 0x1f, UR15 ;  /* 0x0000001f3f127899 */ /* 0x000fe2000801140f */
[----:B------:R-:W-:Y:S01]  /*0ca0*/  ISETP.GE.OR P4, PT, R8, c[0x0][0x1cc], !P3 ;  /* 0x0000730008007a0c */ /* 0x000fe20005f86670 */
[----:B------:R-:W-:Y:S01]  /*0cb0*/  UIMAD UR8, UR9, UR5, UR8 ;  /* 0x00000005090872a4 */ /* 0x000fe2000f8e0208 */
[----:B------:R-:W-:Y:S01]  /*0cc0*/  IMAD.SHL.U32 R0, R0, 0x8, RZ ;  /* 0x0000000800007824 */ /* 0x000fe200078e00ff */
[----:B------:R-:W-:Y:S01]  /*0cd0*/  IADD3 R19, R13, UR6, RZ ;  /* 0x000000060d137c10 */ /* 0x000fe2000fffe0ff */
[----:B------:R-:W-:Y:S01]  /*0ce0*/  ULDC.64 UR4, c[0x0][0x188] ;  /* 0x0000620000047ab9 */ /* 0x000fe20000000a00 */
[----:B------:R-:W-:Y:S01]  /*0cf0*/  IMAD.WIDE.U32 R6, R10, c[0x0][0x1e0], R8 ;  /* 0x000078000a067a25 */ /* 0x000fe200078e0008 */
[----:B------:R-:W-:Y:S01]  /*0d00*/  UIMAD UR4, UR18, UR4, URZ ;  /* 0x00000004120472a4 */ /* 0x000fe2000f8e023f */
[----:B------:R-:W-:Y:S01]  /*0d10*/  LOP3.LUT R20, R4, 0xfffffe00, R0, 0xf8, !PT ;  /* 0xfffffe0004147812 */ /* 0x000fe200078ef800 */
[----:B------:R-:W-:Y:S01]  /*0d20*/  ULDC.64 UR6, c[0x0][0x1e8] ;  /* 0x00007a0000067ab9 */ /* 0x000fe20000000a00 */
[----:B------:R-:W-:Y:S01]  /*0d30*/  IMAD.WIDE.U32 R10, R10, c[0x0][0x1b0], R8 ;  /* 0x00006c000a0a7a25 */ /* 0x000fe200078e0008 */
[----:B------:R-:W-:Y:S01]  /*0d40*/  IADD3 R3, R7, UR17, RZ ;  /* 0x0000001107037c10 */ /* 0x000fe2000fffe0ff */
[----:B------:R-:W-:Y:S01]  /*0d50*/  UIMAD UR6, UR18, UR6, URZ ;  /* 0x00000006120672a4 */ /* 0x000fe2000f8e023f */
[----:B------:R-:W-:Y:S01]  /*0d60*/  ISETP.GE.OR P5, PT, R8, c[0x0][0x19c], !P5 ;  /* 0x0000670008007a0c */ /* 0x000fe20006fa6670 */
[----:B------:R-:W-:Y:S01]  /*0d70*/  IMAD.MOV.U32 R4, RZ, RZ, R2 ;  /* 0x000000ffff047224 */ /* 0x000fe200078e0002 */
[----:B------:R-:W-:Y:S01]  /*0d80*/  IADD3 R7, R11, UR8, RZ ;  /* 0x000000080b077c10 */ /* 0x000fe2000fffe0ff */
[----:B------:R-:W-:Y:S01]  /*0d90*/  IMAD.U32 R9, RZ, RZ, UR15 ;  /* 0x0000000fff097e24 */ /* 0x000fe2000f8e00ff */
[----:B------:R-:W-:Y:S01]  /*0da0*/  UIMAD UR8, UR15, UR5, UR4 ;  /* 0x000000050f0872a4 */ /* 0x000fe2000f8e0204 */
[----:B------:R-:W-:Y:S01]  /*0db0*/  IMAD.MOV.U32 R2, RZ, RZ, R6 ;  /* 0x000000ffff027224 */ /* 0x000fe200078e0006 */
[----:B------:R-:W-:Y:S01]  /*0dc0*/  UIMAD UR6, UR15, UR7, UR6 ;  /* 0x000000070f0672a4 */ /* 0x000fe2000f8e0206 */
[----:B------:R-:W-:Y:S01]  /*0dd0*/  IMAD.U32 R0, RZ, RZ, UR15 ;  /* 0x0000000fff007e24 */ /* 0x000fe2000f8e00ff */
[----:B------:R-:W-:Y:S01]  /*0de0*/  ULDC.64 UR4, c[0x0][0x1b8] ;  /* 0x00006e0000047ab9 */ /* 0x000fe20000000a00 */
[----:B------:R-:W-:Y:S01]  /*0df0*/  IMAD.WIDE.U32 R4, R9, c[0x0][0x188], R4 ;  /* 0x0000620009047a25 */ /* 0x000fe200078e0004 */
[----:B------:R-:W-:Y:S01]  /*0e00*/  UIMAD UR4, UR18, UR4, URZ ;  /* 0x00000004120472a4 */ /* 0x000fe2000f8e023f */
[----:B------:R1:W-:Y:S01]  /*0e10*/  STL.64 [R1+0x18], R30 ;  /* 0x0000181e01007387 */ /* 0x0003e20000100a00 */
[----:B------:R-:W-:Y:S01]  /*0e20*/  UMOV UR19, 0x6 ;  /* 0x0000000600137882 */ /* 0x000fe20000000000 */
        /* <DEDUP_REMOVED lines=8> */
[----:B------:R-:W-:Y:S01]  /*0eb0*/  USHF.L.U64.HI UR26, UR24, UR19, UR25 ;  /* 0x00000013181a7299 */ /* 0x000fe20008010219 */
[----:B------:R-:W-:Y:S01]  /*0ec0*/  STL.64 [R1+0x48], R34 ;  /* 0x0000482201007387 */ /* 0x000fe20000100a00 */
[----:B------:R-:W-:Y:S01]  /*0ed0*/  IMAD.MOV.U32 R14, RZ, RZ, R4 ;  /* 0x000000ffff0e7224 */ /* 0x000fe200078e0004 */
[----:B------:R-:W-:Y:S01]  /*0ee0*/  IADD3 R3, R7, UR4, RZ ;  /* 0x0000000407037c10 */ /* 0x000fe2000fffe0ff */
[----:B------:R-:W-:Y:S01]  /*0ef0*/  IMAD R0, R17, c[0x0][0x1d8], RZ ;  /* 0x0000760011007a24 */ /* 0x000fe200078e02ff */
[----:B------:R-:W-:Y:S01]  /*0f00*/  USHF.L.U32 UR24, UR24, 0x6, URZ ;  /* 0x0000000618187899 */ /* 0x000fe2000800063f */
[----:B------:R-:W-:Y:S01]  /*0f10*/  IMAD.MOV.U32 R4, RZ, RZ, R2 ;  /* 0x000000ffff047224 */ /* 0x000fe200078e0002 */
[----:B------:R-:W-:Y:S01]  /*0f20*/  USHF.R.S32.HI UR17, URZ, 0x1f, UR12 ;  /* 0x0000001f3f117899 */ /* 0x000fe2000801140c */
        /* <DEDUP_REMOVED lines=10> */
[----:B------:R-:W-:Y:S01]  /*0fd0*/  ULDC.64 UR6, c[0x0][0x278] ;  /* 0x00009e0000067ab9 */ /* 0x000fe20000000a00 */
[----:B------:R-:W-:Y:S01]  /*0fe0*/  IMAD.WIDE.U32 R4, R16, c[0x0][0x1a8], R2 ;  /* 0x00006a0010047a25 */ /* 0x000fe200078e0002 */
[----:B------:R-:W-:Y:S01]  /*0ff0*/  LEA.HI.X R7, R10, c[0x0][0x1c4], R7, 0x1, P0 ;  /* 0x000071000a077a11 */ /* 0x000fe200000f0c07 */
[----:B------:R-:W-:Y:S01]  /*1000*/  UIADD3 UR22, UR29, UR22, URZ ;  /* 0x000000161d167290 */ /* 0x000fe2000fffe03f */
[----:B------:R-:W-:Y:S01]  /*1010*/  IADD3 R2, P0, R6, UR24, RZ ;  /* 0x0000001806027c10 */ /* 0x000fe2000ff1e0ff */
[----:B------:R-:W-:Y:S01]  /*1020*/  IMAD R0, R16, c[0x0][0x1ac], R0 ;  /* 0x00006b0010007a24 */ /* 0x000fe200078e0200 */
[----:B------:R-:W-:Y:S01]  /*1030*/  UIMAD UR6, UR18, UR6, URZ ;  /* 0x00000006120672a4 */ /* 0x000fe2000f8e023f */
[----:B------:R-:W-:Y:S01]  /*1040*/  IMAD.MOV.U32 R18, RZ, RZ, R12 ;  /* 0x000000ffff127224 */ /* 0x000fe200078e000c */
[----:B------:R-:W-:Y:S01]  /*1050*/  IADD3.X R3, R7, UR26, RZ, P0, !PT ;  /* 0x0000001a07037c10 */ /* 0x000fe200087fe4ff */
[----:B------:R-:W-:Y:S01]  /*1060*/  IMAD.IADD R0, R5, 0x1, R0 ;  /* 0x0000000105007824 */ /* 0x000fe200078e0200 */
[----:B------:R-:W-:Y:S01]  /*1070*/  LEA R12, P0, R4, c[0x0][0x190], 0x1 ;  /* 0x00006400040c7a11 */ /* 0x000fe200078008ff */
[----:B------:R-:W-:Y:S01]  /*1080*/  IMAD.SHL.U32 R22, R20, 0x2, RZ ;  /* 0x0000000214167824 */ /* 0x000fe200078e00ff */
[----:B------:R-:W-:Y:S01]  /*1090*/  ULDC.64 UR8, c[0x0][0x1a8] ;  /* 0x00006a0000087ab9 */ /* 0x000fe20000000a00 */
[----:B------:R-:W-:Y:S01]  /*10a0*/  IMAD.WIDE.U32 R36, R28, c[0x0][0x178], R14 ;  /* 0x00005e001c247a25 */ /* 0x000fe200078e000e */
[----:B------:R-:W-:Y:S01]  /*10b0*/  LEA.HI.X R13, R4, c[0x0][0x194], R0, 0x1, P0 ;  /* 0x00006500040d7a11 */ /* 0x000fe200000f0c00 */
[----:B------:R-:W-:Y:S01]  /*10c0*/  USHF.L.U32 UR25, UR8, 0x6, URZ ;  /* 0x0000000608197899 */ /* 0x000fe2000800063f */
        /* <DEDUP_REMOVED lines=9> */
[----:B------:R-:W-:Y:S01]  /*1160*/  USHF.L.U32 UR23, UR12, 0x7, URZ ;  /* 0x000000070c177899 */ /* 0x000fe2000800063f */
[----:B------:R-:W-:Y:S01]  /*1170*/  IMAD.U32 R5, RZ, RZ, UR29 ;  /* 0x0000001dff057e24 */ /* 0x000fe2000f8e00ff */
[----:B------:R-:W-:Y:S01]  /*1180*/  STL.64 [R1+0x40], R36 ;  /* 0x0000402401007387 */ /* 0x000fe20000100a00 */
[----:B------:R-:W-:Y:S01]  /*1190*/  IMAD.U32 R5, RZ, RZ, UR22 ;  /* 0x00000016ff057e24 */ /* 0x000fe2000f8e00ff */
[----:B------:R-:W-:Y:S01]  /*11a0*/  USHF.L.U64.HI UR22, UR8, UR19, UR9 ;  /* 0x0000001308167299 */ /* 0x000fe20008010209 */
[----:B------:R-:W-:Y:S01]  /*11b0*/  IMAD.IADD R23, R37, 0x1, R0 ;  /* 0x0000000125177824 */ /* 0x000fe200078e0200 */
[----:B------:R-:W-:Y:S01]  /*11c0*/  LEA R0, P4, R4, R36, 0x7 ;  /* 0x0000002404007211 */ /* 0x000fe200078838ff */
[----:B------:R-:W-:Y:S01]  /*11d0*/  UIMAD UR8, UR15, UR7, UR6 ;  /* 0x000000070f0872a4 */ /* 0x000fe2000f8e0206 */
[----:B------:R-:W-:Y:S01]  /*11e0*/  IMAD.U32 R10, RZ, RZ, UR15 ;  /* 0x0000000fff0a7e24 */ /* 0x000fe2000f8e00ff */
[----:B------:R-:W-:Y:S01]  /*11f0*/  ISETP.GE.OR P2, PT, R8, c[0x0][0x19c], !P2 ;  /* 0x0000670008007a0c */ /* 0x000fe20005746670 */
[----:B------:R-:W-:Y:S01]  /*1200*/  STL [R1+0x54], R23 ;  /* 0x0000541701007387 */ /* 0x000fe20000100800 */
[----:B------:R-:W-:Y:S01]  /*1210*/  LEA.HI.X R5, R4, R23, R5, 0x7, P4 ;  /* 0x0000001704057211 */ /* 0x000fe200020f3c05 */
[----:B------:R-:W-:Y:S01]  /*1220*/  IMAD.WIDE.U32 R10, R10, c[0x0][0x218], R18 ;  /* 0x000086000a0a7a25 */ /* 0x000fe200078e0012 */
[----:B------:R-:W-:Y:S01]  /*1230*/  ISETP.GT.AND P4, PT, R26, 0x1f, PT ;  /* 0x0000001f1a00780c */ /* 0x000fe20003f84270 */
[----:B------:R-:W-:Y:S01]  /*1240*/  ULDC.64 UR6, c[0x0][0x218] ;  /* 0x0000860000067ab9 */ /* 0x000fe20000000a00 */
[----:B------:R-:W-:Y:S01]  /*1250*/  IADD3 R14, R35, UR8, RZ ;  /* 0x00000008230e7c10 */ /* 0x000fe2000fffe0ff */
[----:B------:R-:W-:Y:S01]  /*1260*/  UIMAD UR6, UR18, UR6, URZ ;  /* 0x00000006120672a4 */ /* 0x000fe2000f8e023f */
[----:B------:R-:W-:Y:S01]  /*1270*/  IMAD.U32 R16, RZ, RZ, UR14 ;  /* 0x0000000eff107e24 */ /* 0x000fe2000f8e00ff */
[----:B------:R-:W-:Y:S01]  /*1280*/  USHF.L.U32 UR9, UR4, 0x6, URZ ;  /* 0x0000000604097899 */ /* 0x000fe2000800063f */
[----:B------:R-:W-:Y:S01]  /*1290*/  LEA.HI R15, R21, R26, RZ, 0x4 ;  /* 0x0000001a150f7211 */ /* 0x000fe200078f20ff */
[----:B------:R4:W-:Y:S01]  /*12a0*/  STL [R1+0x50], R14 ;  /* 0x0000500e01007387 */ /* 0x0009e20000100800 */
[----:B------:R-:W-:Y:S01]  /*12b0*/  UIMAD UR7, UR15, UR7, UR6 ;  /* 0x000000070f0772a4 */ /* 0x000fe2000f8e0206 */
[----:B------:R-:W-:Y:S01]  /*12c0*/  IMAD.WIDE.U32 R16, R16, c[0x0][0x288], R30 ;  /* 0x0000a20010107a25 */ /* 0x000fe200078e001e */
[----:B------:R-:W-:Y:S01]  /*12d0*/  USHF.L.U64.HI UR8, UR4, UR19, UR5 ;  /* 0x0000001304087299 */ /* 0x000fe20008010205 */
[----:B---3--:R-:W-:-:S02]  /*12e0*/  IADD3 R2, P6, R2, UR24, RZ ;  /* 0x0000001802027c10 */ /* 0x008fc4000ffde0ff */
[----:B------:R-:W-:Y:S01]  /*12f0*/  ULDC.64 UR4, c[0x0][0x208] ;  /* 0x0000820000047ab9 */ /* 0x000fe20000000a00 */
[----:B------:R-:W-:Y:S01]  /*1300*/  IADD3 R11, R11, UR7, RZ ;  /* 0x000000070b0b7c10 */ /* 0x000fe2000fffe0ff */
[----:B------:R-:W-:Y:S01]  /*1310*/  ULDC.64 UR6, c[0x0][0x288] ;  /* 0x0000a20000067ab9 */ /* 0x000fe20000000a00 */
[----:B------:R-:W-:Y:S01]  /*1320*/  IADD3.X R3, R3, UR26, RZ, P6, !PT ;  /* 0x0000001a03037c10 */ /* 0x000fe2000b7fe4ff */
[----:B------:R-:W-:Y:S02]  /*1330*/  UIMAD UR6, UR11, UR6, URZ ;  /* 0x000000060b0672a4 */ /* 0x000fe4000f8e023f */
[----:B-1----:R-:W-:Y:S02]  /*1340*/  IMAD.WIDE.U32 R30, R28, c[0x0][0x208], R10 ;  /* 0x000082001c1e7a25 */ /* 0x002fe400078e000a */
[----:B------:R1:W-:Y:S01]  /*1350*/  LDGSTS.E.BYPASS.LTC128B.128 [R22+0x6080], [R2.64], !P0 ;  /* 0x0608000002167fae */ /* 0x0003e2000c101d54 */
[----:B--2---:R-:W-:Y:S01]  /*1360*/  LEA R6, P0, R0, c[0x0][0x160], 0x1 ;  /* 0x0000580000067a11 */ /* 0x004fe200078008ff */
[----:B------:R-:W-:-:S02]  /*1370*/  IMAD.MOV.U32 R32, RZ, RZ, R30 ;  /* 0x000000ffff207224 */ /* 0x000fc400078e001e */
[----:B------:R2:W-:Y:S01]  /*1380*/  STL.64 [R1+0x30], R30 ;  /* 0x0000301e01007387 */ /* 0x0005e20000100a00 */
[----:B------:R-:W-:Y:S02]  /*1390*/  LEA.HI.X R7, R0, c[0x0][0x164], R5, 0x1, P0 ;  /* 0x0000590000077a11 */ /* 0x000fe400000f0c05 */
[----:B------:R-:W-:Y:S02]  /*13a0*/  @!P4 IADD3 R0, P0, R34, UR23, RZ ;  /* 0x000000172200cc10 */ /* 0x000fe4000ff1e0ff */
[----:B-1----:R-:W-:Y:S01]  /*13b0*/  IADD3 R2, P6, R2, UR24, RZ ;  /* 0x0000001802027c10 */ /* 0x002fe2000ffde0ff */
[----:B------:R-:W-:-:S03]  /*13c0*/  USHF.R.S32.HI UR24, URZ, 0x1f, UR23 ;  /* 0x0000001f3f187899 */ /* 0x000fc60008011417 */
[----:B------:R-:W-:Y:S01]  /*13d0*/  IADD3.X R3, R3, UR26, RZ, P6, !PT ;  /* 0x0000001a03037c10 */ /* 0x000fe2000b7fe4ff */
[----:B------:R-:W-:Y:S01]  /*13e0*/  UIMAD UR26, UR14, UR7, UR6 ;  /* 0x000000070e1a72a4 */ /* 0x000fe2000f8e0206 */
[----:B------:R-:W-:Y:S01]  /*13f0*/  ISETP.GE.OR P6, PT, R8, c[0x0][0x1cc], !P1 ;  /* 0x0000730008007a0c */ /* 0x000fe20004fc6670 */
[----:B------:R-:W-:Y:S01]  /*1400*/  USHF.L.U32 UR7, UR4, 0x7, URZ ;  /* 0x0000000704077899 */ /* 0x000fe2000800063f */
[----:B------:R-:W-:Y:S01]  /*1410*/  @!P4 IADD3.X R4, R14, UR24, RZ, P0, !PT ;  /* 0x000000180e04cc10 */ /* 0x000fe200087fe4ff */
[----:B----4-:R-:W-:Y:S01]  /*1420*/  IMAD.U32 R14, RZ, RZ, UR23 ;  /* 0x00000017ff0e7e24 */ /* 0x010fe2000f8e00ff */
[----:B------:R-:W-:Y:S01]  /*1430*/  @!P4 LEA R18, P0, R0, c[0x0][0x258], 0x2 ;  /* 0x000096000012ca11 */ /* 0x000fe200078010ff */
[----:B------:R-:W-:Y:S01]  /*1440*/  UMOV UR6, 0x7 ;  /* 0x0000000700067882 */ /* 0x000fe20000000000 */
[----:B------:R-:W-:Y:S01]  /*1450*/  ISETP.GE.OR P1, PT, R8, c[0x0][0x19c], !P1 ;  /* 0x0000670008007a0c */ /* 0x000fe20004f26670 */
[----:B------:R-:W-:Y:S01]  /*1460*/  USHF.L.U64.HI UR6, UR4, UR6, UR5 ;  /* 0x0000000604067299 */ /* 0x000fe20008010205 */
[----:B------:R-:W-:Y:S01]  /*1470*/  @!P4 LEA.HI.X R19, R0, c[0x0][0x25c], R4, 0x2, P0 ;  /* 0x000097000013ca11 */ /* 0x000fe200000f1404 */
[----:B------:R-:W-:Y:S01]  /*1480*/  IMAD R0, R29, c[0x0][0x208], RZ ;  /* 0x000082001d007a24 */ /* 0x000fe200078e02ff */
[----:B------:R-:W-:Y:S01]  /*1490*/  IADD3 R4, P0, R12, UR25, RZ ;  /* 0x000000190c047c10 */ /* 0x000fe2000ff1e0ff */
[----:B------:R-:W-:Y:S01]  /*14a0*/  UIMAD UR5, UR6, UR12, URZ ;  /* 0x0000000c060572a4 */ /* 0x000fe2000f8e023f */
[C---:B------:R-:W-:Y:S01]  /*14b0*/  IADD3 R14, -R28.reuse, c[0x0][0x168], -R14 ;  /* 0x00005a001c0e7a10 */ /* 0x040fe20007ffe90e */
[----:B------:R1:W-:Y:S01]  /*14c0*/  LDGSTS.E.BYPASS.LTC128B.128 [R22+0x7080], [R2.64], !P6 ;  /* 0x0708000002167fae */ /* 0x0003e2000f101d54 */
[----:B------:R-:W-:Y:S01]  /*14d0*/  IADD3.X R5, R13, UR22, RZ, P0, !PT ;  /* 0x000000160d057c10 */ /* 0x000fe200087fe4ff */
[----:B------:R-:W-:Y:S01]  /*14e0*/  IMAD R0, R28, c[0x0][0x20c], R0 ;  /* 0x000083001c007a24 */ /* 0x000fe200078e0200 */
[----:B------:R-:W-:Y:S01]  /*14f0*/  ISETP.GE.AND P6, PT, R8, c[0x0][0x16c], PT ;  /* 0x00005b0008007a0c */ /* 0x000fe20003fc6270 */
[----:B------:R3:W-:Y:S01]  /*1500*/  LDGSTS.E.BYPASS.LTC128B.128 [R22+0x80], [R12.64], !P5 ;  /* 0x000800000c167fae */ /* 0x0007e2000e901d54 */
[----:B------:R-:W-:Y:S01]  /*1510*/  IMAD.U32 R23, RZ, RZ, UR7 ;  /* 0x00000007ff177e24 */ /* 0x000fe2000f8e00ff */
[----:B------:R-:W-:Y:S01]  /*1520*/  UIMAD UR5, UR17, UR7, UR5 ;  /* 0x00000007110572a4 */ /* 0x000fe2000f8e0205 */
[----:B------:R-:W-:Y:S01]  /*1530*/  IMAD.IADD R33, R31, 0x1, R0 ;  /* 0x000000011f217824 */ /* 0x000fe200078e0200 */
[----:B------:R4:W-:Y:S01]  /*1540*/  LDGSTS.E.BYPASS.LTC128B.128 [R22+0x1080], [R4.64], !P3 ;  /* 0x0108000004167fae */ /* 0x0009e2000d901d54 */
[----:B------:R-:W-:Y:S01]  /*1550*/  ISETP.LT.OR P3, PT, R14, 0x1, P6 ;  /* 0x000000010e00780c */ /* 0x000fe20003761670 */
[----:B------:R-:W-:Y:S01]  /*1560*/  USHF.L.U32 UR17, UR4, 0x6, URZ ;  /* 0x0000000604117899 */ /* 0x000fe2000800063f */
[----:B------:R-:W-:Y:S01]  /*1570*/  IMAD.WIDE.U32 R10, R23, UR12, R32 ;  /* 0x0000000c170a7c25 */ /* 0x000fe2000f8e0020 */
[----:B------:R-:W-:Y:S01]  /*1580*/  ISETP.GE.AND P5, PT, R8, c[0x0][0x1fc], PT ;  /* 0x00007f0008007a0c */ /* 0x000fe20003fa6270 */
[----:B------:R2:W-:Y:S01]  /*1590*/  STL.64 [R1+0x20], R32 ;  /* 0x0000202001007387 */ /* 0x0005e20000100a00 */
[----:B------:R-:W-:Y:S01]  /*15a0*/  IADD3 R9, R17, UR26, RZ ;  /* 0x0000001a11097c10 */ /* 0x000fe2000fffe0ff */
[----:B------:R-:W-:Y:S01]  /*15b0*/  IMAD.MOV.U32 R8, RZ, RZ, R16 ;  /* 0x000000ffff087224 */ /* 0x000fe200078e0010 */
[----:B------:R-:W-:Y:S01]  /*15c0*/  IADD3 R0, R11, UR5, RZ ;  /* 0x000000050b007c10 */ /* 0x000fe2000fffe0ff */
[----:B------:R-:W-:-:S02]  /*15d0*/  ULDC UR5, c[0x0][0x20c] ;  /* 0x0000830000057ab9 */ /* 0x000fc40000000800 */
[----:B------:R-:W-:-:S03]  /*15e0*/  USHF.L.U64.HI UR19, UR4, UR19, UR5 ;  /* 0x0000001304137299 */ /* 0x000fc60008010205 */
[----:B------:R-:W-:Y:S02]  /*15f0*/  ULDC.64 UR4, c[0x0][0x290] ;  /* 0x0000a40000047ab9 */ /* 0x000fe40000000a00 */
[----:B------:R-:W-:Y:S01]  /*1600*/  UIMAD UR4, UR18, UR4, URZ ;  /* 0x00000004120472a4 */ /* 0x000fe2000f8e023f */
[----:B-1----:R-:W-:-:S03]  /*1610*/  IADD3 R2, P0, R4, UR25, RZ ;  /* 0x0000001904027c10 */ /* 0x002fc6000ff1e0ff */
[----:B------:R-:W-:Y:S01]  /*1620*/  UIMAD UR4, UR15, UR5, UR4 ;  /* 0x000000050f0472a4 */ /* 0x000fe2000f8e0204 */
[----:B------:R-:W-:Y:S02]  /*1630*/  IADD3.X R3, R5, UR22, RZ, P0, !PT ;  /* 0x0000001605037c10 */ /* 0x000fe400087fe4ff */
[----:B---3--:R-:W-:-:S03]  /*1640*/  IADD3 R12, P0, R2, UR25, RZ ;  /* 0x00000019020c7c10 */ /* 0x008fc6000ff1e0ff */
[----:B------:R1:W-:Y:S01]  /*1650*/  LDGSTS.E.BYPASS.LTC128B.128 [R22+0x2080], [R2.64], !P2 ;  /* 0x0208000002167fae */ /* 0x0003e2000d101d54 */
[----:B------:R-:W-:Y:S02]  /*1660*/  IADD3.X R13, R3, UR22, RZ, P0, !PT ;  /* 0x00000016030d7c10 */ /* 0x000fe400087fe4ff */
[----:B------:R-:W-:-:S03]  /*1670*/  ISETP.LT.OR P2, PT, R14, 0x41, P6 ;  /* 0x000000410e00780c */ /* 0x000fc60003741670 */
[----:B------:R3:W-:Y:S01]  /*1680*/  LDGSTS.E.BYPASS.LTC128B.128 [R22+0x3080], [R12.64], !P1 ;  /* 0x030800000c167fae */ /* 0x0007e2000c901d54 */
[----:B------:R-:W-:-:S03]  /*1690*/  ISETP.LT.OR P1, PT, R14, 0x61, P6 ;  /* 0x000000610e00780c */ /* 0x000fc60003721670 */
[----:B------:R-:W0:Y:S04]  /*16a0*/  LDGDEPBAR ;  /* 0x00000000000079af */ /* 0x000e280000000000 */
[----:B------:R5:W-:Y:S01]  /*16b0*/  LDGSTS.E.BYPASS.LTC128B.128 [R22+0x8080], [R6.64], !P3 ;  /* 0x0808000006167fae */ /* 0x000be2000d901d54 */
[----:B------:R-:W-:Y:S02]  /*16c0*/  ISETP.LT.OR P3, PT, R14, 0x21, P6 ;  /* 0x000000210e00780c */ /* 0x000fe40003761670 */
[----:B-1----:R-:W-:-:S04]  /*16d0*/  SHF.R.S32.HI R3, RZ, 0x4, R15 ;  /* 0x00000004ff037819 */ /* 0x002fc8000001140f */
        /* <DEDUP_REMOVED lines=8> */
[----:B---3--:R-:W-:Y:S02]  /*1760*/  IADD3 R12, P0, R4, UR9, RZ ;  /* 0x00000009040c7c10 */ /* 0x008fe4000ff1e0ff */
[----:B------:R-:W-:Y:S01]  /*1770*/  ISETP.LT.OR P3, PT, R14, 0x41, P5 ;  /* 0x000000410e00780c */ /* 0x000fe20002f61670 */
[----:B------:R3:W-:Y:S01]  /*1780*/  LDGSTS.E.BYPASS.LTC128B.128 [R22+0xa080], [R4.64], !P2 ;  /* 0x0a08000004167fae */ /* 0x0007e2000d101d54 */
[----:B------:R-:W-:Y:S02]  /*1790*/  IADD3.X R13, R5, UR8, RZ, P0, !PT ;  /* 0x00000008050d7c10 */ /* 0x000fe400087fe4ff */
[----:B------:R-:W-:Y:S02]  /*17a0*/  LEA R2, P0, R10, c[0x0][0x1f0], 0x1 ;  /* 0x00007c000a027a11 */ /* 0x000fe400078008ff */
[----:B------:R-:W-:Y:S01]  /*17b0*/  ISETP.LT.OR P2, PT, R14, 0x61, P5 ;  /* 0x000000610e00780c */ /* 0x000fe20002f41670 */
[----:B------:R4:W-:Y:S01]  /*17c0*/  LDGSTS.E.BYPASS.LTC128B.128 [R22+0xb080], [R12.64], !P1 ;  /* 0x0b0800000c167fae */ /* 0x0009e2000c901d54 */
[----:B------:R-:W-:Y:S01]  /*17d0*/  LEA.HI.X R3, R10, c[0x0][0x1f4], R0, 0x1, P0 ;  /* 0x00007d000a037a11 */ /* 0x000fe200000f0c00 */
[----:B------:R-:W-:Y:S01]  /*17e0*/  IMAD.U32 R0, RZ, RZ, UR15 ;  /* 0x0000000fff007e24 */ /* 0x000fe2000f8e00ff */
[----:B------:R-:W-:-:S02]  /*17f0*/  ISETP.LT.OR P0, PT, R14, 0x1, P5 ;  /* 0x000000010e00780c */ /* 0x000fc40002f01670 */
[----:B------:R-:W-:Y:S01]  /*1800*/  ISETP.LT.OR P1, PT, R14, 0x21, P5 ;  /* 0x000000210e00780c */ /* 0x000fe20002f21670 */
[----:B--2---:R-:W-:Y:S01]  /*1810*/  IMAD.WIDE.U32 R30, R0, c[0x0][0x290], R8 ;  /* 0x0000a400001e7a25 */ /* 0x004fe200078e0008 */
[----:B------:R-:W-:-:S04]  /*1820*/  LOP3.LUT R0, R15, 0xfffffff0, RZ, 0xc0, !PT ;  /* 0xfffffff00f007812 */ /* 0x000fc800078ec0ff */
[----:B------:R-:W-:Y:S01]  /*1830*/  IADD3 R25, R31, UR4, RZ ;  /* 0x000000041f197c10 */ /* 0x000fe2000fffe0ff */
[----:B------:R-:W-:Y:S01]  /*1840*/  UIADD3 UR4, UR12, 0x1, URZ ;  /* 0x000000010c047890 */ /* 0x000fe2000fffe03f */
[----:B------:R2:W-:Y:S01]  /*1850*/  STL.64 [R1+0x28], R30 ;  /* 0x0000281e01007387 */ /* 0x0005e20000100a00 */
[C---:B-1----:R-:W-:Y:S02]  /*1860*/  IMAD.IADD R7, R26.reuse, 0x1, -R0 ;  /* 0x000000011a077824 */ /* 0x042fe400078e0a00 */
        /* <DEDUP_REMOVED lines=12> */
[----:B-1----:R-:W-:-:S04]  /*1930*/  SHF.R.S32.HI R4, RZ, 0x1f, R13 ;  /* 0x0000001fff047819 */ /* 0x002fc8000001140d */
        /* <DEDUP_REMOVED lines=16> */
[----:B-1----:R-:W-:-:S04]  /*1a40*/  IADD3 R2, P1, R2, UR17, RZ ;  /* 0x0000001102027c10 */ /* 0x002fc8000ff3e0ff */
[----:B------:R-:W-:Y:S02]  /*1a50*/  LOP3.LUT R0, R14, 0x10, R0, 0xf8, !PT ;  /* 0x000000100e007812 */ /* 0x000fe400078ef800 */
[----:B------:R-:W-:Y:S02]  /*1a60*/  IADD3.X R3, R3, UR19, RZ, P1, !PT ;  /* 0x0000001303037c10 */ /* 0x000fe40008ffe4ff */
[----:B------:R-:W-:-:S03]  /*1a70*/  IADD3 R6, P1, R2, UR17, RZ ;  /* 0x0000001102067c10 */ /* 0x000fc6000ff3e0ff */
[----:B------:R1:W-:Y:S01]  /*1a80*/  LDGSTS.E.BYPASS.LTC128B.128 [R22+0x12080], [R2.64], !P3 ;  /* 0x1208000002167fae */ /* 0x0003e2000d901d54 */
[----:B------:R-:W-:-:S05]  /*1a90*/  IADD3.X R7, R3, UR19, RZ, P1, !PT ;  /* 0x0000001303077c10 */ /* 0x000fca0008ffe4ff */
[----:B------:R2:W-:Y:S01]  /*1aa0*/  LDGSTS.E.BYPASS.LTC128B.128 [R22+0x13080], [R6.64], !P2 ;  /* 0x1308000006167fae */ /* 0x0005e2000d101d54 */
        /* <DEDUP_REMOVED lines=27> */
[----:B--2---:R-:W-:Y:S01]  /*1c60*/  LEA R2, P1, R4, c[0x0][0x1f0], 0x1 ;  /* 0x00007c0004027a11 */ /* 0x004fe200078208ff */
        /* <DEDUP_REMOVED lines=25> */
.L_x_1581:
[----:B---3--:R-:W-:Y:S05]  /*1e00*/  BSYNC B0 ;  /* 0x0000000000007941 */ /* 0x008fea0003800000 */
.L_x_1580:
[----:B-12---:R-:W-:Y:S01]  /*1e10*/  IMAD.SHL.U32 R2, R24, 0x40, RZ ;  /* 0x0000004018027824 */ /* 0x006fe200078e00ff */
        /* <DEDUP_REMOVED lines=13> */
[----:B------:R-:W-:Y:S01]  /*1ef0*/  IMAD.SHL.U32 R225, R232, 0x2, RZ ;  /* 0x00000002e8e17824 */ /* 0x000fe200078e00ff */
        /* <DEDUP_REMOVED lines=28> */
[----:B------:R-:W-:Y:S01]  /*20c0*/  LEA.HI.SX32 R4, R0, R9, 0x1e ;  /* 0x0000000900047211 */ /* 0x000fe200078ff2ff */
        /* <DEDUP_REMOVED lines=13> */
[C---:B------:R-:W-:Y:S01]  /*21a0*/  SEL R116, R241.reuse, 0xffffffc0, !P3 ;  /* 0xffffffc0f1747807 */ /* 0x040fe20005800000 */
        /* <DEDUP_REMOVED lines=50> */
.L_x_1584:
        /* <DEDUP_REMOVED lines=130> */
[----:B------:R-:W-:Y:S01]  /*2cf0*/  UIMAD UR24, UR24, UR6, URZ ;  /* 0x00000006181872a4 */ /* 0x000fe2000f8e023f */
[----:B------:R-:W-:Y:S02]  /*2d00*/  IMAD.U32 R0, RZ, RZ, UR26 ;  /* 0x0000001aff007e24 */ /* 0x000fe4000f8e00ff */
[----:B------:R-:W5:Y:S01]  /*2d10*/  LDL R243, [R1+0x54] ;  /* 0x0000540001f37983 */ /* 0x000f620000100800 */
[----:B------:R-:W-:Y:S01]  /*2d20*/  UIMAD UR24, UR25, UR7, UR24 ;  /* 0x00000007191872a4 */ /* 0x000fe2000f8e0218 */
[----:B------:R-:W-:Y:S01]  /*2d30*/  IMAD.U32 R70, RZ, RZ, UR26 ;  /* 0x0000001aff467e24 */ /* 0x000fe2000f8e00ff */
[----:B------:R-:W-:Y:S01]  /*2d40*/  UIMAD UR25, UR25, UR18, UR5 ;  /* 0x00000012191972a4 */ /* 0x000fe2000f8e0205 */
[----:B------:R-:W5:Y:S01]  /*2d50*/  LDL R123, [R1+0x50] ;  /* 0x00005000017b7983 */ /* 0x000f620000100800 */
[----:B------:R-:W-:Y:S03]  /*2d60*/  UIADD3 UR24, UR27, UR24, URZ ;  /* 0x000000181b187290 */ /* 0x000fe6000fffe03f */
[----:B------:R-:W5:Y:S03]  /*2d70*/  LDL R122, [R1+0x5c] ;  /* 0x00005c00017a7983 */ /* 0x000f660000100800 */
[----:B------:R-:W-:Y:S01]  /*2d80*/  IMAD.U32 R69, RZ, RZ, UR24 ;  /* 0x00000018ff457e24 */ /* 0x000fe2000f8e00ff */
[----:B------:R-:W5:Y:S01]  /*2d90*/  LDL.64 R120, [R1+0x18] ;  /* 0x0000180001787983 */ /* 0x000f620000100a00 */
[----:B--2---:R-:W-:Y:S02]  /*2da0*/  LEA R0, P1, R0, R250, 0x7 ;  /* 0x000000fa00007211 */ /* 0x004fe400078238ff */
[----:B---3--:R-:W-:Y:S02]  /*2db0*/  IADD3 R72, -R248, UR25, RZ ;  /* 0x00000019f8487c10 */ /* 0x008fe4000fffe1ff */
[----:B----4-:R-:W-:Y:S02]  /*2dc0*/  @!P4 IADD3 R73, P0, R68, R246, RZ ;  /* 0x000000f64449c210 */ /* 0x010fe40007f1e0ff */
[----:B------:R-:W-:Y:S02]  /*2dd0*/  ISETP.LT.OR P2, PT, R72, 0x1, P6 ;  /* 0x000000014800780c */ /* 0x000fe40003741670 */
[----:B-----5:R-:W-:Y:S02]  /*2de0*/  LEA.HI.X R69, R70, R243, R69, 0x7, P1 ;  /* 0x000000f346457211 */ /* 0x020fe400008f3c45 */
[----:B------:R-:W-:Y:S02]  /*2df0*/  LEA R70, P1, R0, c[0x0][0x160], 0x1 ;  /* 0x0000580000467a11 */ /* 0x000fe400078208ff */
        /* <DEDUP_REMOVED lines=26> */
.L_x_1582:
[-C--:B-12-4-:R-:W-:Y:S01]  /*2fa0*/  HMMA.16816.F32 R68, R128, R80.reuse, RZ ;  /* 0x000000508044723c */ /* 0x096fe200000018ff */
[----:B------:R-:W2:Y:S01]  /*2fb0*/  LDL R243, [R1+0x3c] ;  /* 0x00003c0001f37983 */ /* 0x000ea20000100800 */
[----:B------:R-:W-:Y:S02]  /*2fc0*/  ULEA UR7, UR12, 0x1, 0x7 ;  /* 0x000000010c077891 */ /* 0x000fe4000f8e383f */
[----:B------:R-:W-:Y:S01]  /*2fd0*/  USHF.L.U32 UR6, UR16, 0x7, URZ ;  /* 0x0000000710067899 */ /* 0x000fe2000800063f */
[----:B------:R-:W0:Y:S01]  /*2fe0*/  LDGDEPBAR ;  /* 0x00000000000079af */ /* 0x000e220000000000 */
[----:B------:R-:W-:Y:S02]  /*2ff0*/  UIADD3 UR24, UR12, 0x2, URZ ;  /* 0x000000020c187890 */ /* 0x000fe4000fffe03f */
[C---:B------:R-:W-:Y:S01]  /*3000*/  HMMA.16816.F32 R72, R124.reuse, R80, RZ ;  /* 0x000000507c48723c */ /* 0x040fe200000018ff */
[----:B------:R-:W-:Y:S02]  /*3010*/  UIADD3 UR6, UR7, UR10, -UR6 ;  /* 0x0000000a07067290 */ /* 0x000fe4000fffe806 */
[----:B------:R-:W-:Y:S04]  /*3020*/  UISETP.GE.AND UP0, UPT, UR24, UR13, UPT ;  /* 0x0000000d1800728c */ /* 0x000fe8000bf06270 */
[----:B------:R-:W-:Y:S01]  /*3030*/  IMAD.U32 R0, RZ, RZ, UR6 ;  /* 0x00000006ff007e24 */ /* 0x000fe2000f8e00ff */
[-C--:B------:R-:W-:Y:S04]  /*3040*/  HMMA.16816.F32 R76, R124, R82.reuse, RZ ;  /* 0x000000527c4c723c */ /* 0x080fe800000018ff */
[----:B------:R-:W-:Y:S04]  /*3050*/  IADD3 R0, R244, -c[0x0][0x168], R0 ;  /* 0x80005a00f4007a10 */ /* 0x000fe80007ffe000 */
        /* <DEDUP_REMOVED lines=12> */
[----:B------:R-:W-:Y:S01]  /*3120*/  HMMA.16816.F32 R128, R128, R198, RZ ;  /* 0x000000c68080723c */ /* 0x000fe200000018ff */
[----:B------:R-:W3:Y:S07]  /*3130*/  LDL R199, [R1] ;  /* 0x0000000001c77983 */ /* 0x000eee0000100800 */
        /* <DEDUP_REMOVED lines=16> */
[----:B---3--:R-:W-:Y:S02]  /*3240*/  IMAD.MOV.U32 R220, RZ, RZ, R199 ;  /* 0x000000ffffdc7224 */ /* 0x008fe400078e00c7 */
[----:B--2---:R-:W-:Y:S06]  /*3250*/  IMAD.IADD R243, R0, 0x1, -R243 ;  /* 0x0000000100f37824 */ /* 0x004fec00078e0af3 */
[----:B------:R-:W-:Y:S04]  /*3260*/  IMNMX R0, R199, R243, PT ;  /* 0x000000f3c7007217 */ /* 0x000fe80003800200 */
        /* <DEDUP_REMOVED lines=8> */
[----:B------:R1:W2:Y:S02]  /*32f0*/  MUFU.EX2 R198, R4 ;  /* 0x0000000400c67308 */ /* 0x0002a40000000800 */
[----:B-1----:R-:W-:Y:S01]  /*3300*/  FSEL R4, R16, -INF , P0 ;  /* 0xff80000010047808 */ /* 0x002fe20000000000 */
[----:B--2---:R-:W-:Y:S01]  /*3310*/  IMAD.MOV.U32 R221, RZ, RZ, R198 ;  /* 0x000000ffffdd7224 */ /* 0x004fe200078e00c6 */
        /* <DEDUP_REMOVED lines=26> */
[--C-:B------:R-:W-:Y:S03]  /*34c0*/  FFMA.FTZ R4, R4, c[0x0][0x29c], -R3.reuse ;  /* 0x0000a70004047a23 */ /* 0x100fe60000010803 */
[----:B------:R-:W-:Y:S01]  /*34d0*/  IMNMX R36, R220, R36, PT ;  /* 0x00000024dc247217 */ /* 0x000fe20003800200 */
        /* <DEDUP_REMOVED lines=10> */
[----:B------:R-:W-:Y:S03]  /*3580*/  ISETP.GT.AND P0, PT, R0, 0x60, PT ;  /* 0x000000600000780c */ /* 0x000fe60003f04270 */
[----:B------:R-:W-:Y:S04]  /*3590*/  FFMA.FTZ R4, R4, c[0x0][0x29c], -R3 ;  /* 0x0000a70004047a23 */ /* 0x000fe80000010803 */
[----:B------:R1:W-:Y:S01]  /*35a0*/  MUFU.EX2 R245, R4 ;  /* 0x0000000400f57308 */ /* 0x0003e20000000800 */
[----:B--2---:R-:W-:Y:S01]  /*35b0*/  IMAD.MOV.U32 R48, RZ, RZ, R197 ;  /* 0x000000ffff307224 */ /* 0x004fe200078e00c5 */
[----:B-1----:R-:W-:Y:S02]  /*35c0*/  FSEL R4, R52, -INF , P0 ;  /* 0xff80000034047808 */ /* 0x002fe40000000000 */
[----:B------:R-:W-:Y:S02]  /*35d0*/  ISETP.GT.AND P0, PT, R0, 0x61, PT ;  /* 0x000000610000780c */ /* 0x000fe40003f04270 */
[----:B---3--:R-:W-:Y:S01]  /*35e0*/  MOV R52, R196 ;  /* 0x000000c400347202 */ /* 0x008fe20000000f00 */
[--C-:B------:R-:W-:Y:S01]  /*35f0*/  FFMA.FTZ R4, R4, c[0x0][0x29c], -R3.reuse ;  /* 0x0000a70004047a23 */ /* 0x100fe20000010803 */
[----:B------:R-:W-:Y:S02]  /*3600*/  FSEL R53, R53, -INF , P0 ;  /* 0xff80000035357808 */ /* 0x000fe40000000000 */
[----:B------:R-:W-:Y:S01]  /*3610*/  ISETP.GT.AND P0, PT, R0, 0x70, PT ;  /* 0x000000700000780c */ /* 0x000fe20003f04270 */
[----:B------:R1:W-:Y:S02]  /*3620*/  MUFU.EX2 R244, R4 ;  /* 0x0000000400f47308 */ /* 0x0003e40000000800 */
[--C-:B------:R-:W-:Y:S08]  /*3630*/  FFMA.FTZ R53, R53, c[0x0][0x29c], -R3.reuse ;  /* 0x0000a70035357a23 */ /* 0x100ff00000010803 */
[----:B------:R2:W3:Y:S01]  /*3640*/  MUFU.EX2 R219, R53 ;  /* 0x0000003500db7308 */ /* 0x0004e20000000800 */
[----:B-1----:R-:W-:Y:S02]  /*3650*/  FSEL R4, R64, -INF , P0 ;  /* 0xff80000040047808 */ /* 0x002fe40000000000 */
[----:B------:R-:W-:Y:S02]  /*3660*/  SHF.L.U32 R64, R233, 0x1, RZ ;  /* 0x00000001e9407819 */ /* 0x000fe400000006ff */
[----:B------:R-:W-:Y:S01]  /*3670*/  ISETP.GT.AND P0, PT, R0, 0x71, PT ;  /* 0x000000710000780c */ /* 0x000fe20003f04270 */
[--C-:B------:R-:W-:Y:S01]  /*3680*/  FFMA.FTZ R4, R4, c[0x0][0x29c], -R3.reuse ;  /* 0x0000a70004047a23 */ /* 0x100fe20000010803 */
[----:B------:R-:W-:Y:S01]  /*3690*/  IADD3 R32, R64, R2, R230 ;  /* 0x0000000240207210 */ /* 0x000fe20007ffe0e6 */
[----:B------:R-:W-:Y:S01]  /*36a0*/  IMAD.IADD R0, R2, 0x1, R64 ;  /* 0x0000000102007824 */ /* 0x000fe200078e0240 */
[----:B------:R-:W-:Y:S01]  /*36b0*/  FSEL R65, R65, -INF , P0 ;  /* 0xff80000041417808 */ /* 0x000fe20000000000 */
[----:B------:R-:W-:Y:S01]  /*36c0*/  MUFU.EX2 R218, R4 ;  /* 0x0000000400da7308 */ /* 0x000fe20000000800 */
[----:B------:R-:W-:Y:S01]  /*36d0*/  ISETP.GT.AND P0, PT, R36, RZ, PT ;  /* 0x000000ff2400720c */ /* 0x000fe20003f04270 */
[----:B--2---:R-:W-:Y:S01]  /*36e0*/  IMAD.MOV.U32 R53, RZ, RZ, R204 ;  /* 0x000000ffff357224 */ /* 0x004fe200078e00cc */
[----:B------:R-:W-:Y:S01]  /*36f0*/  LDSM.16.M88.4 R196, [R0+0x10080] ;  /* 0x0100800000c4783b */ /* 0x000fe20000000200 */
[----:B------:R-:W-:Y:S01]  /*3700*/  FFMA.FTZ R3, R65, c[0x0][0x29c], -R3 ;  /* 0x0000a70041037a23 */ /* 0x000fe20000010803 */
[C---:B------:R-:W-:Y:S04]  /*3710*/  IADD3 R2, R243.reuse, 0x48, RZ ;  /* 0x00000048f3027810 */ /* 0x040fe80007ffe0ff */
[----:B------:R-:W-:Y:S01]  /*3720*/  IMNMX R2, R220, R2, PT ;  /* 0x00000002dc027217 */ /* 0x000fe20003800200 */
[----:B------:R1:W-:Y:S01]  /*3730*/  MUFU.EX2 R217, R3 ;  /* 0x0000000300d97308 */ /* 0x0003e20000000800 */
[----:B------:R2:W-:Y:S02]  /*3740*/  LDSM.16.M88.4 R208, [R0+0x12080] ;  /* 0x0120800000d0783b */ /* 0x0005e40000000200 */
[----:B------:R-:W-:Y:S06]  /*3750*/  ISETP.GT.AND P1, PT, R2, RZ, PT ;  /* 0x000000ff0200720c */ /* 0x000fec0003f24270 */
[----:B------:R-:W4:Y:S01]  /*3760*/  LDSM.16.M88.4 R204, [R227+0x4080] ;  /* 0x00408000e3cc783b */ /* 0x000f220000000200 */
[----:B--2---:R-:W-:Y:S02]  /*3770*/  FSEL R0, R6, -INF , P0 ;  /* 0xff80000006007808 */ /* 0x004fe40000000000 */
[----:B------:R-:W-:Y:S02]  /*3780*/  ISETP.GT.AND P0, PT, R36, 0x1, PT ;  /* 0x000000012400780c */ /* 0x000fe40003f04270 */
[----:B-1----:R-:W-:Y:S01]  /*3790*/  IADD3 R3, R243, 0x40, RZ ;  /* 0x00000040f3037810 */ /* 0x002fe20007ffe0ff */
[----:B------:R-:W-:Y:S01]  /*37a0*/  FFMA.FTZ R0, R0, c[0x0][0x29c], -R235 ;  /* 0x0000a70000007a23 */ /* 0x000fe200000108eb */
[----:B------:R-:W-:Y:S02]  /*37b0*/  FSEL R7, R7, -INF , P0 ;  /* 0xff80000007077808 */ /* 0x000fe40000000000 */
[----:B------:R-:W-:Y:S01]  /*37c0*/  ISETP.GT.AND P0, PT, R36, 0x10, PT ;  /* 0x000000102400780c */ /* 0x000fe20003f04270 */
[----:B------:R1:W-:Y:S01]  /*37d0*/  MUFU.EX2 R49, R0 ;  /* 0x0000000000317308 */ /* 0x0003e20000000800 */
[----:B------:R-:W-:Y:S01]  /*37e0*/  IMNMX R3, R220, R3, PT ;  /* 0x00000003dc037217 */ /* 0x000fe20003800200 */
[----:B------:R-:W-:Y:S03]  /*37f0*/  IMAD.MOV.U32 R220, RZ, RZ, R53 ;  /* 0x000000ffffdc7224 */ /* 0x000fe600078e0035 */
[----:B------:R-:W-:Y:S04]  /*3800*/  ISETP.GT.AND P2, PT, R3, 0x21, PT ;  /* 0x000000210300780c */ /* 0x000fe80003f44270 */
[----:B------:R-:W-:Y:S02]  /*3810*/  FSEL R25, R25, -INF , P2 ;  /* 0xff80000019197808 */ /* 0x000fe40001000000 */
[----:B------:R-:W-:Y:S01]  /*3820*/  ISETP.GT.AND P2, PT, R3, 0x30, PT ;  /* 0x000000300300780c */ /* 0x000fe20003f44270 */
[-C--:B----4-:R-:W-:Y:S08]  /*3830*/  HMMA.16816.F32 R68, R196, R204.reuse, R68 ;  /* 0x000000ccc444723c */ /* 0x090ff00000001844 */
[C---:B------:R-:W-:Y:S04]  /*3840*/  HMMA.16816.F32 R72, R208.reuse, R204, R72 ;  /* 0x000000ccd048723c */ /* 0x040fe80000001848 */
[--C-:B-1----:R-:W-:Y:S02]  /*3850*/  FFMA.FTZ R0, R7, c[0x0][0x29c], -R235.reuse ;  /* 0x0000a70007007a23 */ /* 0x102fe400000108eb */
[----:B------:R-:W1:Y:S02]  /*3860*/  LDSM.16.M88.4 R4, [R227+0x5080] ;  /* 0x00508000e304783b */ /* 0x000e640000000200 */
[-C--:B------:R-:W-:Y:S01]  /*3870*/  HMMA.16816.F32 R76, R208, R206.reuse, R76 ;  /* 0x000000ced04c723c */ /* 0x080fe2000000184c */
[----:B------:R2:W-:Y:S07]  /*3880*/  MUFU.EX2 R37, R0 ;  /* 0x0000000000257308 */ /* 0x0005ee0000000800 */
[C---:B------:R-:W-:Y:S04]  /*3890*/  HMMA.16816.F32 R80, R196.reuse, R206, R80 ;  /* 0x000000cec450723c */ /* 0x040fe80000001850 */
        /* <DEDUP_REMOVED lines=25> */
[----:B----4-:R-:W2:Y:S01]  /*3a30*/  LDSM.16.M88.4 R20, [R227+0x7080] ;  /* 0x00708000e314783b */ /* 0x010ea20000000200 */
[--C-:B------:R-:W-:Y:S03]  /*3a40*/  FFMA.FTZ R34, R34, c[0x0][0x29c], -R235.reuse ;  /* 0x0000a70022227a23 */ /* 0x100fe600000108eb */
[C---:B------:R-:W-:Y:S04]  /*3a50*/  HMMA.16816.F32 R104, R208.reuse, R16, R104 ;  /* 0x00000010d068723c */ /* 0x040fe80000001868 */
[----:B------:R4:W-:Y:S04]  /*3a60*/  MUFU.EX2 R212, R34 ;  /* 0x0000002200d47308 */ /* 0x0009e80000000800 */
[-C--:B------:R-:W-:Y:S08]  /*3a70*/  HMMA.16816.F32 R108, R208, R18.reuse, R108 ;  /* 0x00000012d06c723c */ /* 0x080ff0000000186c */
[C---:B------:R-:W-:Y:S01]  /*3a80*/  HMMA.16816.F32 R112, R196.reuse, R18, R112 ;  /* 0x00000012c470723c */ /* 0x040fe20000001870 */
[----:B------:R-:W5:Y:S03]  /*3a90*/  LDSM.16.M88.4 R16, [R228+0x4080] ;  /* 0x00408000e410783b */ /* 0x000f660000000200 */
[----:B-1----:R-:W-:Y:S02]  /*3aa0*/  FSEL R0, R35, -INF , P0 ;  /* 0xff80000023007808 */ /* 0x002fe40000000000 */
[----:B------:R-:W-:Y:S03]  /*3ab0*/  ISETP.GT.AND P0, PT, R36, 0x40, PT ;  /* 0x000000402400780c */ /* 0x000fe60003f04270 */
[--C-:B------:R-:W-:Y:S03]  /*3ac0*/  FFMA.FTZ R0, R0, c[0x0][0x29c], -R235.reuse ;  /* 0x0000a70000007a23 */ /* 0x100fe600000108eb */
[----:B------:R-:W-:Y:S01]  /*3ad0*/  FSEL R38, R38, -INF , P0 ;  /* 0xff80000026267808 */ /* 0x000fe20000000000 */
[----:B------:R1:W-:Y:S01]  /*3ae0*/  MUFU.EX2 R207, R0 ;  /* 0x0000000000cf7308 */ /* 0x0003e20000000800 */
[----:B------:R-:W-:Y:S01]  /*3af0*/  ISETP.GT.AND P0, PT, R36, 0x41, PT ;  /* 0x000000412400780c */ /* 0x000fe20003f04270 */
[----:B----4-:R-:W4:Y:S02]  /*3b00*/  LDSM.16.M88.4 R32, [R32+0x12080] ;  /* 0x012080002020783b */ /* 0x010f240000000200 */
        /* <DEDUP_REMOVED lines=9> */
[--C-:B------:R-:W-:Y:S01]  /*3ba0*/  FFMA.FTZ R0, R0, c[0x0][0x29c], -R235.reuse ;  /* 0x0000a70000007a23 */ /* 0x100fe200000108eb */
[----:B---3--:R-:W-:Y:S03]  /*3bb0*/  F2FP.PACK_AB R39, R219, R244 ;  /* 0x000000f4db27723e */ /* 0x008fe600000000ff */
[-C--:B-----5:R-:W-:Y:S01]  /*3bc0*/  HMMA.16816.F32 R68, R4, R16.reuse, R68 ;  /* 0x000000100444723c */ /* 0x0a0fe20000001844 */
[----:B------:R2:W-:Y:S07]  /*3bd0*/  MUFU.EX2 R205, R0 ;  /* 0x0000000000cd7308 */ /* 0x0005ee0000000800 */
[C---:B----4-:R-:W-:Y:S08]  /*3be0*/  HMMA.16816.F32 R72, R32.reuse, R16, R72 ;  /* 0x000000102048723c */ /* 0x050ff00000001848 */
[-C--:B------:R-:W-:Y:S08]  /*3bf0*/  HMMA.16816.F32 R76, R32, R18.reuse, R76 ;  /* 0x00000012204c723c */ /* 0x080ff0000000184c */
[C---:B------:R-:W-:Y:S01]  /*3c00*/  HMMA.16816.F32 R80, R4.reuse, R18, R80 ;  /* 0x000000120450723c */ /* 0x040fe20000001850 */
[----:B------:R-:W3:Y:S03]  /*3c10*/  LDSM.16.M88.4 R16, [R228+0x6080] ;  /* 0x00608000e410783b */ /* 0x000ee60000000200 */
[----:B--2---:R-:W-:Y:S02]  /*3c20*/  FSEL R0, R50, -INF , P0 ;  /* 0xff80000032007808 */ /* 0x004fe40000000000 */
[----:B------:R-:W-:Y:S02]  /*3c30*/  ISETP.GT.AND P0, PT, R36, 0x51, PT ;  /* 0x000000512400780c */ /* 0x000fe40003f04270 */
[----:B------:R-:W-:Y:S01]  /*3c40*/  F2FP.PACK_AB R50, R221, R220 ;  /* 0x000000dcdd32723e */ /* 0x000fe200000000ff */
        /* <DEDUP_REMOVED lines=17> */
[--C-:B------:R-:W-:Y:S04]  /*3d60*/  FFMA.FTZ R0, R0, c[0x0][0x29c], -R235.reuse ;  /* 0x0000a70000007a23 */ /* 0x100fe800000108eb */
[----:B------:R1:W3:Y:S01]  /*3d70*/  MUFU.EX2 R200, R0 ;  /* 0x0000000000c87308 */ /* 0x0002e20000000800 */
[C---:B------:R-:W-:Y:S07]  /*3d80*/  HMMA.16816.F32 R104, R32.reuse, R16, R104 ;  /* 0x000000102068723c */ /* 0x040fee0000001868 */
[----:B--2---:R-:W-:Y:S01]  /*3d90*/  F2FP.PACK_AB R16, R203, R204 ;  /* 0x000000cccb10723e */ /* 0x004fe200000000ff */
        /* <DEDUP_REMOVED lines=8> */
[----:B------:R-:W-:Y:S01]  /*3e20*/  F2FP.PACK_AB R36, R217, R218 ;  /* 0x000000dad924723e */ /* 0x000fe200000000ff */
[----:B------:R-:W-:Y:S08]  /*3e30*/  FFMA.FTZ R235, R67, c[0x0][0x29c], -R235 ;  /* 0x0000a70043eb7a23 */ /* 0x000ff000000108eb */
        /* <DEDUP_REMOVED lines=18> */
[----:B------:R-:W-:Y:S02]  /*3f60*/  ISETP.GT.AND P0, PT, R2, 0x1, PT ;  /* 0x000000010200780c */ /* 0x000fe40003f04270 */
[----:B------:R-:W-:Y:S01]  /*3f70*/  FSEL R24, R10, -INF , P1 ;  /* 0xff8000000a187808 */ /* 0x000fe20000800000 */
[--C-:B------:R-:W-:Y:S01]  /*3f80*/  FFMA.FTZ R0, R0, c[0x0][0x29c], -R236.reuse ;  /* 0x0000a70000007a23 */ /* 0x100fe200000108ec */
[----:B------:R-:W-:Y:S02]  /*3f90*/  FSEL R20, R11, -INF , P0 ;  /* 0xff8000000b147808 */ /* 0x000fe40000000000 */
[----:B------:R-:W1:Y:S01]  /*3fa0*/  LDSM.16.M88.4 R8, [R228+0x7080] ;  /* 0x00708000e408783b */ /* 0x000e620000000200 */
[----:B------:R5:W-:Y:S01]  /*3fb0*/  MUFU.EX2 R66, R0 ;  /* 0x0000000000427308 */ /* 0x000be20000000800 */
[C---:B------:R-:W-:Y:S02]  /*3fc0*/  ISETP.GT.AND P0, PT, R2.reuse, 0x11, PT ;  /* 0x000000110200780c */ /* 0x040fe40003f04270 */
[C---:B------:R-:W-:Y:S02]  /*3fd0*/  ISETP.GT.AND P1, PT, R2.reuse, 0x10, PT ;  /* 0x000000100200780c */ /* 0x040fe40003f24270 */
[----:B--2---:R-:W-:Y:S02]  /*3fe0*/  FSEL R13, R15, -INF , P0 ;  /* 0xff8000000f0d7808 */ /* 0x004fe40000000000 */
[----:B------:R-:W-:Y:S02]  /*3ff0*/  ISETP.GT.AND P0, PT, R2, 0x21, PT ;  /* 0x000000210200780c */ /* 0x000fe40003f04270 */
[----:B------:R-:W-:Y:S01]  /*4000*/  FSEL R14, R14, -INF , P1 ;  /* 0xff8000000e0e7808 */ /* 0x000fe20000800000 */
[--C-:B------:R-:W-:Y:S01]  /*4010*/  FFMA.FTZ R13, R13, c[0x0][0x29c], -R237.reuse ;  /* 0x0000a7000d0d7a23 */ /* 0x100fe200000108ed */
[----:B------:R-:W-:Y:S02]  /*4020*/  FSEL R27, R27, -INF , P0 ;  /* 0xff8000001b1b7808 */ /* 0x000fe40000000000 */
[----:B------:R-:W-:Y:S02]  /*4030*/  ISETP.GT.AND P0, PT, R3, 0x40, PT ;  /* 0x000000400300780c */ /* 0x000fe40003f04270 */
[----:B------:R-:W-:Y:S01]  /*4040*/  ISETP.GT.AND P1, PT, R2, 0x20, PT ;  /* 0x000000200200780c */ /* 0x000fe20003f24270 */
[--C-:B------:R-:W-:Y:S01]  /*4050*/  FFMA.FTZ R27, R27, c[0x0][0x29c], -R237.reuse ;  /* 0x0000a7001b1b7a23 */ /* 0x100fe200000108ed */
[----:B---3--:R-:W-:Y:S02]  /*4060*/  F2FP.PACK_AB R15, R200, R201 ;  /* 0x000000c9c80f723e */ /* 0x008fe400000000ff */
[----:B------:R-:W-:Y:S01]  /*4070*/  FSEL R26, R26, -INF , P1 ;  /* 0xff8000001a1a7808 */ /* 0x000fe20000800000 */
[----:B------:R2:W-:Y:S01]  /*4080*/  MUFU.EX2 R38, R27 ;  /* 0x0000001b00267308 */ /* 0x0005e20000000800 */
[C---:B------:R-:W-:Y:S01]  /*4090*/  ISETP.GT.AND P1, PT, R2.reuse, 0x31, PT ;  /* 0x000000310200780c */ /* 0x040fe20003f24270 */
[--C-:B-----5:R-:W-:Y:S03]  /*40a0*/  FFMA.FTZ R0, R25, c[0x0][0x29c], -R236.reuse ;  /* 0x0000a70019007a23 */ /* 0x120fe600000108ec */
[----:B------:R-:W-:Y:S02]  /*40b0*/  FSEL R31, R31, -INF , P1 ;  /* 0xff8000001f1f7808 */ /* 0x000fe40000800000 */
[----:B------:R-:W-:Y:S02]  /*40c0*/  ISETP.GT.AND P1, PT, R2, 0x40, PT ;  /* 0x000000400200780c */ /* 0x000fe40003f24270 */
[----:B------:R-:W-:Y:S01]  /*40d0*/  F2FP.PACK_AB R25, R205, R206 ;  /* 0x000000cecd19723e */ /* 0x000fe200000000ff */
[----:B------:R3:W5:Y:S01]  /*40e0*/  MUFU.EX2 R65, R0 ;  /* 0x0000000000417308 */ /* 0x0007620000000800 */
[----:B------:R-:W-:Y:S01]  /*40f0*/  FSEL R42, R42, -INF , P1 ;  /* 0xff8000002a2a7808 */ /* 0x000fe20000800000 */
[--C-:B------:R-:W-:Y:S01]  /*4100*/  FFMA.FTZ R31, R31, c[0x0][0x29c], -R237.reuse ;  /* 0x0000a7001f1f7a23 */ /* 0x100fe200000108ed */
[----:B------:R-:W-:Y:S03]  /*4110*/  ISETP.GT.AND P1, PT, R2, 0x50, PT ;  /* 0x000000500200780c */ /* 0x000fe60003f24270 */
[--C-:B------:R-:W-:Y:S01]  /*4120*/  FFMA.FTZ R22, R42, c[0x0][0x29c], -R237.reuse ;  /* 0x0000a7002a167a23 */ /* 0x100fe200000108ed */
[----:B------:R-:W-:Y:S02]  /*4130*/  FSEL R46, R46, -INF , P1 ;  /* 0xff8000002e2e7808 */ /* 0x000fe40000800000 */
[----:B------:R-:W-:Y:S01]  /*4140*/  ISETP.GT.AND P1, PT, R3, 0x60, PT ;  /* 0x000000600300780c */ /* 0x000fe20003f24270 */
[-C--:B-1----:R-:W-:Y:S01]  /*4150*/  HMMA.16816.F32 R116, R4, R8.reuse, R116 ;  /* 0x000000080474723c */ /* 0x082fe20000001874 */
[----:B------:R-:W-:Y:S02]  /*4160*/  MUFU.EX2 R42, R13 ;  /* 0x0000000d002a7308 */ /* 0x000fe40000000800 */
[----:B------:R-:W-:Y:S02]  /*4170*/  FSEL R56, R56, -INF , P1 ;  /* 0xff80000038387808 */ /* 0x000fe40000800000 */
[----:B------:R-:W-:Y:S02]  /*4180*/  ISETP.GT.AND P1, PT, R2, 0x61, PT ;  /* 0x000000610200780c */ /* 0x000fe40003f24270 */
[----:B--2---:R-:W-:Y:S01]  /*4190*/  F2FP.PACK_AB R27, R207, R212 ;  /* 0x000000d4cf1b723e */ /* 0x004fe200000000ff */
[C---:B------:R-:W-:Y:S04]  /*41a0*/  HMMA.16816.F32 R120, R32.reuse, R8, R120 ;  /* 0x000000082078723c */ /* 0x040fe80000001878 */
[----:B------:R-:W-:Y:S02]  /*41b0*/  FSEL R59, R59, -INF , P1 ;  /* 0xff8000003b3b7808 */ /* 0x000fe40000800000 */
[----:B---3--:R-:W-:Y:S01]  /*41c0*/  FSEL R0, R28, -INF , P2 ;  /* 0xff8000001c007808 */ /* 0x008fe20001000000 */
[--C-:B------:R-:W-:Y:S01]  /*41d0*/  FFMA.FTZ R9, R24, c[0x0][0x29c], -R237.reuse ;  /* 0x0000a70018097a23 */ /* 0x100fe200000108ed */
[----:B------:R-:W-:Y:S01]  /*41e0*/  ISETP.GT.AND P2, PT, R3, 0x31, PT ;  /* 0x000000310300780c */ /* 0x000fe20003f44270 */
[-C--:B------:R-:W-:Y:S01]  /*41f0*/  HMMA.16816.F32 R124, R32, R10.reuse, R124 ;  /* 0x0000000a207c723c */ /* 0x080fe2000000187c */
[----:B------:R-:W-:Y:S02]  /*4200*/  MUFU.EX2 R32, R31 ;  /* 0x0000001f00207308 */ /* 0x000fe40000000800 */
[--C-:B------:R-:W-:Y:S01]  /*4210*/  FFMA.FTZ R0, R0, c[0x0][0x29c], -R236.reuse ;  /* 0x0000a70000007a23 */ /* 0x100fe200000108ec */
[----:B------:R-:W-:Y:S01]  /*4220*/  ISETP.GT.AND P1, PT, R2, 0x70, PT ;  /* 0x000000700200780c */ /* 0x000fe20003f24270 */
[--C-:B------:R-:W-:Y:S02]  /*4230*/  FFMA.FTZ R59, R59, c[0x0][0x29c], -R237.reuse ;  /* 0x0000a7003b3b7a23 */ /* 0x100fe400000108ed */
[----:B------:R-:W-:Y:S01]  /*4240*/  F2FP.PACK_AB R33, R37, R49 ;  /* 0x000000312521723e */ /* 0x000fe200000000ff */
[----:B------:R-:W-:Y:S03]  /*4250*/  HMMA.16816.F32 R128, R4, R10, R128 ;  /* 0x0000000a0480723c */ /* 0x000fe60000001880 */
[----:B------:R1:W-:Y:S01]  /*4260*/  MUFU.EX2 R55, R0 ;  /* 0x0000000000377308 */ /* 0x0003e20000000800 */
[----:B------:R-:W-:Y:S03]  /*4270*/  FSEL R62, R62, -INF , P1 ;  /* 0xff8000003e3e7808 */ /* 0x000fe60000800000 */
[----:B----4-:R-:W-:Y:S02]  /*4280*/  F2FP.PACK_AB R11, R67, R196 ;  /* 0x000000c4430b723e */ /* 0x010fe400000000ff */
[----:B-----5:R-:W-:Y:S03]  /*4290*/  F2FP.PACK_AB R10, R65, R66 ;  /* 0x00000042410a723e */ /* 0x020fe600000000ff */
[--C-:B------:R-:W-:Y:S01]  /*42a0*/  FFMA.FTZ R62, R62, c[0x0][0x29c], -R237.reuse ;  /* 0x0000a7003e3e7a23 */ /* 0x100fe200000108ed */
[----:B------:R-:W-:Y:S10]  /*42b0*/  MUFU.EX2 R51, R9 ;  /* 0x0000000900337308 */ /* 0x000ff40000000800 */
[----:B------:R-:W-:Y:S01]  /*42c0*/  MUFU.EX2 R31, R22 ;  /* 0x00000016001f7308 */ /* 0x000fe20000000800 */
[----:B-1----:R-:W-:Y:S02]  /*42d0*/  FSEL R0, R29, -INF , P2 ;  /* 0xff8000001d007808 */ /* 0x002fe40001000000 */
[----:B------:R-:W-:Y:S02]  /*42e0*/  ISETP.GT.AND P2, PT, R2, 0x30, PT ;  /* 0x000000300200780c */ /* 0x000fe40003f44270 */
[----:B------:R-:W-:Y:S01]  /*42f0*/  F2FP.PACK_AB R29, R213, R214 ;  /* 0x000000d6d51d723e */ /* 0x000fe200000000ff */
[--C-:B------:R-:W-:Y:S01]  /*4300*/  FFMA.FTZ R0, R0, c[0x0][0x29c], -R236.reuse ;  /* 0x0000a70000007a23 */ /* 0x100fe200000108ec */
[----:B------:R-:W-:Y:S02]  /*4310*/  FSEL R30, R30, -INF , P2 ;  /* 0xff8000001e1e7808 */ /* 0x000fe40001000000 */
[----:B------:R-:W-:Y:S01]  /*4320*/  ISETP.GT.AND P2, PT, R3, 0x41, PT ;  /* 0x000000410300780c */ /* 0x000fe20003f44270 */
[----:B------:R1:W-:Y:S02]  /*4330*/  MUFU.EX2 R54, R0 ;  /* 0x0000000000367308 */ /* 0x0003e40000000800 */
[--C-:B------:R-:W-:Y:S01]  /*4340*/  FFMA.FTZ R34, R30, c[0x0][0x29c], -R237.reuse ;  /* 0x0000a7001e227a23 */ /* 0x100fe200000108ed */
[----:B------:R-:W-:Y:S02]  /*4350*/  FSEL R41, R41, -INF , P2 ;  /* 0xff80000029297808 */ /* 0x000fe40001000000 */
[----:B------:R-:W-:Y:S02]  /*4360*/  ISETP.GT.AND P2, PT, R3, 0x51, PT ;  /* 0x000000510300780c */ /* 0x000fe40003f44270 */
[----:B------:R-:W-:Y:S02]  /*4370*/  F2FP.PACK_AB R30, R215, R216 ;  /* 0x000000d8d71e723e */ /* 0x000fe400000000ff */
[----:B------:R-:W-:Y:S01]  /*4380*/  FSEL R45, R45, -INF , P2 ;  /* 0xff8000002d2d7808 */ /* 0x000fe20001000000 */
[----:B------:R-:W-:Y:S01]  /*4390*/  MUFU.EX2 R34, R34 ;  /* 0x0000002200227308 */ /* 0x000fe20000000800 */
[----:B------:R-:W-:Y:S04]  /*43a0*/  ISETP.GT.AND P2, PT, R2, 0x60, PT ;  /* 0x000000600200780c */ /* 0x000fe80003f44270 */
[----:B------:R-:W-:Y:S02]  /*43b0*/  FSEL R58, R58, -INF , P2 ;  /* 0xff8000003a3a7808 */ /* 0x000fe40001000000 */
[----:B------:R-:W-:Y:S03]  /*43c0*/  ISETP.GT.AND P2, PT, R3, 0x71, PT ;  /* 0x000000710300780c */ /* 0x000fe60003f44270 */
        /* <DEDUP_REMOVED lines=12> */
[----:B------:R-:W-:Y:S01]  /*4490*/  F2FP.PACK_AB R44, R249, R250 ;  /* 0x000000faf92c723e */ /* 0x000fe200000000ff */
[--C-:B------:R-:W-:Y:S01]  /*44a0*/  FFMA.FTZ R12, R12, c[0x0][0x29c], -R236.reuse ;  /* 0x0000a7000c0c7a23 */ /* 0x100fe200000108ec */
[----:B------:R-:W-:Y:S01]  /*44b0*/  FSEL R47, R47, -INF , P0 ;  /* 0xff8000002f2f7808 */ /* 0x000fe20000000000 */
[----:B------:R-:W-:Y:S01]  /*44c0*/  MUFU.EX2 R28, R28 ;  /* 0x0000001c001c7308 */ /* 0x000fe20000000800 */
[----:B------:R-:W-:Y:S02]  /*44d0*/  ISETP.GT.AND P0, PT, R3, 0x61, PT ;  /* 0x000000610300780c */ /* 0x000fe40003f04270 */
[----:B------:R-:W-:Y:S02]  /*44e0*/  F2FP.PACK_AB R43, R246, R248 ;  /* 0x000000f8f62b723e */ /* 0x000fe400000000ff */
[----:B------:R-:W-:Y:S02]  /*44f0*/  FSEL R57, R57, -INF , P0 ;  /* 0xff80000039397808 */ /* 0x000fe40000000000 */
[----:B------:R-:W-:Y:S01]  /*4500*/  ISETP.GT.AND P0, PT, R3, 0x70, PT ;  /* 0x000000700300780c */ /* 0x000fe20003f04270 */
[--C-:B------:R-:W-:Y:S02]  /*4510*/  FFMA.FTZ R3, R45, c[0x0][0x29c], -R236.reuse ;  /* 0x0000a7002d037a23 */ /* 0x100fe400000108ec */
[----:B------:R2:W-:Y:S01]  /*4520*/  MUFU.EX2 R53, R12 ;  /* 0x0000000c00357308 */ /* 0x0005e20000000800 */
[----:B------:R-:W-:Y:S01]  /*4530*/  FSEL R60, R60, -INF , P0 ;  /* 0xff8000003c3c7808 */ /* 0x000fe20000000000 */
[--C-:B------:R-:W-:Y:S01]  /*4540*/  FFMA.FTZ R45, R14, c[0x0][0x29c], -R237.reuse ;  /* 0x0000a7000e2d7a23 */ /* 0x100fe200000108ed */
[----:B------:R-:W-:Y:S01]  /*4550*/  ISETP.GT.AND P0, PT, R2, 0x71, PT ;  /* 0x000000710200780c */ /* 0x000fe20003f04270 */
[--C-:B-1----:R-:W-:Y:S01]  /*4560*/  FFMA.FTZ R0, R41, c[0x0][0x29c], -R236.reuse ;  /* 0x0000a70029007a23 */ /* 0x102fe200000108ec */
[----:B------:R-:W-:Y:S01]  /*4570*/  F2FP.PACK_AB R14, R235, R202 ;  /* 0x000000caeb0e723e */ /* 0x000fe200000000ff */
[--C-:B------:R-:W-:Y:S01]  /*4580*/  FFMA.FTZ R2, R57, c[0x0][0x29c], -R236.reuse ;  /* 0x0000a70039027a23 */ /* 0x100fe200000108ec */
[----:B------:R-:W-:Y:S01]  /*4590*/  FSEL R63, R63, -INF , P0 ;  /* 0xff8000003f3f7808 */ /* 0x000fe20000000000 */
[--C-:B------:R-:W-:Y:S01]  /*45a0*/  FFMA.FTZ R41, R26, c[0x0][0x29c], -R237.reuse ;  /* 0x0000a7001a297a23 */ /* 0x100fe200000108ed */
[----:B------:R-:W-:Y:S01]  /*45b0*/  PLOP3.LUT P0, PT, PT, PT, UP0, 0x80, 0x0 ;  /* 0x000000000000781c */ /* 0x000fe20003f0f008 */
[----:B------:R1:W3:Y:S01]  /*45c0*/  MUFU.EX2 R17, R0 ;  /* 0x0000000000117308 */ /* 0x0002e20000000800 */
[--C-:B------:R-:W-:Y:S01]  /*45d0*/  FFMA.FTZ R26, R46, c[0x0][0x29c], -R237.reuse ;  /* 0x0000a7002e1a7a23 */ /* 0x100fe200000108ed */
[----:B------:R-:W-:Y:S01]  /*45e0*/  F2FP.PACK_AB R46, R251, R52 ;  /* 0x00000034fb2e723e */ /* 0x000fe200000000ff */
[----:B------:R-:W-:Y:S02]  /*45f0*/  FFMA.FTZ R8, R60, c[0x0][0x29c], -R236 ;  /* 0x0000a7003c087a23 */ /* 0x000fe400000108ec */
[----:B------:R-:W-:Y:S05]  /*4600*/  IMAD.IADD R60, R225, 0x1, R64 ;  /* 0x00000001e13c7824 */ /* 0x000fea00078e0240 */
[----:B------:R-:W4:Y:S01]  /*4610*/  MUFU.EX2 R18, R3 ;  /* 0x0000000300127308 */ /* 0x000f220000000800 */
[--C-:B--2---:R-:W-:Y:S09]  /*4620*/  FFMA.FTZ R12, R20, c[0x0][0x29c], -R237.reuse ;  /* 0x0000a700140c7a23 */ /* 0x104ff200000108ed */
[----:B------:R2:W-:Y:S01]  /*4630*/  MUFU.EX2 R20, R2 ;  /* 0x0000000200147308 */ /* 0x0005e20000000800 */
[----:B-1----:R-:W1:Y:S01]  /*4640*/  LDS R0, [R238+0x18480] ;  /* 0x01848000ee007984 */ /* 0x002e620000000800 */
[----:B---3--:R-:W-:Y:S08]  /*4650*/  F2FP.PACK_AB R7, R17, R23 ;  /* 0x000000171107723e */ /* 0x008ff000000000ff */
[----:B------:R-:W-:Y:S01]  /*4660*/  MUFU.EX2 R45, R45 ;  /* 0x0000002d002d7308 */ /* 0x000fe20000000800 */
[----:B----4-:R-:W-:Y:S01]  /*4670*/  F2FP.PACK_AB R6, R18, R53 ;  /* 0x000000351206723e */ /* 0x010fe200000000ff */
[--C-:B------:R-:W-:Y:S02]  /*4680*/  FFMA.FTZ R3, R56, c[0x0][0x29c], -R236.reuse ;  /* 0x0000a70038037a23 */ /* 0x100fe400000108ec */
[--C-:B------:R-:W-:Y:S02]  /*4690*/  FFMA.FTZ R56, R47, c[0x0][0x29c], -R237.reuse ;  /* 0x0000a7002f387a23 */ /* 0x100fe400000108ed */
[----:B------:R-:W-:Y:S04]  /*46a0*/  FFMA.FTZ R236, R61, c[0x0][0x29c], -R236 ;  /* 0x0000a7003dec7a23 */ /* 0x000fe800000108ec */
[----:B------:R3:W-:Y:S01]  /*46b0*/  MUFU.EX2 R47, R12 ;  /* 0x0000000c002f7308 */ /* 0x0007e20000000800 */
[----:B------:R-:W-:Y:S01]  /*46c0*/  FFMA.FTZ R237, R63, c[0x0][0x29c], -R237 ;  /* 0x0000a7003fed7a23 */ /* 0x000fe200000108ed */
[----:B--2---:R-:W2:Y:S08]  /*46d0*/  LDS R2, [R238+0x184a0] ;  /* 0x0184a000ee027984 */ /* 0x004eb00000000800 */
[----:B------:R4:W-:Y:S10]  /*46e0*/  MUFU.EX2 R21, R3 ;  /* 0x0000000300157308 */ /* 0x0009f40000000800 */
[----:B------:R-:W-:Y:S01]  /*46f0*/  MUFU.EX2 R41, R41 ;  /* 0x0000002900297308 */ /* 0x000fe20000000800 */
[--C-:B-1----:R-:W-:Y:S01]  /*4700*/  FADD.FTZ R4, R100, -R0.reuse ;  /* 0x8000000064047221 */ /* 0x102fe20000010000 */
[----:B---3--:R-:W-:Y:S01]  /*4710*/  F2FP.PACK_AB R12, R197, R198 ;  /* 0x000000c6c50c723e */ /* 0x008fe200000000ff */
[--C-:B------:R-:W-:Y:S02]  /*4720*/  FADD.FTZ R84, R84, -R0.reuse ;  /* 0x8000000054547221 */ /* 0x100fe40000010000 */
[----:B------:R-:W-:Y:S02]  /*4730*/  FMUL.FTZ R4, R248, R4 ;  /* 0x00000004f8047220 */ /* 0x000fe40000410000 */
[----:B------:R-:W-:Y:S03]  /*4740*/  FMUL.FTZ R84, R52, R84 ;  /* 0x0000005434547220 */ /* 0x000fe60000410000 */
[----:B------:R1:W-:Y:S01]  /*4750*/  MUFU.EX2 R19, R8 ;  /* 0x0000000800137308 */ /* 0x0003e20000000800 */
[--C-:B------:R-:W-:Y:S02]  /*4760*/  FADD.FTZ R68, R68, -R0.reuse ;  /* 0x8000000044447221 */ /* 0x100fe40000010000 */
[--C-:B----4-:R-:W-:Y:S02]  /*4770*/  FADD.FTZ R3, R101, -R0.reuse ;  /* 0x8000000065037221 */ /* 0x110fe40000010000 */
[--C-:B------:R-:W-:Y:S02]  /*4780*/  FADD.FTZ R69, R69, -R0.reuse ;  /* 0x8000000045457221 */ /* 0x100fe40000010000 */
[----:B------:R-:W-:Y:S02]  /*4790*/  FMUL.FTZ R3, R246, R3 ;  /* 0x00000003f6037220 */ /* 0x000fe40000410000 */
[--C-:B------:R-:W-:Y:S01]  /*47a0*/  FADD.FTZ R80, R80, -R0.reuse ;  /* 0x8000000050507221 */ /* 0x100fe20000010000 */
[----:B------:R-:W-:Y:S01]  /*47b0*/  MUFU.EX2 R26, R26 ;  /* 0x0000001a001a7308 */ /* 0x000fe20000000800 */
[----:B------:R-:W-:Y:S01]  /*47c0*/  FADD.FTZ R81, R81, -R0 ;  /* 0x8000000051517221 */ /* 0x000fe20000010000 */
[----:B------:R-:W-:Y:S01]  /*47d0*/  F2FP.PACK_AB R52, R3, R4 ;  /* 0x000000040334723e */ /* 0x000fe200000000ff */
[----:B--2---:R-:W-:Y:S02]  /*47e0*/  FADD.FTZ R3, R70, -R2 ;  /* 0x8000000246037221 */ /* 0x004fe40000010000 */
[--C-:B------:R-:W-:Y:S02]  /*47f0*/  FADD.FTZ R85, R85, -R0.reuse ;  /* 0x8000000055557221 */ /* 0x100fe40000010000 */
[--C-:B------:R-:W-:Y:S02]  /*4800*/  FADD.FTZ R96, R96, -R0.reuse ;  /* 0x8000000060607221 */ /* 0x100fe40000010000 */
[--C-:B------:R-:W-:Y:S01]  /*4810*/  FADD.FTZ R97, R97, -R0.reuse ;  /* 0x8000000061617221 */ /* 0x100fe20000010000 */
[----:B------:R-:W2:Y:S01]  /*4820*/  MUFU.EX2 R236, R236 ;  /* 0x000000ec00ec7308 */ /* 0x000ea20000000800 */
[--C-:B------:R-:W-:Y:S02]  /*4830*/  FADD.FTZ R112, R112, -R0.reuse ;  /* 0x8000000070707221 */ /* 0x100fe40000010000 */
[--C-:B------:R-:W-:Y:S01]  /*4840*/  FADD.FTZ R113, R113, -R0.reuse ;  /* 0x8000000071717221 */ /* 0x100fe20000010000 */
[----:B-1----:R-:W-:Y:S01]  /*4850*/  F2FP.PACK_AB R8, R54, R55 ;  /* 0x000000373608723e */ /* 0x002fe200000000ff */
[--C-:B------:R-:W-:Y:S02]  /*4860*/  FADD.FTZ R116, R116, -R0.reuse ;  /* 0x8000000074747221 */ /* 0x100fe40000010000 */
[--C-:B------:R-:W-:Y:S02]  /*4870*/  FADD.FTZ R117, R117, -R0.reuse ;  /* 0x8000000075757221 */ /* 0x100fe40000010000 */
[--C-:B------:R-:W-:Y:S01]  /*4880*/  FADD.FTZ R5, R128, -R0.reuse ;  /* 0x8000000080057221 */ /* 0x100fe20000010000 */
[----:B------:R-:W-:Y:S01]  /*4890*/  MUFU.EX2 R237, R237 ;  /* 0x000000ed00ed7308 */ /* 0x000fe20000000800 */
[----:B------:R-:W-:Y:S02]  /*48a0*/  FADD.FTZ R4, R129, -R0 ;  /* 0x8000000081047221 */ /* 0x000fe40000010000 */
[--C-:B------:R-:W-:Y:S02]  /*48b0*/  FADD.FTZ R0, R71, -R2.reuse ;  /* 0x8000000247007221 */ /* 0x100fe40000010000 */
[----:B------:R-:W-:Y:S02]  /*48c0*/  FMUL.FTZ R3, R49, R3 ;  /* 0x0000000331037220 */ /* 0x000fe40000410000 */
[----:B------:R-:W-:Y:S02]  /*48d0*/  FMUL.FTZ R0, R37, R0 ;  /* 0x0000000025007220 */ /* 0x000fe40000410000 */
[----:B------:R-:W-:Y:S02]  /*48e0*/  FMUL.FTZ R5, R218, R5 ;  /* 0x00000005da057220 */ /* 0x000fe40000410000 */
[----:B------:R-:W-:Y:S01]  /*48f0*/  FMUL.FTZ R4, R217, R4 ;  /* 0x00000004d9047220 */ /* 0x000fe20000410000 */
[----:B------:R-:W-:Y:S01]  /*4900*/  F2FP.PACK_AB R37, R0, R3 ;  /* 0x000000030025723e */ /* 0x000fe200000000ff */
[--C-:B------:R-:W-:Y:S01]  /*4910*/  FADD.FTZ R3, R83, -R2.reuse ;  /* 0x8000000253037221 */ /* 0x100fe20000010000 */
[----:B------:R-:W1:Y:S01]  /*4920*/  LDS R0, [R238+0x18580] ;  /* 0x01858000ee007984 */ /* 0x000e620000000800 */
[--C-:B------:R-:W-:Y:S01]  /*4930*/  FADD.FTZ R98, R98, -R2.reuse ;  /* 0x8000000262627221 */ /* 0x100fe20000010000 */
[----:B------:R-:W-:Y:S01]  /*4940*/  F2FP.PACK_AB R49, R4, R5 ;  /* 0x000000050431723e */ /* 0x000fe200000000ff */
[--C-:B------:R-:W-:Y:S01]  /*4950*/  FADD.FTZ R4, R82, -R2.reuse ;  /* 0x8000000252047221 */ /* 0x100fe20000010000 */
[----:B--2---:R-:W-:Y:S01]  /*4960*/  F2FP.PACK_AB R5, R236, R19 ;  /* 0x00000013ec05723e */ /* 0x004fe200000000ff */
[----:B------:R-:W-:Y:S02]  /*4970*/  FMUL.FTZ R3, R215, R3 ;  /* 0x00000003d7037220 */ /* 0x000fe40000410000 */
        /* <DEDUP_REMOVED lines=10> */
[--C-:B------:R-:W-:Y:S01]  /*4a20*/  FADD.FTZ R102, R102, -R2.reuse ;  /* 0x8000000266667221 */ /* 0x100fe20000010000 */
[----:B------:R-:W-:Y:S01]  /*4a30*/  F2FP.PACK_AB R98, R3, R98 ;  /* 0x000000620362723e */ /* 0x000fe200000000ff */
[--C-:B------:R-:W-:Y:S01]  /*4a40*/  FADD.FTZ R103, R103, -R2.reuse ;  /* 0x8000000267677221 */ /* 0x100fe20000010000 */
[----:B------:R-:W-:Y:S01]  /*4a50*/  F2FP.PACK_AB R3, R47, R51 ;  /* 0x000000332f03723e */ /* 0x000fe200000000ff */
        /* <DEDUP_REMOVED lines=33> */
[----:B------:R-:W2:Y:S01]  /*4c70*/  MUFU.EX2 R23, R56 ;  /* 0x0000003800177308 */ /* 0x000ea20000000800 */
[----:B------:R-:W-:Y:S01]  /*4c80*/  F2FP.PACK_AB R9, R9, R92 ;  /* 0x0000005c0909723e */ /* 0x000fe200000000ff */
[----:B------:R-:W-:Y:S01]  /*4c90*/  FMUL.FTZ R120, R21, R120 ;  /* 0x0000007815787220 */ /* 0x000fe20000410000 */
[----:B------:R-:W-:Y:S01]  /*4ca0*/  STS [R240], R48 ;  /* 0x00000030f0007388 */ /* 0x000fe20000000800 */
[----:B------:R-:W-:Y:S02]  /*4cb0*/  FMUL.FTZ R124, R19, R124 ;  /* 0x0000007c137c7220 */ /* 0x000fe40000410000 */
[----:B------:R-:W-:Y:S01]  /*4cc0*/  FMUL.FTZ R72, R198, R72 ;  /* 0x00000048c6487220 */ /* 0x000fe20000410000 */
[----:B------:R-:W-:Y:S01]  /*4cd0*/  STS [R240+0x400], R30 ;  /* 0x0004001ef0007388 */ /* 0x000fe20000000800 */
[----:B------:R-:W-:Y:S02]  /*4ce0*/  FMUL.FTZ R24, R197, R73 ;  /* 0x00000049c5187220 */ /* 0x000fe40000410000 */
[----:B------:R-:W-:Y:S01]  /*4cf0*/  MUFU.EX2 R21, R58 ;  /* 0x0000003a00157308 */ /* 0x000fe20000000800 */
[----:B------:R3:W-:Y:S01]  /*4d00*/  STS [R239+0x2000], R12 ;  /* 0x0020000cef007388 */ /* 0x0007e20000000800 */
[----:B------:R-:W-:Y:S01]  /*4d10*/  FMUL.FTZ R76, R196, R76 ;  /* 0x0000004cc44c7220 */ /* 0x000fe20000410000 */
[----:B------:R-:W-:Y:S01]  /*4d20*/  F2FP.PACK_AB R24, R24, R72 ;  /* 0x000000481818723e */ /* 0x000fe200000000ff */
[----:B------:R-:W-:Y:S01]  /*4d30*/  FMUL.FTZ R13, R67, R13 ;  /* 0x0000000d430d7220 */ /* 0x000fe20000410000 */
[----:B------:R4:W-:Y:S01]  /*4d40*/  STS [R239+0x2400], R3 ;  /* 0x00240003ef007388 */ /* 0x0009e20000000800 */
[----:B------:R-:W-:Y:S02]  /*4d50*/  FMUL.FTZ R88, R66, R88 ;  /* 0x0000005842587220 */ /* 0x000fe40000410000 */
[----:B------:R-:W-:Y:S01]  /*4d60*/  FMUL.FTZ R22, R65, R89 ;  /* 0x0000005941167220 */ /* 0x000fe20000410000 */
[----:B------:R5:W-:Y:S01]  /*4d70*/  STS [R240+0x2400], R2 ;  /* 0x00240002f0007388 */ /* 0x000be20000000800 */
[----:B------:R-:W2:Y:S01]  /*4d80*/  MUFU.EX2 R19, R59 ;  /* 0x0000003b00137308 */ /* 0x000ea20000000800 */
[----:B------:R-:W-:Y:S01]  /*4d90*/  F2FP.PACK_AB R13, R13, R76 ;  /* 0x0000004c0d0d723e */ /* 0x000fe200000000ff */
[----:B------:R-:W-:Y:S01]  /*4da0*/  FMUL.FTZ R17, R17, R105 ;  /* 0x0000006911117220 */ /* 0x000fe20000410000 */
[----:B------:R-:W-:Y:S01]  /*4db0*/  STS [R240+0x2000], R11 ;  /* 0x0020000bf0007388 */ /* 0x000fe20000000800 */
[----:B------:R-:W-:Y:S01]  /*4dc0*/  F2FP.PACK_AB R22, R22, R88 ;  /* 0x000000581616723e */ /* 0x000fe200000000ff */
[----:B------:R-:W-:Y:S02]  /*4dd0*/  FMUL.FTZ R18, R18, R109 ;  /* 0x0000006d12127220 */ /* 0x000fe40000410000 */
[----:B------:R-:W-:Y:S01]  /*4de0*/  STS [R242], R46 ;  /* 0x0000002ef2007388 */ /* 0x000fe20000000800 */
[----:B------:R-:W-:Y:S01]  /*4df0*/  F2FP.PACK_AB R17, R17, R104 ;  /* 0x000000681111723e */ /* 0x000fe200000000ff */
[----:B------:R-:W-:Y:S01]  /*4e00*/  FMUL.FTZ R20, R20, R121 ;  /* 0x0000007914147220 */ /* 0x000fe20000410000 */
[----:B------:R-:W-:Y:S01]  /*4e10*/  F2FP.PACK_AB R18, R18, R108 ;  /* 0x0000006c1212723e */ /* 0x000fe200000000ff */
[----:B------:R-:W-:Y:S01]  /*4e20*/  STS [R242+0x400], R29 ;  /* 0x0004001df2007388 */ /* 0x000fe20000000800 */
[--C-:B-1----:R-:W-:Y:S02]  /*4e30*/  FADD.FTZ R74, R74, -R0.reuse ;  /* 0x800000004a4a7221 */ /* 0x102fe40000010000 */
[----:B------:R-:W-:Y:S01]  /*4e40*/  F2FP.PACK_AB R20, R20, R120 ;  /* 0x000000781414723e */ /* 0x000fe200000000ff */
[----:B------:R-:W-:Y:S01]  /*4e50*/  STS [R241], R44 ;  /* 0x0000002cf1007388 */ /* 0x000fe20000000800 */
[----:B---3--:R-:W1:Y:S01]  /*4e60*/  MUFU.EX2 R12, R62 ;  /* 0x0000003e000c7308 */ /* 0x008e620000000800 */
[----:B------:R-:W-:Y:S02]  /*4e70*/  FMUL.FTZ R74, R51, R74 ;  /* 0x0000004a334a7220 */ /* 0x000fe40000410000 */
[----:B------:R-:W-:Y:S01]  /*4e80*/  STS [R241+0x400], R27 ;  /* 0x0004001bf1007388 */ /* 0x000fe20000000800 */
[----:B----4-:R-:W-:Y:S01]  /*4e90*/  F2FP.PACK_AB R3, R38, R41 ;  /* 0x000000292603723e */ /* 0x010fe200000000ff */
[--C-:B------:R-:W-:Y:S02]  /*4ea0*/  FADD.FTZ R75, R75, -R0.reuse ;  /* 0x800000004b4b7221 */ /* 0x100fe40000010000 */
[----:B------:R-:W-:Y:S01]  /*4eb0*/  STS [R242+0x2000], R10 ;  /* 0x0020000af2007388 */ /* 0x000fe20000000800 */
[----:B-----5:R-:W-:Y:S01]  /*4ec0*/  F2FP.PACK_AB R2, R32, R34 ;  /* 0x000000222002723e */ /* 0x020fe200000000ff */
        /* <DEDUP_REMOVED lines=20> */
[----:B---3--:R-:W-:Y:S01]  /*5010*/  F2FP.PACK_AB R3, R28, R31 ;  /* 0x0000001f1c03723e */ /* 0x008fe200000000ff */
[----:B------:R-:W-:Y:S02]  /*5020*/  FMUL.FTZ R81, R252, R81 ;  /* 0x00000051fc517220 */ /* 0x000fe40000410000 */
[----:B------:R-:W-:Y:S01]  /*5030*/  STS [R239+0x6000], R7 ;  /* 0x00600007ef007388 */ /* 0x000fe20000000800 */
[----:B--2---:R-:W-:Y:S01]  /*5040*/  F2FP.PACK_AB R2, R23, R26 ;  /* 0x0000001a1702723e */ /* 0x004fe200000000ff */
        /* <DEDUP_REMOVED lines=10> */
[----:B------:R-:W-:Y:S01]  /*50f0*/  F2FP.PACK_AB R86, R87, R86 ;  /* 0x000000565756723e */ /* 0x000fe200000000ff */
[----:B------:R-:W-:Y:S02]  /*5100*/  FMUL.FTZ R102, R206, R102 ;  /* 0x00000066ce667220 */ /* 0x000fe40000410000 */
[----:B------:R-:W-:Y:S01]  /*5110*/  STS [R242+0x4000], R39 ;  /* 0x00400027f2007388 */ /* 0x000fe20000000800 */
[----:B------:R-:W-:Y:S01]  /*5120*/  F2FP.PACK_AB R96, R97, R96 ;  /* 0x000000606160723e */ /* 0x000fe200000000ff */
[----:B------:R-:W-:Y:S02]  /*5130*/  FMUL.FTZ R103, R205, R103 ;  /* 0x00000067cd677220 */ /* 0x000fe40000410000 */
        /* <DEDUP_REMOVED lines=24> */
[--C-:B------:R-:W-:Y:S02]  /*52c0*/  FADD.FTZ R127, R127, -R0.reuse ;  /* 0x800000007f7f7221 */ /* 0x100fe40000010000 */
[----:B-1----:R-:W-:Y:S01]  /*52d0*/  FMUL.FTZ R126, R12, R126 ;  /* 0x0000007e0c7e7220 */ /* 0x002fe20000410000 */
[----:B------:R-:W-:Y:S01]  /*52e0*/  F2FP.PACK_AB R130, R131, R130 ;  /* 0x000000828382723e */ /* 0x000fe200000000ff */
[----:B------:R-:W-:Y:S02]  /*52f0*/  FMUL.FTZ R125, R236, R125 ;  /* 0x0000007dec7d7220 */ /* 0x000fe40000410000 */
[----:B------:R-:W-:Y:S03]  /*5300*/  FMUL.FTZ R127, R237, R127 ;  /* 0x0000007fed7f7220 */ /* 0x000fe60000410000 */
[----:B------:R-:W-:Y:S01]  /*5310*/  F2FP.PACK_AB R125, R125, R124 ;  /* 0x0000007c7d7d723e */ /* 0x000fe200000000ff */
[----:B--2---:R-:W-:Y:S05]  /*5320*/  FMUL.FTZ R4, R47, R75 ;  /* 0x0000004b2f047220 */ /* 0x004fea0000410000 */
[----:B------:R-:W-:Y:S02]  /*5330*/  F2FP.PACK_AB R4, R4, R74 ;  /* 0x0000004a0404723e */ /* 0x000fe400000000ff */
[----:B---3--:R-:W-:Y:S01]  /*5340*/  F2FP.PACK_AB R2, R237, R12 ;  /* 0x0000000ced02723e */ /* 0x008fe200000000ff */
[----:B----4-:R-:W-:Y:S04]  /*5350*/  FMUL.FTZ R5, R32, R95 ;  /* 0x0000005f20057220 */ /* 0x010fe80000410000 */
        /* <DEDUP_REMOVED lines=28> */
[----:B------:R-:W-:Y:S04]  /*5520*/  STS [R241+0xa400], R5 ;  /* 0x00a40005f1007388 */ /* 0x000fe80000000800 */
[----:B------:R-:W-:Y:S04]  /*5530*/  STS [R239+0xc000], R52 ;  /* 0x00c00034ef007388 */ /* 0x000fe80000000800 */
[----:B------:R-:W-:Y:S04]  /*5540*/  STS [R239+0xc400], R102 ;  /* 0x00c40066ef007388 */ /* 0x000fe80000000800 */
[----:B------:R-:W-:Y:S04]  /*5550*/  STS [R240+0xc000], R112 ;  /* 0x00c00070f0007388 */ /* 0x000fe80000000800 */
[----:B------:R-:W-:Y:S01]  /*5560*/  STS [R240+0xc400], R114 ;  /* 0x00c40072f0007388 */ /* 0x000fe20000000800 */
[----:B-1----:R-:W-:Y:S02]  /*5570*/  FADD.FTZ R2, R123, -R0 ;  /* 0x800000007b027221 */ /* 0x002fe40000010000 */
[----:B------:R-:W-:Y:S01]  /*5580*/  FMUL.FTZ R0, R21, R122 ;  /* 0x0000007a15007220 */ /* 0x000fe20000410000 */
[----:B------:R1:W-:Y:S01]  /*5590*/  STS [R239+0xe400], R3 ;  /* 0x00e40003ef007388 */ /* 0x0003e20000000800 */
[----:B------:R-:W-:Y:S03]  /*55a0*/  FMUL.FTZ R2, R19, R2 ;  /* 0x0000000213027220 */ /* 0x000fe60000410000 */
[----:B------:R-:W-:Y:S02]  /*55b0*/  STS [R239+0xe000], R17 ;  /* 0x00e00011ef007388 */ /* 0x000fe40000000800 */
[----:B------:R-:W-:Y:S02]  /*55c0*/  F2FP.PACK_AB R2, R2, R0 ;  /* 0x000000000202723e */ /* 0x000fe400000000ff */
[----:B------:R-:W-:Y:S01]  /*55d0*/  STS [R240+0xe000], R18 ;  /* 0x00e00012f0007388 */ /* 0x000fe20000000800 */
[----:B------:R-:W-:Y:S03]  /*55e0*/  MOV R0, UR4 ;  /* 0x0000000400007c02 */ /* 0x000fe60008000f00 */
[----:B------:R-:W-:Y:S02]  /*55f0*/  STS [R240+0xe400], R4 ;  /* 0x00e40004f0007388 */ /* 0x000fe40000000800 */
[----:B------:R-:W-:Y:S02]  /*5600*/  IMAD R0, R0, 0x2000, R232 ;  /* 0x0000200000007824 */ /* 0x000fe400078e02e8 */
[----:B------:R-:W-:Y:S02]  /*5610*/  STS [R242+0xc000], R116 ;  /* 0x00c00074f2007388 */ /* 0x000fe40000000800 */
[----:B------:R-:W-:Y:S02]  /*5620*/  IMAD.SHL.U32 R72, R0, 0x2, RZ ;  /* 0x0000000200487824 */ /* 0x000fe400078e00ff */
[----:B------:R-:W-:Y:S03]  /*5630*/  STS [R242+0xc400], R118 ;  /* 0x00c40076f2007388 */ /* 0x000fe60000000800 */
[----:B------:R-:W-:Y:S01]  /*5640*/  IADD3 R0, R64, R72, RZ ;  /* 0x0000004840007210 */ /* 0x000fe20007ffe0ff */
        /* <DEDUP_REMOVED lines=118> */
[----:B------:R-:W-:Y:S01]  /*5db0*/  UIMAD.WIDE.U32 UR26, UR24, UR6, URZ ;  /* 0x00000006181a72a5 */ /* 0x000fe2000f8e003f */
[----:B------:R-:W3:Y:S01]  /*5dc0*/  LDL.64 R100, [R1+0x30] ;  /* 0x0000300001647983 */ /* 0x000ee20000100a00 */
[----:B------:R-:W-:Y:S03]  /*5dd0*/  USHF.R.S32.HI UR25, URZ, 0x1f, UR24 ;  /* 0x0000001f3f197899 */ /* 0x000fe60008011418 */
[----:B------:R-:W4:Y:S01]  /*5de0*/  LDL.64 R210, [R1+0x20] ;  /* 0x0000200001d27983 */ /* 0x000f220000100a00 */
[----:B------:R-:W-:Y:S01]  /*5df0*/  UIMAD UR25, UR25, UR6, URZ ;  /* 0x00000006191972a4 */ /* 0x000fe2000f8e023f */
[----:B------:R-:W-:Y:S02]  /*5e00*/  IMAD.U32 R6, RZ, RZ, UR26 ;  /* 0x0000001aff067e24 */ /* 0x000fe4000f8e00ff */
[----:B------:R-:W5:Y:S01]  /*5e10*/  LDL.64 R250, [R1+0x28] ;  /* 0x0000280001fa7983 */ /* 0x000f620000100a00 */
        /* <DEDUP_REMOVED lines=8> */
[C---:B---3--:R-:W-:Y:S01]  /*5ea0*/  LEA R0, P0, R6.reuse, R100, 0x7 ;  /* 0x0000006406007211 */ /* 0x048fe200078038ff */
[----:B--2---:R-:W-:Y:S02]  /*5eb0*/  IMAD.MOV.U32 R222, RZ, RZ, R220 ;  /* 0x000000ffffde7224 */ /* 0x004fe400078e00dc */
[----:B------:R-:W-:Y:S01]  /*5ec0*/  IMAD.MOV.U32 R223, RZ, RZ, R221 ;  /* 0x000000ffffdf7224 */ /* 0x000fe200078e00dd */
[----:B----4-:R-:W-:Y:S01]  /*5ed0*/  LEA.HI.X R4, R6, R211, R4, 0x7, P0 ;  /* 0x000000d306047211 */ /* 0x010fe200000f3c04 */
[----:B------:R-:W2:Y:S01]  /*5ee0*/  LDL.64 R220, [R1+0x18] ;  /* 0x0000180001dc7983 */ /* 0x000ea20000100a00 */
[----:B------:R-:W-:Y:S02]  /*5ef0*/  IADD3 R8, -R222, c[0x0][0x168], -R11 ;  /* 0x00005a00de087a10 */ /* 0x000fe40007ffe90b */
[----:B------:R-:W-:Y:S02]  /*5f00*/  LEA R6, P0, R0, c[0x0][0x1f0], 0x1 ;  /* 0x00007c0000067a11 */ /* 0x000fe400078008ff */
[----:B------:R-:W-:Y:S02]  /*5f10*/  ISETP.LT.OR P2, PT, R8, 0x1, P5 ;  /* 0x000000010800780c */ /* 0x000fe40002f41670 */
[----:B-----5:R-:W-:Y:S02]  /*5f20*/  IADD3 R9, P1, R250, UR24, RZ ;  /* 0x00000018fa097c10 */ /* 0x020fe4000ff3e0ff */
[----:B------:R-:W-:Y:S01]  /*5f30*/  LEA.HI.X R7, R0, c[0x0][0x1f4], R4, 0x1, P0 ;  /* 0x00007d0000077a11 */ /* 0x000fe200000f0c04 */
[----:B------:R-:W-:Y:S01]  /*5f40*/  IMAD.U32 R0, RZ, RZ, UR23 ;  /* 0x00000017ff007e24 */ /* 0x000fe2000f8e00ff */
[----:B------:R-:W-:Y:S02]  /*5f50*/  ISETP.LT.OR P0, PT, R8, 0x21, P5 ;  /* 0x000000210800780c */ /* 0x000fe40002f01670 */
[----:B------:R-:W-:Y:S01]  /*5f60*/  LEA.HI.X.SX32 R11, R11, R208, 0x1, P1 ;  /* 0x000000d00b0b7211 */ /* 0x000fe200008f0eff */
[----:B------:R-:W-:Y:S01]  /*5f70*/  IMAD R0, R0, 0x4000, R199 ;  /* 0x0000400000007824 */ /* 0x000fe200078e02c7 */
[----:B------:R-:W-:Y:S04]  /*5f80*/  IADD3 R4, P1, R6, UR17, RZ ;  /* 0x0000001106047c10 */ /* 0x000fe8000ff3e0ff */
[----:B------:R-:W-:Y:S01]  /*5f90*/  @!PT LDS RZ, [RZ] ;  /* 0x00000000fffff984 */ /* 0x000fe20000000800 */
[----:B------:R-:W-:Y:S01]  /*5fa0*/  @!PT LDS RZ, [RZ] ;  /* 0x00000000fffff984 */ /* 0x000fe20000000800 */
[----:B------:R-:W-:Y:S01]  /*5fb0*/  @!PT LDS RZ, [RZ] ;  /* 0x00000000fffff984 */ /* 0x000fe20000000800 */
[----:B------:R3:W-:Y:S01]  /*5fc0*/  LDGSTS.E.BYPASS.LTC128B.128 [R0], [R6.64], !P2 ;  /* 0x0000000006007fae */ /* 0x0007e2000d101d54 */
[----:B------:R-:W-:Y:S02]  /*5fd0*/  IADD3.X R5, R7, UR19, RZ, P1, !PT ;  /* 0x0000001307057c10 */ /* 0x000fe40008ffe4ff */
[C---:B------:R-:W-:Y:S02]  /*5fe0*/  LEA R10, P1, R9.reuse, c[0x0][0x280], 0x2 ;  /* 0x0000a000090a7a11 */ /* 0x040fe400078210ff */
[C---:B------:R-:W-:Y:S01]  /*5ff0*/  ISETP.LT.OR P2, PT, R8.reuse, 0x41, P5 ;  /* 0x000000410800780c */ /* 0x040fe20002f41670 */
[----:B------:R4:W-:Y:S01]  /*6000*/  LDGSTS.E.BYPASS.LTC128B.128 [R0+0x1000], [R4.64], !P0 ;  /* 0x0100000004007fae */ /* 0x0009e2000c101d54 */
[----:B------:R-:W-:Y:S02]  /*6010*/  LEA.HI.X R11, R9, c[0x0][0x284], R11, 0x2, P1 ;  /* 0x0000a100090b7a11 */ /* 0x000fe400008f140b */
[----:B------:R-:W-:Y:S01]  /*6020*/  ISETP.LT.OR P1, PT, R8, 0x61, P5 ;  /* 0x000000610800780c */ /* 0x000fe20002f21670 */
[----:B------:R-:W-:Y:S01]  /*6030*/  IMAD.U32 R8, RZ, RZ, UR23 ;  /* 0x00000017ff087e24 */ /* 0x000fe2000f8e00ff */
[----:B----4-:R-:W-:Y:S04]  /*6040*/  IADD3 R4, P0, R4, UR17, RZ ;  /* 0x0000001104047c10 */ /* 0x010fe8000ff1e0ff */
[----:B------:R-:W-:Y:S02]  /*6050*/  IADD3.X R5, R5, UR19, RZ, P0, !PT ;  /* 0x0000001305057c10 */ /* 0x000fe400087fe4ff */
[----:B---3--:R-:W-:Y:S03]  /*6060*/  IADD3 R6, P0, R4, UR17, RZ ;  /* 0x0000001104067c10 */ /* 0x008fe6000ff1e0ff */
[----:B------:R3:W-:Y:S01]  /*6070*/  LDGSTS.E.BYPASS.LTC128B.128 [R0+0x2000], [R4.64], !P2 ;  /* 0x0200000004007fae */ /* 0x0007e2000d101d54 */
[----:B------:R-:W-:Y:S05]  /*6080*/  IADD3.X R7, R5, UR19, RZ, P0, !PT ;  /* 0x0000001305077c10 */ /* 0x000fea00087fe4ff */
[----:B------:R3:W-:Y:S01]  /*6090*/  LDGSTS.E.BYPASS.LTC128B.128 [R0+0x3000], [R6.64], !P1 ;  /* 0x0300000006007fae */ /* 0x0007e2000c901d54 */
[----:B--2---:R-:W-:Y:S04]  /*60a0*/  @!P4 IMAD R8, R8, 0x80, R220 ;  /* 0x000000800808c824 */ /* 0x004fe800078e02dc */
[----:B------:R-:W-:Y:S05]  /*60b0*/  @!P4 IMAD.SHL.U32 R8, R8, 0x4, RZ ;  /* 0x000000040808c824 */ /* 0x000fea00078e00ff */
[----:B------:R3:W-:Y:S02]  /*60c0*/  @!P4 LDGSTS.E.BYPASS.LTC128B.128 [R8+0x18480], [R10.64] ;  /* 0x184800000a08cfae */ /* 0x0007e4000b901d54 */
.L_x_1583:
[-C--:B-123--:R-:W-:Y:S01]  /*60d0*/  HMMA.16816.F32 R4, R36, R16.reuse, RZ ;  /* 0x000000102404723c */ /* 0x08efe200000018ff */
[----:B------:R-:W2:Y:S01]  /*60e0*/  LDL.64 R76, [R1+0x10] ;  /* 0x00001000014c7983 */ /* 0x000ea20000100a00 */
[----:B------:R-:W-:Y:S02]  /*60f0*/  ULDC.64 UR6, c[0x0][0x238] ;  /* 0x00008e0000067ab9 */ /* 0x000fe40000000a00 */
[----:B------:R-:W-:Y:S01]  /*6100*/  UIMAD UR25, UR11, UR6, URZ ;  /* 0x000000060b1972a4 */ /* 0x000fe2000f8e023f */
[----:B------:R-:W-:Y:S01]  /*6110*/  IMAD.MOV.U32 R0, RZ, RZ, 0x40 ;  /* 0x00000040ff007424 */ /* 0x000fe200078e00ff */
[----:B------:R-:W-:Y:S01]  /*6120*/  LDSM.16.MT88.4 R68, [R225+0x3880] ;  /* 0x00388000e144783b */ /* 0x000fe20000004200 */
[----:B------:R-:W-:Y:S01]  /*6130*/  USHF.R.S32.HI UR24, URZ, 0x1f, UR15 ;  /* 0x0000001f3f187899 */ /* 0x000fe2000801140f */
[C---:B------:R-:W-:Y:S01]  /*6140*/  HMMA.16816.F32 R8, R40.reuse, R16, RZ ;  /* 0x000000102808723c */ /* 0x040fe200000018ff */
[----:B------:R-:W-:Y:S02]  /*6150*/  UIMAD UR25, UR14, UR7, UR25 ;  /* 0x000000070e1972a4 */ /* 0x000fe4000f8e0219 */
[----:B------:R-:W0:Y:S01]  /*6160*/  LDGDEPBAR ;  /* 0x00000000000079af */ /* 0x000e220000000000 */
[----:B------:R-:W-:Y:S01]  /*6170*/  ULDC.64 UR6, c[0x0][0x240] ;  /* 0x0000900000067ab9 */ /* 0x000fe20000000a00 */
[----:B------:R-:W-:Y:S01]  /*6180*/  SEL R116, R0, 0xffffffc0, !P3 ;  /* 0xffffffc000747807 */ /* 0x000fe20005800000 */
[--C-:B------:R-:W-:Y:S01]  /*6190*/  IMAD.IADD R0, R64, 0x1, R3.reuse ;  /* 0x0000000140007824 */ /* 0x100fe200078e0203 */
[----:B------:R-:W-:Y:S01]  /*61a0*/  UIMAD UR6, UR24, UR6, URZ ;  /* 0x00000006180672a4 */ /* 0x000fe2000f8e023f */
[-C--:B------:R-:W-:Y:S01]  /*61b0*/  HMMA.16816.F32 R12, R40, R18.reuse, RZ ;  /* 0x00000012280c723c */ /* 0x080fe200000018ff */
[----:B------:R-:W-:Y:S01]  /*61c0*/  LDSM.16.MT88.4 R64, [R225+0x1880] ;  /* 0x00188000e140783b */ /* 0x000fe20000004200 */
[----:B------:R-:W-:Y:S02]  /*61d0*/  USHF.L.U32 UR24, UR12, 0xd, URZ ;  /* 0x0000000d0c187899 */ /* 0x000fe4000800063f */
[----:B------:R-:W-:Y:S01]  /*61e0*/  IMAD.IADD R74, R116, 0x1, R2 ;  /* 0x00000001744a7824 */ /* 0x000fe200078e0202 */
[----:B------:R-:W-:Y:S01]  /*61f0*/  IADD3 R73, R225, R116, RZ ;  /* 0x00000074e1497210 */ /* 0x000fe20007ffe0ff */
[----:B------:R-:W-:Y:S02]  /*6200*/  UIMAD UR6, UR15, UR7, UR6 ;  /* 0x000000070f0672a4 */ /* 0x000fe4000f8e0206 */
[C---:B------:R-:W-:Y:S01]  /*6210*/  HMMA.16816.F32 R16, R36.reuse, R18, RZ ;  /* 0x000000122410723c */ /* 0x040fe200000018ff */
[----:B------:R-:W-:Y:S02]  /*6220*/  USHF.R.S32.HI UR7, URZ, 0x1f, UR24 ;  /* 0x0000001f3f077899 */ /* 0x000fe40008011418 */
[----:B------:R-:W-:Y:S02]  /*6230*/  UIADD3 UR12, UR12, 0x1, URZ ;  /* 0x000000010c0c7890 */ /* 0x000fe4000fffe03f */
[----:B------:R-:W-:Y:S02]  /*6240*/  UISETP.GE.AND UP3, UPT, UR4, 0x1, UPT ;  /* 0x000000010400788c */ /* 0x000fe4000bf66270 */
[----:B------:R-:W-:Y:S01]  /*6250*/  UISETP.GE.AND UP0, UPT, UR12, UR13, UPT ;  /* 0x0000000d0c00728c */ /* 0x000fe2000bf06270 */
[-C--:B------:R-:W-:Y:S01]  /*6260*/  HMMA.16816.F32 R20, R36, R44.reuse, RZ ;  /* 0x0000002c2414723c */ /* 0x080fe200000018ff */
[----:B------:R-:W-:Y:S02]  /*6270*/  UISETP.GE.AND UP2, UPT, UR22, 0x1, UPT ;  /* 0x000000011600788c */ /* 0x000fe4000bf46270 */
[----:B------:R-:W-:Y:S05]  /*6280*/  UISETP.GE.AND UP1, UPT, UR23, 0x1, UPT ;  /* 0x000000011700788c */ /* 0x000fea000bf26270 */
[C---:B------:R-:W-:Y:S08]  /*6290*/  HMMA.16816.F32 R24, R40.reuse, R44, RZ ;  /* 0x0000002c2818723c */ /* 0x040ff000000018ff */
[-C--:B------:R-:W-:Y:S01]  /*62a0*/  HMMA.16816.F32 R28, R40, R46.reuse, RZ ;  /* 0x0000002e281c723c */ /* 0x080fe200000018ff */
[----:B------:R-:W-:Y:S07]  /*62b0*/  LDSM.16.MT88.4 R40, [R225+0x1080] ;  /* 0x00108000e128783b */ /* 0x000fee0000004200 */
[----:B------:R-:W-:Y:S01]  /*62c0*/  HMMA.16816.F32 R32, R36, R46, RZ ;  /* 0x0000002e2420723c */ /* 0x000fe200000018ff */
[----:B------:R-:W1:Y:S05]  /*62d0*/  LDSM.16.M88.4 R36, [R74+0x20880] ;  /* 0x020880004a24783b */ /* 0x000e6a0000000200 */
[----:B------:R-:W3:Y:S02]  /*62e0*/  LDSM.16.M88.4 R44, [R74+0x22880] ;  /* 0x022880004a2c783b */ /* 0x000ee40000000200 */
[-C--:B------:R-:W-:Y:S08]  /*62f0*/  HMMA.16816.F32 R4, R48, R52.reuse, R4 ;  /* 0x000000343004723c */ /* 0x080ff00000001804 */
[C---:B------:R-:W-:Y:S08]  /*6300*/  HMMA.16816.F32 R8, R56.reuse, R52, R8 ;  /* 0x000000343808723c */ /* 0x040ff00000001808 */
[-C--:B------:R-:W-:Y:S08]  /*6310*/  HMMA.16816.F32 R12, R56, R54.reuse, R12 ;  /* 0x00000036380c723c */ /* 0x080ff0000000180c */
[C---:B------:R-:W-:Y:S01]  /*6320*/  HMMA.16816.F32 R16, R48.reuse, R54, R16 ;  /* 0x000000363010723c */ /* 0x040fe20000001810 */
[----:B------:R-:W4:Y:S07]  /*6330*/  LDSM.16.MT88.4 R52, [R73+0x1080] ;  /* 0x001080004934783b */ /* 0x000f2e0000004200 */
[-C--:B------:R-:W-:Y:S08]  /*6340*/  HMMA.16816.F32 R20, R48, R60.reuse, R20 ;  /* 0x0000003c3014723c */ /* 0x080ff00000001814 */
[C---:B------:R-:W-:Y:S08]  /*6350*/  HMMA.16816.F32 R24, R56.reuse, R60, R24 ;  /* 0x0000003c3818723c */ /* 0x040ff00000001818 */
[-C--:B------:R-:W-:Y:S01]  /*6360*/  HMMA.16816.F32 R28, R56, R62.reuse, R28 ;  /* 0x0000003e381c723c */ /* 0x080fe2000000181c */
[----:B------:R-:W5:Y:S07]  /*6370*/  LDSM.16.M88.4 R56, [R0+0x20880] ;  /* 0x020880000038783b */ /* 0x000f6e0000000200 */
[----:B------:R-:W-:Y:S01]  /*6380*/  HMMA.16816.F32 R32, R48, R62, R32 ;  /* 0x0000003e3020723c */ /* 0x000fe20000001820 */
[----:B------:R4:W5:Y:S05]  /*6390*/  LDSM.16.M88.4 R48, [R0+0x22880] ;  /* 0x022880000030783b */ /* 0x00096a0000000200 */
[----:B------:R-:W5:Y:S02]  /*63a0*/  LDSM.16.MT88.4 R60, [R73+0x1880] ;  /* 0x00188000493c783b */ /* 0x000f640000004200 */
[-C--:B-1----:R-:W-:Y:S08]  /*63b0*/  HMMA.16816.F32 R4, R36, R40.reuse, R4 ;  /* 0x000000282404723c */ /* 0x082ff00000001804 */
[C---:B---3--:R-:W-:Y:S08]  /*63c0*/  HMMA.16816.F32 R8, R44.reuse, R40, R8 ;  /* 0x000000282c08723c */ /* 0x048ff00000001808 */
[-C--:B------:R-:W-:Y:S04]  /*63d0*/  HMMA.16816.F32 R12, R44, R42.reuse, R12 ;  /* 0x0000002a2c0c723c */ /* 0x080fe8000000180c */
[----:B----4-:R-:W-:Y:S04]  /*63e0*/  IADD3 R0, R230, R74, RZ ;  /* 0x0000004ae6007210 */ /* 0x010fe80007ffe0ff */
[C---:B------:R-:W-:Y:S01]  /*63f0*/  HMMA.16816.F32 R16, R36.reuse, R42, R16 ;  /* 0x0000002a2410723c */ /* 0x040fe20000001810 */
[----:B------:R-:W-:Y:S07]  /*6400*/  LDSM.16.MT88.4 R40, [R225+0x2080] ;  /* 0x00208000e128783b */ /* 0x000fee0000004200 */
[-C--:B------:R-:W-:Y:S08]  /*6410*/  HMMA.16816.F32 R20, R36, R52.reuse, R20 ;  /* 0x000000342414723c */ /* 0x080ff00000001814 */
[C---:B------:R-:W-:Y:S08]  /*6420*/  HMMA.16816.F32 R24, R44.reuse, R52, R24 ;  /* 0x000000342c18723c */ /* 0x040ff00000001818 */
[-C--:B------:R-:W-:Y:S01]  /*6430*/  HMMA.16816.F32 R28, R44, R54.reuse, R28 ;  /* 0x000000362c1c723c */ /* 0x080fe2000000181c */
[----:B------:R-:W-:Y:S07]  /*6440*/  LDSM.16.M88.4 R44, [R2+0x26880] ;  /* 0x02688000022c783b */ /* 0x000fee0000000200 */
[----:B------:R-:W-:Y:S01]  /*6450*/  HMMA.16816.F32 R32, R36, R54, R32 ;  /* 0x000000362420723c */ /* 0x000fe20000001820 */
[----:B------:R1:W3:Y:S05]  /*6460*/  LDSM.16.M88.4 R36, [R2+0x24880] ;  /* 0x024880000224783b */ /* 0x0002ea0000000200 */
[----:B------:R-:W4:Y:S02]  /*6470*/  LDSM.16.MT88.4 R52, [R73+0x2080] ;  /* 0x002080004934783b */ /* 0x000f240000004200 */
[-C--:B-----5:R-:W-:Y:S08]  /*6480*/  HMMA.16816.F32 R4, R56, R64.reuse, R4 ;  /* 0x000000403804723c */ /* 0x0a0ff00000001804 */
[C---:B------:R-:W-:Y:S08]  /*6490*/  HMMA.16816.F32 R8, R48.reuse, R64, R8 ;  /* 0x000000403008723c */ /* 0x040ff00000001808 */
[-C--:B------:R-:W-:Y:S01]  /*64a0*/  HMMA.16816.F32 R12, R48, R66.reuse, R12 ;  /* 0x00000042300c723c */ /* 0x080fe2000000180c */
[----:B-1----:R-:W-:Y:S07]  /*64b0*/  IMAD.U32 R2, RZ, RZ, UR14 ;  /* 0x0000000eff027e24 */ /* 0x002fee000f8e00ff */
[C---:B------:R-:W-:Y:S01]  /*64c0*/  HMMA.16816.F32 R16, R56.reuse, R66, R16 ;  /* 0x000000423810723c */ /* 0x040fe20000001810 */
[----:B------:R-:W-:Y:S07]  /*64d0*/  LDSM.16.MT88.4 R64, [R225+0x2880] ;  /* 0x00288000e140783b */ /* 0x000fee0000004200 */
[-C--:B------:R-:W-:Y:S08]  /*64e0*/  HMMA.16816.F32 R20, R56, R60.reuse, R20 ;  /* 0x0000003c3814723c */ /* 0x080ff00000001814 */
[C---:B------:R-:W-:Y:S08]  /*64f0*/  HMMA.16816.F32 R24, R48.reuse, R60, R24 ;  /* 0x0000003c3018723c */ /* 0x040ff00000001818 */
[-C--:B------:R-:W-:Y:S01]  /*6500*/  HMMA.16816.F32 R28, R48, R62.reuse, R28 ;  /* 0x0000003e301c723c */ /* 0x080fe2000000181c */
[----:B------:R-:W1:Y:S07]  /*6510*/  LDSM.16.M88.4 R48, [R3+0x24880] ;  /* 0x024880000330783b */ /* 0x000e6e0000000200 */
[----:B------:R-:W-:Y:S01]  /*6520*/  HMMA.16816.F32 R32, R56, R62, R32 ;  /* 0x0000003e3820723c */ /* 0x000fe20000001820 */
[----:B------:R-:W5:Y:S05]  /*6530*/  LDSM.16.M88.4 R56, [R3+0x26880] ;  /* 0x026880000338783b */ /* 0x000f6a0000000200 */
[----:B------:R-:W1:Y:S02]  /*6540*/  LDSM.16.MT88.4 R60, [R73+0x2880] ;  /* 0x00288000493c783b */ /* 0x000e640000004200 */
        /* <DEDUP_REMOVED lines=8> */
[----:B------:R-:W-:Y:S07]  /*65d0*/  LDSM.16.M88.4 R44, [R74+0x26880] ;  /* 0x026880004a2c783b */ /* 0x000fee0000000200 */
[----:B------:R-:W-:Y:S01]  /*65e0*/  HMMA.16816.F32 R32, R36, R54, R32 ;  /* 0x000000362420723c */ /* 0x000fe20000001820 */
[----:B------:R-:W3:Y:S05]  /*65f0*/  LDSM.16.M88.4 R36, [R74+0x24880] ;  /* 0x024880004a24783b */ /* 0x000eea0000000200 */
[----:B------:R-:W4:Y:S02]  /*6600*/  LDSM.16.MT88.4 R52, [R73+0x3080] ;  /* 0x003080004934783b */ /* 0x000f240000004200 */
[-C--:B-1----:R-:W-:Y:S08]  /*6610*/  HMMA.16816.F32 R4, R48, R64.reuse, R4 ;  /* 0x000000403004723c */ /* 0x082ff00000001804 */
[C---:B-----5:R-:W-:Y:S07]  /*6620*/  HMMA.16816.F32 R8, R56.reuse, R64, R8 ;  /* 0x000000403808723c */ /* 0x060fee0000001808 */
[----:B------:R-:W-:Y:S01]  /*6630*/  IMAD.IADD R64, R116, 0x1, R3 ;  /* 0x0000000174407824 */ /* 0x000fe200078e0203 */
[-C--:B------:R-:W-:Y:S04]  /*6640*/  HMMA.16816.F32 R12, R56, R66.reuse, R12 ;  /* 0x00000042380c723c */ /* 0x080fe8000000180c */
[----:B--2---:R-:W-:Y:S04]  /*6650*/  IMAD.WIDE.U32 R2, R2, c[0x0][0x238], R76 ;  /* 0x00008e0002027a25 */ /* 0x004fe800078e004c */
[C---:B------:R-:W-:Y:S01]  /*6660*/  HMMA.16816.F32 R16, R48.reuse, R66, R16 ;  /* 0x000000423010723c */ /* 0x040fe20000001810 */
[----:B------:R-:W1:Y:S03]  /*6670*/  LDSM.16.M88.4 R64, [R64+0x24880] ;  /* 0x024880004040783b */ /* 0x000e660000000200 */
[----:B------:R-:W-:Y:S04]  /*6680*/  IADD3 R3, R3, UR25, RZ ;  /* 0x0000001903037c10 */ /* 0x000fe8000fffe0ff */
[-C--:B------:R-:W-:Y:S08]  /*6690*/  HMMA.16816.F32 R20, R48, R60.reuse, R20 ;  /* 0x0000003c3014723c */ /* 0x080ff00000001814 */
[C---:B------:R-:W-:Y:S08]  /*66a0*/  HMMA.16816.F32 R24, R56.reuse, R60, R24 ;  /* 0x0000003c3818723c */ /* 0x040ff00000001818 */
[-C--:B------:R-:W-:Y:S01]  /*66b0*/  HMMA.16816.F32 R28, R56, R62.reuse, R28 ;  /* 0x0000003e381c723c */ /* 0x080fe2000000181c */
[----:B------:R2:W5:Y:S07]  /*66c0*/  LDSM.16.M88.4 R56, [R0+0x26880] ;  /* 0x026880000038783b */ /* 0x00056e0000000200 */
[----:B------:R-:W-:Y:S08]  /*66d0*/  HMMA.16816.F32 R32, R48, R62, R32 ;  /* 0x0000003e3020723c */ /* 0x000ff00000001820 */
[-C--:B---3--:R-:W-:Y:S08]  /*66e0*/  HMMA.16816.F32 R4, R36, R40.reuse, R4 ;  /* 0x000000282404723c */ /* 0x088ff00000001804 */
[C---:B------:R-:W-:Y:S01]  /*66f0*/  HMMA.16816.F32 R8, R44.reuse, R40, R8 ;  /* 0x000000282c08723c */ /* 0x040fe20000001808 */
[----:B--2---:R-:W-:Y:S05]  /*6700*/  MOV R0, UR15 ;  /* 0x0000000f00007c02 */ /* 0x004fea0008000f00 */
[----:B------:R-:W-:Y:S02]  /*6710*/  IMAD.WIDE.U32 R2, R0, c[0x0][0x240], R2 ;  /* 0x0000900000027a25 */ /* 0x000fe400078e0002 */
[-C--:B------:R-:W-:Y:S04]  /*6720*/  HMMA.16816.F32 R12, R44, R42.reuse, R12 ;  /* 0x0000002a2c0c723c */ /* 0x080fe8000000180c */
[----:B------:R-:W-:Y:S01]  /*6730*/  IADD3 R0, P0, R2, UR24, RZ ;  /* 0x0000001802007c10 */ /* 0x000fe2000ff1e0ff */
[----:B------:R-:W-:Y:S03]  /*6740*/  UIADD3 UR24, UR4, 0x1, URZ ;  /* 0x0000000104187890 */ /* 0x000fe6000fffe03f */
[C---:B------:R-:W-:Y:S01]  /*6750*/  HMMA.16816.F32 R16, R36.reuse, R42, R16 ;  /* 0x0000002a2410723c */ /* 0x040fe20000001810 */
[----:B------:R-:W2:Y:S07]  /*6760*/  LDSM.16.MT88.4 R40, [R73+0x3880] ;  /* 0x003880004928783b */ /* 0x000eae0000004200 */
[-C--:B----4-:R-:W-:Y:S08]  /*6770*/  HMMA.16816.F32 R20, R36, R52.reuse, R20 ;  /* 0x000000342414723c */ /* 0x090ff00000001814 */
        /* <DEDUP_REMOVED lines=9> */
[C---:B-----5:R-:W-:Y:S01]  /*6810*/  HMMA.16816.F32 R8, R56.reuse, R68, R8 ;  /* 0x000000443808723c */ /* 0x060fe20000001808 */
        /* <DEDUP_REMOVED lines=12> */
[-C--:B--2---:R-:W-:Y:S01]  /*68e0*/  HMMA.16816.F32 R20, R64, R40.reuse, R20 ;  /* 0x000000284014723c */ /* 0x084fe20000001814 */
        /* <DEDUP_REMOVED lines=163> */
.L_x_1579:
[----:B------:R-:W-:Y:S05]  /*7320*/  @P1 EXIT ;  /* 0x000000000000194d */ /* 0x000fea0003800000 */
[----:B------:R-:W2:Y:S01]  /*7330*/  LDL.LU.64 R4, [R1+0x10] ;  /* 0x0000100001047983 */ /* 0x000ea20000300a00 */
[----:B------:R-:W-:Y:S01]  /*7340*/  ULDC.64 UR4, c[0x0][0x338] ;  /* 0x0000ce0000047ab9 */ /* 0x000fe20000000a00 */
[----:B------:R-:W-:Y:S01]  /*7350*/  IMAD.U32 R8, RZ, RZ, UR15 ;  /* 0x0000000fff087e24 */ /* 0x000fe2000f8e00ff */
[----:B------:R-:W-:Y:S01]  /*7360*/  UISETP.NE.AND UP0, UPT, UR4, 0x1, UPT ;  /* 0x000000010400788c */ /* 0x000fe2000bf05270 */
[----:B------:R-:W-:Y:S01]  /*7370*/  IMAD.U32 R6, RZ, RZ, UR15 ;  /* 0x0000000fff067e24 */ /* 0x000fe2000f8e00ff */
[----:B------:R-:W-:-:S02]  /*7380*/  UIMAD.WIDE.U32 UR6, UR14, UR5, URZ ;  /* 0x000000050e0672a5 */ /* 0x000fc4000f8e003f */
[----:B------:R-:W-:Y:S02]  /*7390*/  USHF.L.U32 UR4, UR16, 0xd, URZ ;  /* 0x0000000d10047899 */ /* 0x000fe4000800063f */
[----:B------:R-:W-:Y:S02]  /*73a0*/  ULDC UR5, c[0x0][0x340] ;  /* 0x0000d00000057ab9 */ /* 0x000fe40000000800 */
[----:B------:R-:W-:-:S03]  /*73b0*/  USHF.R.S32.HI UR8, URZ, 0x1f, UR15 ;  /* 0x0000001f3f087899 */ /* 0x000fc6000801140f */
[----:B------:R-:W-:Y:S02]  /*73c0*/  @UP0 USHF.R.U32.HI UR14, URZ, UR5, UR7 ;  /* 0x000000053f0e0299 */ /* 0x000fe40008011607 */
[----:B------:R-:W-:Y:S02]  /*73d0*/  USHF.R.S32.HI UR7, URZ, 0x1f, UR4 ;  /* 0x0000001f3f077899 */ /* 0x000fe40008011404 */
[----:B------:R-:W-:Y:S02]  /*73e0*/  USHF.R.S32.HI UR6, URZ, 0x1f, UR14 ;  /* 0x0000001f3f067899 */ /* 0x000fe4000801140e */
[----:B------:R-:W-:Y:S01]  /*73f0*/  IMAD.U32 R0, RZ, RZ, UR14 ;  /* 0x0000000eff007e24 */ /* 0x000fe2000f8e00ff */
[----:B------:R-:W-:Y:S01]  /*7400*/  BAR.SYNC.DEFER_BLOCKING 0x1, 0x100 ;  /* 0x0044000000007b1d */ /* 0x000fe20000010000 */
[----:B--2---:R-:W-:-:S05]  /*7410*/  IADD3 R2, P0, R4, UR4, RZ ;  /* 0x0000000404027c10 */ /* 0x004fca000ff1e0ff */
[----:B------:R-:W-:Y:S02]  /*7420*/  ULDC.64 UR4, c[0x0][0x328] ;  /* 0x0000ca0000047ab9 */ /* 0x000fe40000000a00 */
[----:B------:R-:W-:Y:S01]  /*7430*/  UIMAD UR4, UR6, UR4, URZ ;  /* 0x00000004060472a4 */ /* 0x000fe2000f8e023f */
[----:B------:R-:W-:Y:S01]  /*7440*/  LEA.HI.X.SX32 R3, R4, UR7, 0x1, P0 ;  /* 0x0000000704037c11 */ /* 0x000fe200080f0eff */
[----:B------:R-:W-:Y:S02]  /*7450*/  IMAD.U32 R4, RZ, RZ, UR14 ;  /* 0x0000000eff047e24 */ /* 0x000fe4000f8e00ff */
[----:B------:R-:W-:Y:S02]  /*7460*/  UIMAD UR7, UR14, UR5, UR4 ;  /* 0x000000050e0772a4 */ /* 0x000fe4000f8e0204 */
[--C-:B------:R-:W-:Y:S01]  /*7470*/  IMAD.WIDE.U32 R4, R4, c[0x0][0x328], R2.reuse ;  /* 0x0000ca0004047a25 */ /* 0x100fe200078e0002 */
[----:B------:R-:W-:Y:S02]  /*7480*/  ULDC.64 UR4, c[0x0][0x300] ;  /* 0x0000c00000047ab9 */ /* 0x000fe40000000a00 */
[----:B------:R-:W-:Y:S01]  /*7490*/  UIMAD UR4, UR6, UR4, URZ ;  /* 0x00000004060472a4 */ /* 0x000fe2000f8e023f */
[----:B------:R-:W-:Y:S01]  /*74a0*/  IMAD.WIDE.U32 R2, R0, c[0x0][0x300], R2 ;  /* 0x0000c00000027a25 */ /* 0x000fe200078e0002 */
[----:B------:R-:W-:Y:S01]  /*74b0*/  IADD3 R5, R5, UR7, RZ ;  /* 0x0000000705057c10 */ /* 0x000fe2000fffe0ff */
[----:B------:R-:W-:-:S02]  /*74c0*/  ULDC.64 UR6, c[0x0][0x330] ;  /* 0x0000cc0000067ab9 */ /* 0x000fc40000000a00 */
[----:B------:R-:W-:Y:S02]  /*74d0*/  UIMAD UR6, UR8, UR6, URZ ;  /* 0x00000006080672a4 */ /* 0x000fe4000f8e023f */
[----:B------:R-:W-:Y:S01]  /*74e0*/  IMAD.WIDE.U32 R8, R8, c[0x0][0x330], R4 ;  /* 0x0000cc0008087a25 */ /* 0x000fe200078e0004 */
[----:B------:R-:W-:Y:S02]  /*74f0*/  UIMAD UR9, UR14, UR5, UR4 ;  /* 0x000000050e0972a4 */ /* 0x000fe4000f8e0204 */
[----:B------:R-:W-:Y:S02]  /*7500*/  UIMAD UR6, UR15, UR7, UR6 ;  /* 0x000000070f0672a4 */ /* 0x000fe4000f8e0206 */
[----:B------:R-:W-:Y:S01]  /*7510*/  LEA R4, P1, R8, c[0x0][0x310], 0x2 ;  /* 0x0000c40008047a11 */ /* 0x000fe200078210ff */
[----:B------:R-:W-:Y:S01]  /*7520*/  ULDC.64 UR4, c[0x0][0x308] ;  /* 0x0000c20000047ab9 */ /* 0x000fe20000000a00 */
[----:B------:R-:W-:Y:S01]  /*7530*/  IADD3 R3, R3, UR9, RZ ;  /* 0x0000000903037c10 */ /* 0x000fe2000fffe0ff */
[----:B------:R-:W-:Y:S01]  /*7540*/  UIMAD UR4, UR8, UR4, URZ ;  /* 0x00000004080472a4 */ /* 0x000fe2000f8e023f */
[----:B------:R-:W-:-:S03]  /*7550*/  IADD3 R0, R9, UR6, RZ ;  /* 0x0000000609007c10 */ /* 0x000fc6000fffe0ff */
[----:B------:R-:W-:Y:S01]  /*7560*/  UIMAD UR4, UR15, UR5, UR4 ;  /* 0x000000050f0472a4 */ /* 0x000fe2000f8e0204 */
[----:B------:R-:W-:Y:S01]  /*7570*/  LEA.HI.X R5, R8, c[0x0][0x314], R0, 0x2, P1 ;  /* 0x0000c50008057a11 */ /* 0x000fe200008f1400 */
[----:B------:R-:W-:-:S04]  /*7580*/  IMAD.WIDE.U32 R6, R6, c[0x0][0x308], R2 ;  /* 0x0000c20006067a25 */ /* 0x000fc800078e0002 */
[----:B------:R-:W-:Y:S01]  /*7590*/  RED.E.ADD.F32.FTZ.RN.STRONG.GPU [R4.64], R132 ;  /* 0x000000840400798e */ /* 0x000fe2000c10e794 */
[----:B------:R-:W-:Y:S02]  /*75a0*/  IADD3 R3, R7, UR4, RZ ;  /* 0x0000000407037c10 */ /* 0x000fe4000fffe0ff */
        /* <DEDUP_REMOVED lines=66> */
.L_x_1585:
        /* <DEDUP_REMOVED lines=11> */
.L_x_1847:


//--------------------- .text._ZN7cutlass13device_kernelIN5flash19enable_sm80_to_sm89INS1_16FlashAttnBwdSm80INS1_25CollectiveMainloopBwdSm80ILi2ELi2EN4cute5tupleIJNS5_1CILi128EEES8_NS7_ILi64EEEEEENS_6half_tEfNS_4arch4Sm80ELb1ELb0ELb0ELb0ELb1ELb0ELb0ELb0ELi2ELi4ELi4ELi4ELb0EEENS1_24CollectiveEpilogueBwdGQAISA_fSD_Li256ELb0ELb1EEENS1_25SingleTileBwdLPTSchedulerILb0ELi128ELb1EEEEEEEEEvNT_6ParamsE --------------------------
	.section	.text._ZN7cutlass13device_kernelIN5flash19enable_sm80_to_sm89INS1_16FlashAttnBwdSm80INS1_25CollectiveMainloopBwdSm80ILi2ELi2EN4cute5tupleIJNS5_1CILi128EEES8_NS7_ILi64EEEEEENS_6half_tEfNS_4arch4Sm80ELb1ELb0ELb0ELb0ELb1ELb0ELb0ELb0ELi2ELi4ELi4ELi4ELb0EEENS1_24CollectiveEpilogueBwdGQAISA_fSD_Li256ELb0ELb1EEENS1_25SingleTileBwdLPTSchedulerILb0ELi128ELb1EEEEEEEEEvNT_6ParamsE,"ax",@progbits
	.sectioninfo	@"SHI_REGISTERS=255"
	.align	128
.text._ZN7cutlass13device_kernelIN5flash19enable_sm80_to_sm89INS1_16FlashAttnBwdSm80INS1_25CollectiveMainloopBwdSm80ILi2ELi2EN4cute5tupleIJNS5_1CILi128EEES8_NS7_ILi64EEEEEENS_6half_tEfNS_4arch4Sm80ELb1ELb0ELb0ELb0ELb1ELb0ELb0ELb0ELi2ELi4ELi4ELi4ELb0EEENS1_24CollectiveEpilogueBwdGQAISA_fSD_Li256ELb0ELb1EEENS1_25SingleTileBwdLPTSchedulerILb0ELi128ELb1EEEEEEEEEvNT_6ParamsE:
        .type           _ZN7cutlass13device_kernelIN5flash19enable_sm80_to_sm89INS1_16FlashAttnBwdSm80INS1_25CollectiveMainloopBwdSm80ILi2ELi2EN4cute5tupleIJNS5_1CILi128EEES8_NS7_ILi64EEEEEENS_6half_tEfNS_4arch4Sm80ELb1ELb0ELb0ELb0ELb1ELb0ELb0ELb0ELi2ELi4ELi4ELi4ELb0EEENS1_24CollectiveEpilogueBwdGQAISA_fSD_Li256ELb0ELb1EEENS1_25SingleTileBwdLPTSchedulerILb0ELi128ELb1EEEEEEEEEvNT_6ParamsE,@function
        .size           _ZN7cutlass13device_kernelIN5flash19enable_sm80_to_sm89INS1_16FlashAttnBwdSm80INS1_25CollectiveMainloopBwdSm80ILi2ELi2EN4cute5tupleIJNS5_1CILi128EEES8_NS7_ILi64EEEEEENS_6half_tEfNS_4arch4Sm80ELb1ELb0ELb0ELb0ELb1ELb0ELb0ELb0ELi2ELi4ELi4ELi4ELb0EEENS1_24CollectiveEpilogueBwdGQAISA_fSD_Li256ELb0ELb1EEENS1_25SingleTileBwdLPTSchedulerILb0ELi128ELb1EEEEEEEEEvNT_6ParamsE,(.L_x_1848 - _ZN7cutlass13device_kernelIN5flash19enable_sm80_to_sm89INS1_16FlashAttnBwdSm80INS1_25CollectiveMainloopBwdSm80ILi2ELi2EN4cute5tupleIJNS5_1CILi128EEES8_NS7_ILi64EEEEEENS_6half_tEfNS_4arch4Sm80ELb1ELb0ELb0ELb0ELb1ELb0ELb0ELb0ELi2ELi4ELi4ELi4ELb0EEENS1_24CollectiveEpilogueBwdGQAISA_fSD_Li256ELb0ELb1EEENS1_25SingleTileBwdLPTSchedulerILb0ELi128ELb1EEEEEEEEEvNT_6ParamsE)
        .other          _ZN7cutlass13device_kernelIN5flash19enable_sm80_to_sm89INS1_16FlashAttnBwdSm80INS1_25CollectiveMainloopBwdSm80ILi2ELi2EN4cute5tupleIJNS5_1CILi128EEES8_NS7_ILi64EEEEEENS_6half_tEfNS_4arch4Sm80ELb1ELb0ELb0ELb0ELb1ELb0ELb0ELb0ELi2ELi4ELi4ELi4ELb0EEENS1_24CollectiveEpilogueBwdGQAISA_fSD_Li256ELb0ELb1EEENS1_25SingleTileBwdLPTSchedulerILb0ELi128ELb1EEEEEEEEEvNT_6ParamsE,@"STO_CUDA_ENTRY STV_DEFAULT"
_ZN7cutlass13device_kernelIN5flash19enable_sm80_to_sm89INS1_16FlashAttnBwdSm80INS1_25CollectiveMainloopBwdSm80ILi2ELi2EN4cute5tupleIJNS5_1CILi128EEES8_NS7_ILi64EEEEEENS_6half_tEfNS_4arch4Sm80ELb1ELb0ELb0ELb0ELb1ELb0ELb0ELb0ELi2ELi4ELi4ELi4ELb0EEENS1_24CollectiveEpilogueBwdGQAISA_fSD_Li256ELb0ELb1EEENS1_25SingleTileBwdLPTSchedulerILb0ELi128ELb1EEEEEEEEEvNT_6ParamsE:
        /* <DEDUP_REMOVED lines=32> */
.L_x_1587:
[----:B------:R-:W-:Y:S02]  /*0200*/  ULDC UR7, c[0x0][0x3b4] ;  /* 0x0000ed0000077ab9 */ /* 0x000fe40000000800 */
[----:B------:R-:W-:Y:S02]  /*0210*/  UISETP.NE.AND UP0, UPT, UR7, 0x1, UPT ;  /* 0x000000010700788c */ /* 0x000fe4000bf05270 */
[----:B------:R-:W-:Y:S02]  /*0220*/  ULDC.64 UR4, c[0x0][0x3b8] ;  /* 0x0000ee0000047ab9 */ /* 0x000fe40000000a00 */
[----:B------:R-:W-:Y:S02]  /*0230*/  UIMAD.WIDE.U32 UR10, UR6, UR4, URZ ;  /* 0x00000004060a72a5 */ /* 0x000fe4000f8e003f */
[----:B------:R-:W-:-:S05]  /*0240*/  UMOV UR8, UR6 ;  /* 0x0000000600087c82 */ /* 0x000fca0008000000 */
[----:B------:R-:W-:-:S04]  /*0250*/  @UP0 USHF.R.U32.HI UR8, URZ, UR5, UR11 ;  /* 0x000000053f080299 */ /* 0x000fc8000801160b */
[----:B------:R-:W-:Y:S02]  /*0260*/  UIMAD UR7, UR8, UR7, URZ ;  /* 0x00000007080772a4 */ /* 0x000fe4000f8e023f */
.L_x_1588:
        /* <DEDUP_REMOVED lines=14> */
.L_x_1586:
        /* <DEDUP_REMOVED lines=20> */
.L_x_1590:
[----:B------:R-:W-:Y:S02]  /*0490*/  ULDC UR7, c[0x0][0x3b4] ;  /* 0x0000ed0000077ab9 */ /* 0x000fe40000000800 */
[----:B------:R-:W-:Y:S02]  /*04a0*/  UISETP.NE.AND UP0, UPT, UR7, 0x1, UPT ;  /* 0x000000010700788c */ /* 0x000fe4000bf05270 */
[----:B------:R-:W-:Y:S02]  /*04b0*/  ULDC.64 UR4, c[0x0][0x3b8] ;  /* 0x0000ee0000047ab9 */ /* 0x000fe40000000a00 */
[----:B------:R-:W-:Y:S02]  /*04c0*/  UIMAD.WIDE.U32 UR10, UR6, UR4, URZ ;  /* 0x00000004060a72a5 */ /* 0x000fe4000f8e003f */
[----:B------:R-:W-:-:S05]  /*04d0*/  UMOV UR8, UR6 ;  /* 0x0000000600087c82 */ /* 0x000fca0008000000 */
[----:B------:R-:W-:-:S04]  /*04e0*/  @UP0 USHF.R.U32.HI UR8, URZ, UR5, UR11 ;  /* 0x000000053f080299 */ /* 0x000fc8000801160b */
[----:B------:R-:W-:Y:S02]  /*04f0*/  UIMAD UR7, UR8, UR7, URZ ;  /* 0x00000007080772a4 */ /* 0x000fe4000f8e023f */
.L_x_1591:
        /* <DEDUP_REMOVED lines=13> */
.L_x_1589:
        /* <DEDUP_REMOVED lines=181> */
[----:B------:R-:W-:Y:S01]  /*1120*/  LEA.HI.X R13, R4, c[0x0][0x194], R0, 0x1, P0 ;  /* 0x00006500040d7a11 */ /* 0x000fe200000f0c00 */
[----:B------:R-:W-:Y:S01]  /*1130*/  UIMAD UR25, UR14, UR7, UR6 ;  /* 0x000000070e1972a4 */ /* 0x000fe2000f8e0206 */
        /* <DEDUP_REMOVED lines=9> */
[----:B------:R-:W-:Y:S01]  /*11d0*/  IADD3 R14, R31, UR25, RZ ;  /* 0x000000191f0e7c10 */ /* 0x000fe2000fffe0ff */
        /* <DEDUP_REMOVED lines=8> */
[----:B------:R-:W-:Y:S01]  /*1260*/  ULDC.64 UR6, c[0x0][0x218] ;  /* 0x0000860000067ab9 */ /* 0x000fe20000000a00 */
[----:B------:R-:W-:Y:S01]  /*1270*/  LEA.HI.X R5, R4, R25, R5, 0x7, P4 ;  /* 0x0000001904057211 */ /* 0x000fe200020f3c05 */
[----:B------:R-:W-:Y:S01]  /*1280*/  STL [R1+0x50], R25 ;  /* 0x0000501901007387 */ /* 0x000fe20000100800 */
[----:B------:R-:W-:Y:S01]  /*1290*/  ISETP.GT.AND P4, PT, R26, 0x1f, PT ;  /* 0x0000001f1a00780c */ /* 0x000fe20003f84270 */
[----:B------:R-:W-:Y:S01]  /*12a0*/  IMAD.WIDE.U32 R10, R10, c[0x0][0x218], R18 ;  /* 0x000086000a0a7a25 */ /* 0x000fe200078e0012 */
[----:B------:R-:W-:Y:S01]  /*12b0*/  UIMAD UR6, UR18, UR6, URZ ;  /* 0x00000006120672a4 */ /* 0x000fe2000f8e023f */
[----:B------:R4:W-:Y:S01]  /*12c0*/  STL [R1+0x44], R14 ;  /* 0x0000440e01007387 */ /* 0x0009e20000100800 */
[----:B------:R-:W-:Y:S01]  /*12d0*/  ISETP.GE.OR P2, PT, R8, c[0x0][0x19c], !P2 ;  /* 0x0000670008007a0c */ /* 0x000fe20005746670 */
[----:B------:R-:W-:Y:S01]  /*12e0*/  IMAD.U32 R16, RZ, RZ, UR13 ;  /* 0x0000000dff107e24 */ /* 0x000fe2000f8e00ff */
[----:B------:R-:W-:Y:S01]  /*12f0*/  UIMAD UR7, UR14, UR7, UR6 ;  /* 0x000000070e0772a4 */ /* 0x000fe2000f8e0206 */
[----:B------:R-:W-:-:S02]  /*1300*/  LEA.HI R15, R22, R26, RZ, 0x4 ;  /* 0x0000001a160f7211 */ /* 0x000fc400078f20ff */
[----:B------:R-:W-:-:S03]  /*1310*/  IMAD.WIDE.U32 R16, R16, c[0x0][0x288], R20 ;  /* 0x0000a20010107a25 */ /* 0x000fc600078e0014 */
[----:B------:R-:W-:Y:S01]  /*1320*/  IADD3 R11, R11, UR7, RZ ;  /* 0x000000070b0b7c10 */ /* 0x000fe2000fffe0ff */
[----:B------:R-:W-:Y:S01]  /*1330*/  ULDC.64 UR6, c[0x0][0x288] ;  /* 0x0000a20000067ab9 */ /* 0x000fe20000000a00 */
[----:B---3--:R-:W-:Y:S01]  /*1340*/  IADD3 R2, P6, R2, UR23, RZ ;  /* 0x0000001702027c10 */ /* 0x008fe2000ffde0ff */
[----:B------:R-:W-:Y:S02]  /*1350*/  UIMAD UR15, UR15, UR6, URZ ;  /* 0x000000060f0f72a4 */ /* 0x000fe4000f8e023f */
[----:B------:R-:W-:Y:S01]  /*1360*/  USHF.L.U32 UR6, UR4, 0x6, URZ ;  /* 0x0000000604067899 */ /* 0x000fe2000800063f */
[----:B------:R-:W-:Y:S01]  /*1370*/  IADD3.X R3, R3, UR22, RZ, P6, !PT ;  /* 0x0000001603037c10 */ /* 0x000fe2000b7fe4ff */
[----:B------:R-:W-:-:S03]  /*1380*/  UIMAD UR7, UR13, UR7, UR15 ;  /* 0x000000070d0772a4 */ /* 0x000fc6000f8e020f */
[----:B------:R-:W-:Y:S01]  /*1390*/  UMOV UR15, 0x7 ;  /* 0x00000007000f7882 */ /* 0x000fe20000000000 */
[----:B------:R3:W-:Y:S01]  /*13a0*/  LDGSTS.E.BYPASS.LTC128B.128 [R23+0x6080], [R2.64], !P0 ;  /* 0x0608000002177fae */ /* 0x0007e2000c101d50 */
[C---:B--2---:R-:W-:Y:S02]  /*13b0*/  LEA R6, P0, R0.reuse, c[0x0][0x160], 0x1 ;  /* 0x0000580000067a11 */ /* 0x044fe400078008ff */
[----:B------:R-:W-:Y:S02]  /*13c0*/  IADD3 R9, R17, UR7, RZ ;  /* 0x0000000711097c10 */ /* 0x000fe4000fffe0ff */
[----:B------:R-:W-:Y:S02]  /*13d0*/  LEA.HI.X R7, R0, c[0x0][0x164], R5, 0x1, P0 ;  /* 0x0000590000077a11 */ /* 0x000fe400000f0c05 */
[----:B------:R-:W-:Y:S01]  /*13e0*/  @!P4 IADD3 R0, P0, R30, UR8, RZ ;  /* 0x000000081e00cc10 */ /* 0x000fe2000ff1e0ff */
[----:B-1----:R-:W-:-:S04]  /*13f0*/  IMAD.WIDE.U32 R30, R28, c[0x0][0x208], R10 ;  /* 0x000082001c1e7a25 */ /* 0x002fc800078e000a */
        /* <DEDUP_REMOVED lines=166> */
.L_x_1594:
[----:B---3--:R-:W-:Y:S05]  /*1e60*/  BSYNC B0 ;  /* 0x0000000000007941 */ /* 0x008fea0003800000 */
.L_x_1593:
        /* <DEDUP_REMOVED lines=107> */
.L_x_1597:
        /* <DEDUP_REMOVED lines=175> */
.L_x_1595:
        /* <DEDUP_REMOVED lines=787> */
.L_x_1596:
        /* <DEDUP_REMOVED lines=293> */
.L_x_1592:
[----:B------:R-:W-:Y:S05]  /*7390*/  @P1 EXIT ;  /* 0x000000000000194d */ /* 0x000fea0003800000 */
[----:B------:R-:W2:Y:S01]  /*73a0*/  LDL.64 R2, [R1+0x8] ;  /* 0x0000080001027983 */ /* 0x000ea20000100a00 */
[----:B------:R-:W-:Y:S01]  /*73b0*/  ULDC.64 UR10, c[0x0][0x338] ;  /* 0x0000ce00000a7ab9 */ /* 0x000fe20000000a00 */
[----:B------:R-:W-:Y:S01]  /*73c0*/  BSSY B0, `(.L_x_1598) ;  /* 0x0000022000007945 */ /* 0x000fe20003800000 */
[----:B------:R-:W-:-:S02]  /*73d0*/  UISETP.NE.AND UP0, UPT, UR10, 0x1, UPT ;  /* 0x000000010a00788c */ /* 0x000fc4000bf05270 */
[----:B------:R-:W-:Y:S02]  /*73e0*/  ULDC UR6, c[0x0][0x358] ;  /* 0x0000d60000067ab9 */ /* 0x000fe40000000800 */
[----:B------:R-:W-:Y:S02]  /*73f0*/  UIMAD.WIDE.U32 UR18, UR13, UR11, URZ ;  /* 0x0000000b0d1272a5 */ /* 0x000fe4000f8e003f */
[----:B------:R-:W-:Y:S02]  /*7400*/  UIMAD UR6, UR12, UR6, URZ ;  /* 0x000000060c0672a4 */ /* 0x000fe4000f8e023f */
[----:B------:R-:W-:Y:S02]  /*7410*/  ULDC UR11, c[0x0][0x2f4] ;  /* 0x0000bd00000b7ab9 */ /* 0x000fe40000000800 */
[----:B------:R-:W-:Y:S02]  /*7420*/  ULDC UR4, c[0x0][0x340] ;  /* 0x0000d00000047ab9 */ /* 0x000fe40000000800 */
[----:B------:R-:W-:-:S02]  /*7430*/  UIMAD UR5, UR14, UR11, URZ ;  /* 0x0000000b0e0572a4 */ /* 0x000fc4000f8e023f */
[----:B------:R-:W-:Y:S02]  /*7440*/  UMOV UR9, UR13 ;  /* 0x0000000d00097c82 */ /* 0x000fe40008000000 */
[----:B------:R-:W-:Y:S02]  /*7450*/  UIMAD UR11, UR6, UR11, URZ ;  /* 0x0000000b060b72a4 */ /* 0x000fe4000f8e023f */
[----:B------:R-:W-:Y:S02]  /*7460*/  @UP0 USHF.R.U32.HI UR9, URZ, UR4, UR19 ;  /* 0x000000043f090299 */ /* 0x000fe40008011613 */
[----:B------:R-:W-:Y:S02]  /*7470*/  USHF.R.S32.HI UR4, URZ, 0x1f, UR5 ;  /* 0x0000001f3f047899 */ /* 0x000fe40008011405 */
[----:B------:R-:W-:Y:S02]  /*7480*/  USHF.R.S32.HI UR7, URZ, 0x1f, UR11 ;  /* 0x0000001f3f077899 */ /* 0x000fe4000801140b */
[----:B------:R-:W-:-:S02]  /*7490*/  USHF.R.S32.HI UR8, URZ, 0x1f, UR9 ;  /* 0x0000001f3f087899 */ /* 0x000fc40008011409 */
[----:B------:R-:W-:-:S04]  /*74a0*/  UIADD3 UR11, UP1, UP0, UR11, UR5, UR9 ;  /* 0x000000050b0b7290 */ /* 0x000fc8000f83e009 */
[----:B------:R-:W-:Y:S02]  /*74b0*/  UIADD3.X UR7, UR7, UR4, UR8, UP1, UP0 ;  /* 0x0000000407077290 */ /* 0x000fe40008fe0408 */
[----:B------:R-:W-:Y:S02]  /*74c0*/  USHF.L.U32 UR6, UR11, 0x2, URZ ;  /* 0x000000020b067899 */ /* 0x000fe4000800063f */
[----:B------:R-:W-:Y:S02]  /*74d0*/  ULDC.64 UR4, c[0x0][0x350] ;  /* 0x0000d40000047ab9 */ /* 0x000fe40000000a00 */
[----:B------:R-:W-:Y:S02]  /*74e0*/  USHF.L.U64.HI UR7, UR11, 0x2, UR7 ;  /* 0x000000020b077899 */ /* 0x000fe40008010207 */
[----:B------:R-:W-:Y:S02]  /*74f0*/  UIADD3 UR4, UP0, UR6, UR4, URZ ;  /* 0x0000000406047290 */ /* 0x000fe4000ff1e03f */
[----:B------:R-:W-:-:S02]  /*7500*/  UIADD3 UR11, -UR9, URZ, URZ ;  /* 0x0000003f090b7290 */ /* 0x000fc4000fffe13f */
[----:B------:R-:W-:Y:S02]  /*7510*/  UIADD3.X UR5, UR7, UR5, URZ, UP0, !UPT ;  /* 0x0000000507057290 */ /* 0x000fe400087fe43f */
[----:B------:R-:W-:Y:S01]  /*7520*/  UIMAD UR11, UR11, UR10, UR13 ;  /* 0x0000000a0b0b72a4 */ /* 0x000fe2000f8e020d */
[----:B------:R-:W-:Y:S01]  /*7530*/  IMAD.U32 R4, RZ, RZ, UR4 ;  /* 0x00000004ff047e24 */ /* 0x000fe2000f8e00ff */
[----:B------:R-:W-:Y:S02]  /*7540*/  USHF.R.S32.HI UR10, URZ, 0x1f, UR14 ;  /* 0x0000001f3f0a7899 */ /* 0x000fe4000801140e */
[----:B------:R-:W-:Y:S01]  /*7550*/  MOV R5, UR5 ;  /* 0x0000000500057c02 */ /* 0x000fe20008000f00 */
[----:B------:R-:W-:Y:S01]  /*7560*/  BAR.SYNC.DEFER_BLOCKING 0x1, 0x100 ;  /* 0x0044000000007b1d */ /* 0x000fe20000010000 */
[----:B--2---:R-:W-:-:S13]  /*7570*/  ISETP.NE.AND P1, PT, R2, RZ, PT ;  /* 0x000000ff0200720c */ /* 0x004fda0003f25270 */
[----:B------:R-:W-:Y:S05]  /*7580*/  @P1 BRA `(.L_x_1599) ;  /* 0x0000005000001947 */ /* 0x000fea0003800000 */
.L_x_1600:
[----:B------:R-:W2:Y:S01]  /*7590*/  LDG.E.STRONG.GPU R0, [R4.64] ;  /* 0x0000001004007981 */ /* 0x000ea2000c1ef900 */
[----:B------:R-:W-:Y:S01]  /*75a0*/  YIELD ;  /* 0x0000000000007946 */ /* 0x000fe20003800000 */
[----:B--2---:R-:W-:Y:S01]  /*75b0*/  ISETP.NE.AND P0, PT, R0, UR11, PT ;  /* 0x0000000b00007c0c */ /* 0x004fe2000bf05270 */
[----:B------:R-:W-:-:S12]  /*75c0*/  CCTL.IVALL ;  /* 0x00000000ff00798f */ /* 0x000fd80002000000 */
[----:B------:R-:W-:Y:S05]  /*75d0*/  @P0 BRA `(.L_x_1600) ;  /* 0xffffffb000000947 */ /* 0x000fea000383ffff */
.L_x_1599:
[----:B------:R-:W-:Y:S05]  /*75e0*/  BSYNC B0 ;  /* 0x0000000000007941 */ /* 0x000fea0003800000 */
.L_x_1598:
[----:B------:R-:W-:Y:S01]  /*75f0*/  MOV R10, 0xffffffff ;  /* 0xffffffff000a7802 */ /* 0x000fe20000000f00 */
[----:B------:R-:W-:Y:S05]  /*7600*/  BRA.CONV ~URZ, `(.L_x_1601) ;  /* 0x000000237f007947 */ /* 0x000fea000b800000 */
[----:B------:R-:W-:Y:S02]  /*7610*/  MOV R2, 0x7630 ;  /* 0x0000763000027802 */ /* 0x000fe40000000f00 */
[----:B------:R-:W-:Y:S05]  /*7620*/  CALL.REL.NOINC `($__internal_10_$__cuda_sm70_warpsync) ;  /* 0x0000094000007944 */ /* 0x000fea0003c00000 */
.L_x_1601:
[----:B------:R-:W2:Y:S01]  /*7630*/  LDL.LU.64 R2, [R1+0x8] ;  /* 0x0000080001027983 */ /* 0x000ea20000300a00 */
[----:B------:R-:W-:Y:S01]  /*7640*/  USHF.L.U32 UR4, UR12, 0xd, URZ ;  /* 0x0000000d0c047899 */ /* 0x000fe2000800063f */
[----:B------:R-:W-:-:S03]  /*7650*/  IMAD.U32 R6, RZ, RZ, UR14 ;  /* 0x0000000eff067e24 */ /* 0x000fc6000f8e00ff */
[----:B------:R-:W-:Y:S01]  /*7660*/  USHF.R.S32.HI UR13, URZ, 0x1f, UR4 ;  /* 0x0000001f3f0d7899 */ /* 0x000fe20008011404 */
[----:B------:R-:W-:-:S06]  /*7670*/  NOP ;  /* 0x0000000000007918 */ /* 0x000fcc0000000000 */
[C---:B--2---:R-:W-:Y:S01]  /*7680*/  IADD3 R8, P0, R2.reuse, UR4, RZ ;  /* 0x0000000402087c10 */ /* 0x044fe2000ff1e0ff */
[----:B------:R-:W-:Y:S02]  /*7690*/  ULDC.64 UR4, c[0x0][0x328] ;  /* 0x0000ca0000047ab9 */ /* 0x000fe40000000a00 */
[----:B------:R-:W-:Y:S01]  /*76a0*/  UIMAD UR4, UR8, UR4, URZ ;  /* 0x00000004080472a4 */ /* 0x000fe2000f8e023f */
[----:B------:R-:W-:Y:S01]  /*76b0*/  LEA.HI.X.SX32 R9, R2, UR13, 0x1, P0 ;  /* 0x0000000d02097c11 */ /* 0x000fe200080f0eff */
[----:B------:R-:W-:Y:S02]  /*76c0*/  IMAD.U32 R2, RZ, RZ, UR9 ;  /* 0x00000009ff027e24 */ /* 0x000fe4000f8e00ff */
[----:B------:R-:W-:Y:S02]  /*76d0*/  UIMAD UR13, UR9, UR5, UR4 ;  /* 0x00000005090d72a4 */ /* 0x000fe4000f8e0204 */
[----:B------:R-:W-:Y:S01]  /*76e0*/  IMAD.WIDE.U32 R2, R2, c[0x0][0x328], R8 ;  /* 0x0000ca0002027a25 */ /* 0x000fe200078e0008 */
[----:B------:R-:W-:-:S02]  /*76f0*/  ULDC.64 UR4, c[0x0][0x330] ;  /* 0x0000cc0000047ab9 */ /* 0x000fc40000000a00 */
[----:B------:R-:W-:Y:S02]  /*7700*/  UIMAD UR4, UR10, UR4, URZ ;  /* 0x000000040a0472a4 */ /* 0x000fe4000f8e023f */
[----:B------:R-:W-:Y:S02]  /*7710*/  IADD3 R3, R3, UR13, RZ ;  /* 0x0000000d03037c10 */ /* 0x000fe4000fffe0ff */
[----:B------:R-:W-:-:S03]  /*7720*/  UIMAD UR4, UR14, UR5, UR4 ;  /* 0x000000050e0472a4 */ /* 0x000fc6000f8e0204 */
[----:B------:R-:W-:-:S05]  /*7730*/  IMAD.WIDE.U32 R6, R6, c[0x0][0x330], R2 ;  /* 0x0000cc0006067a25 */ /* 0x000fca00078e0002 */
        /* <DEDUP_REMOVED lines=37> */
[----:B------:R-:W-:Y:S05]  /*7990*/  CALL.REL.NOINC `($__internal_10_$__cuda_sm70_warpsync) ;  /* 0x000005d000007944 */ /* 0x000fea0003c00000 */
.L_x_1602:
        /* <DEDUP_REMOVED lines=12> */
.L_x_1604:
[----:B------:R-:W-:Y:S05]  /*7a60*/  BSYNC B0 ;  /* 0x0000000000007941 */ /* 0x000fea0003800000 */
.L_x_1603:
[----:B------:R-:W-:Y:S01]  /*7a70*/  ULDC.64 UR4, c[0x0][0x348] ;  /* 0x0000d20000047ab9 */ /* 0x000fe20000000a00 */
[----:B------:R-:W-:Y:S01]  /*7a80*/  BSSY B0, `(.L_x_1605) ;  /* 0x000000b000007945 */ /* 0x000fe20003800000 */
[----:B------:R-:W-:-:S04]  /*7a90*/  UIADD3 UR4, UP0, UR6, UR4, URZ ;  /* 0x0000000406047290 */ /* 0x000fc8000ff1e03f */
[----:B------:R-:W-:Y:S02]  /*7aa0*/  UIADD3.X UR5, UR7, UR5, URZ, UP0, !UPT ;  /* 0x0000000507057290 */ /* 0x000fe400087fe43f */
[----:B--2---:R-:W-:-:S04]  /*7ab0*/  MOV R4, UR4 ;  /* 0x0000000400047c02 */ /* 0x004fc80008000f00 */
[----:B------:R-:W-:Y:S01]  /*7ac0*/  MOV R5, UR5 ;  /* 0x0000000500057c02 */ /* 0x000fe20008000f00 */
[----:B------:R-:W-:Y:S05]  /*7ad0*/  @P1 BRA `(.L_x_1606) ;  /* 0x0000005000001947 */ /* 0x000fea0003800000 */
.L_x_1607:
[----:B------:R-:W2:Y:S01]  /*7ae0*/  LDG.E.STRONG.GPU R0, [R4.64] ;  /* 0x0000001004007981 */ /* 0x000ea2000c1ef900 */
[----:B------:R-:W-:Y:S01]  /*7af0*/  YIELD ;  /* 0x0000000000007946 */ /* 0x000fe20003800000 */
[----:B--2---:R-:W-:Y:S01]  /*7b00*/  ISETP.NE.AND P0, PT, R0, UR11, PT ;  /* 0x0000000b00007c0c */ /* 0x004fe2000bf05270 */
[----:B------:R-:W-:-:S12]  /*7b10*/  CCTL.IVALL ;  /* 0x00000000ff00798f */ /* 0x000fd80002000000 */
[----:B------:R-:W-:Y:S05]  /*7b20*/  @P0 BRA `(.L_x_1607) ;  /* 0xffffffb000000947 */ /* 0x000fea000383ffff */
.L_x_1606:
[----:B------:R-:W-:Y:S05]  /*7b30*/  BSYNC B0 ;  /* 0x0000000000007941 */ /* 0x000fea0003800000 */
.L_x_1605:
[----:B------:R-:W-:Y:S05]  /*7b40*/  BRA.CONV ~URZ, `(.L_x_1608) ;  /* 0x000000237f007947 */ /* 0x000fea000b800000 */
[----:B-1----:R-:W-:Y:S02]  /*7b50*/  MOV R2, 0x7b70 ;  /* 0x00007b7000027802 */ /* 0x002fe40000000f00 */
[----:B------:R-:W-:Y:S05]  /*7b60*/  CALL.REL.NOINC `($__internal_10_$__cuda_sm70_warpsync) ;  /* 0x0000040000007944 */ /* 0x000fea0003c00000 */
.L_x_1608:
[----:B------:R-:W-:Y:S01]  /*7b70*/  ULDC.64 UR4, c[0x0][0x300] ;  /* 0x0000c00000047ab9 */ /* 0x000fe20000000a00 */
[----:B-1----:R-:W-:Y:S01]  /*7b80*/  MOV R3, R9 ;  /* 0x0000000900037202 */ /* 0x002fe20000000f00 */
[----:B------:R-:W-:Y:S01]  /*7b90*/  UIMAD UR4, UR8, UR4, URZ ;  /* 0x00000004080472a4 */ /* 0x000fe2000f8e023f */
[----:B------:R-:W-:Y:S02]  /*7ba0*/  IMAD.U32 R0, RZ, RZ, UR9 ;  /* 0x00000009ff007e24 */ /* 0x000fe4000f8e00ff */
[----:B------:R-:W-:Y:S01]  /*7bb0*/  IMAD.MOV.U32 R2, RZ, RZ, R8 ;  /* 0x000000ffff027224 */ /* 0x000fe200078e0008 */
[----:B------:R-:W-:Y:S01]  /*7bc0*/  UIMAD UR13, UR9, UR5, UR4 ;  /* 0x00000005090d72a4 */ /* 0x000fe2000f8e0204 */
[----:B------:R-:W-:Y:S02]  /*7bd0*/  IMAD.U32 R6, RZ, RZ, UR14 ;  /* 0x0000000eff067e24 */ /* 0x000fe4000f8e00ff */
        /* <DEDUP_REMOVED lines=45> */
.L_x_1609:
        /* <DEDUP_REMOVED lines=12> */
        .weak           $__internal_10_$__cuda_sm70_warpsync
        .type           $__internal_10_$__cuda_sm70_warpsync,@function
        .size           $__internal_10_$__cuda_sm70_warpsync,(.L_x_1848 - $__internal_10_$__cuda_sm70_warpsync)
$__internal_10_$__cuda_sm70_warpsync:
[----:B------:R-:W-:Y:S01]  /*7f70*/  MOV R3, 0x0 ;  /* 0x0000000000037802 */ /* 0x000fe20000000f00 */
[----:B------:R-:W-:Y:S04]  /*7f80*/  WARPSYNC R10 ;  /* 0x0000000a00007348 */ /* 0x000fe80003800000 */
[----:B------:R-:W-:Y:S05]  /*7f90*/  RET.REL.NODEC R2 `(_ZN7cutlass13device_kernelIN5flash19enable_sm80_to_sm89INS1_16FlashAttnBwdSm80INS1_25CollectiveMainloopBwdSm80ILi2ELi2EN4cute5tupleIJNS5_1CILi128EEES8_NS7_ILi64EEEEEENS_6half_tEfNS_4arch4Sm80ELb1ELb0ELb0ELb0ELb1ELb0ELb0ELb0ELi2ELi4ELi4ELi4ELb0EEENS1_24CollectiveEpilogueBwdGQAISA_fSD_Li256ELb0ELb1EEENS1_25SingleTileBwdLPTSchedulerILb0ELi128ELb1EEEEEEEEEvNT_6ParamsE) ;  /* 0xffff806002007950 */ /* 0x000fea0003c3ffff */
.L_x_1610:
        /* <DEDUP_REMOVED lines=14> */
.L_x_1848:


//--------------------- .text._ZN7cutlass13device_kernelIN5flash22FlashAttnBwdPreprocessIN4cute5tupleIJNS3_1CILi128EEENS5_ILi64EEEEEENS_6half_tEfNS_4arch4Sm80ELb1ELb0EEEEEvNT_6ParamsE --------------------------
	.section	.text._ZN7cutlass13device_kernelIN5flash22FlashAttnBwdPreprocessIN4cute5tupleIJNS3_1CILi128EEENS5_ILi64EEEEEENS_6half_tEfNS_4arch4Sm80ELb1ELb0EEEEEvNT_6ParamsE,"ax",@progbits
	.sectioninfo	@"SHI_REGISTERS=62"
	.align	128
.text._ZN7cutlass13device_kernelIN5flash22FlashAttnBwdPreprocessIN4cute5tupleIJNS3_1CILi128EEENS5_ILi64EEEEEENS_6half_tEfNS_4arch4Sm80ELb1ELb0EEEEEvNT_6ParamsE:
        .type           _ZN7cutlass13device_kernelIN5flash22FlashAttnBwdPreprocessIN4cute5tupleIJNS3_1CILi128EEENS5_ILi64EEEEEENS_6half_tEfNS_4arch4Sm80ELb1ELb0EEEEEvNT_6ParamsE,@function
        .size           _ZN7cutlass13device_kernelIN5flash22FlashAttnBwdPreprocessIN4cute5tupleIJNS3_1CILi128EEENS5_ILi64EEEEEENS_6half_tEfNS_4arch4Sm80ELb1ELb0EEEEEvNT_6ParamsE,(.L_x_1850 - _ZN7cutlass13device_kernelIN5flash22FlashAttnBwdPreprocessIN4cute5tupleIJNS3_1CILi128EEENS5_ILi64EEEEEENS_6half_tEfNS_4arch4Sm80ELb1ELb0EEEEEvNT_6ParamsE)
        .other          _ZN7cutlass13device_kernelIN5flash22FlashAttnBwdPreprocessIN4cute5tupleIJNS3_1CILi128EEENS5_ILi64EEEEEENS_6half_tEfNS_4arch4Sm80ELb1ELb0EEEEEvNT_6ParamsE,@"STO_CUDA_ENTRY STV_DEFAULT"
_ZN7cutlass13device_kernelIN5flash22FlashAttnBwdPreprocessIN4cute5tupleIJNS3_1CILi128EEENS5_ILi64EEEEEENS_6half_tEfNS_4arch4Sm80ELb1ELb0EEEEEvNT_6ParamsE:
[----:B------:R-:W-:Y:S02]  /*0000*/  MOV R1, c[0x0][0x28] ;  /* 0x00000a0000017a02 */ /* 0x000fe40000000f00 */
[----:B------:R-:W0:Y:S01]  /*0010*/  S2R R43, SR_TID.X ;  /* 0x00000000002b7919 */ /* 0x000e220000002100 */
[----:B------:R-:W-:-:S03]  /*0020*/  ULDC.64 UR6, c[0x0][0x118] ;  /* 0x0000460000067ab9 */ /* 0x000fc60000000a00 */
[----:B------:R-:W1:Y:S04]  /*0030*/  S2R R45, SR_CTAID.Y ;  /* 0x00000000002d7919 */ /* 0x000e680000002600 */
[----:B------:R-:W2:Y:S01]  /*0040*/  S2R R47, SR_CTAID.X ;  /* 0x00000000002f7919 */ /* 0x000ea20000002500 */
[----:B0-----:R-:W-:-:S04]  /*0050*/  SHF.R.S32.HI R0, RZ, 0x1f, R43 ;  /* 0x0000001fff007819 */ /* 0x001fc8000001142b */
[-C--:B------:R-:W-:Y:S02]  /*0060*/  LEA.HI R2, R0, R43.reuse, RZ, 0x3 ;  /* 0x0000002b00027211 */ /* 0x080fe400078f18ff */
[----:B-1----:R-:W-:Y:S02]  /*0070*/  SHF.R.S32.HI R42, RZ, 0x1f, R45 ;  /* 0x0000001fff2a7819 */ /* 0x002fe4000001142d */
[----:B------:R-:W-:Y:S02]  /*0080*/  LOP3.LUT R0, R2, 0xfffffff8, RZ, 0xc0, !PT ;  /* 0xfffffff802007812 */ /* 0x000fe400078ec0ff */
[----:B--2---:R-:W-:Y:S01]  /*0090*/  SHF.L.U32 R36, R47, 0x7, RZ ;  /* 0x000000072f247819 */ /* 0x004fe200000006ff */
[----:B------:R-:W-:Y:S01]  /*00a0*/  IMAD R4, R42, c[0x0][0x180], RZ ;  /* 0x000060002a047a24 */ /* 0x000fe200078e02ff */
[----:B------:R-:W-:Y:S01]  /*00b0*/  IADD3 R37, -R0, R43, RZ ;  /* 0x0000002b00257210 */ /* 0x000fe20007ffe1ff */
[----:B------:R-:W-:Y:S01]  /*00c0*/  IMAD R8, R42, c[0x0][0x1a0], RZ ;  /* 0x000068002a087a24 */ /* 0x000fe200078e02ff */
[----:B------:R-:W0:Y:S01]  /*00d0*/  S2R R0, SR_CTAID.Z ;  /* 0x0000000000007919 */ /* 0x000e220000002700 */
[----:B------:R-:W-:Y:S01]  /*00e0*/  IADD3 R44, -R36, c[0x0][0x168], RZ ;  /* 0x00005a00242c7a10 */ /* 0x000fe20007ffe1ff */
[----:B------:R-:W-:Y:S01]  /*00f0*/  IMAD R3, R45, c[0x0][0x184], R4 ;  /* 0x000061002d037a24 */ /* 0x000fe200078e0204 */
[----:B------:R-:W-:Y:S01]  /*0100*/  SHF.L.U32 R6, R37, 0x3, RZ ;  /* 0x0000000325067819 */ /* 0x000fe200000006ff */
[----:B------:R-:W-:Y:S01]  /*0110*/  IMAD R9, R45, c[0x0][0x1a4], R8 ;  /* 0x000069002d097a24 */ /* 0x000fe200078e0208 */
[----:B------:R-:W-:-:S02]  /*0120*/  SHF.R.S32.HI R2, RZ, 0x3, R2 ;  /* 0x00000003ff027819 */ /* 0x000fc40000011402 */
[--C-:B------:R-:W-:Y:S02]  /*0130*/  SHF.R.S32.HI R7, RZ, 0x1f, R6.reuse ;  /* 0x0000001fff077819 */ /* 0x100fe40000011406 */
[-C--:B------:R-:W-:Y:S02]  /*0140*/  ISETP.GE.AND P1, PT, R2, R44.reuse, PT ;  /* 0x0000002c0200720c */ /* 0x080fe40003f26270 */
[----:B------:R-:W-:Y:S01]  /*0150*/  ISETP.GE.AND P0, PT, R6, c[0x0][0x16c], PT ;  /* 0x00005b0006007a0c */ /* 0x000fe20003f06270 */
[C-C-:B------:R-:W-:Y:S01]  /*0160*/  IMAD.WIDE.U32 R4, R45.reuse, c[0x0][0x180], R6.reuse ;  /* 0x000060002d047a25 */ /* 0x140fe200078e0006 */
[----:B------:R-:W-:Y:S02]  /*0170*/  IADD3 R49, R2, 0x20, RZ ;  /* 0x0000002002317810 */ /* 0x000fe40007ffe0ff */
[----:B------:R-:W-:Y:S01]  /*0180*/  ISETP.LT.AND P4, PT, R6, c[0x0][0x16c], !P1 ;  /* 0x00005b0006007a0c */ /* 0x000fe20004f81270 */
[----:B------:R-:W-:Y:S01]  /*0190*/  IMAD.WIDE.U32 R26, R45, c[0x0][0x1a0], R6 ;  /* 0x000068002d1a7a25 */ /* 0x000fe200078e0006 */
[----:B------:R-:W-:-:S02]  /*01a0*/  ISETP.LT.AND P3, PT, R49, R44, !P0 ;  /* 0x0000002c3100720c */ /* 0x000fc40004761270 */
[----:B------:R-:W-:Y:S02]  /*01b0*/  IADD3 R51, R2, 0x40, RZ ;  /* 0x0000004002337810 */ /* 0x000fe40007ffe0ff */
[----:B------:R-:W-:Y:S02]  /*01c0*/  IADD3 R5, R5, R3, RZ ;  /* 0x0000000305057210 */ /* 0x000fe40007ffe0ff */
[----:B------:R-:W-:Y:S02]  /*01d0*/  SHF.R.S32.HI R3, RZ, 0x1f, R2 ;  /* 0x0000001fff037819 */ /* 0x000fe40000011402 */
[----:B0-----:R-:W-:Y:S01]  /*01e0*/  SHF.R.S32.HI R46, RZ, 0x1f, R0 ;  /* 0x0000001fff2e7819 */ /* 0x001fe20000011400 */
[----:B------:R-:W-:Y:S01]  /*01f0*/  IMAD.WIDE.U32 R24, R0, c[0x0][0x188], R4 ;  /* 0x0000620000187a25 */ /* 0x000fe200078e0004 */
[-C--:B------:R-:W-:Y:S02]  /*0200*/  ISETP.LT.AND P2, PT, R51, R44.reuse, !P0 ;  /* 0x0000002c3300720c */ /* 0x080fe40004741270 */
[----:B------:R-:W-:Y:S01]  /*0210*/  IADD3 R53, R2, 0x60, RZ ;  /* 0x0000006002357810 */ /* 0x000fe20007ffe0ff */
[----:B------:R-:W-:Y:S01]  /*0220*/  IMAD R11, R46, c[0x0][0x1a8], RZ ;  /* 0x00006a002e0b7a24 */ /* 0x000fe200078e02ff */
[----:B------:R-:W-:Y:S01]  /*0230*/  IADD3 R27, R27, R9, RZ ;  /* 0x000000091b1b7210 */ /* 0x000fe20007ffe0ff */
[----:B------:R-:W-:Y:S01]  /*0240*/  IMAD.WIDE R6, R47, 0x80, R2 ;  /* 0x000000802f067825 */ /* 0x000fe200078e0202 */
[----:B------:R-:W-:-:S02]  /*0250*/  ISETP.LT.AND P0, PT, R53, R44, !P0 ;  /* 0x0000002c3500720c */ /* 0x000fc40004701270 */
[----:B------:R-:W-:Y:S01]  /*0260*/  @P3 MOV R8, R24 ;  /* 0x0000001800083202 */ /* 0x000fe20000000f00 */
[----:B------:R-:W-:Y:S01]  /*0270*/  IMAD R9, R46, c[0x0][0x188], RZ ;  /* 0x000062002e097a24 */ /* 0x000fe200078e02ff */
[----:B------:R-:W-:Y:S01]  /*0280*/  @P3 IADD3 R13, P5, R6, 0x20, RZ ;  /* 0x00000020060d3810 */ /* 0x000fe20007fbe0ff */
[----:B------:R-:W-:Y:S01]  /*0290*/  IMAD R17, R0, c[0x0][0x1ac], R11 ;  /* 0x00006b0000117a24 */ /* 0x000fe200078e020b */
[----:B------:R-:W-:Y:S01]  /*02a0*/  @P3 IADD3 R12, P6, R6, 0x20, RZ ;  /* 0x00000020060c3810 */ /* 0x000fe20007fde0ff */
[----:B------:R-:W-:Y:S01]  /*02b0*/  @P4 IMAD R11, R7, c[0x0][0x178], RZ ;  /* 0x00005e00070b4a24 */ /* 0x000fe200078e02ff */
[-C--:B------:R-:W-:Y:S01]  /*02c0*/  @P3 IADD3.X R14, RZ, R7.reuse, RZ, P5, !PT ;  /* 0x00000007ff0e3210 */ /* 0x080fe20002ffe4ff */
[----:B------:R-:W-:Y:S01]  /*02d0*/  IMAD R9, R0, c[0x0][0x18c], R9 ;  /* 0x0000630000097a24 */ /* 0x000fe200078e0209 */
[----:B------:R-:W-:Y:S01]  /*02e0*/  @P3 IADD3.X R16, RZ, R7, RZ, P6, !PT ;  /* 0x00000007ff103210 */ /* 0x000fe200037fe4ff */
[C---:B------:R-:W-:Y:S01]  /*02f0*/  @P4 IMAD R15, R6.reuse, c[0x0][0x17c], R11 ;  /* 0x00005f00060f4a24 */ /* 0x040fe200078e020b */
[----:B------:R-:W-:Y:S01]  /*0300*/  @P2 IADD3 R11, P5, R6, 0x40, RZ ;  /* 0x00000040060b2810 */ /* 0x000fe20007fbe0ff */
[----:B------:R-:W-:Y:S01]  /*0310*/  IMAD.WIDE.U32 R26, R0, c[0x0][0x1a8], R26 ;  /* 0x00006a00001a7a25 */ /* 0x000fe200078e001a */
[----:B------:R-:W-:-:S02]  /*0320*/  @P2 IADD3 R40, P6, R6, 0x40, RZ ;  /* 0x0000004006282810 */ /* 0x000fc40007fde0ff */
[-C--:B------:R-:W-:Y:S01]  /*0330*/  @P2 IADD3.X R10, RZ, R7.reuse, RZ, P5, !PT ;  /* 0x00000007ff0a2210 */ /* 0x080fe20002ffe4ff */
[----:B------:R-:W-:Y:S01]  /*0340*/  IMAD.IADD R25, R25, 0x1, R9 ;  /* 0x0000000119197824 */ /* 0x000fe200078e0209 */
[----:B------:R-:W-:Y:S01]  /*0350*/  @P2 IADD3.X R41, RZ, R7, RZ, P6, !PT ;  /* 0x00000007ff292210 */ /* 0x000fe200037fe4ff */
[----:B------:R-:W-:Y:S01]  /*0360*/  @P4 IMAD R19, R7, c[0x0][0x198], RZ ;  /* 0x0000660007134a24 */ /* 0x000fe200078e02ff */
[C---:B------:R-:W-:Y:S01]  /*0370*/  @P0 IADD3 R39, P5, R6.reuse, 0x60, RZ ;  /* 0x0000006006270810 */ /* 0x040fe20007fbe0ff */
[C---:B------:R-:W-:Y:S01]  /*0380*/  @P4 IMAD.WIDE.U32 R4, R6.reuse, c[0x0][0x178], R24 ;  /* 0x00005e0006044a25 */ /* 0x040fe200078e0018 */
[C---:B------:R-:W-:Y:S02]  /*0390*/  @P0 IADD3 R32, P6, R6.reuse, 0x60, RZ ;  /* 0x0000006006200810 */ /* 0x040fe40007fde0ff */
[----:B------:R-:W-:Y:S01]  /*03a0*/  IADD3 R27, R27, R17, RZ ;  /* 0x000000111b1b7210 */ /* 0x000fe20007ffe0ff */
[----:B------:R-:W-:Y:S01]  /*03b0*/  @P4 IMAD R19, R6, c[0x0][0x19c], R19 ;  /* 0x0000670006134a24 */ /* 0x000fe200078e0213 */
[-C--:B------:R-:W-:Y:S01]  /*03c0*/  @P0 IADD3.X R48, RZ, R7.reuse, RZ, P5, !PT ;  /* 0x00000007ff300210 */ /* 0x080fe20002ffe4ff */
[----:B------:R-:W-:Y:S01]  /*03d0*/  @P3 IMAD R14, R14, c[0x0][0x178], RZ ;  /* 0x00005e000e0e3a24 */ /* 0x000fe200078e02ff */
[----:B------:R-:W-:Y:S01]  /*03e0*/  @P0 IADD3.X R38, RZ, R7, RZ, P6, !PT ;  /* 0x00000007ff260210 */ /* 0x000fe200037fe4ff */
[----:B------:R-:W-:Y:S01]  /*03f0*/  @P4 IMAD.WIDE.U32 R6, R6, c[0x0][0x198], R26 ;  /* 0x0000660006064a25 */ /* 0x000fe200078e001a */
[----:B------:R-:W-:-:S02]  /*0400*/  @P4 IADD3 R5, R5, R15, RZ ;  /* 0x0000000f05054210 */ /* 0x000fc40007ffe0ff */
[----:B------:R-:W-:Y:S01]  /*0410*/  @P4 LEA R22, P5, R4, c[0x0][0x160], 0x1 ;  /* 0x0000580004164a11 */ /* 0x000fe200078a08ff */
[----:B------:R-:W-:Y:S01]  /*0420*/  @P3 IMAD R15, R13, c[0x0][0x17c], R14 ;  /* 0x00005f000d0f3a24 */ /* 0x000fe200078e020e */
[----:B------:R-:W-:Y:S01]  /*0430*/  @P3 MOV R9, R25 ;  /* 0x0000001900093202 */ /* 0x000fe20000000f00 */
[----:B------:R-:W-:Y:S01]  /*0440*/  @P3 IMAD R17, R16, c[0x0][0x198], RZ ;  /* 0x0000660010113a24 */ /* 0x000fe200078e02ff */
[----:B------:R-:W-:Y:S01]  /*0450*/  @P4 LEA.HI.X R23, R4, c[0x0][0x164], R5, 0x1, P5 ;  /* 0x0000590004174a11 */ /* 0x000fe200028f0c05 */
[----:B------:R-:W-:Y:S01]  /*0460*/  @P2 IMAD.MOV.U32 R20, RZ, RZ, R24 ;  /* 0x000000ffff142224 */ /* 0x000fe200078e0018 */
[----:B------:R-:W-:Y:S01]  /*0470*/  @P4 IADD3 R7, R7, R19, RZ ;  /* 0x0000001307074210 */ /* 0x000fe20007ffe0ff */
[----:B------:R-:W-:Y:S01]  /*0480*/  @P3 IMAD.WIDE.U32 R4, R13, c[0x0][0x178], R8 ;  /* 0x00005e000d043a25 */ /* 0x000fe200078e0008 */
[----:B------:R-:W-:Y:S01]  /*0490*/  @P4 LEA R34, P5, R6, c[0x0][0x190], 0x1 ;  /* 0x0000640006224a11 */ /* 0x000fe200078a08ff */
[----:B------:R-:W-:Y:S01]  /*04a0*/  CS2R R8, SRZ ;  /* 0x0000000000087805 */ /* 0x000fe2000001ff00 */
[----:B------:R-:W-:Y:S01]  /*04b0*/  @P2 MOV R21, R25 ;  /* 0x0000001900152202 */ /* 0x000fe20000000f00 */
[----:B------:R-:W-:Y:S01]  /*04c0*/  @P2 IMAD R10, R10, c[0x0][0x178], RZ ;  /* 0x00005e000a0a2a24 */ /* 0x000fe200078e02ff */
[----:B------:R-:W-:Y:S01]  /*04d0*/  @P4 LEA.HI.X R35, R6, c[0x0][0x194], R7, 0x1, P5 ;  /* 0x0000650006234a11 */ /* 0x000fe200028f0c07 */
[----:B------:R-:W-:Y:S01]  /*04e0*/  @P3 IMAD R17, R12, c[0x0][0x19c], R17 ;  /* 0x000067000c113a24 */ /* 0x000fe200078e0211 */
[----:B------:R-:W-:Y:S01]  /*04f0*/  @P3 MOV R6, R26 ;  /* 0x0000001a00063202 */ /* 0x000fe20000000f00 */
[C---:B------:R-:W-:Y:S01]  /*0500*/  @P2 IMAD R33, R11.reuse, c[0x0][0x17c], R10 ;  /* 0x00005f000b212a24 */ /* 0x040fe200078e020a */
[----:B------:R-:W-:Y:S01]  /*0510*/  @P3 MOV R7, R27 ;  /* 0x0000001b00073202 */ /* 0x000fe20000000f00 */
[----:B------:R-:W-:Y:S01]  /*0520*/  @P2 IMAD.WIDE.U32 R20, R11, c[0x0][0x178], R20 ;  /* 0x00005e000b142a25 */ /* 0x000fe200078e0014 */
[----:B------:R-:W-:Y:S01]  /*0530*/  @P3 IADD3 R5, R5, R15, RZ ;  /* 0x0000000f05053210 */ /* 0x000fe20007ffe0ff */
[----:B------:R-:W-:Y:S01]  /*0540*/  CS2R R10, SRZ ;  /* 0x00000000000a7805 */ /* 0x000fe2000001ff00 */
[----:B------:R-:W-:Y:S01]  /*0550*/  @P3 LEA R28, P5, R4, c[0x0][0x160], 0x1 ;  /* 0x00005800041c3a11 */ /* 0x000fe200078a08ff */
[----:B------:R-:W-:-:S02]  /*0560*/  @P3 IMAD.WIDE.U32 R12, R12, c[0x0][0x198], R6 ;  /* 0x000066000c0c3a25 */ /* 0x000fc400078e0006 */
[----:B------:R-:W-:Y:S01]  /*0570*/  CS2R R6, SRZ ;  /* 0x0000000000067805 */ /* 0x000fe2000001ff00 */
[----:B------:R-:W-:Y:S01]  /*0580*/  @P3 LEA.HI.X R29, R4, c[0x0][0x164], R5, 0x1, P5 ;  /* 0x00005900041d3a11 */ /* 0x000fe200028f0c05 */
[----:B------:R0:W2:Y:S01]  /*0590*/  @P4 LDG.E.128 R8, [R34.64] ;  /* 0x0000000622084981 */ /* 0x0000a2000c1e1d00 */
[----:B------:R-:W-:Y:S01]  /*05a0*/  CS2R R4, SRZ ;  /* 0x0000000000047805 */ /* 0x000fe2000001ff00 */
[----:B------:R-:W-:Y:S02]  /*05b0*/  @P3 IADD3 R13, R13, R17, RZ ;  /* 0x000000110d0d3210 */ /* 0x000fe40007ffe0ff */
[C---:B------:R-:W-:Y:S01]  /*05c0*/  @P3 LEA R30, P5, R12.reuse, c[0x0][0x190], 0x1 ;  /* 0x000064000c1e3a11 */ /* 0x040fe200078a08ff */
[----:B------:R-:W-:Y:S01]  /*05d0*/  CS2R R14, SRZ ;  /* 0x00000000000e7805 */ /* 0x000fe2000001ff00 */
[----:B------:R-:W-:Y:S01]  /*05e0*/  CS2R R16, SRZ ;  /* 0x0000000000107805 */ /* 0x000fe2000001ff00 */
[----:B------:R1:W3:Y:S01]  /*05f0*/  @P4 LDG.E.128 R4, [R22.64] ;  /* 0x0000000616044981 */ /* 0x0002e2000c1e1d00 */
[----:B------:R-:W-:Y:S01]  /*0600*/  @P3 LEA.HI.X R31, R12, c[0x0][0x194], R13, 0x1, P5 ;  /* 0x000065000c1f3a11 */ /* 0x000fe200028f0c0d */
[----:B------:R-:W-:Y:S01]  /*0610*/  CS2R R18, SRZ ;  /* 0x0000000000127805 */ /* 0x000fe2000001ff00 */
[----:B------:R-:W-:-:S05]  /*0620*/  CS2R R12, SRZ ;  /* 0x00000000000c7805 */ /* 0x000fca000001ff00 */
[----:B------:R4:W3:Y:S04]  /*0630*/  @P3 LDG.E.128 R16, [R30.64] ;  /* 0x000000061e103981 */ /* 0x0008e8000c1e1d00 */
[----:B------:R0:W3:Y:S01]  /*0640*/  @P3 LDG.E.128 R12, [R28.64] ;  /* 0x000000061c0c3981 */ /* 0x0000e2000c1e1d00 */
[----:B-1----:R-:W-:Y:S01]  /*0650*/  @P2 MOV R22, R26 ;  /* 0x0000001a00162202 */ /* 0x002fe20000000f00 */
[----:B------:R-:W-:Y:S02]  /*0660*/  @P2 IMAD R41, R41, c[0x0][0x198], RZ ;  /* 0x0000660029292a24 */ /* 0x000fe400078e02ff */
[----:B------:R-:W-:Y:S02]  /*0670*/  @P2 IMAD.MOV.U32 R23, RZ, RZ, R27 ;  /* 0x000000ffff172224 */ /* 0x000fe400078e001b */
[----:B------:R-:W-:-:S02]  /*0680*/  @P0 IMAD R48, R48, c[0x0][0x178], RZ ;  /* 0x00005e0030300a24 */ /* 0x000fc400078e02ff */
[C---:B------:R-:W-:Y:S02]  /*0690*/  @P2 IMAD R55, R40.reuse, c[0x0][0x19c], R41 ;  /* 0x0000670028372a24 */ /* 0x040fe400078e0229 */
[----:B------:R-:W-:-:S04]  /*06a0*/  @P2 IMAD.WIDE.U32 R22, R40, c[0x0][0x198], R22 ;  /* 0x0000660028162a25 */ /* 0x000fc800078e0016 */
[----:B0-----:R-:W-:Y:S02]  /*06b0*/  @P0 IMAD R35, R38, c[0x0][0x198], RZ ;  /* 0x0000660026230a24 */ /* 0x001fe400078e02ff */
[C---:B------:R-:W-:Y:S02]  /*06c0*/  @P0 IMAD R41, R39.reuse, c[0x0][0x17c], R48 ;  /* 0x00005f0027290a24 */ /* 0x040fe400078e0230 */
[----:B------:R-:W-:Y:S01]  /*06d0*/  @P0 IMAD.WIDE.U32 R24, R39, c[0x0][0x178], R24 ;  /* 0x00005e0027180a25 */ /* 0x000fe200078e0018 */
[----:B------:R-:W-:Y:S02]  /*06e0*/  @P2 IADD3 R33, R21, R33, RZ ;  /* 0x0000002115212210 */ /* 0x000fe40007ffe0ff */
[----:B------:R-:W-:Y:S01]  /*06f0*/  @P2 LEA R54, P3, R20, c[0x0][0x160], 0x1 ;  /* 0x0000580014362a11 */ /* 0x000fe200078608ff */
[C---:B------:R-:W-:Y:S01]  /*0700*/  @P0 IMAD R35, R32.reuse, c[0x0][0x19c], R35 ;  /* 0x0000670020230a24 */ /* 0x040fe200078e0223 */
[----:B------:R-:W-:Y:S01]  /*0710*/  @P2 IADD3 R21, R23, R55, RZ ;  /* 0x0000003717152210 */ /* 0x000fe20007ffe0ff */
[----:B------:R-:W-:Y:S01]  /*0720*/  @P0 IMAD.WIDE.U32 R28, R32, c[0x0][0x198], R26 ;  /* 0x00006600201c0a25 */ /* 0x000fe200078e001a */
[----:B------:R-:W-:-:S02]  /*0730*/  @P0 IADD3 R23, R25, R41, RZ ;  /* 0x0000002919170210 */ /* 0x000fc40007ffe0ff */
[----:B------:R-:W-:Y:S02]  /*0740*/  @P2 LEA R56, P5, R22, c[0x0][0x190], 0x1 ;  /* 0x0000640016382a11 */ /* 0x000fe400078a08ff */
[----:B------:R-:W-:Y:S02]  /*0750*/  @P0 LEA R38, P4, R24, c[0x0][0x160], 0x1 ;  /* 0x0000580018260a11 */ /* 0x000fe400078808ff */
[----:B------:R-:W-:Y:S02]  /*0760*/  @P2 LEA.HI.X R55, R20, c[0x0][0x164], R33, 0x1, P3 ;  /* 0x0000590014372a11 */ /* 0x000fe400018f0c21 */
[----:B------:R-:W-:Y:S02]  /*0770*/  @P0 IADD3 R35, R29, R35, RZ ;  /* 0x000000231d230210 */ /* 0x000fe40007ffe0ff */
[----:B------:R-:W-:Y:S02]  /*0780*/  @P0 LEA R40, P3, R28, c[0x0][0x190], 0x1 ;  /* 0x000064001c280a11 */ /* 0x000fe400078608ff */
[----:B------:R-:W-:-:S02]  /*0790*/  @P2 LEA.HI.X R57, R22, c[0x0][0x194], R21, 0x1, P5 ;  /* 0x0000650016392a11 */ /* 0x000fc400028f0c15 */
[----:B------:R-:W-:Y:S01]  /*07a0*/  @P0 LEA.HI.X R39, R24, c[0x0][0x164], R23, 0x1, P4 ;  /* 0x0000590018270a11 */ /* 0x000fe200020f0c17 */
[----:B------:R-:W-:Y:S01]  /*07b0*/  CS2R R20, SRZ ;  /* 0x0000000000147805 */ /* 0x000fe2000001ff00 */
[----:B------:R-:W-:Y:S01]  /*07c0*/  CS2R R22, SRZ ;  /* 0x0000000000167805 */ /* 0x000fe2000001ff00 */
[----:B------:R-:W-:Y:S01]  /*07d0*/  CS2R R24, SRZ ;  /* 0x0000000000187805 */ /* 0x000fe2000001ff00 */
[----:B------:R-:W-:Y:S01]  /*07e0*/  CS2R R26, SRZ ;  /* 0x00000000001a7805 */ /* 0x000fe2000001ff00 */
[----:B------:R-:W-:Y:S01]  /*07f0*/  @P0 LEA.HI.X R41, R28, c[0x0][0x194], R35, 0x1, P3 ;  /* 0x000065001c290a11 */ /* 0x000fe200018f0c23 */
[----:B----4-:R-:W-:Y:S01]  /*0800*/  CS2R R30, SRZ ;  /* 0x00000000001e7805 */ /* 0x010fe2000001ff00 */
[----:B------:R-:W-:Y:S01]  /*0810*/  CS2R R28, SRZ ;  /* 0x00000000001c7805 */ /* 0x000fe2000001ff00 */
[----:B------:R-:W-:Y:S01]  /*0820*/  CS2R R32, SRZ ;  /* 0x0000000000207805 */ /* 0x000fe2000001ff00 */
[----:B------:R-:W-:Y:S01]  /*0830*/  CS2R R34, SRZ ;  /* 0x0000000000227805 */ /* 0x000fe2000001ff00 */
[----:B------:R0:W4:Y:S04]  /*0840*/  @P2 LDG.E.128 R20, [R54.64] ;  /* 0x0000000636142981 */ /* 0x000128000c1e1d00 */
[----:B------:R1:W4:Y:S04]  /*0850*/  @P2 LDG.E.128 R24, [R56.64] ;  /* 0x0000000638182981 */ /* 0x000328000c1e1d00 */
[----:B------:R0:W4:Y:S04]  /*0860*/  @P0 LDG.E.128 R28, [R38.64] ;  /* 0x00000006261c0981 */ /* 0x000128000c1e1d00 */
[----:B------:R0:W4:Y:S01]  /*0870*/  @P0 LDG.E.128 R32, [R40.64] ;  /* 0x0000000628200981 */ /* 0x000122000c1e1d00 */
[----:B------:R-:W-:-:S04]  /*0880*/  ISETP.GT.AND P0, PT, R43, 0x7f, PT ;  /* 0x0000007f2b00780c */ /* 0x000fc80003f04270 */
[----:B------:R-:W-:-:S13]  /*0890*/  ISETP.GE.OR P2, PT, R43, R44, P0 ;  /* 0x0000002c2b00720c */ /* 0x000fda0000746670 */
[----:B0-----:R-:W-:Y:S02]  /*08a0*/  @!P2 SHF.R.S32.HI R55, RZ, 0x1f, R43 ;  /* 0x0000001fff37a819 */ /* 0x001fe4000001142b */
[----:B------:R-:W-:Y:S01]  /*08b0*/  @!P2 IADD3 R54, P3, R36, R43, RZ ;  /* 0x0000002b2436a210 */ /* 0x000fe20007f7e0ff */
[----:B------:R-:W-:-:S03]  /*08c0*/  @!P2 IMAD R48, R42, c[0x0][0x1e0], RZ ;  /* 0x000078002a30aa24 */ /* 0x000fc600078e02ff */
[----:B------:R-:W-:Y:S01]  /*08d0*/  @!P2 LEA.HI.X.SX32 R55, R36, R55, 0x1, P3 ;  /* 0x000000372437a211 */ /* 0x000fe200018f0eff */
[----:B-1----:R-:W-:-:S04]  /*08e0*/  @!P2 IMAD R57, R45, c[0x0][0x1e4], R48 ;  /* 0x000079002d39aa24 */ /* 0x002fc800078e0230 */
[----:B------:R-:W-:-:S04]  /*08f0*/  @!P2 IMAD.WIDE.U32 R54, R45, c[0x0][0x1e0], R54 ;  /* 0x000078002d36aa25 */ /* 0x000fc800078e0036 */
[----:B------:R-:W-:Y:S01]  /*0900*/  @!P2 IMAD R39, R46, c[0x0][0x1e8], RZ ;  /* 0x00007a002e27aa24 */ /* 0x000fe200078e02ff */
[----:B------:R-:W-:-:S03]  /*0910*/  @!P2 IADD3 R55, R55, R57, RZ ;  /* 0x000000393737a210 */ /* 0x000fc60007ffe0ff */
[C---:B------:R-:W-:Y:S02]  /*0920*/  @!P2 IMAD R41, R0.reuse, c[0x0][0x1ec], R39 ;  /* 0x00007b000029aa24 */ /* 0x040fe400078e0227 */
[----:B------:R-:W-:Y:S01]  /*0930*/  @!P2 IMAD.WIDE.U32 R38, R0, c[0x0][0x1e8], R54 ;  /* 0x00007a000026aa25 */ /* 0x000fe200078e0036 */
[----:B------:R-:W-:-:S04]  /*0940*/  MOV R50, 0x7f800000 ;  /* 0x7f80000000327802 */ /* 0x000fc80000000f00 */
[----:B------:R-:W-:Y:S02]  /*0950*/  @!P2 IADD3 R39, R39, R41, RZ ;  /* 0x000000292727a210 */ /* 0x000fe40007ffe0ff */
[----:B------:R-:W-:-:S04]  /*0960*/  @!P2 LEA R40, P3, R38, c[0x0][0x1d8], 0x2 ;  /* 0x000076002628aa11 */ /* 0x000fc800078610ff */
[----:B------:R-:W-:-:S05]  /*0970*/  @!P2 LEA.HI.X R41, R38, c[0x0][0x1dc], R39, 0x2, P3 ;  /* 0x000077002629aa11 */ /* 0x000fca00018f1427 */
[----:B------:R0:W5:Y:S01]  /*0980*/  @!P2 LDG.E R50, [R40.64] ;  /* 0x000000062832a981 */ /* 0x000162000c1e1900 */
[----:B------:R-:W-:Y:S01]  /*0990*/  ISETP.NE.AND P2, PT, R37, RZ, PT ;  /* 0x000000ff2500720c */ /* 0x000fe20003f45270 */
[----:B------:R-:W-:Y:S01]  /*09a0*/  BSSY B0, `(.L_x_1611) ;  /* 0x0000098000007945 */ /* 0x000fe20003800000 */
[--C-:B--2---:R-:W-:Y:S02]  /*09b0*/  HADD2.F32 R55, -RZ, R8.reuse.H1_H1 ;  /* 0x30000008ff377230 */ /* 0x104fe40000004100 */
[----:B------:R-:W-:Y:S02]  /*09c0*/  HADD2.F32 R57, -RZ, R8.H0_H0 ;  /* 0x20000008ff397230 */ /* 0x000fe40000004100 */
[--C-:B---3--:R-:W-:Y:S02]  /*09d0*/  HADD2.F32 R52, -RZ, R4.reuse.H1_H1 ;  /* 0x30000004ff347230 */ /* 0x108fe40000004100 */
[----:B------:R-:W-:Y:S02]  /*09e0*/  HADD2.F32 R38, -RZ, R4.H0_H0 ;  /* 0x20000004ff267230 */ /* 0x000fe40000004100 */
[--C-:B0-----:R-:W-:Y:S01]  /*09f0*/  HADD2.F32 R40, -RZ, R10.reuse.H0_H0 ;  /* 0x2000000aff287230 */ /* 0x101fe20000004100 */
[----:B------:R-:W-:Y:S01]  /*0a00*/  FMUL.FTZ R54, R52, R55 ;  /* 0x0000003734367220 */ /* 0x000fe20000410000 */
[----:B------:R-:W-:-:S02]  /*0a10*/  HADD2.F32 R41, -RZ, R10.H1_H1 ;  /* 0x3000000aff297230 */ /* 0x000fc40000004100 */
[----:B------:R-:W-:Y:S01]  /*0a20*/  HADD2.F32 R59, -RZ, R16.H1_H1 ;  /* 0x30000010ff3b7230 */ /* 0x000fe20000004100 */
[----:B------:R-:W-:Y:S01]  /*0a30*/  FFMA.FTZ R38, R38, R57, R54 ;  /* 0x0000003926267223 */ /* 0x000fe20000010036 */
[----:B------:R-:W-:Y:S02]  /*0a40*/  HADD2.F32 R4, -RZ, R5.H0_H0 ;  /* 0x20000005ff047230 */ /* 0x000fe40000004100 */
[----:B------:R-:W-:Y:S02]  /*0a50*/  HADD2.F32 R10, -RZ, R12.H1_H1 ;  /* 0x3000000cff0a7230 */ /* 0x000fe40000004100 */
[--C-:B------:R-:W-:Y:S02]  /*0a60*/  HADD2.F32 R55, -RZ, R9.reuse.H0_H0 ;  /* 0x20000009ff377230 */ /* 0x100fe40000004100 */
[----:B------:R-:W-:Y:S02]  /*0a70*/  HADD2.F32 R52, -RZ, R9.H1_H1 ;  /* 0x30000009ff347230 */ /* 0x000fe40000004100 */
[----:B------:R-:W-:-:S02]  /*0a80*/  HADD2.F32 R9, -RZ, R11.H0_H0 ;  /* 0x2000000bff097230 */ /* 0x000fc40000004100 */
[----:B------:R-:W-:Y:S01]  /*0a90*/  HADD2.F32 R8, -RZ, R11.H1_H1 ;  /* 0x3000000bff087230 */ /* 0x000fe20000004100 */
[----:B------:R-:W-:Y:S01]  /*0aa0*/  FMUL.FTZ R10, R10, R59 ;  /* 0x0000003b0a0a7220 */ /* 0x000fe20000410000 */
[----:B------:R-:W-:Y:S02]  /*0ab0*/  HADD2.F32 R12, -RZ, R12.H0_H0 ;  /* 0x2000000cff0c7230 */ /* 0x000fe40000004100 */
[----:B------:R-:W-:Y:S01]  /*0ac0*/  HADD2.F32 R11, -RZ, R16.H0_H0 ;  /* 0x20000010ff0b7230 */ /* 0x000fe20000004100 */
[----:B------:R-:W-:Y:S01]  /*0ad0*/  FFMA.FTZ R38, R4, R55, R38 ;  /* 0x0000003704267223 */ /* 0x000fe20000010026 */
[----:B------:R-:W-:Y:S02]  /*0ae0*/  HADD2.F32 R39, -RZ, R5.H1_H1 ;  /* 0x30000005ff277230 */ /* 0x000fe40000004100 */
[----:B------:R-:W-:Y:S01]  /*0af0*/  HADD2.F32 R4, -RZ, R13.H0_H0 ;  /* 0x2000000dff047230 */ /* 0x000fe20000004100 */
[----:B------:R-:W-:Y:S01]  /*0b00*/  FFMA.FTZ R11, R12, R11, R10 ;  /* 0x0000000b0c0b7223 */ /* 0x000fe2000001000a */
[----:B------:R-:W-:Y:S01]  /*0b10*/  HADD2.F32 R55, -RZ, R17.H0_H0 ;  /* 0x20000011ff377230 */ /* 0x000fe20000004100 */
[----:B------:R-:W-:Y:S01]  /*0b20*/  FFMA.FTZ R38, R39, R52, R38 ;  /* 0x0000003427267223 */ /* 0x000fe20000010026 */
[----:B------:R-:W-:-:S02]  /*0b30*/  HADD2.F32 R5, -RZ, R6.H0_H0 ;  /* 0x20000006ff057230 */ /* 0x000fc40000004100 */
[----:B------:R-:W-:Y:S01]  /*0b40*/  HADD2.F32 R13, -RZ, R13.H1_H1 ;  /* 0x3000000dff0d7230 */ /* 0x000fe20000004100 */
[----:B------:R-:W-:Y:S01]  /*0b50*/  FFMA.FTZ R11, R4, R55, R11 ;  /* 0x00000037040b7223 */ /* 0x000fe2000001000b */
[----:B------:R-:W-:Y:S01]  /*0b60*/  HADD2.F32 R10, -RZ, R17.H1_H1 ;  /* 0x30000011ff0a7230 */ /* 0x000fe20000004100 */
        /* <DEDUP_REMOVED lines=11> */
[----:B------:R-:W-:-:S03]  /*0c20*/  HADD2.F32 R6, -RZ, R19.H0_H0 ;  /* 0x20000013ff067230 */ /* 0x000fc60000004100 */
[----:B------:R-:W-:Y:S01]  /*0c30*/  FFMA.FTZ R11, R14, R11, R4 ;  /* 0x0000000b0e0b7223 */ /* 0x000fe20000010004 */
[----:B------:R-:W-:Y:S02]  /*0c40*/  HADD2.F32 R4, -RZ, R19.H1_H1 ;  /* 0x30000013ff047230 */ /* 0x000fe40000004100 */
[--C-:B----4-:R-:W-:Y:S02]  /*0c50*/  HADD2.F32 R12, -RZ, R20.reuse.H0_H0 ;  /* 0x20000014ff0c7230 */ /* 0x110fe40000004100 */
[----:B------:R-:W-:Y:S02]  /*0c60*/  HADD2.F32 R20, -RZ, R20.H1_H1 ;  /* 0x30000014ff147230 */ /* 0x000fe40000004100 */
[----:B------:R-:W-:Y:S02]  /*0c70*/  HADD2.F32 R19, -RZ, R24.H1_H1 ;  /* 0x30000018ff137230 */ /* 0x000fe40000004100 */
[--C-:B------:R-:W-:Y:S02]  /*0c80*/  HADD2.F32 R39, -RZ, R25.reuse.H0_H0 ;  /* 0x20000019ff277230 */ /* 0x100fe40000004100 */
[----:B------:R-:W-:-:S02]  /*0c90*/  HADD2.F32 R18, -RZ, R25.H1_H1 ;  /* 0x30000019ff127230 */ /* 0x000fc40000004100 */
[----:B------:R-:W-:Y:S02]  /*0ca0*/  HADD2.F32 R14, -RZ, R28.H1_H1 ;  /* 0x3000001cff0e7230 */ /* 0x000fe40000004100 */
[----:B------:R-:W-:Y:S01]  /*0cb0*/  HADD2.F32 R25, -RZ, R32.H1_H1 ;  /* 0x30000020ff197230 */ /* 0x000fe20000004100 */
[----:B------:R-:W-:Y:S01]  /*0cc0*/  FMUL.FTZ R20, R20, R19 ;  /* 0x0000001314147220 */ /* 0x000fe20000410000 */
[----:B------:R-:W-:Y:S02]  /*0cd0*/  HADD2.F32 R17, -RZ, R24.H0_H0 ;  /* 0x20000018ff117230 */ /* 0x000fe40000004100 */
[----:B------:R-:W-:Y:S01]  /*0ce0*/  HADD2.F32 R28, -RZ, R28.H0_H0 ;  /* 0x2000001cff1c7230 */ /* 0x000fe20000004100 */
[----:B------:R-:W-:Y:S01]  /*0cf0*/  FMUL.FTZ R14, R14, R25 ;  /* 0x000000190e0e7220 */ /* 0x000fe20000410000 */
[----:B------:R-:W-:Y:S01]  /*0d00*/  HADD2.F32 R19, -RZ, R32.H0_H0 ;  /* 0x20000020ff137230 */ /* 0x000fe20000004100 */
[----:B------:R-:W-:Y:S01]  /*0d10*/  FFMA.FTZ R20, R12, R17, R20 ;  /* 0x000000110c147223 */ /* 0x000fe20000010014 */
[----:B------:R-:W-:-:S02]  /*0d20*/  HADD2.F32 R16, -RZ, R21.H0_H0 ;  /* 0x20000015ff107230 */ /* 0x000fc40000004100 */
[----:B------:R-:W-:Y:S01]  /*0d30*/  HADD2.F32 R7, -RZ, R7.H1_H1 ;  /* 0x30000007ff077230 */ /* 0x000fe20000004100 */
[----:B------:R-:W-:Y:S01]  /*0d40*/  FFMA.FTZ R19, R28, R19, R14 ;  /* 0x000000131c137223 */ /* 0x000fe2000001000e */
[----:B------:R-:W-:Y:S02]  /*0d50*/  HADD2.F32 R12, -RZ, R29.H0_H0 ;  /* 0x2000001dff0c7230 */ /* 0x000fe40000004100 */
[----:B------:R-:W-:Y:S01]  /*0d60*/  HADD2.F32 R17, -RZ, R33.H0_H0 ;  /* 0x20000021ff117230 */ /* 0x000fe20000004100 */
[----:B------:R-:W-:Y:S01]  /*0d70*/  FFMA.FTZ R16, R16, R39, R20 ;  /* 0x0000002710107223 */ /* 0x000fe20000010014 */
[----:B------:R-:W-:Y:S01]  /*0d80*/  HADD2.F32 R21, -RZ, R21.H1_H1 ;  /* 0x30000015ff157230 */ /* 0x000fe20000004100 */
[----:B------:R-:W-:Y:S01]  /*0d90*/  FFMA.FTZ R7, R7, R8, R9 ;  /* 0x0000000807077223 */ /* 0x000fe20000010009 */
        /* <DEDUP_REMOVED lines=8> */
[----:B------:R-:W-:Y:S02]  /*0e20*/  HADD2.F32 R12, -RZ, R30.H0_H0 ;  /* 0x2000001eff0c7230 */ /* 0x000fe40000004100 */
[----:B------:R-:W-:Y:S01]  /*0e30*/  HADD2.F32 R17, -RZ, R34.H0_H0 ;  /* 0x20000022ff117230 */ /* 0x000fe20000004100 */
[----:B------:R-:W-:Y:S01]  /*0e40*/  FFMA.FTZ R9, R9, R10, R16 ;  /* 0x0000000a09097223 */ /* 0x000fe20000010010 */
[----:B------:R-:W-:Y:S02]  /*0e50*/  HADD2.F32 R22, -RZ, R22.H1_H1 ;  /* 0x30000016ff167230 */ /* 0x000fe40000004100 */
        /* <DEDUP_REMOVED lines=16> */
[----:B------:R-:W-:Y:S02]  /*0f60*/  HADD2.F32 R31, -RZ, R31.H1_H1 ;  /* 0x3000001fff1f7230 */ /* 0x000fe40000004100 */
[----:B------:R-:W-:Y:S01]  /*0f70*/  HADD2.F32 R6, -RZ, R35.H1_H1 ;  /* 0x30000023ff067230 */ /* 0x000fe20000004100 */
[----:B------:R-:W-:Y:S02]  /*0f80*/  FFMA.FTZ R11, R23, R8, R11 ;  /* 0x00000008170b7223 */ /* 0x000fe4000001000b */
[----:B------:R-:W-:Y:S02]  /*0f90*/  FFMA.FTZ R15, R15, R4, R5 ;  /* 0x000000040f0f7223 */ /* 0x000fe40000010005 */
[----:B------:R-:W-:Y:S01]  /*0fa0*/  FFMA.FTZ R31, R31, R6, R9 ;  /* 0x000000061f1f7223 */ /* 0x000fe20000010009 */
[----:B------:R-:W0:Y:S04]  /*0fb0*/  SHFL.BFLY PT, R10, R11, 0x4, 0x1f ;  /* 0x0c801f000b0a7f89 */ /* 0x000e2800000e0000 */
[----:B------:R-:W1:Y:S04]  /*0fc0*/  SHFL.BFLY PT, R4, R7, 0x4, 0x1f ;  /* 0x0c801f0007047f89 */ /* 0x000e6800000e0000 */
[----:B------:R-:W2:Y:S04]  /*0fd0*/  SHFL.BFLY PT, R6, R15, 0x4, 0x1f ;  /* 0x0c801f000f067f89 */ /* 0x000ea800000e0000 */
[----:B------:R-:W3:Y:S01]  /*0fe0*/  SHFL.BFLY PT, R14, R31, 0x4, 0x1f ;  /* 0x0c801f001f0e7f89 */ /* 0x000ee200000e0000 */
[----:B0-----:R-:W-:-:S02]  /*0ff0*/  FADD.FTZ R12, R11, R10 ;  /* 0x0000000a0b0c7221 */ /* 0x001fc40000010000 */
[----:B-1----:R-:W-:Y:S02]  /*1000*/  FADD.FTZ R4, R7, R4 ;  /* 0x0000000407047221 */ /* 0x002fe40000010000 */
[----:B--2---:R-:W-:Y:S02]  /*1010*/  FADD.FTZ R8, R15, R6 ;  /* 0x000000060f087221 */ /* 0x004fe40000010000 */
[----:B---3--:R-:W-:Y:S01]  /*1020*/  FADD.FTZ R16, R31, R14 ;  /* 0x0000000e1f107221 */ /* 0x008fe20000010000 */
        /* <DEDUP_REMOVED lines=12> */
[----:B------:R-:W-:Y:S01]  /*10f0*/  IMAD.SHL.U32 R4, R43, 0x4, RZ ;  /* 0x000000042b047824 */ /* 0x000fe200078e00ff */
[----:B------:R-:W-:-:S04]  /*1100*/  SHF.L.U32 R5, R47, 0xd, RZ ;  /* 0x0000000d2f057819 */ /* 0x000fc800000006ff */
[----:B------:R-:W-:Y:S02]  /*1110*/  SHF.R.S32.HI R8, RZ, 0x1f, R4 ;  /* 0x0000001fff087819 */ /* 0x000fe40000011404 */
[----:B------:R-:W-:-:S04]  /*1120*/  IADD3 R4, P3, R5, R4, RZ ;  /* 0x0000000405047210 */ /* 0x000fc80007f7e0ff */
[----:B------:R-:W-:Y:S01]  /*1130*/  LEA.HI.X.SX32 R5, R5, R8, 0x1, P3 ;  /* 0x0000000805057211 */ /* 0x000fe200018f0eff */
[----:B------:R-:W-:Y:S02]  /*1140*/  IMAD R8, R42, c[0x0][0x220], RZ ;  /* 0x000088002a087a24 */ /* 0x000fe400078e02ff */
[----:B0-----:R-:W-:Y:S02]  /*1150*/  FADD.FTZ R14, R13, R14 ;  /* 0x0000000e0d0e7221 */ /* 0x001fe40000010000 */
[----:B-1----:R-:W-:Y:S02]  /*1160*/  FADD.FTZ R12, R6, R7 ;  /* 0x00000007060c7221 */ /* 0x002fe40000010000 */
[----:B------:R-:W-:Y:S02]  /*1170*/  IMAD R15, R45, c[0x0][0x224], R8 ;  /* 0x000089002d0f7a24 */ /* 0x000fe400078e0208 */
[----:B--2---:R-:W-:Y:S02]  /*1180*/  FADD.FTZ R10, R9, R10 ;  /* 0x0000000a090a7221 */ /* 0x004fe40000010000 */
[----:B---3--:R-:W-:Y:S01]  /*1190*/  FADD.FTZ R13, R11, R18 ;  /* 0x000000120b0d7221 */ /* 0x008fe20000010000 */
[----:B------:R-:W-:Y:S05]  /*11a0*/  @P2 BRA `(.L_x_1612) ;  /* 0x0000017000002947 */ /* 0x000fea0003800000 */
[----:B------:R-:W-:Y:S01]  /*11b0*/  SHF.R.S32.HI R37, RZ, 0x1f, R36 ;  /* 0x0000001fff257819 */ /* 0x000fe20000011424 */
[----:B------:R-:W-:Y:S01]  /*11c0*/  IMAD R6, R42, c[0x0][0x1c8], RZ ;  /* 0x000072002a067a24 */ /* 0x000fe200078e02ff */
[----:B------:R-:W-:-:S02]  /*11d0*/  ISETP.GE.AND P4, PT, R49, R44, PT ;  /* 0x0000002c3100720c */ /* 0x000fc40003f86270 */
[----:B------:R-:W-:Y:S01]  /*11e0*/  ISETP.GE.AND P3, PT, R51, R44, PT ;  /* 0x0000002c3300720c */ /* 0x000fe20003f66270 */
[C---:B------:R-:W-:Y:S02]  /*11f0*/  IMAD R9, R45.reuse, c[0x0][0x1cc], R6 ;  /* 0x000073002d097a24 */ /* 0x040fe400078e0206 */
[----:B------:R-:W-:Y:S01]  /*1200*/  IMAD.WIDE.U32 R6, R45, c[0x0][0x1c8], R36 ;  /* 0x000072002d067a25 */ /* 0x000fe200078e0024 */
[----:B------:R-:W-:-:S04]  /*1210*/  FSEL R11, R14, RZ, !P3 ;  /* 0x000000ff0e0b7208 */ /* 0x000fc80005800000 */
[----:B------:R-:W-:Y:S01]  /*1220*/  IADD3 R7, R7, R9, RZ ;  /* 0x0000000907077210 */ /* 0x000fe20007ffe0ff */
[----:B------:R-:W-:-:S04]  /*1230*/  IMAD R9, R46, c[0x0][0x1d0], RZ ;  /* 0x000074002e097a24 */ /* 0x000fc800078e02ff */
[----:B------:R-:W-:-:S04]  /*1240*/  IMAD.WIDE.U32 R6, R0, c[0x0][0x1d0], R6 ;  /* 0x0000740000067a25 */ /* 0x000fc800078e0006 */
[----:B------:R-:W-:Y:S01]  /*1250*/  IMAD R9, R0, c[0x0][0x1d4], R9 ;  /* 0x0000750000097a24 */ /* 0x000fe200078e0209 */
[----:B------:R-:W-:-:S04]  /*1260*/  IADD3 R6, P2, R2, R6, RZ ;  /* 0x0000000602067210 */ /* 0x000fc80007f5e0ff */
[----:B------:R-:W-:Y:S02]  /*1270*/  IADD3.X R3, R3, R7, R9, P2, !PT ;  /* 0x0000000703037210 */ /* 0x000fe400017fe409 */
[C---:B------:R-:W-:Y:S02]  /*1280*/  LEA R2, P5, R6.reuse, c[0x0][0x1b0], 0x2 ;  /* 0x00006c0006027a11 */ /* 0x040fe400078a10ff */
[----:B------:R-:W-:Y:S02]  /*1290*/  ISETP.GE.AND P2, PT, R53, R44, PT ;  /* 0x0000002c3500720c */ /* 0x000fe40003f46270 */
[----:B------:R-:W-:Y:S02]  /*12a0*/  LEA.HI.X R3, R6, c[0x0][0x1b4], R3, 0x2, P5 ;  /* 0x00006d0006037a11 */ /* 0x000fe400028f1403 */
[----:B------:R-:W-:Y:S02]  /*12b0*/  FSEL R7, R12, RZ, !P1 ;  /* 0x000000ff0c077208 */ /* 0x000fe40004800000 */
[----:B------:R-:W-:Y:S01]  /*12c0*/  FSEL R9, R10, RZ, !P4 ;  /* 0x000000ff0a097208 */ /* 0x000fe20006000000 */
[----:B------:R0:W-:Y:S01]  /*12d0*/  STG.E [R2.64+0x100], R11 ;  /* 0x0001000b02007986 */ /* 0x0001e2000c101906 */
[----:B------:R-:W-:-:S03]  /*12e0*/  FSEL R13, R13, RZ, !P2 ;  /* 0x000000ff0d0d7208 */ /* 0x000fc60005000000 */
[----:B------:R0:W-:Y:S04]  /*12f0*/  STG.E [R2.64], R7 ;  /* 0x0000000702007986 */ /* 0x0001e8000c101906 */
[----:B------:R0:W-:Y:S04]  /*1300*/  STG.E [R2.64+0x80], R9 ;  /* 0x0000800902007986 */ /* 0x0001e8000c101906 */
[----:B------:R0:W-:Y:S02]  /*1310*/  STG.E [R2.64+0x180], R13 ;  /* 0x0001800d02007986 */ /* 0x0001e4000c101906 */
.L_x_1612:
[----:B------:R-:W-:Y:S05]  /*1320*/  BSYNC B0 ;  /* 0x0000000000007941 */ /* 0x000fea0003800000 */
.L_x_1611:
[----:B------:R-:W-:Y:S01]  /*1330*/  ULDC UR4, c[0x0][0x168] ;  /* 0x00005a0000047ab9 */ /* 0x000fe20000000800 */
[----:B------:R-:W-:Y:S01]  /*1340*/  IMAD.WIDE.U32 R4, R45, c[0x0][0x220], R4 ;  /* 0x000088002d047a25 */ /* 0x000fe200078e0004 */
[----:B------:R-:W-:Y:S01]  /*1350*/  UIADD3 UR4, UR4, 0x7f, URZ ;  /* 0x0000007f04047890 */ /* 0x000fe2000fffe03f */
[----:B------:R-:W-:Y:S01]  /*1360*/  ISETP.NE.U32.AND P1, PT, RZ, c[0x0][0x238], PT ;  /* 0x00008e00ff007a0c */ /* 0x000fe20003f25070 */
[----:B------:R-:W-:Y:S01]  /*1370*/  BSSY B0, `(.L_x_1613) ;  /* 0x0000021000007945 */ /* 0x000fe20003800000 */
[----:B0-----:R-:W-:Y:S01]  /*1380*/  IMAD R3, R46, c[0x0][0x228], RZ ;  /* 0x00008a002e037a24 */ /* 0x001fe200078e02ff */
[----:B------:R-:W-:Y:S01]  /*1390*/  USHF.R.S32.HI UR5, URZ, 0x1f, UR4 ;  /* 0x0000001f3f057899 */ /* 0x000fe20008011404 */
[----:B------:R-:W-:-:S02]  /*13a0*/  IADD3 R5, R5, R15, RZ ;  /* 0x0000000f05057210 */ /* 0x000fc40007ffe0ff */
[C---:B------:R-:W-:Y:S01]  /*13b0*/  IMAD R7, R0.reuse, c[0x0][0x22c], R3 ;  /* 0x00008b0000077a24 */ /* 0x040fe200078e0203 */
[----:B------:R-:W-:Y:S01]  /*13c0*/  ULEA.HI UR5, UR5, UR4, URZ, 0x7 ;  /* 0x0000000405057291 */ /* 0x000fe2000f8f383f */
[----:B------:R-:W-:Y:S01]  /*13d0*/  ISETP.NE.AND.EX P1, PT, RZ, c[0x0][0x23c], PT, P1 ;  /* 0x00008f00ff007a0c */ /* 0x000fe20003f25310 */
[----:B------:R-:W-:Y:S02]  /*13e0*/  IMAD.WIDE.U32 R2, R0, c[0x0][0x228], R4 ;  /* 0x00008a0000027a25 */ /* 0x000fe400078e0004 */
[----:B------:R-:W-:Y:S01]  /*13f0*/  ULOP3.LUT UR5, UR5, 0xffffff80, URZ, 0xc0, !UPT ;  /* 0xffffff8005057892 */ /* 0x000fe2000f8ec03f */
[----:B------:R-:W-:Y:S02]  /*1400*/  ISETP.NE.OR P1, PT, R43, RZ, !P1 ;  /* 0x000000ff2b00720c */ /* 0x000fe40004f25670 */
[----:B------:R-:W-:Y:S02]  /*1410*/  IADD3 R3, R3, R7, RZ ;  /* 0x0000000703037210 */ /* 0x000fe40007ffe0ff */
[----:B------:R-:W-:-:S02]  /*1420*/  LEA R8, P2, R2, c[0x0][0x208], 0x2 ;  /* 0x0000820002087a11 */ /* 0x000fc400078410ff */
[----:B------:R-:W-:Y:S02]  /*1430*/  IADD3 R4, -R36, UR5, RZ ;  /* 0x0000000524047c10 */ /* 0x000fe4000fffe1ff */
[----:B------:R-:W-:Y:S02]  /*1440*/  LEA.HI.X R9, R2, c[0x0][0x20c], R3, 0x2, P2 ;  /* 0x0000830002097a11 */ /* 0x000fe400010f1403 */
[----:B------:R-:W-:-:S13]  /*1450*/  ISETP.GE.OR P0, PT, R43, R4, P0 ;  /* 0x000000042b00720c */ /* 0x000fda0000706670 */
[----:B------:R-:W-:Y:S05]  /*1460*/  @P0 BRA `(.L_x_1614) ;  /* 0x0000011000000947 */ /* 0x000fea0003800000 */
[----:B------:R-:W-:Y:S01]  /*1470*/  SHF.R.S32.HI R3, RZ, 0x1f, R43 ;  /* 0x0000001fff037819 */ /* 0x000fe2000001142b */
[----:B------:R-:W-:Y:S01]  /*1480*/  IMAD R42, R42, c[0x0][0x1f8], RZ ;  /* 0x00007e002a2a7a24 */ /* 0x000fe200078e02ff */
[----:B------:R-:W-:Y:S01]  /*1490*/  IADD3 R2, P0, R36, R43, RZ ;  /* 0x0000002b24027210 */ /* 0x000fe20007f1e0ff */
[----:B------:R-:W-:Y:S02]  /*14a0*/  IMAD R7, R46, c[0x0][0x200], RZ ;  /* 0x000080002e077a24 */ /* 0x000fe400078e02ff */
[C---:B------:R-:W-:Y:S01]  /*14b0*/  IMAD R5, R45.reuse, c[0x0][0x1fc], R42 ;  /* 0x00007f002d057a24 */ /* 0x040fe200078e022a */
[----:B------:R-:W-:Y:S01]  /*14c0*/  LEA.HI.X.SX32 R3, R36, R3, 0x1, P0 ;  /* 0x0000000324037211 */ /* 0x000fe200000f0eff */
[----:B------:R-:W-:Y:S01]  /*14d0*/  IMAD R7, R0, c[0x0][0x204], R7 ;  /* 0x0000810000077a24 */ /* 0x000fe200078e0207 */
[C---:B-----5:R-:W-:Y:S01]  /*14e0*/  FSETP.NEU.FTZ.AND P0, PT, R50.reuse, -INF , PT ;  /* 0xff8000003200780b */ /* 0x060fe20003f1d000 */
[----:B------:R-:W-:Y:S02]  /*14f0*/  FMUL.FTZ R6, R50, 1.4426950216293334961 ;  /* 0x3fb8aa3b32067820 */ /* 0x000fe40000410000 */
[----:B------:R-:W-:-:S05]  /*1500*/  IMAD.WIDE.U32 R2, R45, c[0x0][0x1f8], R2 ;  /* 0x00007e002d027a25 */ /* 0x000fca00078e0002 */
[----:B------:R-:W-:-:S05]  /*1510*/  IADD3 R3, R3, R5, RZ ;  /* 0x0000000503037210 */ /* 0x000fca0007ffe0ff */
[----:B------:R-:W-:-:S05]  /*1520*/  IMAD.WIDE.U32 R2, R0, c[0x0][0x200], R2 ;  /* 0x0000800000027a25 */ /* 0x000fca00078e0002 */
[----:B------:R-:W-:Y:S02]  /*1530*/  IADD3 R3, R3, R7, RZ ;  /* 0x0000000703037210 */ /* 0x000fe40007ffe0ff */
[----:B------:R-:W-:-:S04]  /*1540*/  LEA R4, P2, R2, c[0x0][0x1f0], 0x2 ;  /* 0x00007c0002047a11 */ /* 0x000fc800078410ff */
[----:B------:R-:W-:Y:S02]  /*1550*/  LEA.HI.X R5, R2, c[0x0][0x1f4], R3, 0x2, P2 ;  /* 0x00007d0002057a11 */ /* 0x000fe400010f1403 */
[----:B------:R-:W-:-:S05]  /*1560*/  FSEL R3, R6, RZ, P0 ;  /* 0x000000ff06037208 */ /* 0x000fca0000000000 */
[----:B------:R0:W-:Y:S02]  /*1570*/  STG.E [R4.64], R3 ;  /* 0x0000000304007986 */ /* 0x0001e4000c101906 */
.L_x_1614:
[----:B------:R-:W-:Y:S05]  /*1580*/  BSYNC B0 ;  /* 0x0000000000007941 */ /* 0x000fea0003800000 */
.L_x_1613:
[----:B------:R1:W-:Y:S04]  /*1590*/  STG.E.128 [R8.64], RZ ;  /* 0x000000ff08007986 */ /* 0x0003e8000c101d06 */
[----:B------:R1:W-:Y:S04]  /*15a0*/  STG.E.128 [R8.64+0x1000], RZ ;  /* 0x001000ff08007986 */ /* 0x0003e8000c101d06 */
[----:B------:R1:W-:Y:S04]  /*15b0*/  STG.E.128 [R8.64+0x2000], RZ ;  /* 0x002000ff08007986 */ /* 0x0003e8000c101d06 */
[----:B------:R1:W-:Y:S04]  /*15c0*/  STG.E.128 [R8.64+0x3000], RZ ;  /* 0x003000ff08007986 */ /* 0x0003e8000c101d06 */
[----:B------:R1:W-:Y:S04]  /*15d0*/  STG.E.128 [R8.64+0x4000], RZ ;  /* 0x004000ff08007986 */ /* 0x0003e8000c101d06 */
[----:B------:R1:W-:Y:S04]  /*15e0*/  STG.E.128 [R8.64+0x5000], RZ ;  /* 0x005000ff08007986 */ /* 0x0003e8000c101d06 */
[----:B------:R1:W-:Y:S04]  /*15f0*/  STG.E.128 [R8.64+0x6000], RZ ;  /* 0x006000ff08007986 */ /* 0x0003e8000c101d06 */
[----:B------:R1:W-:Y:S01]  /*1600*/  STG.E.128 [R8.64+0x7000], RZ ;  /* 0x007000ff08007986 */ /* 0x0003e2000c101d06 */
[----:B------:R-:W-:Y:S05]  /*1610*/  @P1 EXIT ;  /* 0x000000000000194d */ /* 0x000fea0003800000 */
[----:B0-----:R-:W-:Y:S01]  /*1620*/  HFMA2.MMA R3, -RZ, RZ, 0, 2.384185791015625e-07 ;  /* 0x00000004ff037435 */ /* 0x001fe200000001ff */
[----:B------:R-:W-:-:S04]  /*1630*/  IMAD R0, R47, c[0x0][0x230], R0 ;  /* 0x00008c002f007a24 */ /* 0x000fc800078e0200 */
[----:B------:R-:W-:-:S05]  /*1640*/  IMAD R0, R0, c[0x0][0x170], R45 ;  /* 0x00005c0000007a24 */ /* 0x000fca00078e022d */
[----:B------:R-:W-:-:S05]  /*1650*/  IMAD.WIDE R2, R0, R3, c[0x0][0x238] ;  /* 0x00008e0000027625 */ /* 0x000fca00078e0203 */
[----:B------:R-:W-:Y:S01]  /*1660*/  STG.E [R2.64], RZ ;  /* 0x000000ff02007986 */ /* 0x000fe2000c101906 */
[----:B------:R-:W-:Y:S05]  /*1670*/  EXIT ;  /* 0x000000000000794d */ /* 0x000fea0003800000 */
.L_x_1615:
        /* <DEDUP_REMOVED lines=16> */
.L_x_1850:


//--------------------- .text._ZN7cutlass13device_kernelIN5flash19enable_sm80_to_sm89INS1_16FlashAttnBwdSm80INS1_25CollectiveMainloopBwdSm80ILi2ELi2EN4cute5tupleIJNS5_1CILi128EEES8_NS7_ILi64EEEEEENS_6half_tEfNS_4arch4Sm80ELb1ELb0ELb0ELb1ELb0ELb0ELb0ELb0ELi2ELi4ELi4ELi4ELb0EEENS1_21CollectiveEpilogueBwdISA_SB_SD_Li256ELb1ELb0ELi2EEENS1_25SingleTileBwdLPTSchedulerILb1ELi128ELb0EEEEEEEEEvNT_6ParamsE --------------------------
	.section	.text._ZN7cutlass13device_kernelIN5flash19enable_sm80_to_sm89INS1_16FlashAttnBwdSm80INS1_25CollectiveMainloopBwdSm80ILi2ELi2EN4cute5tupleIJNS5_1CILi128EEES8_NS7_ILi64EEEEEENS_6half_tEfNS_4arch4Sm80ELb1ELb0ELb0ELb1ELb0ELb0ELb0ELb0ELi2ELi4ELi4ELi4ELb0EEENS1_21CollectiveEpilogueBwdISA_SB_SD_Li256ELb1ELb0ELi2EEENS1_25SingleTileBwdLPTSchedulerILb1ELi128ELb0EEEEEEEEEvNT_6ParamsE,"ax",@progbits
	.sectioninfo	@"SHI_REGISTERS=255"
	.align	128
.text._ZN7cutlass13device_kernelIN5flash19enable_sm80_to_sm89INS1_16FlashAttnBwdSm80INS1_25CollectiveMainloopBwdSm80ILi2ELi2EN4cute5tupleIJNS5_1CILi128EEES8_NS7_ILi64EEEEEENS_6half_tEfNS_4arch4Sm80ELb1ELb0ELb0ELb1ELb0ELb0ELb0ELb0ELi2ELi4ELi4ELi4ELb0EEENS1_21CollectiveEpilogueBwdISA_SB_SD_Li256ELb1ELb0ELi2EEENS1_25SingleTileBwdLPTSchedulerILb1ELi128ELb0EEEEEEEEEvNT_6ParamsE:
        .type           _ZN7cutlass13device_kernelIN5flash19enable_sm80_to_sm89INS1_16FlashAttnBwdSm80INS1_25CollectiveMainloopBwdSm80ILi2ELi2EN4cute5tupleIJNS5_1CILi128EEES8_NS7_ILi64EEEEEENS_6half_tEfNS_4arch4Sm80ELb1ELb0ELb0ELb1ELb0ELb0ELb0ELb0ELi2ELi4ELi4ELi4ELb0EEENS1_21CollectiveEpilogueBwdISA_SB_SD_Li256ELb1ELb0ELi2EEENS1_25SingleTileBwdLPTSchedulerILb1ELi128ELb0EEEEEEEEEvNT_6ParamsE,@function
        .size           _ZN7cutlass13device_kernelIN5flash19enable_sm80_to_sm89INS1_16FlashAttnBwdSm80INS1_25CollectiveMainloopBwdSm80ILi2ELi2EN4cute5tupleIJNS5_1CILi128EEES8_NS7_ILi64EEEEEENS_6half_tEfNS_4arch4Sm80ELb1ELb0ELb0ELb1ELb0ELb0ELb0ELb0ELi2ELi4ELi4ELi4ELb0EEENS1_21CollectiveEpilogueBwdISA_SB_SD_Li256ELb1ELb0ELi2EEENS1_25SingleTileBwdLPTSchedulerILb1ELi128ELb0EEEEEEEEEvNT_6ParamsE,(.L_x_1851 - _ZN7cutlass13device_kernelIN5flash19enable_sm80_to_sm89INS1_16FlashAttnBwdSm80INS1_25CollectiveMainloopBwdSm80ILi2ELi2EN4cute5tupleIJNS5_1CILi128EEES8_NS7_ILi64EEEEEENS_6half_tEfNS_4arch4Sm80ELb1ELb0ELb0ELb1ELb0ELb0ELb0ELb0ELi2ELi4ELi4ELi4ELb0EEENS1_21CollectiveEpilogueBwdISA_SB_SD_Li256ELb1ELb0ELi2EEENS1_25SingleTileBwdLPTSchedulerILb1ELi128ELb0EEEEEEEEEvNT_6ParamsE)
        .other          _ZN7cutlass13device_kernelIN5flash19enable_sm80_to_sm89INS1_16FlashAttnBwdSm80INS1_25CollectiveMainloopBwdSm80ILi2ELi2EN4cute5tupleIJNS5_1CILi128EEES8_NS7_ILi64EEEEEENS_6half_tEfNS_4arch4Sm80ELb1ELb0ELb0ELb1ELb0ELb0ELb0ELb0ELi2ELi4ELi4ELi4ELb0EEENS1_21CollectiveEpilogueBwdISA_SB_SD_Li256ELb1ELb0ELi2EEENS1_25SingleTileBwdLPTSchedulerILb1ELi128ELb0EEEEEEEEEvNT_6ParamsE,@"STO_CUDA_ENTRY STV_DEFAULT"
_ZN7cutlass13device_kernelIN5flash19enable_sm80_to_sm89INS1_16FlashAttnBwdSm80INS1_25CollectiveMainloopBwdSm80ILi2ELi2EN4cute5tupleIJNS5_1CILi128EEES8_NS7_ILi64EEEEEENS_6half_tEfNS_4arch4Sm80ELb1ELb0ELb0ELb1ELb0ELb0ELb0ELb0ELi2ELi4ELi4ELi4ELb0EEENS1_21CollectiveEpilogueBwdISA_SB_SD_Li256ELb1ELb0ELi2EEENS1_25SingleTileBwdLPTSchedulerILb1ELi128ELb0EEEEEEEEEvNT_6ParamsE:
[----:B------:R-:W-:Y:S02]  /*0000*/  MOV R1, c[0x0][0x28] ;  /* 0x00000a0000017a02 */ /* 0x000fe40000000f00 */
[----:B------:R-:W1:Y:S01]  /*0010*/  S2R R20, SR_TID.X ;  /* 0x0000000000147919 */ /* 0x000e620000002100 */
[----:B------:R-:W2:Y:S01]  /*0020*/  S2UR UR4, SR_CTAID.X ;  /* 0x00000000000479c3 */ /* 0x000ea20000002500 */
[----:B------:R-:W-:Y:S01]  /*0030*/  ULDC.64 UR20, c[0x0][0x118] ;  /* 0x0000460000147ab9 */ /* 0x000fe20000000a00 */
[----:B------:R-:W-:Y:S02]  /*0040*/  IADD3 R1, R1, -0x58, RZ ;  /* 0xffffffa801017810 */ /* 0x000fe40007ffe0ff */
[----:B-1----:R-:W-:-:S06]  /*0050*/  SHF.R.U32.HI R0, RZ, 0x5, R20 ;  /* 0x00000005ff007819 */ /* 0x002fcc0000011614 */
        /* <DEDUP_REMOVED lines=8> */
[----:B------:R-:W-:Y:S02]  /*00e0*/  @UP0 UMOV UR7, UR11 ;  /* 0x0000000b00070c82 */ /* 0x000fe40008000000 */
        /* <DEDUP_REMOVED lines=12> */
[----:B------:R-:W-:Y:S02]  /*01b0*/  @UP0 UMOV UR9, UR11 ;  /* 0x0000000b00090c82 */ /* 0x000fe40008000000 */
[----:B------:R-:W-:-:S04]  /*01c0*/  @UP0 USHF.R.U32.HI UR13, URZ, UR5, UR9 ;  /* 0x000000053f0d0299 */ /* 0x000fc80008011609 */
[----:B------:R-:W-:Y:S01]  /*01d0*/  UIMAD UR7, UR13, UR7, URZ ;  /* 0x000000070d0772a4 */ /* 0x000fe2000f8e023f */
[----:B------:R-:W-:Y:S05]  /*01e0*/  BRA `(.L_x_1618) ;  /* 0x0000008000007947 */ /* 0x000fea0003800000 */
.L_x_1617:
[----:B------:R-:W-:Y:S02]  /*01f0*/  ULDC UR7, c[0x0][0x3ac] ;  /* 0x0000eb0000077ab9 */ /* 0x000fe40000000800 */
[----:B------:R-:W-:Y:S02]  /*0200*/  UISETP.NE.AND UP0, UPT, UR7, 0x1, UPT ;  /* 0x000000010700788c */ /* 0x000fe4000bf05270 */
[----:B------:R-:W-:Y:S02]  /*0210*/  ULDC.64 UR4, c[0x0][0x3b0] ;  /* 0x0000ec0000047ab9 */ /* 0x000fe40000000a00 */
[----:B------:R-:W-:Y:S02]  /*0220*/  UIMAD.WIDE.U32 UR10, UR6, UR4, URZ ;  /* 0x00000004060a72a5 */ /* 0x000fe4000f8e003f */
[----:B------:R-:W-:-:S05]  /*0230*/  UMOV UR13, UR6 ;  /* 0x00000006000d7c82 */ /* 0x000fca0008000000 */
[----:B------:R-:W-:Y:S02]  /*0240*/  @UP0 UMOV UR9, UR11 ;  /* 0x0000000b00090c82 */ /* 0x000fe40008000000 */
[----:B------:R-:W-:-:S04]  /*0250*/  @UP0 USHF.R.U32.HI UR13, URZ, UR5, UR9 ;  /* 0x000000053f0d0299 */ /* 0x000fc80008011609 */
[----:B------:R-:W-:-:S04]  /*0260*/  UIMAD UR7, UR13, UR7, URZ ;  /* 0x000000070d0772a4 */ /* 0x000fc8000f8e023f */
.L_x_1618:
[----:B------:R-:W-:Y:S01]  /*0270*/  UIADD3 UR9, UR6, -UR7, URZ ;  /* 0x8000000706097290 */ /* 0x000fe2000fffe03f */
[----:B------:R-:W-:Y:S01]  /*0280*/  ISETP.NE.U32.AND P0, PT, RZ, c[0x0][0x3e0], PT ;  /* 0x0000f800ff007a0c */ /* 0x000fe20003f05070 */
[----:B------:R-:W-:Y:S02]  /*0290*/  ULDC.64 UR4, c[0x0][0x3a8] ;  /* 0x0000ea0000047ab9 */ /* 0x000fe40000000a00 */
[----:B------:R-:W-:Y:S01]  /*02a0*/  ULDC.64 UR6, c[0x0][0x3a0] ;  /* 0x0000e80000067ab9 */ /* 0x000fe20000000a00 */
[----:B------:R-:W-:Y:S01]  /*02b0*/  ISETP.NE.AND.EX P0, PT, RZ, c[0x0][0x3e4], PT, P0 ;  /* 0x0000f900ff007a0c */ /* 0x000fe20003f05300 */
[----:B------:R-:W-:Y:S02]  /*02c0*/  UISETP.NE.AND UP0, UPT, UR6, 0x1, UPT ;  /* 0x000000010600788c */ /* 0x000fe4000bf05270 */
[----:B------:R-:W-:-:S04]  /*02d0*/  UIMAD UR5, UR8, UR5, UR9 ;  /* 0x00000005080572a4 */ /* 0x000fc8000f8e0209 */
[----:B------:R-:W-:-:S03]  /*02e0*/  UIMAD.WIDE.U32 UR8, UR5, UR7, URZ ;  /* 0x00000007050872a5 */ /* 0x000fc6000f8e003f */
[----:B------:R-:W-:-:S04]  /*02f0*/  UMOV UR11, UR5 ;  /* 0x00000005000b7c82 */ /* 0x000fc80008000000 */
[----:B------:R-:W-:Y:S02]  /*0300*/  @UP0 UMOV UR7, UR9 ;  /* 0x0000000900070c82 */ /* 0x000fe40008000000 */
[----:B------:R-:W-:-:S04]  /*0310*/  @UP0 USHF.R.U32.HI UR11, URZ, UR4, UR7 ;  /* 0x000000043f0b0299 */ /* 0x000fc80008011607 */
[----:B------:R-:W-:-:S04]  /*0320*/  UIADD3 UR12, -UR11, URZ, URZ ;  /* 0x0000003f0b0c7290 */ /* 0x000fc8000fffe13f */
[----:B------:R-:W-:Y:S01]  /*0330*/  UIMAD UR12, UR12, UR6, UR5 ;  /* 0x000000060c0c72a4 */ /* 0x000fe2000f8e0205 */
[----:B------:R-:W-:Y:S05]  /*0340*/  @!P0 BRA `(.L_x_1619) ;  /* 0x0000008000008947 */ /* 0x000fea0003800000 */
[----:B------:R-:W-:Y:S02]  /*0350*/  UMOV UR4, 0x4 ;  /* 0x0000000400047882 */ /* 0x000fe40000000000 */
[----:B------:R-:W-:Y:S02]  /*0360*/  ULDC.64 UR6, c[0x0][0x3e0] ;  /* 0x0000f80000067ab9 */ /* 0x000fe40000000a00 */
[----:B------:R-:W-:-:S06]  /*0370*/  UIMAD.WIDE UR4, UR11, UR4, UR6 ;  /* 0x000000040b0472a5 */ /* 0x000fcc000f8e0206 */
[----:B------:R-:W-:Y:S02]  /*0380*/  MOV R2, UR4 ;  /* 0x0000000400027c02 */ /* 0x000fe40008000f00 */
[----:B------:R-:W-:-:S05]  /*0390*/  MOV R3, UR5 ;  /* 0x0000000500037c02 */ /* 0x000fca0008000f00 */
[----:B------:R-:W2:Y:S02]  /*03a0*/  LDG.E R0, [R2.64] ;  /* 0x0000001402007981 */ /* 0x000ea4000c1e1900 */
[----:B--2---:R1:W2:Y:S02]  /*03b0*/  R2UR UR5, R0 ;  /* 0x00000000000573c2 */ /* 0x0042a400000e0000 */
[----:B-12---:R-:W-:Y:S05]  /*03c0*/  BRA `(.L_x_1620) ;  /* 0x000000f000007947 */ /* 0x006fea0003800000 */
.L_x_1619:
[----:B------:R-:W-:-:S04]  /*03d0*/  ISETP.NE.U32.AND P0, PT, RZ, c[0x0][0x3d8], PT ;  /* 0x0000f600ff007a0c */ /* 0x000fc80003f05070 */
[----:B------:R-:W-:-:S13]  /*03e0*/  ISETP.NE.AND.EX P0, PT, RZ, c[0x0][0x3dc], PT, P0 ;  /* 0x0000f700ff007a0c */ /* 0x000fda0003f05300 */
[----:B------:R-:W-:Y:S05]  /*03f0*/  @!P0 BRA `(.L_x_1621) ;  /* 0x000000b000008947 */ /* 0x000fea0003800000 */
[----:B------:R-:W-:Y:S02]  /*0400*/  UMOV UR4, 0x4 ;  /* 0x0000000400047882 */ /* 0x000fe40000000000 */
[----:B------:R-:W-:Y:S02]  /*0410*/  ULDC.64 UR6, c[0x0][0x3d8] ;  /* 0x0000f60000067ab9 */ /* 0x000fe40000000a00 */
[----:B------:R-:W-:-:S06]  /*0420*/  UIMAD.WIDE UR4, UR11, UR4, UR6 ;  /* 0x000000040b0472a5 */ /* 0x000fcc000f8e0206 */
[----:B------:R-:W-:Y:S02]  /*0430*/  MOV R2, UR4 ;  /* 0x0000000400027c02 */ /* 0x000fe40008000f00 */
[----:B------:R-:W-:-:S05]  /*0440*/  MOV R3, UR5 ;  /* 0x0000000500037c02 */ /* 0x000fca0008000f00 */
[----:B------:R-:W2:Y:S04]  /*0450*/  LDG.E R4, [R2.64] ;  /* 0x0000001402047981 */ /* 0x000ea8000c1e1900 */
[----:B------:R-:W3:Y:S01]  /*0460*/  LDG.E R0, [R2.64+0x4] ;  /* 0x0000041402007981 */ /* 0x000ee2000c1e1900 */
[----:B--2---:R-:W1:Y:S08]  /*0470*/  R2UR UR5, R4 ;  /* 0x00000000040573c2 */ /* 0x004e7000000e0000 */
[----:B---3--:R-:W1:Y:S02]  /*0480*/  R2UR UR4, R0 ;  /* 0x00000000000473c2 */ /* 0x008e6400000e0000 */
[----:B-1----:R-:W-:Y:S01]  /*0490*/  UIADD3 UR5, -UR5, UR4, URZ ;  /* 0x0000000405057290 */ /* 0x002fe2000fffe13f */
[----:B------:R-:W-:Y:S05]  /*04a0*/  BRA `(.L_x_1620) ;  /* 0x0000001000007947 */ /* 0x000fea0003800000 */
.L_x_1621:
[----:B------:R-:W-:Y:S02]  /*04b0*/  ULDC UR5, c[0x0][0x3d4] ;  /* 0x0000f50000057ab9 */ /* 0x000fe40000000800 */
.L_x_1620:
[----:B------:R-:W-:-:S04]  /*04c0*/  UIADD3 UR5, UR5, 0x7f, URZ ;  /* 0x0000007f05057890 */ /* 0x000fc8000fffe03f */
[----:B------:R-:W-:-:S04]  /*04d0*/  USHF.R.S32.HI UR4, URZ, 0x1f, UR5 ;  /* 0x0000001f3f047899 */ /* 0x000fc80008011405 */
[----:B------:R-:W-:-:S04]  /*04e0*/  ULEA.HI UR4, UR4, UR5, URZ, 0x7 ;  /* 0x0000000504047291 */ /* 0x000fc8000f8f383f */
[----:B------:R-:W-:-:S04]  /*04f0*/  USHF.R.S32.HI UR4, URZ, 0x7, UR4 ;  /* 0x000000073f047899 */ /* 0x000fc80008011404 */
[----:B------:R-:W-:-:S04]  /*0500*/  UISETP.GE.AND UP0, UPT, UR13, UR4, UPT ;  /* 0x000000040d00728c */ /* 0x000fc8000bf06270 */
[----:B------:R-:W-:Y:S01]  /*0510*/  USEL UR11, UR11, 0xffffffff, !UP0 ;  /* 0xffffffff0b0b7887 */ /* 0x000fe2000c000000 */
[----:B------:R-:W-:Y:S05]  /*0520*/  BRA `(.L_x_1622) ;  /* 0x0000049000007947 */ /* 0x000fea0003800000 */
.L_x_1616:
        /* <DEDUP_REMOVED lines=22> */
.L_x_1623:
        /* <DEDUP_REMOVED lines=8> */
.L_x_1624:
        /* <DEDUP_REMOVED lines=22> */
.L_x_1625:
        /* <DEDUP_REMOVED lines=14> */
.L_x_1627:
[----:B------:R-:W-:Y:S02]  /*0950*/  ULDC UR5, c[0x0][0x3d4] ;  /* 0x0000f50000057ab9 */ /* 0x000fe40000000800 */
.L_x_1626:
[----:B------:R-:W-:-:S04]  /*0960*/  UIADD3 UR5, UR5, 0x7f, URZ ;  /* 0x0000007f05057890 */ /* 0x000fc8000fffe03f */
[----:B------:R-:W-:-:S04]  /*0970*/  USHF.R.S32.HI UR4, URZ, 0x1f, UR5 ;  /* 0x0000001f3f047899 */ /* 0x000fc80008011405 */
[----:B------:R-:W-:-:S04]  /*0980*/  ULEA.HI UR4, UR4, UR5, URZ, 0x7 ;  /* 0x0000000504047291 */ /* 0x000fc8000f8f383f */
[----:B------:R-:W-:-:S04]  /*0990*/  USHF.R.S32.HI UR4, URZ, 0x7, UR4 ;  /* 0x000000073f047899 */ /* 0x000fc80008011404 */
[----:B------:R-:W-:-:S04]  /*09a0*/  UISETP.GE.AND UP0, UPT, UR13, UR4, UPT ;  /* 0x000000040d00728c */ /* 0x000fc8000bf06270 */
[----:B------:R-:W-:-:S06]  /*09b0*/  USEL UR11, UR11, 0xffffffff, !UP0 ;  /* 0xffffffff0b0b7887 */ /* 0x000fcc000c000000 */
.L_x_1622:
[----:B------:R-:W-:-:S13]  /*09c0*/  ISETP.LE.AND P0, PT, RZ, UR11, PT ;  /* 0x0000000bff007c0c */ /* 0x000fda000bf03270 */
[----:B------:R-:W-:Y:S05]  /*09d0*/  @!P0 EXIT ;  /* 0x000000000000894d */ /* 0x000fea0003800000 */
[----:B------:R-:W-:Y:S02]  /*09e0*/  ULDC.64 UR4, c[0x0][0x2c8] ;  /* 0x0000b20000047ab9 */ /* 0x000fe40000000a00 */
[----:B------:R-:W-:Y:S02]  /*09f0*/  UISETP.NE.U32.AND UP2, UPT, URZ, UR4, UPT ;  /* 0x000000043f00728c */ /* 0x000fe4000bf45070 */
[----:B------:R-:W-:Y:S02]  /*0a00*/  UMOV UR6, 0x4 ;  /* 0x0000000400067882 */ /* 0x000fe40000000000 */
[----:B------:R-:W-:Y:S02]  /*0a10*/  UISETP.NE.AND.EX UP2, UPT, URZ, UR5, UPT, UP2 ;  /* 0x000000053f00728c */ /* 0x000fe4000bf45320 */
[----:B------:R-:W-:Y:S02]  /*0a20*/  ULDC.64 UR8, c[0x0][0x2c8] ;  /* 0x0000b20000087ab9 */ /* 0x000fe40000000a00 */
[----:B------:R-:W-:-:S02]  /*0a30*/  UIMAD.WIDE UR8, UR11, UR6, UR8 ;  /* 0x000000060b0872a5 */ /* 0x000fc4000f8e0208 */
[----:B------:R-:W-:Y:S01]  /*0a40*/  PLOP3.LUT P2, PT, PT, PT, UP2, 0x80, 0x0 ;  /* 0x000000000000781c */ /* 0x000fe20003f4f028 */
[----:B------:R-:W-:Y:S02]  /*0a50*/  ULDC.64 UR4, c[0x0][0x2d8] ;  /* 0x0000b60000047ab9 */ /* 0x000fe40000000a00 */
[----:B------:R-:W-:Y:S01]  /*0a60*/  UISETP.NE.U32.AND UP0, UPT, URZ, UR4, UPT ;  /* 0x000000043f00728c */ /* 0x000fe2000bf05070 */
[----:B------:R-:W-:Y:S02]  /*0a70*/  IMAD.U32 R6, RZ, RZ, UR8 ;  /* 0x00000008ff067e24 */ /* 0x000fe4000f8e00ff */
[----:B------:R-:W-:Y:S01]  /*0a80*/  IMAD.U32 R7, RZ, RZ, UR9 ;  /* 0x00000009ff077e24 */ /* 0x000fe2000f8e00ff */
[----:B------:R-:W-:-:S06]  /*0a90*/  UISETP.NE.AND.EX UP0, UPT, URZ, UR5, UPT, UP0 ;  /* 0x000000053f00728c */ /* 0x000fcc000bf05300 */
[----:B------:R-:W2:Y:S01]  /*0aa0*/  @P2 LDG.E R4, [R6.64] ;  /* 0x0000001406042981 */ /* 0x000ea2000c1e1900 */
[----:B------:R-:W-:Y:S01]  /*0ab0*/  ULDC.64 UR4, c[0x0][0x2d8] ;  /* 0x0000b60000047ab9 */ /* 0x000fe20000000a00 */
[----:B------:R-:W-:-:S03]  /*0ac0*/  PLOP3.LUT P0, PT, PT, PT, UP0, 0x80, 0x0 ;  /* 0x000000000000781c */ /* 0x000fc60003f0f008 */
[----:B------:R-:W-:-:S06]  /*0ad0*/  @UP0 UIMAD.WIDE UR4, UR11, UR6, UR4 ;  /* 0x000000060b0402a5 */ /* 0x000fcc000f8e0204 */
[----:B------:R-:W-:Y:S01]  /*0ae0*/  MOV R2, UR4 ;  /* 0x0000000400027c02 */ /* 0x000fe20008000f00 */
[----:B------:R-:W-:Y:S01]  /*0af0*/  IMAD.U32 R3, RZ, RZ, UR5 ;  /* 0x00000005ff037e24 */ /* 0x000fe2000f8e00ff */
[----:B------:R-:W-:Y:S02]  /*0b00*/  ULDC.64 UR4, c[0x0][0x2d0] ;  /* 0x0000b40000047ab9 */ /* 0x000fe40000000a00 */
[----:B------:R-:W-:Y:S01]  /*0b10*/  UISETP.NE.U32.AND UP1, UPT, URZ, UR4, UPT ;  /* 0x000000043f00728c */ /* 0x000fe2000bf25070 */
[----:B------:R-:W-:Y:S01]  /*0b20*/  CS2R R10, SRZ ;  /* 0x00000000000a7805 */ /* 0x000fe2000001ff00 */
[----:B------:R1:W3:Y:S02]  /*0b30*/  @P0 LDG.E R0, [R2.64] ;  /* 0x0000001402000981 */ /* 0x0002e4000c1e1900 */
[----:B------:R-:W-:-:S03]  /*0b40*/  UISETP.NE.AND.EX UP1, UPT, URZ, UR5, UPT, UP1 ;  /* 0x000000053f00728c */ /* 0x000fc6000bf25310 */
[----:B------:R-:W-:Y:S01]  /*0b50*/  ULDC.64 UR4, c[0x0][0x2d0] ;  /* 0x0000b40000047ab9 */ /* 0x000fe20000000a00 */
[----:B------:R4:W5:Y:S01]  /*0b60*/  @P2 LDG.E R10, [R6.64] ;  /* 0x00000014060a2981 */ /* 0x000962000c1e1900 */
[----:B------:R-:W-:Y:S01]  /*0b70*/  UIMAD.WIDE UR4, UR11, UR6, UR4 ;  /* 0x000000060b0472a5 */ /* 0x000fe2000f8e0204 */
[----:B------:R-:W-:-:S05]  /*0b80*/  PLOP3.LUT P1, PT, PT, PT, UP1, 0x80, 0x0 ;  /* 0x000000000000781c */ /* 0x000fca0003f2f018 */
[----:B-1----:R-:W-:Y:S01]  /*0b90*/  MOV R2, UR4 ;  /* 0x0000000400027c02 */ /* 0x002fe20008000f00 */
[----:B------:R-:W-:-:S07]  /*0ba0*/  IMAD.U32 R3, RZ, RZ, UR5 ;  /* 0x00000005ff037e24 */ /* 0x000fce000f8e00ff */
[----:B------:R4:W5:Y:S01]  /*0bb0*/  @P1 LDG.E R11, [R2.64] ;  /* 0x00000014020b1981 */ /* 0x000962000c1e1900 */
[----:B------:R-:W-:Y:S02]  /*0bc0*/  ULDC UR10, c[0x0][0x168] ;  /* 0x00005a00000a7ab9 */ /* 0x000fe40000000800 */
[----:B------:R-:W-:Y:S02]  /*0bd0*/  UMOV UR19, URZ ;  /* 0x0000003f00137c82 */ /* 0x000fe40008000000 */
[----:B------:R-:W-:Y:S01]  /*0be0*/  ULDC UR9, c[0x0][0x198] ;  /* 0x0000660000097ab9 */ /* 0x000fe20000000800 */
[----:B--2---:R-:W1:Y:S02]  /*0bf0*/  @P2 R2UR UR5, R4 ;  /* 0x00000000040523c2 */ /* 0x004e6400000e0000 */
[----:B-1----:R-:W-:-:S04]  /*0c00*/  @UP2 ULEA UR5, UR11, UR5, 0x7 ;  /* 0x000000050b052291 */ /* 0x002fc8000f8e383f */
[----:B------:R-:W-:-:S04]  /*0c10*/  @UP2 USHF.R.S32.HI UR4, URZ, 0x1f, UR5 ;  /* 0x0000001f3f042899 */ /* 0x000fc80008011405 */
[----:B------:R-:W-:Y:S01]  /*0c20*/  @UP2 ULEA.HI UR4, UR4, UR5, URZ, 0x7 ;  /* 0x0000000504042291 */ /* 0x000fe2000f8f383f */
[----:B---3--:R4:W1:Y:S03]  /*0c30*/  @P0 R2UR UR10, R0 ;  /* 0x00000000000a03c2 */ /* 0x00886600000e0000 */
[----:B------:R-:W-:Y:S01]  /*0c40*/  @UP2 ULOP3.LUT UR19, UR4, 0xffffff80, URZ, 0xc0, !UPT ;  /* 0xffffff8004132892 */ /* 0x000fe2000f8ec03f */
[----:B------:R-:W-:Y:S06]  /*0c50*/  @P0 BRA `(.L_x_1628) ;  /* 0x0000006000000947 */ /* 0x000fec0003800000 */
[----:B------:R-:W-:Y:S05]  /*0c60*/  @!P2 BRA `(.L_x_1628) ;  /* 0x000000500000a947 */ /* 0x000fea0003800000 */
[----:B------:R-:W2:Y:S04]  /*0c70*/  LDG.E R4, [R6.64] ;  /* 0x0000001406047981 */ /* 0x000ea8000c1e1900 */
[----:B----4-:R-:W3:Y:S01]  /*0c80*/  LDG.E R0, [R6.64+0x4] ;  /* 0x0000041406007981 */ /* 0x010ee2000c1e1900 */
[----:B-12---:R-:W1:Y:S08]  /*0c90*/  R2UR UR10, R4 ;  /* 0x00000000040a73c2 */ /* 0x006e7000000e0000 */
[----:B---3--:R-:W1:Y:S02]  /*0ca0*/  R2UR UR4, R0 ;  /* 0x00000000000473c2 */ /* 0x008e6400000e0000 */
[----:B-1----:R-:W-:-:S06]  /*0cb0*/  UIADD3 UR10, -UR10, UR4, URZ ;  /* 0x000000040a0a7290 */ /* 0x002fcc000fffe13f */
.L_x_1628:
[----:B------:R-:W-:-:S04]  /*0cc0*/  ISETP.NE.U32.AND P0, PT, RZ, c[0x0][0x2e0], PT ;  /* 0x0000b800ff007a0c */ /* 0x000fc80003f05070 */
[----:B------:R-:W-:-:S13]  /*0cd0*/  ISETP.NE.AND.EX P0, PT, RZ, c[0x0][0x2e4], PT, P0 ;  /* 0x0000b900ff007a0c */ /* 0x000fda0003f05300 */
[----:B------:R-:W-:Y:S05]  /*0ce0*/  @!P0 BRA `(.L_x_1629) ;  /* 0x0000007000008947 */ /* 0x000fea0003800000 */
[----:B------:R-:W-:Y:S02]  /*0cf0*/  ULDC.64 UR4, c[0x0][0x2e0] ;  /* 0x0000b80000047ab9 */ /* 0x000fe40000000a00 */
[----:B------:R-:W-:-:S06]  /*0d00*/  UIMAD.WIDE UR4, UR11, UR6, UR4 ;  /* 0x000000060b0472a5 */ /* 0x000fcc000f8e0204 */
[----:B----4-:R-:W-:Y:S02]  /*0d10*/  MOV R2, UR4 ;  /* 0x0000000400027c02 */ /* 0x010fe40008000f00 */
[----:B------:R-:W-:-:S05]  /*0d20*/  MOV R3, UR5 ;  /* 0x0000000500037c02 */ /* 0x000fca0008000f00 */
[----:B------:R-:W2:Y:S02]  /*0d30*/  LDG.E R0, [R2.64] ;  /* 0x0000001402007981 */ /* 0x000ea4000c1e1900 */
[----:B--2---:R2:W3:Y:S01]  /*0d40*/  R2UR UR9, R0 ;  /* 0x00000000000973c2 */ /* 0x0044e200000e0000 */
[----:B------:R-:W-:Y:S05]  /*0d50*/  BRA `(.L_x_1630) ;  /* 0x0000006000007947 */ /* 0x000fea0003800000 */
.L_x_1629:
[----:B------:R-:W-:Y:S05]  /*0d60*/  @!P1 BRA `(.L_x_1630) ;  /* 0x0000005000009947 */ /* 0x000fea0003800000 */
[----:B----4-:R2:W3:Y:S04]  /*0d70*/  LDG.E R0, [R2.64] ;  /* 0x0000001402007981 */ /* 0x0104e8000c1e1900 */
[----:B--2---:R-:W2:Y:S01]  /*0d80*/  LDG.E R2, [R2.64+0x4] ;  /* 0x0000041402027981 */ /* 0x004ea2000c1e1900 */
[----:B---3--:R-:W3:Y:S08]  /*0d90*/  R2UR UR9, R0 ;  /* 0x00000000000973c2 */ /* 0x008ef000000e0000 */
[----:B--2---:R-:W3:Y:S02]  /*0da0*/  R2UR UR4, R2 ;  /* 0x00000000020473c2 */ /* 0x004ee400000e0000 */
[----:B---3--:R-:W-:-:S06]  /*0db0*/  UIADD3 UR9, -UR9, UR4, URZ ;  /* 0x0000000409097290 */ /* 0x008fcc000fffe13f */
.L_x_1630:
[----:B------:R-:W-:Y:S01]  /*0dc0*/  USHF.L.U32 UR27, UR13, 0x7, URZ ;  /* 0x000000070d1b7899 */ /* 0x000fe2000800063f */
[----:B------:R-:W-:Y:S01]  /*0dd0*/  PLOP3.LUT P1, PT, PT, PT, PT, 0x80, 0x0 ;  /* 0x000000000000781c */ /* 0x000fe20003f2f070 */
[----:B------:R-:W-:Y:S01]  /*0de0*/  ULDC UR4, c[0x0][0x2a4] ;  /* 0x0000a90000047ab9 */ /* 0x000fe20000000800 */
[----:B------:R-:W-:Y:S01]  /*0df0*/  CS2R R126, SRZ ;  /* 0x00000000007e7805 */ /* 0x000fe2000001ff00 */
[----:B---3--:R-:W-:Y:S01]  /*0e00*/  UIADD3 UR4, UR27, -UR4, -UR9 ;  /* 0x800000041b047290 */ /* 0x008fe2000fffe809 */
[----:B------:R-:W-:Y:S01]  /*0e10*/  CS2R R124, SRZ ;  /* 0x00000000007c7805 */ /* 0x000fe2000001ff00 */
[----:B-1----:R-:W-:Y:S01]  /*0e20*/  UIADD3 UR5, UR10, 0x7f, URZ ;  /* 0x0000007f0a057890 */ /* 0x002fe2000fffe03f */
[----:B------:R-:W-:Y:S01]  /*0e30*/  CS2R R130, SRZ ;  /* 0x0000000000827805 */ /* 0x000fe2000001ff00 */
[----:B------:R-:W-:Y:S01]  /*0e40*/  UIADD3 UR4, UR4, UR10, URZ ;  /* 0x0000000a04047290 */ /* 0x000fe2000fffe03f */
[----:B------:R-:W-:Y:S01]  /*0e50*/  CS2R R8, SRZ ;  /* 0x0000000000087805 */ /* 0x000fe2000001ff00 */
[----:B------:R-:W-:Y:S01]  /*0e60*/  IMAD.MOV.U32 R128, RZ, RZ, RZ ;  /* 0x000000ffff807224 */ /* 0x000fe200078e00ff */
[----:B------:R-:W-:Y:S01]  /*0e70*/  CS2R R120, SRZ ;  /* 0x0000000000787805 */ /* 0x000fe2000001ff00 */
[----:B------:R-:W-:Y:S01]  /*0e80*/  USHF.R.S32.HI UR22, URZ, 0x1f, UR4 ;  /* 0x0000001f3f167899 */ /* 0x000fe20008011404 */
[----:B------:R-:W-:Y:S01]  /*0e90*/  IMAD.MOV.U32 R122, RZ, RZ, RZ ;  /* 0x000000ffff7a7224 */ /* 0x000fe200078e00ff */
[----:B------:R-:W-:Y:S01]  /*0ea0*/  CS2R R118, SRZ ;  /* 0x0000000000767805 */ /* 0x000fe2000001ff00 */
[----:B------:R-:W-:Y:S01]  /*0eb0*/  CS2R R12, SRZ ;  /* 0x00000000000c7805 */ /* 0x000fe2000001ff00 */
[----:B------:R-:W-:Y:S01]  /*0ec0*/  ULEA.HI UR22, UR22, UR4, URZ, 0x7 ;  /* 0x0000000416167291 */ /* 0x000fe2000f8f383f */
[----:B------:R-:W-:Y:S01]  /*0ed0*/  MOV R116, RZ ;  /* 0x000000ff00747202 */ /* 0x000fe20000000f00 */
[----:B------:R-:W-:Y:S01]  /*0ee0*/  USHF.R.S32.HI UR4, URZ, 0x1f, UR5 ;  /* 0x0000001f3f047899 */ /* 0x000fe20008011405 */
[----:B------:R-:W-:Y:S01]  /*0ef0*/  IMAD.MOV.U32 R110, RZ, RZ, RZ ;  /* 0x000000ffff6e7224 */ /* 0x000fe200078e00ff */
[----:B------:R-:W-:Y:S01]  /*0f00*/  USHF.R.S32.HI UR22, URZ, 0x7, UR22 ;  /* 0x000000073f167899 */ /* 0x000fe20008011416 */
[----:B------:R-:W-:Y:S01]  /*0f10*/  CS2R R14, SRZ ;  /* 0x00000000000e7805 */ /* 0x000fe2000001ff00 */
[----:B------:R-:W-:Y:S01]  /*0f20*/  ULEA.HI UR4, UR4, UR5, URZ, 0x7 ;  /* 0x0000000504047291 */ /* 0x000fe2000f8f383f */
[----:B------:R-:W-:Y:S01]  /*0f30*/  MOV R108, RZ ;  /* 0x000000ff006c7202 */ /* 0x000fe20000000f00 */
[----:B------:R-:W-:Y:S01]  /*0f40*/  UISETP.LT.AND UP0, UPT, URZ, UR22, UPT ;  /* 0x000000163f00728c */ /* 0x000fe2000bf01270 */
[----:B------:R-:W-:Y:S01]  /*0f50*/  IMAD.MOV.U32 R114, RZ, RZ, RZ ;  /* 0x000000ffff727224 */ /* 0x000fe200078e00ff */
[----:B------:R-:W-:Y:S01]  /*0f60*/  USHF.R.S32.HI UR8, URZ, 0x7, UR4 ;  /* 0x000000073f087899 */ /* 0x000fe20008011404 */
[----:B------:R-:W-:Y:S01]  /*0f70*/  CS2R R16, SRZ ;  /* 0x0000000000107805 */ /* 0x000fe2000001ff00 */
[----:B------:R-:W-:Y:S01]  /*0f80*/  USEL UR22, URZ, UR22, !UP0 ;  /* 0x000000163f167287 */ /* 0x000fe2000c000000 */
[----:B------:R-:W-:Y:S01]  /*0f90*/  MOV R112, RZ ;  /* 0x000000ff00707202 */ /* 0x000fe20000000f00 */
[----:B------:R-:W-:Y:S01]  /*0fa0*/  IMAD.MOV.U32 R106, RZ, RZ, RZ ;  /* 0x000000ffff6a7224 */ /* 0x000fe200078e00ff */
[----:B------:R-:W-:Y:S01]  /*0fb0*/  CS2R R18, SRZ ;  /* 0x0000000000127805 */ /* 0x000fe2000001ff00 */
[----:B------:R-:W-:Y:S01]  /*0fc0*/  UISETP.GT.AND UP0, UPT, UR8, UR22, UPT ;  /* 0x000000160800728c */ /* 0x000fe2000bf04270 */
[----:B------:R-:W-:Y:S01]  /*0fd0*/  MOV R104, RZ ;  /* 0x000000ff00687202 */ /* 0x000fe20000000f00 */
[----:B------:R-:W-:Y:S01]  /*0fe0*/  IMAD.MOV.U32 R102, RZ, RZ, RZ ;  /* 0x000000ffff667224 */ /* 0x000fe200078e00ff */
        /* <DEDUP_REMOVED lines=19> */
[----:B------:R-:W-:Y:S01]  /*1120*/  USHF.R.S32.HI UR23, URZ, 0x1f, UR12 ;  /* 0x0000001f3f177899 */ /* 0x000fe2000801140c */
[----:B------:R-:W-:Y:S01]  /*1130*/  SHF.R.S32.HI R25, RZ, 0x1f, R20 ;  /* 0x0000001fff197819 */ /* 0x000fe20000011414 */
[----:B------:R-:W-:Y:S01]  /*1140*/  ULDC.64 UR6, c[0x0][0x270] ;  /* 0x00009c0000067ab9 */ /* 0x000fe20000000a00 */
[----:B------:R-:W-:Y:S01]  /*1150*/  IMAD.SHL.U32 R12, R20, 0x4, RZ ;  /* 0x00000004140c7824 */ /* 0x000fe200078e00ff */
[----:B------:R-:W-:Y:S01]  /*1160*/  ULDC.64 UR4, c[0x0][0x288] ;  /* 0x0000a20000047ab9 */ /* 0x000fe20000000a00 */
[----:B------:R-:W-:Y:S01]  /*1170*/  LEA.HI R9, R25, R20, RZ, 0x3 ;  /* 0x0000001419097211 */ /* 0x000fe200078f18ff */
[----:B------:R-:W-:Y:S01]  /*1180*/  UIMAD UR6, UR23, UR6, URZ ;  /* 0x00000006170672a4 */ /* 0x000fe2000f8e023f */
[----:B------:R-:W-:Y:S01]  /*1190*/  IMAD.U32 R4, RZ, RZ, UR12 ;  /* 0x0000000cff047e24 */ /* 0x000fe2000f8e00ff */
[----:B------:R-:W-:Y:S01]  /*11a0*/  UIMAD UR4, UR23, UR4, URZ ;  /* 0x00000004170472a4 */ /* 0x000fe2000f8e023f */
[--C-:B------:R-:W-:Y:S01]  /*11b0*/  SHF.R.S32.HI R13, RZ, 0x1f, R12.reuse ;  /* 0x0000001fff0d7819 */ /* 0x100fe2000001140c */
[----:B------:R-:W-:Y:S01]  /*11c0*/  UIMAD UR15, UR12, UR7, UR6 ;  /* 0x000000070c0f72a4 */ /* 0x000fe2000f8e0206 */
[----:B------:R-:W-:Y:S01]  /*11d0*/  SHF.R.S32.HI R30, RZ, 0x3, R9 ;  /* 0x00000003ff1e7819 */ /* 0x000fe20000011409 */
[----:B------:R-:W-:Y:S01]  /*11e0*/  UIMAD UR28, UR12, UR5, UR4 ;  /* 0x000000050c1c72a4 */ /* 0x000fe2000f8e0204 */
[----:B----4-:R-:W-:Y:S01]  /*11f0*/  IMAD.U32 R6, RZ, RZ, UR12 ;  /* 0x0000000cff067e24 */ /* 0x010fe2000f8e00ff */
[----:B------:R-:W-:Y:S01]  /*1200*/  ULDC.64 UR6, c[0x0][0x180] ;  /* 0x0000600000067ab9 */ /* 0x000fe20000000a00 */
[----:B------:R-:W-:Y:S01]  /*1210*/  IMAD.WIDE.U32 R4, R4, c[0x0][0x270], R12 ;  /* 0x00009c0004047a25 */ /* 0x000fe200078e000c */
[----:B------:R-:W-:Y:S01]  /*1220*/  ULDC.64 UR4, c[0x0][0x238] ;  /* 0x00008e0000047ab9 */ /* 0x000fe20000000a00 */
[----:B------:R-:W-:Y:S01]  /*1230*/  LOP3.LUT R9, R9, 0xfffffff8, RZ, 0xc0, !PT ;  /* 0xfffffff809097812 */ /* 0x000fe200078ec0ff */
[----:B------:R-:W-:Y:S01]  /*1240*/  UIMAD UR6, UR23, UR6, URZ ;  /* 0x00000006170672a4 */ /* 0x000fe2000f8e023f */
[----:B------:R-:W-:Y:S01]  /*1250*/  SHF.R.S32.HI R21, RZ, 0x1f, R20 ;  /* 0x0000001fff157819 */ /* 0x000fe20000011414 */
[----:B------:R-:W-:Y:S01]  /*1260*/  UIMAD UR4, UR23, UR4, URZ ;  /* 0x00000004170472a4 */ /* 0x000fe2000f8e023f */
[----:B------:R-:W-:Y:S01]  /*1270*/  IMAD.U32 R2, RZ, RZ, UR12 ;  /* 0x0000000cff027e24 */ /* 0x000fe2000f8e00ff */
[----:B------:R-:W-:Y:S01]  /*1280*/  UIMAD UR26, UR12, UR7, UR6 ;  /* 0x000000070c1a72a4 */ /* 0x000fe2000f8e0206 */
[----:B------:R1:W-:Y:S01]  /*1290*/  STL.64 [R1+0x8], R12 ;  /* 0x0000080c01007387 */ /* 0x0003e20000100a00 */
[----:B------:R-:W-:Y:S01]  /*12a0*/  UIMAD UR6, UR12, UR5, UR4 ;  /* 0x000000050c0672a4 */ /* 0x000fe2000f8e0204 */
[----:B------:R-:W-:Y:S01]  /*12b0*/  IMAD.WIDE.U32 R6, R6, c[0x0][0x288], R12 ;  /* 0x0000a20006067a25 */ /* 0x000fe200078e000c */
[----:B------:R-:W-:Y:S01]  /*12c0*/  UIADD3 UR4, -UR27, UR9, URZ ;  /* 0x000000091b047290 */ /* 0x000fe2000fffe13f */
[----:B------:R-:W-:Y:S01]  /*12d0*/  SHF.R.S32.HI R8, RZ, 0x1f, R30 ;  /* 0x0000001fff087819 */ /* 0x000fe2000001141e */
[----:B------:R-:W-:Y:S01]  /*12e0*/  USHF.R.S32.HI UR27, URZ, 0x1f, UR11 ;  /* 0x0000001f3f1b7899 */ /* 0x000fe2000801140b */
[C---:B-----5:R-:W-:Y:S01]  /*12f0*/  IADD3 R24, P1, R30.reuse, R10, RZ ;  /* 0x0000000a1e187210 */ /* 0x060fe20007f3e0ff */
[----:B------:R-:W-:Y:S01]  /*1300*/  ULDC.64 UR24, c[0x0][0x248] ;  /* 0x0000920000187ab9 */ /* 0x000fe20000000a00 */
[----:B------:R-:W-:Y:S01]  /*1310*/  IADD3 R5, R5, UR15, RZ ;  /* 0x0000000f05057c10 */ /* 0x000fe2000fffe0ff */
[----:B------:R-:W-:Y:S01]  /*1320*/  USEL UR15, UR27, URZ, !UP2 ;  /* 0x0000003f1b0f7287 */ /* 0x000fe2000d000000 */
[----:B--2---:R-:W-:Y:S01]  /*1330*/  IADD3 R0, -R30, UR4, RZ ;  /* 0x000000041e007c10 */ /* 0x004fe2000fffe1ff */
[----:B------:R-:W-:Y:S01]  /*1340*/  IMAD.IADD R29, R20, 0x1, -R9 ;  /* 0x00000001141d7824 */ /* 0x000fe200078e0a09 */
[----:B------:R-:W-:Y:S01]  /*1350*/  UISETP.NE.AND UP0, UPT, UR24, 0x1, UPT ;  /* 0x000000011800788c */ /* 0x000fe2000bf05270 */
[----:B------:R-:W-:Y:S01]  /*1360*/  IMAD.WIDE.U32 R2, R2, c[0x0][0x238], R20 ;  /* 0x00008e0002027a25 */ /* 0x000fe200078e0014 */
[C---:B------:R-:W-:Y:S01]  /*1370*/  ISETP.GE.AND P5, PT, R0.reuse, 0x1, PT ;  /* 0x000000010000780c */ /* 0x040fe20003fa6270 */
[----:B------:R-:W-:Y:S01]  /*1380*/  ULDC.64 UR4, c[0x0][0x278] ;  /* 0x00009e0000047ab9 */ /* 0x000fe20000000a00 */
[C---:B------:R-:W-:Y:S01]  /*1390*/  ISETP.GE.AND P4, PT, R0.reuse, 0x21, PT ;  /* 0x000000210000780c */ /* 0x040fe20003f86270 */
[----:B------:R-:W-:Y:S01]  /*13a0*/  UMOV UR14, 0x6 ;  /* 0x00000006000e7882 */ /* 0x000fe20000000000 */
[C---:B------:R-:W-:Y:S01]  /*13b0*/  ISETP.GE.AND P3, PT, R0.reuse, 0x41, PT ;  /* 0x000000410000780c */ /* 0x040fe20003f66270 */
[----:B------:R-:W-:Y:S01]  /*13c0*/  ULDC.64 UR16, c[0x0][0x1d8] ;  /* 0x0000760000107ab9 */ /* 0x000fe20000000a00 */
[----:B------:R-:W-:Y:S01]  /*13d0*/  ISETP.GE.AND P2, PT, R0, 0x61, PT ;  /* 0x000000610000780c */ /* 0x000fe20003f46270 */
[----:B------:R-:W-:Y:S01]  /*13e0*/  IMAD.SHL.U32 R0, R30, 0x40, RZ ;  /* 0x000000401e007824 */ /* 0x000fe200078e00ff */
[-C--:B------:R-:W-:Y:S01]  /*13f0*/  LEA.HI.X.SX32 R28, R10, R8.reuse, 0x1, P1 ;  /* 0x000000080a1c7211 */ /* 0x080fe200008f0eff */
[----:B------:R-:W-:Y:S01]  /*1400*/  UIMAD UR4, UR15, UR4, URZ ;  /* 0x000000040f0472a4 */ /* 0x000fe2000f8e023f */
[----:B------:R-:W-:Y:S01]  /*1410*/  IADD3 R23, R3, UR6, RZ ;  /* 0x0000000603177c10 */ /* 0x000fe2000fffe0ff */
[----:B------:R-:W-:Y:S01]  /*1420*/  USHF.L.U64.HI UR17, UR16, UR14, UR17 ;  /* 0x0000000e10117299 */ /* 0x000fe20008010211 */
[----:B------:R-:W-:Y:S01]  /*1430*/  LOP3.LUT R0, R0, 0x1c0, RZ, 0xc0, !PT ;  /* 0x000001c000007812 */ /* 0x000fe200078ec0ff */
[----:B------:R-:W-:Y:S01]  /*1440*/  USHF.L.U32 UR18, UR16, 0x6, URZ ;  /* 0x0000000610127899 */ /* 0x000fe2000800063f */
[----:B-1----:R-:W-:Y:S01]  /*1450*/  IADD3 R12, P0, R30, R11, RZ ;  /* 0x0000000b1e0c7210 */ /* 0x002fe20007f1e0ff */
[----:B------:R-:W-:Y:S01]  /*1460*/  USEL UR16, UR11, URZ, !UP2 ;  /* 0x0000003f0b107287 */ /* 0x000fe2000d000000 */
[----:B------:R-:W-:Y:S01]  /*1470*/  IADD3 R3, R7, UR28, RZ ;  /* 0x0000001c07037c10 */ /* 0x000fe2000fffe0ff */
[----:B------:R-:W-:Y:S01]  /*1480*/  UIMAD.WIDE.U32 UR24, UR12, UR25, URZ ;  /* 0x000000190c1872a5 */ /* 0x000fe2000f8e003f */
[----:B------:R-:W-:Y:S01]  /*1490*/  LEA.HI.X.SX32 R13, R11, R8, 0x1, P0 ;  /* 0x000000080b0d7211 */ /* 0x000fe200000f0eff */
[----:B------:R-:W-:Y:S01]  /*14a0*/  IMAD.SHL.U32 R8, R29, 0x8, RZ ;  /* 0x000000081d087824 */ /* 0x000fe200078e00ff */
[----:B------:R-:W-:Y:S01]  /*14b0*/  UIMAD UR30, UR16, UR5, UR4 ;  /* 0x00000005101e72a4 */ /* 0x000fe2000f8e0204 */
[----:B------:R-:W-:Y:S01]  /*14c0*/  IMAD.MOV.U32 R22, RZ, RZ, R2 ;  /* 0x000000ffff167224 */ /* 0x000fe200078e0002 */
[----:B------:R-:W-:Y:S01]  /*14d0*/  UMOV UR28, UR12 ;  /* 0x0000000c001c7c82 */ /* 0x000fe20008000000 */
[----:B------:R-:W-:Y:S01]  /*14e0*/  IMAD.MOV.U32 R2, RZ, RZ, R6 ;  /* 0x000000ffff027224 */ /* 0x000fe200078e0006 */
[----:B------:R-:W-:Y:S01]  /*14f0*/  LOP3.LUT R7, R0, 0x38, R8, 0xf8, !PT ;  /* 0x0000003800077812 */ /* 0x000fe200078ef808 */
[----:B------:R-:W-:Y:S01]  /*1500*/  ULDC UR4, c[0x0][0x250] ;  /* 0x0000940000047ab9 */ /* 0x000fe20000000800 */
[----:B------:R-:W-:Y:S01]  /*1510*/  SHF.R.U32.HI R0, RZ, 0x3, R0 ;  /* 0x00000003ff007819 */ /* 0x000fe20000011600 */
[----:B------:R-:W-:Y:S01]  /*1520*/  ULDC.64 UR6, c[0x0][0x210] ;  /* 0x0000840000067ab9 */ /* 0x000fe20000000a00 */
[----:B------:R-:W-:Y:S01]  /*1530*/  IMAD.U32 R6, RZ, RZ, UR13 ;  /* 0x0000000dff067e24 */ /* 0x000fe2000f8e00ff */
[----:B------:R-:W-:Y:S01]  /*1540*/  @UP0 USHF.R.U32.HI UR28, URZ, UR4, UR25 ;  /* 0x000000043f1c0299 */ /* 0x000fe20008011619 */
[----:B------:R-:W-:Y:S01]  /*1550*/  LOP3.LUT R18, R7, R0, RZ, 0x3c, !PT ;  /* 0x0000000007127212 */ /* 0x000fe200078e3cff */
[----:B------:R-:W-:Y:S01]  /*1560*/  UIMAD UR23, UR23, UR6, URZ ;  /* 0x00000006171772a4 */ /* 0x000fe2000f8e023f */
[-C--:B------:R-:W-:Y:S01]  /*1570*/  LEA.HI R0, R25, R20.reuse, RZ, 0x6 ;  /* 0x0000001419007211 */ /* 0x080fe200078f30ff */
[----:B------:R-:W-:Y:S01]  /*1580*/  IMAD.U32 R26, RZ, RZ, UR16 ;  /* 0x00000010ff1a7e24 */ /* 0x000fe2000f8e00ff */
[----:B------:R-:W-:Y:S01]  /*1590*/  SHF.R.S32.HI R9, RZ, 0x1f, R8 ;  /* 0x0000001fff097819 */ /* 0x000fe20000011408 */
[----:B------:R-:W-:Y:S01]  /*15a0*/  UIMAD UR23, UR12, UR7, UR23 ;  /* 0x000000070c1772a4 */ /* 0x000fe2000f8e0217 */
[----:B------:R-:W-:Y:S01]  /*15b0*/  IMAD.WIDE R12, R6, 0x80, R12 ;  /* 0x00000080060c7825 */ /* 0x000fe200078e020c */
[----:B------:R-:W-:Y:S01]  /*15c0*/  USHF.R.S32.HI UR25, URZ, 0x1f, UR28 ;  /* 0x0000001f3f197899 */ /* 0x000fe2000801141c */
[----:B------:R-:W-:Y:S01]  /*15d0*/  ISETP.GE.OR P1, PT, R8, c[0x0][0x1cc], !P5 ;  /* 0x0000730008007a0c */ /* 0x000fe20006f26670 */
[----:B------:R-:W-:Y:S01]  /*15e0*/  ULDC.64 UR6, c[0x0][0x290] ;  /* 0x0000a40000067ab9 */ /* 0x000fe20000000a00 */
[----:B------:R-:W-:Y:S01]  /*15f0*/  IMAD.U32 R16, RZ, RZ, UR28 ;  /* 0x0000001cff107e24 */ /* 0x000fe2000f8e00ff */
[----:B------:R-:W-:Y:S01]  /*1600*/  UIMAD UR6, UR15, UR6, URZ ;  /* 0x000000060f0672a4 */ /* 0x000fe2000f8e023f */
[----:B------:R-:W-:Y:S01]  /*1610*/  IMAD.U32 R6, RZ, RZ, UR12 ;  /* 0x0000000cff067e24 */ /* 0x000fe2000f8e00ff */
[----:B------:R-:W-:Y:S01]  /*1620*/  USHF.R.S32.HI UR32, URZ, 0x1f, UR19 ;  /* 0x0000001f3f207899 */ /* 0x000fe20008011413 */
[----:B------:R-:W-:Y:S01]  /*1630*/  IMAD.U32 R14, RZ, RZ, UR12 ;  /* 0x0000000cff0e7e24 */ /* 0x000fe2000f8e00ff */
[----:B------:R-:W-:Y:S01]  /*1640*/  ULDC.64 UR4, c[0x0][0x1e0] ;  /* 0x0000780000047ab9 */ /* 0x000fe20000000a00 */
[----:B------:R-:W-:Y:S01]  /*1650*/  IMAD.SHL.U32 R0, R0, 0x8, RZ ;  /* 0x0000000800007824 */ /* 0x000fe200078e00ff */
[----:B------:R-:W-:Y:S01]  /*1660*/  UIMAD UR29, UR16, UR7, UR6 ;  /* 0x00000007101d72a4 */ /* 0x000fe2000f8e0206 */
[----:B------:R-:W-:Y:S01]  /*1670*/  IMAD.WIDE.U32 R4, R26, c[0x0][0x278], R4 ;  /* 0x00009e001a047a25 */ /* 0x000fe200078e0004 */
[----:B------:R-:W-:Y:S01]  /*1680*/  UIMAD UR4, UR25, UR4, URZ ;  /* 0x00000004190472a4 */ /* 0x000fe2000f8e023f */
[----:B------:R-:W-:Y:S01]  /*1690*/  ISETP.GE.OR P6, PT, R8, c[0x0][0x1cc], !P4 ;  /* 0x0000730008007a0c */ /* 0x000fe200067c6670 */
[----:B------:R-:W-:Y:S01]  /*16a0*/  USEL UR27, UR27, URZ, !UP1 ;  /* 0x0000003f1b1b7287 */ /* 0x000fe2000c800000 */
[--C-:B------:R-:W-:Y:S01]  /*16b0*/  IMAD.WIDE.U32 R10, R16, c[0x0][0x1e0], R8.reuse ;  /* 0x00007800100a7a25 */ /* 0x100fe200078e0008 */
[----:B------:R-:W-:Y:S01]  /*16c0*/  IADD3 R36, P0, R4, UR19, RZ ;  /* 0x0000001304247c10 */ /* 0x000fe2000ff1e0ff */
[----:B------:R-:W-:Y:S01]  /*16d0*/  ULDC.64 UR6, c[0x0][0x1e8] ;  /* 0x00007a0000067ab9 */ /* 0x000fe20000000a00 */
[----:B------:R-:W-:Y:S01]  /*16e0*/  ISETP.GE.OR P5, PT, R8, c[0x0][0x19c], !P5 ;  /* 0x0000670008007a0c */ /* 0x000fe20006fa6670 */
[--C-:B------:R-:W-:Y:S01]  /*16f0*/  IMAD.WIDE.U32 R6, R6, c[0x0][0x180], R8.reuse ;  /* 0x0000600006067a25 */ /* 0x100fe200078e0008 */
[----:B------:R-:W-:Y:S01]  /*1700*/  UIMAD UR31, UR28, UR5, UR4 ;  /* 0x000000051c1f72a4 */ /* 0x000fe2000f8e0204 */
[----:B------:R-:W-:Y:S01]  /*1710*/  ISETP.GE.OR P4, PT, R8, c[0x0][0x19c], !P4 ;  /* 0x0000670008007a0c */ /* 0x000fe20006786670 */
[----:B------:R-:W-:Y:S01]  /*1720*/  USEL UR24, UR11, URZ, !UP1 ;  /* 0x0000003f0b187287 */ /* 0x000fe2000c800000 */
[--C-:B------:R-:W-:Y:S01]  /*1730*/  IMAD.WIDE.U32 R14, R14, c[0x0][0x210], R8.reuse ;  /* 0x000084000e0e7a25 */ /* 0x100fe200078e0008 */
[----:B------:R-:W-:Y:S01]  /*1740*/  UIMAD UR6, UR27, UR6, URZ ;  /* 0x000000061b0672a4 */ /* 0x000fe2000f8e023f */
[----:B------:R-:W-:Y:S01]  /*1750*/  STL [R1], R30 ;  /* 0x0000001e01007387 */ /* 0x000fe20000100800 */
[----:B------:R-:W-:Y:S01]  /*1760*/  ULDC.64 UR4, c[0x0][0x1b0] ;  /* 0x00006c0000047ab9 */ /* 0x000fe20000000a00 */
[----:B------:R-:W-:Y:S01]  /*1770*/  IMAD.WIDE.U32 R16, R16, c[0x0][0x1b0], R8 ;  /* 0x00006c0010107a25 */ /* 0x000fe200078e0008 */
[----:B------:R-:W-:Y:S01]  /*1780*/  LOP3.LUT R9, R18, 0xfffffe00, R0, 0xf8, !PT ;  /* 0xfffffe0012097812 */ /* 0x000fe200078ef800 */
[----:B------:R-:W-:Y:S01]  /*1790*/  UIMAD UR4, UR25, UR4, URZ ;  /* 0x00000004190472a4 */ /* 0x000fe2000f8e023f */
[----:B------:R-:W-:Y:S01]  /*17a0*/  IADD3 R19, R15, UR23, RZ ;  /* 0x000000170f137c10 */ /* 0x000fe2000fffe0ff */
[----:B------:R-:W-:Y:S01]  /*17b0*/  IMAD.U32 R0, RZ, RZ, UR30 ;  /* 0x0000001eff007e24 */ /* 0x000fe2000f8e00ff */
[----:B------:R-:W-:Y:S01]  /*17c0*/  UIMAD UR25, UR24, UR7, UR6 ;  /* 0x00000007181972a4 */ /* 0x000fe2000f8e0206 */
[----:B------:R-:W-:Y:S01]  /*17d0*/  IMAD.WIDE.U32 R2, R26, c[0x0][0x290], R2 ;  /* 0x0000a4001a027a25 */ /* 0x000fe200078e0002 */
[----:B------:R-:W-:Y:S01]  /*17e0*/  UIMAD UR23, UR28, UR5, UR4 ;  /* 0x000000051c1772a4 */ /* 0x000fe2000f8e0204 */
[----:B------:R-:W-:Y:S01]  /*17f0*/  STL [R1+0x48], R36 ;  /* 0x0000482401007387 */ /* 0x000fe20000100800 */
[----:B------:R-:W-:Y:S01]  /*1800*/  IADD3.X R33, R5, UR32, R0, P0, !PT ;  /* 0x0000002005217c10 */ /* 0x000fe200087fe400 */
[----:B------:R-:W-:Y:S01]  /*1810*/  IMAD.U32 R0, RZ, RZ, UR29 ;  /* 0x0000001dff007e24 */ /* 0x000fe2000f8e00ff */
[----:B------:R-:W-:Y:S01]  /*1820*/  IADD3 R32, P0, R2, UR19, RZ ;  /* 0x0000001302207c10 */ /* 0x000fe2000ff1e0ff */
[----:B------:R-:W-:Y:S01]  /*1830*/  IMAD.MOV.U32 R18, RZ, RZ, R14 ;  /* 0x000000ffff127224 */ /* 0x000fe200078e000e */
[----:B------:R-:W-:Y:S01]  /*1840*/  ULDC.64 UR6, c[0x0][0x188] ;  /* 0x0000620000067ab9 */ /* 0x000fe20000000a00 */
[----:B------:R-:W-:Y:S01]  /*1850*/  IMAD.U32 R14, RZ, RZ, UR24 ;  /* 0x00000018ff0e7e24 */ /* 0x000fe2000f8e00ff */
[----:B------:R-:W-:Y:S01]  /*1860*/  IADD3.X R31, R3, UR32, R0, P0, !PT ;  /* 0x00000020031f7c10 */ /* 0x000fe200087fe400 */
[----:B------:R-:W-:Y:S01]  /*1870*/  IMAD.MOV.U32 R2, RZ, RZ, R10 ;  /* 0x000000ffff027224 */ /* 0x000fe200078e000a */
[----:B------:R-:W-:Y:S01]  /*1880*/  IADD3 R3, R11, UR31, RZ ;  /* 0x0000001f0b037c10 */ /* 0x000fe2000fffe0ff */
[----:B------:R-:W-:Y:S01]  /*1890*/  UIMAD UR6, UR15, UR6, URZ ;  /* 0x000000060f0672a4 */ /* 0x000fe2000f8e023f */
[----:B------:R-:W-:Y:S01]  /*18a0*/  IADD3 R5, R7, UR26, RZ ;  /* 0x0000001a07057c10 */ /* 0x000fe2000fffe0ff */
[----:B------:R-:W-:Y:S01]  /*18b0*/  IMAD.MOV.U32 R4, RZ, RZ, R6 ;  /* 0x000000ffff047224 */ /* 0x000fe200078e0006 */
[----:B------:R-:W-:Y:S01]  /*18c0*/  ULDC.64 UR4, c[0x0][0x1b8] ;  /* 0x00006e0000047ab9 */ /* 0x000fe20000000a00 */
[----:B------:R-:W-:Y:S01]  /*18d0*/  IMAD.WIDE.U32 R2, R14, c[0x0][0x1e8], R2 ;  /* 0x00007a000e027a25 */ /* 0x000fe200078e0002 */
[----:B------:R-:W-:Y:S01]  /*18e0*/  UIMAD UR6, UR16, UR7, UR6 ;  /* 0x00000007100672a4 */ /* 0x000fe2000f8e0206 */
[----:B------:R-:W-:Y:S01]  /*18f0*/  IADD3 R7, R17, UR23, RZ ;  /* 0x0000001711077c10 */ /* 0x000fe2000fffe0ff */
[----:B------:R-:W-:Y:S01]  /*1900*/  UIMAD UR4, UR27, UR4, URZ ;  /* 0x000000041b0472a4 */ /* 0x000fe2000f8e023f */
[----:B------:R-:W-:Y:S01]  /*1910*/  IMAD.WIDE.U32 R4, R26, c[0x0][0x188], R4 ;  /* 0x000062001a047a25 */ /* 0x000fe200078e0004 */
[----:B------:R-:W-:Y:S01]  /*1920*/  IADD3 R3, R3, UR25, RZ ;  /* 0x0000001903037c10 */ /* 0x000fe2000fffe0ff */
[----:B------:R-:W-:Y:S01]  /*1930*/  USHF.R.S32.HI UR23, URZ, 0x1f, UR22 ;  /* 0x0000001f3f177899 */ /* 0x000fe20008011416 */
[----:B------:R-:W-:Y:S01]  /*1940*/  STL [R1+0x3c], R33 ;  /* 0x00003c2101007387 */ /* 0x000fe20000100800 */
[----:B------:R-:W-:Y:S01]  /*1950*/  IMAD.MOV.U32 R6, RZ, RZ, R16 ;  /* 0x000000ffff067224 */ /* 0x000fe200078e0010 */
[----:B------:R-:W-:Y:S01]  /*1960*/  UIMAD UR24, UR24, UR5, UR4 ;  /* 0x00000005181872a4 */ /* 0x000fe2000f8e0204 */
[----:B------:R-:W-:Y:S01]  /*1970*/  IMAD R0, R13, c[0x0][0x1d8], RZ ;  /* 0x000076000d007a24 */ /* 0x000fe200078e02ff */
[----:B------:R-:W-:Y:S01]  /*1980*/  IADD3 R11, R5, UR6, RZ ;  /* 0x00000006050b7c10 */ /* 0x000fe2000fffe0ff */
[----:B------:R-:W-:Y:S01]  /*1990*/  IMAD.MOV.U32 R10, RZ, RZ, R4 ;  /* 0x000000ffff0a7224 */ /* 0x000fe200078e0004 */
[----:B------:R-:W-:Y:S01]  /*19a0*/  ULDC.64 UR4, c[0x0][0x178] ;  /* 0x00005e0000047ab9 */ /* 0x000fe20000000a00 */
[----:B------:R-:W-:Y:S01]  /*19b0*/  IMAD.WIDE.U32 R14, R14, c[0x0][0x1b8], R6 ;  /* 0x00006e000e0e7a25 */ /* 0x000fe200078e0006 */
[----:B------:R-:W-:Y:S01]  /*19c0*/  UIMAD.WIDE.U32 UR26, UR22, UR4, URZ ;  /* 0x00000004161a72a5 */ /* 0x000fe2000f8e003f */
[----:B------:R-:W-:Y:S01]  /*19d0*/  STL [R1+0x30], R32 ;  /* 0x0000302001007387 */ /* 0x000fe20000100800 */
[----:B------:R-:W-:Y:S01]  /*19e0*/  ULDC.64 UR6, c[0x0][0x218] ;  /* 0x0000860000067ab9 */ /* 0x000fe20000000a00 */
[C---:B------:R-:W-:Y:S01]  /*19f0*/  IMAD R0, R12.reuse, c[0x0][0x1dc], R0 ;  /* 0x000077000c007a24 */ /* 0x040fe200078e0200 */
[----:B------:R-:W-:Y:S01]  /*1a00*/  UIMAD UR6, UR15, UR6, URZ ;  /* 0x000000060f0672a4 */ /* 0x000fe2000f8e023f */
[----:B------:R-:W-:Y:S01]  /*1a10*/  IMAD.WIDE.U32 R4, R12, c[0x0][0x1d8], R2 ;  /* 0x000076000c047a25 */ /* 0x000fe200078e0002 */
[----:B------:R-:W-:Y:S01]  /*1a20*/  IADD3 R3, R15, UR24, RZ ;  /* 0x000000180f037c10 */ /* 0x000fe2000fffe0ff */
[----:B------:R-:W-:Y:S01]  /*1a30*/  UIMAD UR24, UR23, UR4, URZ ;  /* 0x00000004171872a4 */ /* 0x000fe2000f8e023f */
[----:B------:R-:W-:Y:S01]  /*1a40*/  STL [R1+0x14], R31 ;  /* 0x0000141f01007387 */ /* 0x000fe20000100800 */
[----:B------:R-:W-:Y:S01]  /*1a50*/  IMAD.IADD R5, R5, 0x1, R0 ;  /* 0x0000000105057824 */ /* 0x000fe200078e0200 */
[C---:B------:R-:W-:Y:S01]  /*1a60*/  LEA R6, P0, R4.reuse, c[0x0][0x1c0], 0x1 ;  /* 0x0000700004067a11 */ /* 0x040fe200078008ff */
[----:B------:R-:W-:Y:S01]  /*1a70*/  IMAD R0, R13, c[0x0][0x1a8], RZ ;  /* 0x00006a000d007a24 */ /* 0x000fe200078e02ff */
[----:B------:R-:W-:Y:S01]  /*1a80*/  UIMAD UR24, UR22, UR5, UR24 ;  /* 0x00000005161872a4 */ /* 0x000fe2000f8e0218 */
[----:B------:R-:W-:Y:S01]  /*1a90*/  IMAD.MOV.U32 R2, RZ, RZ, R14 ;  /* 0x000000ffff027224 */ /* 0x000fe200078e000e */
[----:B------:R-:W-:Y:S01]  /*1aa0*/  LEA.HI.X R7, R4, c[0x0][0x1c4], R5, 0x1, P0 ;  /* 0x0000710004077a11 */ /* 0x000fe200000f0c05 */
[----:B------:R-:W-:Y:S01]  /*1ab0*/  IMAD R16, R12, c[0x0][0x1ac], R0 ;  /* 0x00006b000c107a24 */ /* 0x000fe200078e0200 */
[----:B------:R-:W-:Y:S01]  /*1ac0*/  UIADD3 UR24, UR27, UR24, URZ ;  /* 0x000000181b187290 */ /* 0x000fe2000fffe03f */
[----:B------:R-:W-:Y:S01]  /*1ad0*/  IMAD.SHL.U32 R27, R9, 0x2, RZ ;  /* 0x00000002091b7824 */ /* 0x000fe200078e00ff */
[----:B------:R-:W-:Y:S01]  /*1ae0*/  IADD3 R4, P0, R6, UR18, RZ ;  /* 0x0000001206047c10 */ /* 0x000fe2000ff1e0ff */
[----:B------:R-:W-:Y:S01]  /*1af0*/  IMAD R0, R28, c[0x0][0x178], RZ ;  /* 0x00005e001c007a24 */ /* 0x000fe200078e02ff */
[----:B------:R-:W-:Y:S01]  /*1b00*/  UIMAD UR6, UR16, UR7, UR6 ;  /* 0x00000007100672a4 */ /* 0x000fe2000f8e0206 */
[----:B------:R-:W-:Y:S01]  /*1b10*/  IMAD.WIDE.U32 R2, R12, c[0x0][0x1a8], R2 ;  /* 0x00006a000c027a25 */ /* 0x000fe200078e0002 */
[----:B------:R-:W-:Y:S01]  /*1b20*/  @!PT LDS RZ, [RZ] ;  /* 0x00000000fffff984 */ /* 0x000fe20000000800 */
[----:B------:R-:W-:Y:S01]  /*1b30*/  @!PT LDS RZ, [RZ] ;  /* 0x00000000fffff984 */ /* 0x000fe20000000800 */
[----:B------:R-:W-:Y:S01]  /*1b40*/  @!PT LDS RZ, [RZ] ;  /* 0x00000000fffff984 */ /* 0x000fe20000000800 */
[----:B------:R1:W-:Y:S01]  /*1b50*/  LDGSTS.E.BYPASS.LTC128B.128 [R27+0x4080], [R6.64], !P1 ;  /* 0x04080000061b7fae */ /* 0x0003e2000c901d54 */
[----:B------:R-:W-:Y:S01]  /*1b60*/  LEA.HI R17, R25, R20, RZ, 0x5 ;  /* 0x0000001419117211 */ /* 0x000fe200078f28ff */
[----:B------:R-:W-:Y:S01]  /*1b70*/  USHF.L.U32 UR19, UR19, 0x6, URZ ;  /* 0x0000000613137899 */ /* 0x000fe2000800063f */
[----:B------:R-:W-:-:S02]  /*1b80*/  IMAD R5, R24, c[0x0][0x17c], R0 ;  /* 0x00005f0018057a24 */ /* 0x000fc400078e0200 */
[----:B------:R-:W-:Y:S01]  /*1b90*/  IMAD.WIDE.U32 R38, R24, c[0x0][0x178], R10 ;  /* 0x00005e0018267a25 */ /* 0x000fe200078e000a */
[----:B------:R-:W-:-:S03]  /*1ba0*/  LEA R10, P1, R2, c[0x0][0x190], 0x1 ;  /* 0x00006400020a7a11 */ /* 0x000fc600078208ff */
[----:B------:R-:W-:Y:S01]  /*1bb0*/  IMAD.IADD R0, R3, 0x1, R16 ;  /* 0x0000000103007824 */ /* 0x000fe200078e0210 */
[----:B------:R-:W-:Y:S01]  /*1bc0*/  STL.64 [R1+0x28], R38 ;  /* 0x0000282601007387 */ /* 0x000fe20000100a00 */
[----:B------:R-:W-:Y:S02]  /*1bd0*/  IMAD.U32 R14, RZ, RZ, UR26 ;  /* 0x0000001aff0e7e24 */ /* 0x000fe4000f8e00ff */
[----:B------:R-:W-:Y:S01]  /*1be0*/  IMAD.IADD R35, R39, 0x1, R5 ;  /* 0x0000000127237824 */ /* 0x000fe200078e0205 */
[----:B------:R-:W-:Y:S01]  /*1bf0*/  IADD3.X R5, R7, UR17, RZ, P0, !PT ;  /* 0x0000001107057c10 */ /* 0x000fe200087fe4ff */
[----:B------:R-:W-:Y:S01]  /*1c00*/  IMAD.U32 R9, RZ, RZ, UR24 ;  /* 0x00000018ff097e24 */ /* 0x000fe2000f8e00ff */
[----:B------:R-:W-:Y:S01]  /*1c10*/  LEA.HI.X R11, R2, c[0x0][0x194], R0, 0x1, P1 ;  /* 0x00006500020b7a11 */ /* 0x000fe200008f0c00 */
[----:B------:R-:W-:Y:S01]  /*1c20*/  IMAD.WIDE.U32 R12, R26, c[0x0][0x218], R18 ;  /* 0x000086001a0c7a25 */ /* 0x000fe200078e0012 */
[----:B------:R-:W-:Y:S01]  /*1c30*/  IADD3 R2, P1, R4, UR18, RZ ;  /* 0x0000001204027c10 */ /* 0x000fe2000ff3e0ff */
[----:B------:R2:W-:Y:S01]  /*1c40*/  LDGSTS.E.BYPASS.LTC128B.128 [R27+0x5080], [R4.64], !P6 ;  /* 0x05080000041b7fae */ /* 0x0005e2000f101d54 */
[C---:B------:R-:W-:Y:S01]  /*1c50*/  ISETP.GE.OR P6, PT, R8.reuse, c[0x0][0x1cc], !P2 ;  /* 0x0000730008007a0c */ /* 0x040fe200057c6670 */
[----:B------:R-:W-:Y:S01]  /*1c60*/  IMAD.U32 R15, RZ, RZ, UR27 ;  /* 0x0000001bff0f7e24 */ /* 0x000fe2000f8e00ff */
[----:B------:R-:W-:Y:S01]  /*1c70*/  IADD3.X R3, R5, UR17, RZ, P1, !PT ;  /* 0x0000001105037c10 */ /* 0x000fe20008ffe4ff */
[----:B------:R-:W-:Y:S01]  /*1c80*/  USHF.L.U32 UR24, UR4, 0x6, URZ ;  /* 0x0000000604187899 */ /* 0x000fe2000800063f */
[----:B------:R-:W-:Y:S01]  /*1c90*/  IADD3 R13, R13, UR6, RZ ;  /* 0x000000060d0d7c10 */ /* 0x000fe2000fffe0ff */
[----:B------:R-:W-:Y:S01]  /*1ca0*/  ULDC.64 UR6, c[0x0][0x1a8] ;  /* 0x00006a0000067ab9 */ /* 0x000fe20000000a00 */
[----:B------:R-:W-:Y:S01]  /*1cb0*/  ISETP.GE.OR P1, PT, R8, c[0x0][0x1cc], !P3 ;  /* 0x0000730008007a0c */ /* 0x000fe20005f26670 */
[----:B------:R-:W-:Y:S01]  /*1cc0*/  IMAD R0, R28, c[0x0][0x208], RZ ;  /* 0x000082001c007a24 */ /* 0x000fe200078e02ff */
[----:B-1----:R-:W-:Y:S01]  /*1cd0*/  LEA R7, P0, R14, R38, 0x7 ;  /* 0x000000260e077211 */ /* 0x002fe200078038ff */
[----:B------:R-:W-:Y:S01]  /*1ce0*/  IMAD.WIDE.U32 R12, R24, c[0x0][0x208], R12 ;  /* 0x00008200180c7a25 */ /* 0x000fe200078e000c */
[----:B------:R-:W-:Y:S01]  /*1cf0*/  ISETP.GE.OR P3, PT, R8, c[0x0][0x19c], !P3 ;  /* 0x0000670008007a0c */ /* 0x000fe20005f66670 */
[----:B------:R1:W-:Y:S01]  /*1d00*/  STL [R1+0x38], R35 ;  /* 0x0000382301007387 */ /* 0x0003e20000100800 */
[----:B------:R-:W-:Y:S01]  /*1d10*/  LEA.HI.X R9, R14, R35, R9, 0x7, P0 ;  /* 0x000000230e097211 */ /* 0x000fe200000f3c09 */
[----:B------:R-:W-:Y:S01]  /*1d20*/  IMAD R0, R24, c[0x0][0x20c], R0 ;  /* 0x0000830018007a24 */ /* 0x000fe200078e0200 */
[----:B------:R-:W-:Y:S01]  /*1d30*/  IADD3 R14, P0, R2, UR18, RZ ;  /* 0x00000012020e7c10 */ /* 0x000fe2000ff1e0ff */
[----:B------:R-:W-:Y:S01]  /*1d40*/  USHF.L.U64.HI UR18, UR6, UR14, UR7 ;  /* 0x0000000e06127299 */ /* 0x000fe20008010207 */
[----:B------:R-:W-:Y:S01]  /*1d50*/  ISETP.GE.OR P2, PT, R8, c[0x0][0x19c], !P2 ;  /* 0x0000670008007a0c */ /* 0x000fe20005746670 */
[----:B------:R-:W-:Y:S01]  /*1d60*/  USHF.L.U32 UR7, UR22, 0x7, URZ ;  /* 0x0000000716077899 */ /* 0x000fe2000800063f */
[----:B------:R-:W-:Y:S01]  /*1d70*/  IADD3.X R15, R3, UR17, RZ, P0, !PT ;  /* 0x00000011030f7c10 */ /* 0x000fe200087fe4ff */
[----:B------:R-:W-:Y:S01]  /*1d80*/  USHF.L.U32 UR6, UR6, 0x6, URZ ;  /* 0x0000000606067899 */ /* 0x000fe2000800063f */
[C---:B------:R-:W-:Y:S01]  /*1d90*/  LEA R6, P0, R7.reuse, c[0x0][0x160], 0x1 ;  /* 0x0000580007067a11 */ /* 0x040fe200078008ff */
[----:B------:R3:W-:Y:S01]  /*1da0*/  LDGSTS.E.BYPASS.LTC128B.128 [R27+0x6080], [R2.64], !P1 ;  /* 0x06080000021b7fae */ /* 0x0007e2000c901d54 */
[----:B------:R-:W-:Y:S01]  /*1db0*/  USHF.L.U64.HI UR17, UR4, UR14, UR5 ;  /* 0x0000000e04117299 */ /* 0x000fe20008010205 */
[----:B------:R-:W-:Y:S01]  /*1dc0*/  IMAD.MOV.U32 R34, RZ, RZ, R12 ;  /* 0x000000ffff227224 */ /* 0x000fe200078e000c */
[----:B------:R-:W-:Y:S01]  /*1dd0*/  LEA.HI.X R7, R7, c[0x0][0x164], R9, 0x1, P0 ;  /* 0x0000590007077a11 */ /* 0x000fe200000f0c09 */
[----:B------:R-:W-:Y:S01]  /*1de0*/  IMAD.U32 R9, RZ, RZ, UR7 ;  /* 0x00000007ff097e24 */ /* 0x000fe2000f8e00ff */
[----:B--2---:R-:W-:Y:S01]  /*1df0*/  IADD3 R4, P0, R10, UR6, RZ ;  /* 0x000000060a047c10 */ /* 0x004fe2000ff1e0ff */
[----:B------:R2:W-:Y:S01]  /*1e00*/  LDGSTS.E.BYPASS.LTC128B.128 [R27+0x7080], [R14.64], !P6 ;  /* 0x070800000e1b7fae */ /* 0x0005e2000f101d54 */
[----:B------:R-:W-:Y:S01]  /*1e10*/  ISETP.GE.AND P6, PT, R8, c[0x0][0x16c], PT ;  /* 0x00005b0008007a0c */ /* 0x000fe20003fc6270 */
[----:B------:R-:W-:Y:S01]  /*1e20*/  ULDC.64 UR4, c[0x0][0x208] ;  /* 0x0000820000047ab9 */ /* 0x000fe20000000a00 */
[----:B------:R-:W-:Y:S01]  /*1e30*/  IADD3 R9, -R30, UR10, -R9 ;  /* 0x0000000a1e097c10 */ /* 0x000fe2000fffe909 */
[----:B------:R4:W-:Y:S01]  /*1e40*/  LDGSTS.E.BYPASS.LTC128B.128 [R27+0x80], [R10.64], !P5 ;  /* 0x000800000a1b7fae */ /* 0x0009e2000e901d54 */
[----:B------:R-:W-:Y:S01]  /*1e50*/  IADD3.X R5, R11, UR18, RZ, P0, !PT ;  /* 0x000000120b057c10 */ /* 0x000fe200087fe4ff */
[----:B------:R-:W-:Y:S01]  /*1e60*/  IMAD.WIDE.U32 R18, R26, c[0x0][0x240], R22 ;  /* 0x000090001a127a25 */ /* 0x000fe200078e0016 */
[----:B------:R-:W-:Y:S01]  /*1e70*/  ISETP.LT.OR P1, PT, R9, 0x1, P6 ;  /* 0x000000010900780c */ /* 0x000fe20003721670 */
[----:B------:R2:W-:Y:S02]  /*1e80*/  STL.64 [R1+0x20], R12 ;  /* 0x0000200c01007387 */ /* 0x0005e40000100a00 */
[----:B-1----:R-:W-:-:S02]  /*1e90*/  IMAD.IADD R35, R13, 0x1, R0 ;  /* 0x000000010d237824 */ /* 0x002fc400078e0200 */
[----:B------:R1:W-:Y:S01]  /*1ea0*/  LDGSTS.E.BYPASS.LTC128B.128 [R27+0x1080], [R4.64], !P4 ;  /* 0x01080000041b7fae */ /* 0x0003e2000e101d54 */
[----:B------:R-:W-:-:S03]  /*1eb0*/  ISETP.GT.AND P4, PT, R20, 0x1f, PT ;  /* 0x0000001f1400780c */ /* 0x000fc60003f84270 */
[----:B------:R-:W-:Y:S01]  /*1ec0*/  STL.64 [R1+0x18], R34 ;  /* 0x0000182201007387 */ /* 0x000fe20000100a00 */
[----:B---3--:R-:W-:-:S04]  /*1ed0*/  IADD3 R2, P0, R4, UR6, RZ ;  /* 0x0000000604027c10 */ /* 0x008fc8000ff1e0ff */
[----:B------:R-:W-:-:S05]  /*1ee0*/  IADD3.X R3, R5, UR18, RZ, P0, !PT ;  /* 0x0000001205037c10 */ /* 0x000fca00087fe4ff */
[----:B------:R3:W-:Y:S01]  /*1ef0*/  LDGSTS.E.BYPASS.LTC128B.128 [R27+0x2080], [R2.64], !P3 ;  /* 0x02080000021b7fae */ /* 0x0007e2000d901d54 */
[----:B----4-:R-:W-:Y:S01]  /*1f00*/  IADD3 R10, P0, R2, UR6, RZ ;  /* 0x00000006020a7c10 */ /* 0x010fe2000ff1e0ff */
[----:B------:R-:W-:Y:S01]  /*1f10*/  UMOV UR6, 0x7 ;  /* 0x0000000700067882 */ /* 0x000fe20000000000 */
[----:B------:R-:W-:Y:S01]  /*1f20*/  ISETP.LT.OR P3, PT, R9, 0x21, P6 ;  /* 0x000000210900780c */ /* 0x000fe20003761670 */
[----:B------:R-:W-:Y:S01]  /*1f30*/  USHF.L.U64.HI UR6, UR4, UR6, UR5 ;  /* 0x0000000604067299 */ /* 0x000fe20008010205 */
[----:B------:R-:W-:Y:S01]  /*1f40*/  IADD3.X R11, R3, UR18, RZ, P0, !PT ;  /* 0x00000012030b7c10 */ /* 0x000fe200087fe4ff */
[----:B------:R-:W-:Y:S02]  /*1f50*/  USHF.L.U32 UR18, UR4, 0x7, URZ ;  /* 0x0000000704127899 */ /* 0x000fe4000800063f */
[----:B------:R-:W-:Y:S02]  /*1f60*/  UIMAD UR25, UR6, UR22, URZ ;  /* 0x00000016061972a4 */ /* 0x000fe4000f8e023f */
[----:B------:R4:W-:Y:S01]  /*1f70*/  LDGSTS.E.BYPASS.LTC128B.128 [R27+0x3080], [R10.64], !P2 ;  /* 0x030800000a1b7fae */ /* 0x0009e2000d101d54 */
[----:B------:R-:W-:Y:S01]  /*1f80*/  USHF.R.S32.HI UR5, URZ, 0x1f, UR7 ;  /* 0x0000001f3f057899 */ /* 0x000fe20008011407 */
[----:B------:R-:W-:Y:S01]  /*1f90*/  IMAD.U32 R24, RZ, RZ, UR18 ;  /* 0x00000012ff187e24 */ /* 0x000fe2000f8e00ff */
[----:B------:R-:W-:Y:S01]  /*1fa0*/  UIMAD UR25, UR23, UR18, UR25 ;  /* 0x00000012171972a4 */ /* 0x000fe2000f8e0219 */
[----:B------:R-:W0:Y:S01]  /*1fb0*/  LDGDEPBAR ;  /* 0x00000000000079af */ /* 0x000e220000000000 */
[----:B------:R-:W-:Y:S01]  /*1fc0*/  ISETP.LT.OR P2, PT, R9, 0x41, P6 ;  /* 0x000000410900780c */ /* 0x000fe20003741670 */
[----:B------:R-:W-:-:S02]  /*1fd0*/  USHF.L.U32 UR23, UR4, 0x6, URZ ;  /* 0x0000000604177899 */ /* 0x000fc4000800063f */
[----:B------:R1:W-:Y:S01]  /*1fe0*/  LDGSTS.E.BYPASS.LTC128B.128 [R27+0x8080], [R6.64], !P1 ;  /* 0x08080000061b7fae */ /* 0x0003e2000c901d54 */
[----:B----4-:R-:W-:-:S05]  /*1ff0*/  IMAD.WIDE.U32 R10, R24, UR22, R34 ;  /* 0x00000016180a7c25 */ /* 0x010fca000f8e0022 */
[----:B------:R-:W-:Y:S02]  /*2000*/  IADD3 R11, R11, UR25, RZ ;  /* 0x000000190b0b7c10 */ /* 0x000fe4000fffe0ff */
[----:B-1----:R-:W-:-:S04]  /*2010*/  IADD3 R6, P0, R6, UR24, RZ ;  /* 0x0000001806067c10 */ /* 0x002fc8000ff1e0ff */
[----:B------:R-:W-:Y:S02]  /*2020*/  IADD3.X R7, R7, UR17, RZ, P0, !PT ;  /* 0x0000001107077c10 */ /* 0x000fe400087fe4ff */
[----:B------:R-:W-:Y:S02]  /*2030*/  IADD3 R4, P1, R6, UR24, RZ ;  /* 0x0000001806047c10 */ /* 0x000fe4000ff3e0ff */
[----:B------:R-:W-:Y:S01]  /*2040*/  @!P4 IADD3 R0, P0, R36, UR7, RZ ;  /* 0x000000072400cc10 */ /* 0x000fe2000ff1e0ff */
[----:B------:R1:W-:Y:S01]  /*2050*/  LDGSTS.E.BYPASS.LTC128B.128 [R27+0x9080], [R6.64], !P3 ;  /* 0x09080000061b7fae */ /* 0x0003e2000d901d54 */
[----:B------:R-:W-:Y:S02]  /*2060*/  IADD3.X R5, R7, UR17, RZ, P1, !PT ;  /* 0x0000001107057c10 */ /* 0x000fe40008ffe4ff */
[----:B--2---:R-:W-:Y:S01]  /*2070*/  IADD3 R12, P5, R4, UR24, RZ ;  /* 0x00000018040c7c10 */ /* 0x004fe2000ffbe0ff */
[----:B------:R-:W-:Y:S01]  /*2080*/  ULDC UR24, c[0x0][0x20c] ;  /* 0x0000830000187ab9 */ /* 0x000fe20000000800 */
[----:B---3--:R-:W-:Y:S01]  /*2090*/  @!P4 IADD3.X R3, R33, UR5, RZ, P0, !PT ;  /* 0x000000052103cc10 */ /* 0x008fe200087fe4ff */
[----:B------:R2:W-:Y:S01]  /*20a0*/  LDGSTS.E.BYPASS.LTC128B.128 [R27+0xa080], [R4.64], !P2 ;  /* 0x0a080000041b7fae */ /* 0x0005e2000d101d54 */
[----:B------:R-:W-:Y:S01]  /*20b0*/  IADD3.X R13, R5, UR17, RZ, P5, !PT ;  /* 0x00000011050d7c10 */ /* 0x000fe2000affe4ff */
[----:B------:R-:W-:Y:S01]  /*20c0*/  USHF.L.U64.HI UR14, UR4, UR14, UR24 ;  /* 0x0000000e040e7299 */ /* 0x000fe20008010218 */
[----:B------:R-:W-:-:S02]  /*20d0*/  @!P4 LEA R14, P5, R0, c[0x0][0x258], 0x2 ;  /* 0x00009600000eca11 */ /* 0x000fc400078a10ff */
[C---:B------:R-:W-:Y:S02]  /*20e0*/  ISETP.LT.OR P1, PT, R9.reuse, 0x61, P6 ;  /* 0x000000610900780c */ /* 0x040fe40003721670 */
[----:B------:R-:W-:Y:S02]  /*20f0*/  LEA R2, P0, R10, c[0x0][0x1f0], 0x1 ;  /* 0x00007c000a027a11 */ /* 0x000fe400078008ff */
[----:B------:R-:W-:Y:S01]  /*2100*/  @!P4 LEA.HI.X R15, R0, c[0x0][0x25c], R3, 0x2, P5 ;  /* 0x00009700000fca11 */ /* 0x000fe200028f1403 */
[----:B------:R-:W-:Y:S01]  /*2110*/  @!P4 IMAD.SHL.U32 R0, R20, 0x10, RZ ;  /* 0x000000101400c824 */ /* 0x000fe200078e00ff */
[----:B------:R-:W-:Y:S02]  /*2120*/  ISETP.GE.AND P5, PT, R8, c[0x0][0x1fc], PT ;  /* 0x00007f0008007a0c */ /* 0x000fe40003fa6270 */
[----:B------:R-:W-:Y:S02]  /*2130*/  LEA.HI.X R3, R10, c[0x0][0x1f4], R11, 0x1, P0 ;  /* 0x00007d000a037a11 */ /* 0x000fe400000f0c0b */
[----:B------:R-:W-:-:S02]  /*2140*/  ISETP.LT.OR P0, PT, R9, 0x1, P5 ;  /* 0x000000010900780c */ /* 0x000fc40002f01670 */
[C---:B------:R-:W-:Y:S01]  /*2150*/  ISETP.LT.OR P3, PT, R9.reuse, 0x21, P5 ;  /* 0x000000210900780c */ /* 0x040fe20002f61670 */
[----:B------:R3:W-:Y:S01]  /*2160*/  LDGSTS.E.BYPASS.LTC128B.128 [R27+0xb080], [R12.64], !P1 ;  /* 0x0b0800000c1b7fae */ /* 0x0007e2000c901d54 */
[C---:B------:R-:W-:Y:S02]  /*2170*/  ISETP.LT.OR P2, PT, R9.reuse, 0x41, P5 ;  /* 0x000000410900780c */ /* 0x040fe40002f41670 */
[----:B------:R-:W-:Y:S01]  /*2180*/  ISETP.LT.OR P1, PT, R9, 0x61, P5 ;  /* 0x000000610900780c */ /* 0x000fe20002f21670 */
[----:B------:R4:W-:Y:S01]  /*2190*/  @!P4 LDGSTS.E.BYPASS.LTC128B.128 [R0+0x18080], [R14.64] ;  /* 0x180800000e00cfae */ /* 0x0009e2000b901d54 */
[--C-:B------:R-:W-:Y:S02]  /*21a0*/  SHF.R.S32.HI R10, RZ, 0x5, R17.reuse ;  /* 0x00000005ff0a7819 */ /* 0x100fe40000011411 */
[----:B------:R-:W-:Y:S01]  /*21b0*/  SHF.R.S32.HI R8, RZ, 0x1f, R17 ;  /* 0x0000001fff087819 */ /* 0x000fe20000011411 */
[----:B------:R-:W0:Y:S03]  /*21c0*/  LDGDEPBAR ;  /* 0x00000000000079af */ /* 0x000e260000000000 */
[----:B------:R-:W-:Y:S01]  /*21d0*/  LEA.HI R8, R8, R10, RZ, 0x2 ;  /* 0x0000000a08087211 */ /* 0x000fe200078f10ff */
[----:B------:R1:W-:Y:S01]  /*21e0*/  LDGSTS.E.BYPASS.LTC128B.128 [R27+0x10080], [R2.64], !P0 ;  /* 0x10080000021b7fae */ /* 0x0003e2000c101d54 */
[----:B--2---:R-:W-:-:S04]  /*21f0*/  IADD3 R4, P0, R2, UR23, RZ ;  /* 0x0000001702047c10 */ /* 0x004fc8000ff1e0ff */
[----:B------:R-:W-:-:S05]  /*2200*/  IADD3.X R5, R3, UR14, RZ, P0, !PT ;  /* 0x0000000e03057c10 */ /* 0x000fca00087fe4ff */
[----:B------:R2:W-:Y:S01]  /*2210*/  LDGSTS.E.BYPASS.LTC128B.128 [R27+0x11080], [R4.64], !P3 ;  /* 0x11080000041b7fae */ /* 0x0005e2000d901d54 */
[----:B----4-:R-:W-:Y:S02]  /*2220*/  LEA.HI R0, R25, R20, RZ, 0x4 ;  /* 0x0000001419007211 */ /* 0x010fe400078f20ff */
[----:B------:R-:W-:Y:S02]  /*2230*/  LOP3.LUT R14, R8, 0xfffffffc, RZ, 0xc0, !PT ;  /* 0xfffffffc080e7812 */ /* 0x000fe400078ec0ff */
[----:B------:R-:W-:Y:S02]  /*2240*/  LOP3.LUT R9, R0, 0xfffffff0, RZ, 0xc0, !PT ;  /* 0xfffffff000097812 */ /* 0x000fe400078ec0ff */
[----:B---3--:R-:W-:Y:S01]  /*2250*/  SHF.R.S32.HI R12, RZ, 0x4, R0 ;  /* 0x00000004ff0c7819 */ /* 0x008fe20000011400 */
[----:B------:R-:W-:Y:S01]  /*2260*/  IMAD.IADD R14, R10, 0x1, -R14 ;  /* 0x000000010a0e7824 */ /* 0x000fe200078e0a0e */
[----:B-1----:R-:W-:Y:S01]  /*2270*/  IADD3 R2, P0, R4, UR23, RZ ;  /* 0x0000001704027c10 */ /* 0x002fe2000ff1e0ff */
[----:B------:R-:W-:Y:S01]  /*2280*/  IMAD.IADD R9, R20, 0x1, -R9 ;  /* 0x0000000114097824 */ /* 0x000fe200078e0a09 */
[----:B------:R-:W-:-:S02]  /*2290*/  LEA.HI R11, R0, R12, RZ, 0x1 ;  /* 0x0000000c000b7211 */ /* 0x000fc400078f08ff */
[----:B------:R-:W-:Y:S02]  /*22a0*/  IADD3.X R3, R5, UR14, RZ, P0, !PT ;  /* 0x0000000e05037c10 */ /* 0x000fe400087fe4ff */
[----:B------:R-:W-:Y:S02]  /*22b0*/  SHF.R.S32.HI R7, RZ, 0x1f, R9 ;  /* 0x0000001fff077819 */ /* 0x000fe40000011409 */
[----:B------:R-:W-:Y:S01]  /*22c0*/  IADD3 R6, P0, R2, UR23, RZ ;  /* 0x0000001702067c10 */ /* 0x000fe2000ff1e0ff */
[----:B------:R1:W-:Y:S01]  /*22d0*/  LDGSTS.E.BYPASS.LTC128B.128 [R27+0x12080], [R2.64], !P2 ;  /* 0x12080000021b7fae */ /* 0x0003e2000d101d54 */
[----:B------:R-:W-:Y:S02]  /*22e0*/  LEA.HI R16, R7, R9, RZ, 0x3 ;  /* 0x0000000907107211 */ /* 0x000fe400078f18ff */
[----:B------:R-:W-:Y:S02]  /*22f0*/  IADD3.X R7, R3, UR14, RZ, P0, !PT ;  /* 0x0000000e03077c10 */ /* 0x000fe400087fe4ff */
[----:B------:R-:W-:-:S02]  /*2300*/  IADD3 R0, P0, R32, UR7, RZ ;  /* 0x0000000720007c10 */ /* 0x000fc4000ff1e0ff */
[----:B------:R-:W-:Y:S01]  /*2310*/  LOP3.LUT R15, R11, 0xfffffffe, RZ, 0xc0, !PT ;  /* 0xfffffffe0b0f7812 */ /* 0x000fe200078ec0ff */
[----:B------:R3:W-:Y:S01]  /*2320*/  LDGSTS.E.BYPASS.LTC128B.128 [R27+0x13080], [R6.64], !P1 ;  /* 0x13080000061b7fae */ /* 0x0007e2000c901d54 */
[----:B------:R-:W-:Y:S02]  /*2330*/  LOP3.LUT R13, R16, 0xfffffff8, RZ, 0xc0, !PT ;  /* 0xfffffff8100d7812 */ /* 0x000fe400078ec0ff */
[----:B------:R-:W-:Y:S01]  /*2340*/  IADD3.X R11, R31, UR5, RZ, P0, !PT ;  /* 0x000000051f0b7c10 */ /* 0x000fe200087fe4ff */
[----:B------:R-:W-:Y:S01]  /*2350*/  IMAD.IADD R15, R12, 0x1, -R15 ;  /* 0x000000010c0f7824 */ /* 0x000fe200078e0a0f */
[----:B------:R-:W-:Y:S01]  /*2360*/  LEA R8, P0, R0, c[0x0][0x280], 0x2 ;  /* 0x0000a00000087a11 */ /* 0x000fe200078010ff */
[----:B------:R-:W-:Y:S01]  /*2370*/  IMAD.IADD R13, R9, 0x1, -R13 ;  /* 0x00000001090d7824 */ /* 0x000fe200078e0a0d */
[----:B------:R-:W-:Y:S01]  /*2380*/  ULDC.64 UR4, c[0x0][0x240] ;  /* 0x0000900000047ab9 */ /* 0x000fe20000000a00 */
[----:B--2---:R-:W-:Y:S01]  /*2390*/  IADD3 R5, P1, R18, UR19, RZ ;  /* 0x0000001312057c10 */ /* 0x004fe2000ff3e0ff */
[----:B------:R-:W-:Y:S01]  /*23a0*/  UIMAD UR4, UR15, UR4, URZ ;  /* 0x000000040f0472a4 */ /* 0x000fe2000f8e023f */
[----:B------:R-:W-:Y:S01]  /*23b0*/  LEA.HI.X R9, R0, c[0x0][0x284], R11, 0x2, P0 ;  /* 0x0000a10000097a11 */ /* 0x000fe200000f140b */
[----:B------:R-:W-:-:S02]  /*23c0*/  @!P4 IMAD.SHL.U32 R0, R20, 0x10, RZ ;  /* 0x000000101400c824 */ /* 0x000fc400078e00ff */
[----:B------:R-:W-:Y:S01]  /*23d0*/  UIMAD UR5, UR16, UR5, UR4 ;  /* 0x00000005100572a4 */ /* 0x000fe2000f8e0204 */
[----:B------:R2:W-:Y:S01]  /*23e0*/  STL [R1+0x50], R5 ;  /* 0x0000500501007387 */ /* 0x0005e20000100800 */
[----:B------:R-:W-:-:S03]  /*23f0*/  UIADD3 UR4, UR22, 0x1, URZ ;  /* 0x0000000116047890 */ /* 0x000fc6000fffe03f */
[----:B------:R4:W-:Y:S01]  /*2400*/  @!P4 LDGSTS.E.BYPASS.LTC128B.128 [R0+0x18480], [R8.64] ;  /* 0x184800000800cfae */ /* 0x0009e2000b901d54 */
[----:B-1----:R-:W-:Y:S01]  /*2410*/  LEA.HI R2, R25, R20, RZ, 0x7 ;  /* 0x0000001419027211 */ /* 0x002fe200078f38ff */
[----:B------:R-:W-:Y:S01]  /*2420*/  IMAD.SHL.U32 R3, R13, 0x40, RZ ;  /* 0x000000400d037824 */ /* 0x000fe200078e00ff */
[----:B------:R-:W-:Y:S01]  /*2430*/  UISETP.GE.AND UP0, UPT, UR4, UR8, UPT ;  /* 0x000000080400728c */ /* 0x000fe2000bf06270 */
[----:B------:R-:W0:Y:S01]  /*2440*/  LDGDEPBAR ;  /* 0x00000000000079af */ /* 0x000e220000000000 */
[----:B------:R-:W-:Y:S01]  /*2450*/  SHF.R.S32.HI R201, RZ, 0x7, R2 ;  /* 0x00000007ffc97819 */ /* 0x000fe20000011402 */
[----:B------:R-:W-:Y:S01]  /*2460*/  IMAD.SHL.U32 R2, R15, 0x8, RZ ;  /* 0x000000080f027824 */ /* 0x000fe200078e00ff */
[----:B------:R-:W-:Y:S01]  /*2470*/  LOP3.LUT R3, R3, 0x1c0, RZ, 0xc0, !PT ;  /* 0x000001c003037812 */ /* 0x000fe200078ec0ff */
[----:B------:R-:W0:Y:S01]  /*2480*/  LDGDEPBAR ;  /* 0x00000000000079af */ /* 0x000e220000000000 */
[----:B---3--:R-:W-:Y:S01]  /*2490*/  IMAD.SHL.U32 R6, R16, 0x40, RZ ;  /* 0x0000004010067824 */ /* 0x008fe200078e00ff */
[----:B------:R-:W-:-:S02]  /*24a0*/  IADD3 R7, R19, UR5, RZ ;  /* 0x0000000513077c10 */ /* 0x000fc4000fffe0ff */
[----:B------:R-:W-:Y:S02]  /*24b0*/  SHF.R.U32.HI R4, RZ, 0x3, R3 ;  /* 0x00000003ff047819 */ /* 0x000fe40000011603 */
[----:B------:R-:W-:Y:S02]  /*24c0*/  LOP3.LUT R2, R3, 0x8, R2, 0xf8, !PT ;  /* 0x0000000803027812 */ /* 0x000fe400078ef802 */
[----:B------:R-:W-:Y:S01]  /*24d0*/  PLOP3.LUT P0, PT, PT, PT, UP0, 0x80, 0x0 ;  /* 0x000000000000781c */ /* 0x000fe20003f0f008 */
[----:B--2---:R-:W-:-:S05]  /*24e0*/  IMAD.U32 R5, RZ, RZ, UR19 ;  /* 0x00000013ff057e24 */ /* 0x004fca000f8e00ff */
[----:B------:R-:W-:Y:S01]  /*24f0*/  LEA.HI.X.SX32 R5, R5, R7, 0x1, P1 ;  /* 0x0000000705057211 */ /* 0x000fe200008f0eff */
[----:B----4-:R-:W-:-:S04]  /*2500*/  IMAD.SHL.U32 R0, R201, 0x8, RZ ;  /* 0x00000008c9007824 */ /* 0x010fc800078e00ff */
[----:B------:R1:W-:Y:S01]  /*2510*/  STL [R1+0x4c], R5 ;  /* 0x00004c0501007387 */ /* 0x0003e20000100800 */
[----:B------:R-:W-:Y:S01]  /*2520*/  LOP3.LUT R12, R0, 0x8, RZ, 0xc0, !PT ;  /* 0x00000008000c7812 */ /* 0x000fe200078ec0ff */
[----:B------:R-:W-:-:S05]  /*2530*/  IMAD.SHL.U32 R0, R15, 0x10, RZ ;  /* 0x000000100f007824 */ /* 0x000fca00078e00ff */
[----:B------:R-:W-:-:S04]  /*2540*/  LOP3.LUT R0, R12, 0x10, R0, 0xf8, !PT ;  /* 0x000000100c007812 */ /* 0x000fc800078ef800 */
        /* <DEDUP_REMOVED lines=12> */
[----:B-1----:R-:W-:Y:S01]  /*2610*/  IMAD.WIDE.U32 R4, R24, UR4, R34 ;  /* 0x0000000418047c25 */ /* 0x002fe2000f8e0022 */
        /* <DEDUP_REMOVED lines=30> */
.L_x_1633:
[----:B---3--:R-:W-:Y:S05]  /*2800*/  BSYNC B0 ;  /* 0x0000000000007941 */ /* 0x008fea0003800000 */
.L_x_1632:
[----:B-1----:R-:W-:Y:S01]  /*2810*/  LEA.HI R2, R25, R20, RZ, 0x2 ;  /* 0x0000001419027211 */ /* 0x002fe200078f10ff */
[----:B------:R-:W-:Y:S01]  /*2820*/  IMAD.SHL.U32 R8, R14, 0x10, RZ ;  /* 0x000000100e087824 */ /* 0x000fe200078e00ff */
[----:B------:R-:W-:Y:S01]  /*2830*/  LOP3.LUT R4, R17, 0xffffffe0, RZ, 0xc0, !PT ;  /* 0xffffffe011047812 */ /* 0x000fe200078ec0ff */
[----:B------:R-:W-:Y:S01]  /*2840*/  IMAD.MOV.U32 R223, RZ, RZ, 0x40 ;  /* 0x00000040ffdf7424 */ /* 0x000fe200078e00ff */
[----:B------:R-:W-:Y:S01]  /*2850*/  LOP3.LUT R3, R2, 0x3ffffffc, RZ, 0xc0, !PT ;  /* 0x3ffffffc02037812 */ /* 0x000fe200078ec0ff */
[----:B------:R-:W-:Y:S01]  /*2860*/  IMAD.MOV.U32 R205, RZ, RZ, 0x20 ;  /* 0x00000020ffcd7424 */ /* 0x000fe200078e00ff */
[----:B------:R-:W-:Y:S01]  /*2870*/  SHF.R.S32.HI R5, RZ, 0x2, R2 ;  /* 0x00000002ff057819 */ /* 0x000fe20000011402 */
[C---:B------:R-:W-:Y:S01]  /*2880*/  IMAD.IADD R11, R20.reuse, 0x1, -R4 ;  /* 0x00000001140b7824 */ /* 0x040fe200078e0a04 */
[----:B------:R-:W-:Y:S01]  /*2890*/  SHF.R.S32.HI R2, RZ, 0x1f, R2 ;  /* 0x0000001fff027819 */ /* 0x000fe20000011402 */
[----:B------:R-:W-:Y:S01]  /*28a0*/  IMAD.IADD R20, R20, 0x1, -R3 ;  /* 0x0000000114147824 */ /* 0x000fe200078e0a03 */
[----:B------:R-:W-:Y:S01]  /*28b0*/  LEA.HI R7, R201, R201, RZ, 0x1 ;  /* 0x000000c9c9077211 */ /* 0x000fe200078f08ff */
[----:B------:R-:W-:Y:S01]  /*28c0*/  IMAD.SHL.U32 R3, R29, 0x40, RZ ;  /* 0x000000401d037824 */ /* 0x000fe200078e00ff */
[----:B------:R-:W-:Y:S01]  /*28d0*/  LOP3.LUT P3, RZ, R13, 0x4, RZ, 0xc0, !PT ;  /* 0x000000040dff7812 */ /* 0x000fe2000786c0ff */
[----:B------:R-:W-:Y:S01]  /*28e0*/  IMAD.SHL.U32 R4, R30, 0x8, RZ ;  /* 0x000000081e047824 */ /* 0x000fe200078e00ff */
[----:B------:R-:W-:Y:S01]  /*28f0*/  LOP3.LUT P2, RZ, R29, 0x2, RZ, 0xc0, !PT ;  /* 0x000000021dff7812 */ /* 0x000fe2000784c0ff */
[----:B------:R-:W0:Y:S01]  /*2900*/  LDGDEPBAR ;  /* 0x00000000000079af */ /* 0x000e220000000000 */
[----:B------:R-:W-:Y:S01]  /*2910*/  LOP3.LUT R10, R3, 0x1c0, RZ, 0xc0, !PT ;  /* 0x000001c0030a7812 */ /* 0x000fe200078ec0ff */
[----:B------:R-:W-:Y:S01]  /*2920*/  CS2R R126, SRZ ;  /* 0x00000000007e7805 */ /* 0x000fe2000001ff00 */
[----:B------:R-:W-:Y:S01]  /*2930*/  LEA.HI R3, R2, R5, RZ, 0x3 ;  /* 0x0000000502037211 */ /* 0x000fe200078f18ff */
[----:B------:R-:W-:Y:S01]  /*2940*/  CS2R R124, SRZ ;  /* 0x00000000007c7805 */ /* 0x000fe2000001ff00 */
[----:B------:R-:W-:Y:S01]  /*2950*/  LOP3.LUT R2, R4, 0x8, RZ, 0xc0, !PT ;  /* 0x0000000804027812 */ /* 0x000fe200078ec0ff */
[----:B------:R-:W-:Y:S01]  /*2960*/  CS2R R130, SRZ ;  /* 0x0000000000827805 */ /* 0x000fe2000001ff00 */
[----:B------:R-:W-:Y:S01]  /*2970*/  LOP3.LUT R4, R3, 0xfffffff8, RZ, 0xc0, !PT ;  /* 0xfffffff803047812 */ /* 0x000fe200078ec0ff */
[----:B------:R-:W-:Y:S01]  /*2980*/  CS2R R128, SRZ ;  /* 0x0000000000807805 */ /* 0x000fe2000001ff00 */
[----:B------:R-:W-:Y:S01]  /*2990*/  SHF.R.U32.HI R9, RZ, 0x3, R10 ;  /* 0x00000003ff097819 */ /* 0x000fe2000001160a */
[----:B------:R-:W-:Y:S01]  /*29a0*/  CS2R R122, SRZ ;  /* 0x00000000007a7805 */ /* 0x000fe2000001ff00 */
[----:B------:R-:W-:Y:S01]  /*29b0*/  LOP3.LUT R6, R10, 0x30, R8, 0xf8, !PT ;  /* 0x000000300a067812 */ /* 0x000fe200078ef808 */
[----:B------:R-:W-:Y:S01]  /*29c0*/  IMAD.IADD R4, R5, 0x1, -R4 ;  /* 0x0000000105047824 */ /* 0x000fe200078e0a04 */
[----:B------:R-:W-:Y:S01]  /*29d0*/  LOP3.LUT R3, R7, 0x1ffffffe, RZ, 0xc0, !PT ;  /* 0x1ffffffe07037812 */ /* 0x000fe200078ec0ff */
[----:B------:R-:W-:Y:S01]  /*29e0*/  IMAD R5, R20, 0x2, R0 ;  /* 0x0000000214057824 */ /* 0x000fe200078e0200 */
[C---:B------:R-:W-:Y:S01]  /*29f0*/  LOP3.LUT R7, R9.reuse, R2, R10, 0x1e, !PT ;  /* 0x0000000209077212 */ /* 0x040fe200078e1e0a */
[----:B------:R-:W-:Y:S01]  /*2a00*/  CS2R R120, SRZ ;  /* 0x0000000000787805 */ /* 0x000fe2000001ff00 */
[----:B------:R-:W-:Y:S01]  /*2a10*/  LOP3.LUT R6, R9, R6, R2, 0x1e, !PT ;  /* 0x0000000609067212 */ /* 0x000fe200078e1e02 */
[----:B------:R-:W-:Y:S01]  /*2a20*/  IMAD.IADD R9, R201, 0x1, -R3 ;  /* 0x00000001c9097824 */ /* 0x000fe200078e0a03 */
[----:B------:R-:W-:Y:S01]  /*2a30*/  SHF.R.S32.HI R2, RZ, 0x1f, R11 ;  /* 0x0000001fff027819 */ /* 0x000fe2000001140b */
[----:B------:R-:W-:Y:S01]  /*2a40*/  IMAD.SHL.U32 R3, R4, 0x40, RZ ;  /* 0x0000004004037824 */ /* 0x000fe200078e00ff */
[----:B------:R-:W-:Y:S01]  /*2a50*/  LOP3.LUT P1, RZ, R29, 0x4, RZ, 0xc0, !PT ;  /* 0x000000041dff7812 */ /* 0x000fe2000782c0ff */
[C---:B------:R-:W-:Y:S01]  /*2a60*/  IMAD R200, R15.reuse, 0x200, R6 ;  /* 0x000002000fc87824 */ /* 0x040fe200078e0206 */
[----:B------:R-:W-:Y:S01]  /*2a70*/  LEA.HI R0, R2, R11, RZ, 0x2 ;  /* 0x0000000b02007211 */ /* 0x000fe200078f10ff */
[----:B------:R-:W-:Y:S01]  /*2a80*/  IMAD R201, R15, 0x2, R201 ;  /* 0x000000020fc97824 */ /* 0x000fe200078e02c9 */
[----:B------:R-:W-:Y:S01]  /*2a90*/  LOP3.LUT R2, R3, 0x1c0, RZ, 0xc0, !PT ;  /* 0x000001c003027812 */ /* 0x000fe200078ec0ff */
[----:B------:R-:W-:Y:S01]  /*2aa0*/  CS2R R118, SRZ ;  /* 0x0000000000767805 */ /* 0x000fe2000001ff00 */
[C---:B------:R-:W-:Y:S01]  /*2ab0*/  LEA.HI.SX32 R6, R0.reuse, R8, 0x1e ;  /* 0x0000000800067211 */ /* 0x040fe200078ff2ff */
[----:B------:R-:W-:Y:S01]  /*2ac0*/  IMAD.U32 R201, R201, 0x200, R7 ;  /* 0x00000200c9c97824 */ /* 0x000fe200078e0007 */
[----:B------:R-:W-:Y:S01]  /*2ad0*/  LOP3.LUT R0, R0, 0x7ffffffc, RZ, 0xc0, !PT ;  /* 0x7ffffffc00007812 */ /* 0x000fe200078ec0ff */
[----:B------:R-:W-:Y:S01]  /*2ae0*/  CS2R R116, SRZ ;  /* 0x0000000000747805 */ /* 0x000fe2000001ff00 */
[----:B------:R-:W-:Y:S01]  /*2af0*/  SHF.R.U32.HI R3, RZ, 0x3, R2 ;  /* 0x00000003ff037819 */ /* 0x000fe20000011602 */
[----:B------:R1:W-:Y:S01]  /*2b00*/  STL [R1+0x10], R6 ;  /* 0x0000100601007387 */ /* 0x0003e20000100800 */
[----:B------:R-:W-:Y:S01]  /*2b10*/  LOP3.LUT P0, RZ, R13, 0x2, RZ, 0xc0, !PT ;  /* 0x000000020dff7812 */ /* 0x000fe2000780c0ff */
[----:B------:R-:W-:Y:S01]  /*2b20*/  IMAD.IADD R0, R11, 0x1, -R0 ;  /* 0x000000010b007824 */ /* 0x000fe200078e0a00 */
[----:B------:R-:W-:Y:S01]  /*2b30*/  LOP3.LUT R2, R3, R2, R12, 0x1e, !PT ;  /* 0x0000000203027212 */ /* 0x000fe200078e1e0c */
[----:B------:R-:W-:Y:S01]  /*2b40*/  IMAD.MOV.U32 R3, RZ, RZ, 0x40 ;  /* 0x00000040ff037424 */ /* 0x000fe200078e00ff */
[----:B------:R-:W-:Y:S01]  /*2b50*/  SEL R202, R223, 0xffffffc0, !P1 ;  /* 0xffffffc0dfca7807 */ /* 0x000fe20004800000 */
[----:B------:R-:W-:Y:S01]  /*2b60*/  IMAD R0, R9, 0x4, R0 ;  /* 0x0000000409007824 */ /* 0x000fe200078e0200 */
[----:B------:R-:W-:Y:S01]  /*2b70*/  SEL R203, R205, 0xffffffe0, !P2 ;  /* 0xffffffe0cdcb7807 */ /* 0x000fe20005000000 */
[----:B------:R-:W-:Y:S01]  /*2b80*/  IMAD.IADD R2, R2, 0x1, R5 ;  /* 0x0000000102027824 */ /* 0x000fe200078e0205 */
[----:B------:R-:W-:Y:S01]  /*2b90*/  SEL R3, R3, 0xffffffc0, !P3 ;  /* 0xffffffc003037807 */ /* 0x000fe20005800000 */
[----:B------:R-:W-:Y:S01]  /*2ba0*/  IMAD.SHL.U32 R0, R0, 0x2, RZ ;  /* 0x0000000200007824 */ /* 0x000fe200078e00ff */
[----:B------:R-:W-:Y:S01]  /*2bb0*/  R2P PR, R4, 0x6 ;  /* 0x0000000604007804 */ /* 0x000fe20000000000 */
[----:B------:R-:W-:Y:S01]  /*2bc0*/  IMAD.SHL.U32 R201, R201, 0x2, RZ ;  /* 0x00000002c9c97824 */ /* 0x000fe200078e00ff */
[----:B------:R-:W-:Y:S01]  /*2bd0*/  LEA R221, R2, 0x18880, 0x1 ;  /* 0x0001888002dd7811 */ /* 0x000fe200078e08ff */
[----:B------:R1:W-:Y:S01]  /*2be0*/  STL [R1+0x34], R3 ;  /* 0x0000340301007387 */ /* 0x0003e20000100800 */
[----:B------:R-:W-:Y:S01]  /*2bf0*/  SEL R172, R223, 0xffffffc0, !P3 ;  /* 0xffffffc0dfac7807 */ /* 0x000fe20005800000 */
[----:B------:R-:W-:Y:S01]  /*2c00*/  IMAD.IADD R202, R201, 0x1, R202 ;  /* 0x00000001c9ca7824 */ /* 0x000fe200078e02ca */
[----:B------:R-:W-:Y:S01]  /*2c10*/  IADD3 R222, R221, 0x20, RZ ;  /* 0x00000020ddde7810 */ /* 0x000fe20007ffe0ff */
[----:B------:R1:W-:Y:S01]  /*2c20*/  STL [R1+0x4], R0 ;  /* 0x0000040001007387 */ /* 0x0003e20000100800 */
[----:B------:R-:W-:Y:S01]  /*2c30*/  SEL R223, R223, 0xffffffc0, !P2 ;  /* 0xffffffc0dfdf7807 */ /* 0x000fe20005000000 */
[----:B------:R-:W-:Y:S01]  /*2c40*/  IMAD.IADD R204, R201, 0x1, R203 ;  /* 0x00000001c9cc7824 */ /* 0x000fe200078e02cb */
[----:B------:R-:W-:Y:S01]  /*2c50*/  SEL R208, R205, 0xffffffe0, !P3 ;  /* 0xffffffe0cdd07807 */ /* 0x000fe20005800000 */
        /* <DEDUP_REMOVED lines=33> */
[----:B-1----:R-:W-:-:S02]  /*2e70*/  IMAD.IADD R209, R206, 0x1, R208 ;  /* 0x00000001ced17824 */ /* 0x002fc400078e02d0 */
.L_x_1636:
        /* <DEDUP_REMOVED lines=125> */
[----:B------:R-:W-:Y:S01]  /*3650*/  UIMAD.WIDE.U32 UR24, UR18, UR6, URZ ;  /* 0x00000006121872a5 */ /* 0x000fe2000f8e003f */
[----:B------:R-:W3:Y:S01]  /*3660*/  LDL.64 R226, [R1+0x28] ;  /* 0x0000280001e27983 */ /* 0x000ee20000100a00 */
[----:B------:R-:W-:Y:S01]  /*3670*/  USHF.R.S32.HI UR16, URZ, 0x1f, UR18 ;  /* 0x0000001f3f107899 */ /* 0x000fe20008011412 */
[----:B------:R-:W-:Y:S02]  /*3680*/  IMAD.U32 R132, RZ, RZ, UR22 ;  /* 0x00000016ff847e24 */ /* 0x000fe4000f8e00ff */
[----:B------:R-:W4:Y:S01]  /*3690*/  LDL R220, [R1+0x38] ;  /* 0x0000380001dc7983 */ /* 0x000f220000100800 */
[----:B------:R-:W-:Y:S01]  /*36a0*/  UIMAD UR16, UR16, UR6, URZ ;  /* 0x00000006101072a4 */ /* 0x000fe2000f8e023f */
[----:B------:R-:W-:Y:S01]  /*36b0*/  IMAD.U32 R3, RZ, RZ, UR24 ;  /* 0x00000018ff037e24 */ /* 0x000fe2000f8e00ff */
[----:B------:R-:W-:Y:S01]  /*36c0*/  @!P4 LEA R132, R132, 0x80, 0x7 ;  /* 0x000000808484c811 */ /* 0x000fe200078e38ff */
[----:B------:R-:W5:Y:S01]  /*36d0*/  LDL R225, [R1+0x48] ;  /* 0x0000480001e17983 */ /* 0x000f620000100800 */
[----:B------:R-:W-:Y:S01]  /*36e0*/  UIMAD UR16, UR18, UR7, UR16 ;  /* 0x00000007121072a4 */ /* 0x000fe2000f8e0210 */
[----:B------:R-:W-:Y:S01]  /*36f0*/  IMAD.U32 R136, RZ, RZ, UR24 ;  /* 0x00000018ff887e24 */ /* 0x000fe2000f8e00ff */
[----:B------:R-:W-:Y:S01]  /*3700*/  UIMAD UR18, UR18, -0x80, UR10 ;  /* 0xffffff80121278a4 */ /* 0x000fe2000f8e020a */
[----:B------:R-:W5:Y:S01]  /*3710*/  LDL R218, [R1+0x44] ;  /* 0x0000440001da7983 */ /* 0x000f620000100800 */
[----:B------:R-:W-:Y:S02]  /*3720*/  UIADD3 UR16, UR25, UR16, URZ ;  /* 0x0000001019107290 */ /* 0x000fe4000fffe03f */
[----:B------:R-:W-:Y:S01]  /*3730*/  USHF.L.U32 UR6, UR6, 0x6, URZ ;  /* 0x0000000606067899 */ /* 0x000fe2000800063f */
[----:B------:R-:W5:Y:S03]  /*3740*/  LDL R219, [R1+0x3c] ;  /* 0x00003c0001db7983 */ /* 0x000f660000100800 */
[----:B------:R-:W-:Y:S01]  /*3750*/  IMAD.U32 R2, RZ, RZ, UR16 ;  /* 0x00000010ff027e24 */ /* 0x000fe2000f8e00ff */
[----:B------:R-:W5:Y:S01]  /*3760*/  LDL.64 R216, [R1+0x8] ;  /* 0x0000080001d87983 */ /* 0x000f620000100a00 */
[----:B--2---:R-:W-:Y:S02]  /*3770*/  IADD3 R135, -R228, UR18, RZ ;  /* 0x00000012e4877c10 */ /* 0x004fe4000fffe1ff */
[----:B---3--:R-:W-:Y:S02]  /*3780*/  LEA R3, P2, R3, R226, 0x7 ;  /* 0x000000e203037211 */ /* 0x008fe400078438ff */
[----:B------:R-:W-:Y:S02]  /*3790*/  ISETP.LT.OR P0, PT, R135, 0x1, P6 ;  /* 0x000000018700780c */ /* 0x000fe40003701670 */
[----:B----4-:R-:W-:Y:S02]  /*37a0*/  LEA.HI.X R136, R136, R220, R2, 0x7, P2 ;  /* 0x000000dc88887211 */ /* 0x010fe400010f3c02 */
[C---:B------:R-:W-:Y:S02]  /*37b0*/  LEA R2, P2, R3.reuse, c[0x0][0x160], 0x1 ;  /* 0x0000580003027a11 */ /* 0x040fe400078408ff */
[----:B-----5:R-:W-:Y:S02]  /*37c0*/  @!P4 IADD3 R133, P1, R132, R225, RZ ;  /* 0x000000e18485c210 */ /* 0x020fe40007f3e0ff */
[----:B------:R-:W-:Y:S02]  /*37d0*/  LEA.HI.X R3, R3, c[0x0][0x164], R136, 0x1, P2 ;  /* 0x0000590003037a11 */ /* 0x000fe400010f0c88 */
[C---:B------:R-:W-:Y:S01]  /*37e0*/  ISETP.LT.OR P3, PT, R135.reuse, 0x21, P6 ;  /* 0x000000218700780c */ /* 0x040fe20003761670 */
[----:B------:R-:W-:Y:S01]  /*37f0*/  IMAD R134, R134, 0x4000, R218 ;  /* 0x0000400086867824 */ /* 0x000fe200078e02da */
[----:B------:R-:W-:Y:S02]  /*3800*/  ISETP.LT.OR P2, PT, R135, 0x41, P6 ;  /* 0x000000418700780c */ /* 0x000fe40003741670 */
[----:B------:R-:W-:Y:S02]  /*3810*/  @!P4 LEA.HI.X.SX32 R132, R132, R219, 0x1, P1 ;  /* 0x000000db8484c211 */ /* 0x000fe400008f0eff */
[----:B------:R-:W-:Y:S01]  /*3820*/  @!PT LDS RZ, [RZ] ;  /* 0x00000000fffff984 */ /* 0x000fe20000000800 */
[----:B------:R-:W-:Y:S01]  /*3830*/  @!PT LDS RZ, [RZ] ;  /* 0x00000000fffff984 */ /* 0x000fe20000000800 */
[----:B------:R-:W-:Y:S01]  /*3840*/  @!PT LDS RZ, [RZ] ;  /* 0x00000000fffff984 */ /* 0x000fe20000000800 */
[----:B------:R1:W-:Y:S01]  /*3850*/  LDGSTS.E.BYPASS.LTC128B.128 [R134], [R2.64], !P0 ;  /* 0x0000000002867fae */ /* 0x0003e2000c101d54 */
[C---:B------:R-:W-:Y:S04]  /*3860*/  @!P4 LEA R138, P1, R133.reuse, c[0x0][0x258], 0x2 ;  /* 0x00009600858aca11 */ /* 0x040fe800078210ff */
[----:B------:R-:W-:Y:S02]  /*3870*/  @!P4 LEA.HI.X R139, R133, c[0x0][0x25c], R132, 0x2, P1 ;  /* 0x00009700858bca11 */ /* 0x000fe400008f1484 */
[----:B------:R-:W-:Y:S04]  /*3880*/  IADD3 R132, P1, R2, UR6, RZ ;  /* 0x0000000602847c10 */ /* 0x000fe8000ff3e0ff */
[----:B------:R-:W-:Y:S02]  /*3890*/  IADD3.X R133, R3, UR17, RZ, P1, !PT ;  /* 0x0000001103857c10 */ /* 0x000fe40008ffe4ff */
[----:B------:R-:W-:Y:S01]  /*38a0*/  ISETP.LT.OR P1, PT, R135, 0x61, P6 ;  /* 0x000000618700780c */ /* 0x000fe20003721670 */
[----:B------:R-:W-:Y:S02]  /*38b0*/  IMAD.U32 R135, RZ, RZ, UR5 ;  /* 0x00000005ff877e24 */ /* 0x000fe4000f8e00ff */
[----:B------:R2:W-:Y:S02]  /*38c0*/  LDGSTS.E.BYPASS.LTC128B.128 [R134+0x1000], [R132.64], !P3 ;  /* 0x0100000084867fae */ /* 0x0005e4000d901d54 */
[----:B------:R-:W-:Y:S01]  /*38d0*/  @!P4 IMAD R135, R135, 0x80, R216 ;  /* 0x000000808787c824 */ /* 0x000fe200078e02d8 */
[----:B-1----:R-:W-:Y:S04]  /*38e0*/  IADD3 R2, P0, R132, UR6, RZ ;  /* 0x0000000684027c10 */ /* 0x002fe8000ff1e0ff */
[----:B------:R-:W-:Y:S02]  /*38f0*/  IADD3.X R3, R133, UR17, RZ, P0, !PT ;  /* 0x0000001185037c10 */ /* 0x000fe400087fe4ff */
[----:B------:R-:W-:Y:S03]  /*3900*/  IADD3 R136, P0, R2, UR6, RZ ;  /* 0x0000000602887c10 */ /* 0x000fe6000ff1e0ff */
[----:B------:R1:W-:Y:S01]  /*3910*/  LDGSTS.E.BYPASS.LTC128B.128 [R134+0x2000], [R2.64], !P2 ;  /* 0x0200000002867fae */ /* 0x0003e2000d101d54 */
[----:B------:R-:W-:Y:S05]  /*3920*/  IADD3.X R137, R3, UR17, RZ, P0, !PT ;  /* 0x0000001103897c10 */ /* 0x000fea00087fe4ff */
[----:B------:R1:W-:Y:S01]  /*3930*/  LDGSTS.E.BYPASS.LTC128B.128 [R134+0x3000], [R136.64], !P1 ;  /* 0x0300000088867fae */ /* 0x0003e2000c901d54 */
[----:B--2---:R-:W-:Y:S05]  /*3940*/  @!P4 IMAD.SHL.U32 R132, R135, 0x4, RZ ;  /* 0x000000048784c824 */ /* 0x004fea00078e00ff */
[----:B------:R1:W-:Y:S02]  /*3950*/  @!P4 LDGSTS.E.BYPASS.LTC128B.128 [R132+0x18080], [R138.64] ;  /* 0x180800008a84cfae */ /* 0x0003e4000b901d54 */
.L_x_1634:
[----:B-12-4-:R-:W2:Y:S01]  /*3960*/  LDL R132, [R1+0x4] ;  /* 0x0000040001847983 */ /* 0x016ea20000100800 */
[----:B------:R-:W-:Y:S01]  /*3970*/  USHF.L.U32 UR6, UR13, 0x7, URZ ;  /* 0x000000070d067899 */ /* 0x000fe2000800063f */
[----:B------:R-:W-:Y:S01]  /*3980*/  IMAD.U32 R2, RZ, RZ, UR10 ;  /* 0x0000000aff027e24 */ /* 0x000fe2000f8e00ff */
[----:B------:R-:W-:Y:S01]  /*3990*/  ULEA UR7, UR22, 0x1, 0x7 ;  /* 0x0000000116077891 */ /* 0x000fe2000f8e383f */
[----:B------:R-:W0:Y:S01]  /*39a0*/  LDGDEPBAR ;  /* 0x00000000000079af */ /* 0x000e220000000000 */
[----:B------:R-:W-:Y:S02]  /*39b0*/  UIADD3 UR16, UR22, 0x2, URZ ;  /* 0x0000000216107890 */ /* 0x000fe4000fffe03f */
[----:B------:R-:W-:Y:S02]  /*39c0*/  UIADD3 UR7, UR9, UR7, -UR6 ;  /* 0x0000000709077290 */ /* 0x000fe4000fffe806 */
[----:B------:R-:W-:Y:S02]  /*39d0*/  UIADD3 UR6, -UR6, UR9, URZ ;  /* 0x0000000906067290 */ /* 0x000fe4000fffe13f */
[----:B------:R-:W-:Y:S02]  /*39e0*/  UISETP.GE.AND UP0, UPT, UR16, UR8, UPT ;  /* 0x000000081000728c */ /* 0x000fe4000bf06270 */
[----:B------:R-:W-:Y:S05]  /*39f0*/  IADD3 R2, R215, UR7, -R2 ;  /* 0x00000007d7027c10 */ /* 0x000fea000fffe802 */
[----:B--2---:R-:W-:Y:S01]  /*3a00*/  IMAD.IADD R3, R2, 0x1, -R132 ;  /* 0x0000000102037824 */ /* 0x004fe200078e0a84 */
[----:B------:R-:W-:Y:S04]  /*3a10*/  IADD3 R133, -R132, UR6, RZ ;  /* 0x0000000684857c10 */ /* 0x000fe8000fffe1ff */
[----:B------:R-:W-:Y:S02]  /*3a20*/  IADD3 R132, R3, 0x8, RZ ;  /* 0x0000000803847810 */ /* 0x000fe40007ffe0ff */
[C---:B------:R-:W-:Y:S02]  /*3a30*/  IMNMX R2, R133.reuse, R3, PT ;  /* 0x0000000385027217 */ /* 0x040fe40003800200 */
[----:B------:R-:W-:Y:S02]  /*3a40*/  IMNMX R132, R133, R132, PT ;  /* 0x0000008485847217 */ /* 0x000fe40003800200 */
[----:B------:R-:W-:Y:S02]  /*3a50*/  ISETP.GT.AND P2, PT, R2, 0x1, PT ;  /* 0x000000010200780c */ /* 0x000fe40003f44270 */
[C---:B------:R-:W-:Y:S02]  /*3a60*/  ISETP.GT.AND P1, PT, R132.reuse, RZ, PT ;  /* 0x000000ff8400720c */ /* 0x040fe40003f24270 */
[----:B------:R-:W-:Y:S02]  /*3a70*/  ISETP.GT.AND P0, PT, R132, 0x1, PT ;  /* 0x000000018400780c */ /* 0x000fe40003f04270 */
[----:B------:R-:W-:Y:S02]  /*3a80*/  FSEL R230, R6, -INF , P1 ;  /* 0xff80000006e67808 */ /* 0x000fe40000800000 */
[----:B------:R-:W-:Y:S02]  /*3a90*/  FSEL R229, R7, -INF , P0 ;  /* 0xff80000007e57808 */ /* 0x000fe40000000000 */
[----:B------:R-:W-:Y:S01]  /*3aa0*/  ISETP.GT.AND P1, PT, R132, 0x10, PT ;  /* 0x000000108400780c */ /* 0x000fe20003f24270 */
[--C-:B------:R-:W-:Y:S01]  /*3ab0*/  FFMA.FTZ R230, R230, c[0x0][0x29c], -R211.reuse ;  /* 0x0000a700e6e67a23 */ /* 0x100fe200000108d3 */
[----:B------:R-:W-:Y:S01]  /*3ac0*/  ISETP.GT.AND P0, PT, R132, 0x11, PT ;  /* 0x000000118400780c */ /* 0x000fe20003f04270 */
[--C-:B------:R-:W-:Y:S01]  /*3ad0*/  FFMA.FTZ R229, R229, c[0x0][0x29c], -R211.reuse ;  /* 0x0000a700e5e57a23 */ /* 0x100fe200000108d3 */
[----:B------:R-:W-:Y:S02]  /*3ae0*/  ISETP.GT.AND P3, PT, R2, RZ, PT ;  /* 0x000000ff0200720c */ /* 0x000fe40003f64270 */
[----:B------:R-:W-:Y:S02]  /*3af0*/  FSEL R225, R5, -INF , P2 ;  /* 0xff80000005e17808 */ /* 0x000fe40001000000 */
[----:B------:R-:W-:Y:S02]  /*3b00*/  FSEL R228, R18, -INF , P1 ;  /* 0xff80000012e47808 */ /* 0x000fe40000800000 */
[----:B------:R-:W-:Y:S01]  /*3b10*/  FSEL R227, R19, -INF , P0 ;  /* 0xff80000013e37808 */ /* 0x000fe20000000000 */
[--C-:B------:R-:W-:Y:S01]  /*3b20*/  FFMA.FTZ R225, R225, c[0x0][0x29c], -R210.reuse ;  /* 0x0000a700e1e17a23 */ /* 0x100fe200000108d2 */
[----:B------:R-:W-:Y:S01]  /*3b30*/  ISETP.GT.AND P1, PT, R132, 0x20, PT ;  /* 0x000000208400780c */ /* 0x000fe20003f24270 */
[--C-:B------:R-:W-:Y:S01]  /*3b40*/  FFMA.FTZ R228, R228, c[0x0][0x29c], -R211.reuse ;  /* 0x0000a700e4e47a23 */ /* 0x100fe200000108d3 */
[----:B------:R-:W-:Y:S01]  /*3b50*/  ISETP.GT.AND P0, PT, R132, 0x21, PT ;  /* 0x000000218400780c */ /* 0x000fe20003f04270 */
[--C-:B------:R-:W-:Y:S01]  /*3b60*/  FFMA.FTZ R227, R227, c[0x0][0x29c], -R211.reuse ;  /* 0x0000a700e3e37a23 */ /* 0x100fe200000108d3 */
[----:B------:R-:W-:Y:S02]  /*3b70*/  FSEL R226, R4, -INF , P3 ;  /* 0xff80000004e27808 */ /* 0x000fe40001800000 */
[C---:B------:R-:W-:Y:S02]  /*3b80*/  ISETP.GT.AND P3, PT, R2.reuse, 0x10, PT ;  /* 0x000000100200780c */ /* 0x040fe40003f64270 */
[----:B------:R-:W-:Y:S02]  /*3b90*/  ISETP.GT.AND P2, PT, R2, 0x11, PT ;  /* 0x000000110200780c */ /* 0x000fe40003f44270 */
[----:B------:R-:W-:Y:S02]  /*3ba0*/  FSEL R218, R16, -INF , P3 ;  /* 0xff80000010da7808 */ /* 0x000fe40001800000 */
[----:B------:R-:W-:Y:S02]  /*3bb0*/  FSEL R217, R17, -INF , P2 ;  /* 0xff80000011d97808 */ /* 0x000fe40001000000 */
[----:B------:R-:W-:Y:S01]  /*3bc0*/  FSEL R220, R22, -INF , P1 ;  /* 0xff80000016dc7808 */ /* 0x000fe20000800000 */
[--C-:B------:R-:W-:Y:S01]  /*3bd0*/  FFMA.FTZ R218, R218, c[0x0][0x29c], -R210.reuse ;  /* 0x0000a700dada7a23 */ /* 0x100fe200000108d2 */
[----:B------:R-:W-:Y:S01]  /*3be0*/  FSEL R219, R23, -INF , P0 ;  /* 0xff80000017db7808 */ /* 0x000fe20000000000 */
[--C-:B------:R-:W-:Y:S01]  /*3bf0*/  FFMA.FTZ R217, R217, c[0x0][0x29c], -R210.reuse ;  /* 0x0000a700d9d97a23 */ /* 0x100fe200000108d2 */
[C---:B------:R-:W-:Y:S02]  /*3c00*/  ISETP.GT.AND P1, PT, R132.reuse, 0x30, PT ;  /* 0x000000308400780c */ /* 0x040fe40003f24270 */
[----:B------:R-:W-:Y:S02]  /*3c10*/  ISETP.GT.AND P0, PT, R132, 0x31, PT ;  /* 0x000000318400780c */ /* 0x000fe40003f04270 */
[C---:B------:R-:W-:Y:S02]  /*3c20*/  ISETP.GT.AND P3, PT, R2.reuse, 0x20, PT ;  /* 0x000000200200780c */ /* 0x040fe40003f64270 */
[----:B------:R-:W-:Y:S02]  /*3c30*/  ISETP.GT.AND P2, PT, R2, 0x21, PT ;  /* 0x000000210200780c */ /* 0x000fe40003f44270 */
[----:B------:R-:W-:Y:S02]  /*3c40*/  FSEL R183, R20, -INF , P3 ;  /* 0xff80000014b77808 */ /* 0x000fe40001800000 */
[----:B------:R-:W-:Y:S02]  /*3c50*/  FSEL R182, R21, -INF , P2 ;  /* 0xff80000015b67808 */ /* 0x000fe40001000000 */
[C---:B------:R-:W-:Y:S01]  /*3c60*/  ISETP.GT.AND P3, PT, R2.reuse, 0x30, PT ;  /* 0x000000300200780c */ /* 0x040fe20003f64270 */
[--C-:B------:R-:W-:Y:S01]  /*3c70*/  FFMA.FTZ R183, R183, c[0x0][0x29c], -R210.reuse ;  /* 0x0000a700b7b77a23 */ /* 0x100fe200000108d2 */
[----:B------:R-:W-:Y:S01]  /*3c80*/  ISETP.GT.AND P2, PT, R2, 0x31, PT ;  /* 0x000000310200780c */ /* 0x000fe20003f44270 */
[--C-:B------:R-:W-:Y:S01]  /*3c90*/  FFMA.FTZ R182, R182, c[0x0][0x29c], -R210.reuse ;  /* 0x0000a700b6b67a23 */ /* 0x100fe200000108d2 */
[----:B------:R-:W-:Y:S02]  /*3ca0*/  FSEL R216, R34, -INF , P1 ;  /* 0xff80000022d87808 */ /* 0x000fe40000800000 */
[C---:B------:R-:W-:Y:S02]  /*3cb0*/  ISETP.GT.AND P1, PT, R132.reuse, 0x40, PT ;  /* 0x000000408400780c */ /* 0x040fe40003f24270 */
[----:B------:R-:W-:Y:S02]  /*3cc0*/  FSEL R215, R35, -INF , P0 ;  /* 0xff80000023d77808 */ /* 0x000fe40000000000 */
[----:B------:R-:W-:Y:S02]  /*3cd0*/  ISETP.GT.AND P0, PT, R132, 0x41, PT ;  /* 0x000000418400780c */ /* 0x000fe40003f04270 */
[----:B------:R-:W-:Y:S02]  /*3ce0*/  FSEL R151, R32, -INF , P3 ;  /* 0xff80000020977808 */ /* 0x000fe40001800000 */
[----:B------:R-:W-:Y:S02]  /*3cf0*/  FSEL R150, R33, -INF , P2 ;  /* 0xff80000021967808 */ /* 0x000fe40001000000 */
[C---:B------:R-:W-:Y:S02]  /*3d00*/  ISETP.GT.AND P3, PT, R2.reuse, 0x40, PT ;  /* 0x000000400200780c */ /* 0x040fe40003f64270 */
[----:B------:R-:W-:Y:S02]  /*3d10*/  ISETP.GT.AND P2, PT, R2, 0x41, PT ;  /* 0x000000410200780c */ /* 0x000fe40003f44270 */
[----:B------:R-:W-:Y:S02]  /*3d20*/  FSEL R181, R38, -INF , P1 ;  /* 0xff80000026b57808 */ /* 0x000fe40000800000 */
[C---:B------:R-:W-:Y:S02]  /*3d30*/  ISETP.GT.AND P1, PT, R132.reuse, 0x50, PT ;  /* 0x000000508400780c */ /* 0x040fe40003f24270 */
[----:B------:R-:W-:Y:S02]  /*3d40*/  FSEL R180, R39, -INF , P0 ;  /* 0xff80000027b47808 */ /* 0x000fe40000000000 */
[----:B------:R-:W-:Y:S02]  /*3d50*/  ISETP.GT.AND P0, PT, R132, 0x51, PT ;  /* 0x000000518400780c */ /* 0x000fe40003f04270 */
[----:B------:R-:W-:Y:S01]  /*3d60*/  FSEL R143, R36, -INF , P3 ;  /* 0xff800000248f7808 */ /* 0x000fe20001800000 */
[--C-:B------:R-:W-:Y:S01]  /*3d70*/  FFMA.FTZ R180, R180, c[0x0][0x29c], -R211.reuse ;  /* 0x0000a700b4b47a23 */ /* 0x100fe200000108d3 */
[----:B------:R-:W-:Y:S02]  /*3d80*/  FSEL R142, R37, -INF , P2 ;  /* 0xff800000258e7808 */ /* 0x000fe40001000000 */
[----:B------:R-:W-:Y:S01]  /*3d90*/  FSEL R149, R50, -INF , P1 ;  /* 0xff80000032957808 */ /* 0x000fe20000800000 */
[--C-:B------:R-:W-:Y:S01]  /*3da0*/  FFMA.FTZ R237, R143, c[0x0][0x29c], -R210.reuse ;  /* 0x0000a7008fed7a23 */ /* 0x100fe200000108d2 */
[----:B------:R-:W-:Y:S01]  /*3db0*/  FSEL R148, R51, -INF , P0 ;  /* 0xff80000033947808 */ /* 0x000fe20000000000 */
[--C-:B------:R-:W-:Y:S01]  /*3dc0*/  FFMA.FTZ R236, R142, c[0x0][0x29c], -R210.reuse ;  /* 0x0000a7008eec7a23 */ /* 0x100fe200000108d2 */
[C---:B------:R-:W-:Y:S01]  /*3dd0*/  ISETP.GT.AND P3, PT, R2.reuse, 0x50, PT ;  /* 0x000000500200780c */ /* 0x040fe20003f64270 */
[--C-:B------:R-:W-:Y:S01]  /*3de0*/  FFMA.FTZ R238, R149, c[0x0][0x29c], -R211.reuse ;  /* 0x0000a70095ee7a23 */ /* 0x100fe200000108d3 */
[----:B------:R-:W-:Y:S01]  /*3df0*/  ISETP.GT.AND P2, PT, R2, 0x51, PT ;  /* 0x000000510200780c */ /* 0x000fe20003f44270 */
[--C-:B------:R-:W-:Y:S01]  /*3e00*/  FFMA.FTZ R247, R148, c[0x0][0x29c], -R211.reuse ;  /* 0x0000a70094f77a23 */ /* 0x100fe200000108d3 */
[C---:B------:R-:W-:Y:S02]  /*3e10*/  ISETP.GT.AND P1, PT, R2.reuse, 0x60, PT ;  /* 0x000000600200780c */ /* 0x040fe40003f24270 */
[----:B------:R-:W-:Y:S02]  /*3e20*/  ISETP.GT.AND P0, PT, R2, 0x61, PT ;  /* 0x000000610200780c */ /* 0x000fe40003f04270 */
[----:B------:R-:W-:Y:S02]  /*3e30*/  FSEL R141, R48, -INF , P3 ;  /* 0xff800000308d7808 */ /* 0x000fe40001800000 */
[----:B------:R-:W-:Y:S02]  /*3e40*/  FSEL R35, R49, -INF , P2 ;  /* 0xff80000031237808 */ /* 0x000fe40001000000 */
[----:B------:R-:W-:Y:S01]  /*3e50*/  IADD3 R4, R3, 0x40, RZ ;  /* 0x0000004003047810 */ /* 0x000fe20007ffe0ff */
[--C-:B------:R-:W-:Y:S01]  /*3e60*/  FFMA.FTZ R235, R141, c[0x0][0x29c], -R210.reuse ;  /* 0x0000a7008deb7a23 */ /* 0x100fe200000108d2 */
[----:B------:R-:W-:Y:S01]  /*3e70*/  FSEL R34, R52, -INF , P1 ;  /* 0xff80000034227808 */ /* 0x000fe20000800000 */
[--C-:B------:R-:W-:Y:S01]  /*3e80*/  FFMA.FTZ R234, R35, c[0x0][0x29c], -R210.reuse ;  /* 0x0000a70023ea7a23 */ /* 0x100fe200000108d2 */
[----:B------:R-:W-:Y:S02]  /*3e90*/  ISETP.GT.AND P1, PT, R132, 0x60, PT ;  /* 0x000000608400780c */ /* 0x000fe40003f24270 */
[----:B------:R-:W-:Y:S01]  /*3ea0*/  FSEL R33, R53, -INF , P0 ;  /* 0xff80000035217808 */ /* 0x000fe20000000000 */
[--C-:B------:R-:W-:Y:S01]  /*3eb0*/  FFMA.FTZ R233, R34, c[0x0][0x29c], -R210.reuse ;  /* 0x0000a70022e97a23 */ /* 0x100fe200000108d2 */
[----:B------:R-:W-:Y:S02]  /*3ec0*/  ISETP.GT.AND P0, PT, R132, 0x61, PT ;  /* 0x000000618400780c */ /* 0x000fe40003f04270 */
[C---:B------:R-:W-:Y:S01]  /*3ed0*/  ISETP.GT.AND P3, PT, R2.reuse, 0x70, PT ;  /* 0x000000700200780c */ /* 0x040fe20003f64270 */
[--C-:B------:R-:W-:Y:S01]  /*3ee0*/  FFMA.FTZ R232, R33, c[0x0][0x29c], -R210.reuse ;  /* 0x0000a70021e87a23 */ /* 0x100fe200000108d2 */
[----:B------:R-:W-:Y:S02]  /*3ef0*/  ISETP.GT.AND P2, PT, R2, 0x71, PT ;  /* 0x000000710200780c */ /* 0x000fe40003f44270 */
[----:B------:R-:W-:Y:S02]  /*3f00*/  IADD3 R2, R3, 0x48, RZ ;  /* 0x0000004803027810 */ /* 0x000fe40007ffe0ff */
[----:B------:R-:W-:Y:S02]  /*3f10*/  FSEL R139, R54, -INF , P1 ;  /* 0xff800000368b7808 */ /* 0x000fe40000800000 */
[----:B------:R-:W-:Y:S02]  /*3f20*/  FSEL R138, R55, -INF , P0 ;  /* 0xff800000378a7808 */ /* 0x000fe40000000000 */
[----:B------:R-:W-:Y:S01]  /*3f30*/  IMNMX R3, R133, R4, PT ;  /* 0x0000000485037217 */ /* 0x000fe20003800200 */
[--C-:B------:R-:W-:Y:S01]  /*3f40*/  FFMA.FTZ R250, R139, c[0x0][0x29c], -R211.reuse ;  /* 0x0000a7008bfa7a23 */ /* 0x100fe200000108d3 */
[-C--:B------:R-:W-:Y:S03]  /*3f50*/  HMMA.16816.F32 R4, R144, R152.reuse, RZ ;  /* 0x000000989004723c */ /* 0x080fe600000018ff */
[----:B------:R-:W-:Y:S01]  /*3f60*/  IMNMX R2, R133, R2, PT ;  /* 0x0000000285027217 */ /* 0x000fe20003800200 */
[--C-:B------:R-:W-:Y:S01]  /*3f70*/  FFMA.FTZ R249, R138, c[0x0][0x29c], -R211.reuse ;  /* 0x0000a7008af97a23 */ /* 0x100fe200000108d3 */
[C---:B------:R-:W-:Y:S02]  /*3f80*/  ISETP.GT.AND P1, PT, R132.reuse, 0x70, PT ;  /* 0x000000708400780c */ /* 0x040fe40003f24270 */
[----:B------:R-:W-:Y:S02]  /*3f90*/  ISETP.GT.AND P0, PT, R132, 0x71, PT ;  /* 0x000000718400780c */ /* 0x000fe40003f04270 */
[----:B------:R-:W-:Y:S02]  /*3fa0*/  FSEL R134, R66, -INF , P1 ;  /* 0xff80000042867808 */ /* 0x000fe40000800000 */
[----:B------:R-:W-:Y:S02]  /*3fb0*/  ISETP.GT.AND P1, PT, R2, RZ, PT ;  /* 0x000000ff0200720c */ /* 0x000fe40003f24270 */
[----:B------:R-:W-:Y:S01]  /*3fc0*/  FSEL R32, R64, -INF , P3 ;  /* 0xff80000040207808 */ /* 0x000fe20001800000 */
[----:B------:R-:W-:Y:S01]  /*3fd0*/  FFMA.FTZ R248, R134, c[0x0][0x29c], -R211 ;  /* 0x0000a70086f87a23 */ /* 0x000fe200000108d3 */
[----:B------:R-:W-:Y:S02]  /*3fe0*/  FSEL R65, R65, -INF , P2 ;  /* 0xff80000041417808 */ /* 0x000fe40001000000 */
[----:B------:R-:W-:Y:S01]  /*3ff0*/  FSEL R39, R67, -INF , P0 ;  /* 0xff80000043277808 */ /* 0x000fe20000000000 */
[----:B------:R-:W-:Y:S01]  /*4000*/  FFMA.FTZ R231, R32, c[0x0][0x29c], -R210 ;  /* 0x0000a70020e77a23 */ /* 0x000fe200000108d2 */
[C---:B------:R-:W-:Y:S02]  /*4010*/  ISETP.GT.AND P3, PT, R3.reuse, RZ, PT ;  /* 0x000000ff0300720c */ /* 0x040fe40003f64270 */
[----:B------:R-:W-:Y:S02]  /*4020*/  ISETP.GT.AND P2, PT, R3, 0x1, PT ;  /* 0x000000010300780c */ /* 0x000fe40003f44270 */
[----:B------:R-:W-:Y:S02]  /*4030*/  ISETP.GT.AND P0, PT, R2, 0x1, PT ;  /* 0x000000010200780c */ /* 0x000fe40003f04270 */
[----:B------:R-:W-:Y:S02]  /*4040*/  FSEL R38, R8, -INF , P3 ;  /* 0xff80000008267808 */ /* 0x000fe40001800000 */
[----:B------:R-:W-:Y:S02]  /*4050*/  FSEL R37, R9, -INF , P2 ;  /* 0xff80000009257808 */ /* 0x000fe40001000000 */
[----:B------:R-:W-:Y:S01]  /*4060*/  FSEL R137, R10, -INF , P1 ;  /* 0xff8000000a897808 */ /* 0x000fe20000800000 */
[--C-:B------:R-:W-:Y:S01]  /*4070*/  FFMA.FTZ R246, R38, c[0x0][0x29c], -R212.reuse ;  /* 0x0000a70026f67a23 */ /* 0x100fe200000108d4 */
[----:B------:R-:W-:Y:S01]  /*4080*/  FSEL R140, R11, -INF , P0 ;  /* 0xff8000000b8c7808 */ /* 0x000fe20000000000 */
[--C-:B------:R-:W-:Y:S01]  /*4090*/  FFMA.FTZ R245, R37, c[0x0][0x29c], -R212.reuse ;  /* 0x0000a70025f57a23 */ /* 0x100fe200000108d4 */
[C---:B------:R-:W-:Y:S02]  /*40a0*/  HMMA.16816.F32 R8, R156.reuse, R152, RZ ;  /* 0x000000989c08723c */ /* 0x040fe400000018ff */
[----:B------:R-:W-:Y:S01]  /*40b0*/  ISETP.GT.AND P2, PT, R3, 0x11, PT ;  /* 0x000000110300780c */ /* 0x000fe20003f44270 */
[--C-:B------:R-:W-:Y:S01]  /*40c0*/  FFMA.FTZ R137, R137, c[0x0][0x29c], -R213.reuse ;  /* 0x0000a70089897a23 */ /* 0x100fe200000108d5 */
[----:B------:R-:W-:Y:S01]  /*40d0*/  ISETP.GT.AND P1, PT, R2, 0x10, PT ;  /* 0x000000100200780c */ /* 0x000fe20003f24270 */
[--C-:B------:R-:W-:Y:S01]  /*40e0*/  FFMA.FTZ R140, R140, c[0x0][0x29c], -R213.reuse ;  /* 0x0000a7008c8c7a23 */ /* 0x100fe200000108d5 */
[----:B------:R-:W-:Y:S02]  /*40f0*/  ISETP.GT.AND P3, PT, R3, 0x10, PT ;  /* 0x000000100300780c */ /* 0x000fe40003f64270 */
[----:B------:R-:W-:Y:S04]  /*4100*/  ISETP.GT.AND P0, PT, R2, 0x11, PT ;  /* 0x000000110200780c */ /* 0x000fe80003f04270 */
[----:B------:R-:W-:Y:S02]  /*4110*/  FSEL R132, R13, -INF , P2 ;  /* 0xff8000000d847808 */ /* 0x000fe40001000000 */
[----:B------:R-:W-:Y:S02]  /*4120*/  FSEL R136, R14, -INF , P1 ;  /* 0xff8000000e887808 */ /* 0x000fe40000800000 */
[----:B------:R-:W-:Y:S01]  /*4130*/  FSEL R36, R12, -INF , P3 ;  /* 0xff8000000c247808 */ /* 0x000fe20001800000 */
[--C-:B------:R-:W-:Y:S01]  /*4140*/  FFMA.FTZ R243, R132, c[0x0][0x29c], -R212.reuse ;  /* 0x0000a70084f37a23 */ /* 0x100fe200000108d4 */
[----:B------:R-:W-:Y:S02]  /*4150*/  FSEL R135, R15, -INF , P0 ;  /* 0xff8000000f877808 */ /* 0x000fe40000000000 */
[-C--:B------:R-:W-:Y:S01]  /*4160*/  HMMA.16816.F32 R12, R156, R154.reuse, RZ ;  /* 0x0000009a9c0c723c */ /* 0x080fe200000018ff */
[----:B------:R-:W-:Y:S01]  /*4170*/  ISETP.GT.AND P1, PT, R2, 0x20, PT ;  /* 0x000000200200780c */ /* 0x000fe20003f24270 */
[--C-:B------:R-:W-:Y:S01]  /*4180*/  FFMA.FTZ R244, R36, c[0x0][0x29c], -R212.reuse ;  /* 0x0000a70024f47a23 */ /* 0x100fe200000108d4 */
[----:B------:R-:W-:Y:S01]  /*4190*/  ISETP.GT.AND P3, PT, R3, 0x20, PT ;  /* 0x000000200300780c */ /* 0x000fe20003f64270 */
[--C-:B------:R-:W-:Y:S01]  /*41a0*/  FFMA.FTZ R135, R135, c[0x0][0x29c], -R213.reuse ;  /* 0x0000a70087877a23 */ /* 0x100fe200000108d5 */
[----:B------:R-:W-:Y:S02]  /*41b0*/  FSEL R133, R26, -INF , P1 ;  /* 0xff8000001a857808 */ /* 0x000fe40000800000 */
[----:B------:R-:W-:Y:S01]  /*41c0*/  FSEL R51, R24, -INF , P3 ;  /* 0xff80000018337808 */ /* 0x000fe20001800000 */
[C---:B------:R-:W-:Y:S02]  /*41d0*/  HMMA.16816.F32 R16, R144.reuse, R154, RZ ;  /* 0x0000009a9010723c */ /* 0x040fe400000018ff */
[----:B------:R-:W-:Y:S02]  /*41e0*/  ISETP.GT.AND P2, PT, R3, 0x21, PT ;  /* 0x000000210300780c */ /* 0x000fe40003f44270 */
[--C-:B------:R-:W-:Y:S01]  /*41f0*/  FFMA.FTZ R152, R133, c[0x0][0x29c], -R213.reuse ;  /* 0x0000a70085987a23 */ /* 0x100fe200000108d5 */
[----:B------:R-:W-:Y:S01]  /*4200*/  ISETP.GT.AND P0, PT, R2, 0x21, PT ;  /* 0x000000210200780c */ /* 0x000fe20003f04270 */
[--C-:B------:R-:W-:Y:S01]  /*4210*/  FFMA.FTZ R242, R51, c[0x0][0x29c], -R212.reuse ;  /* 0x0000a70033f27a23 */ /* 0x100fe200000108d4 */
[----:B------:R-:W-:Y:S01]  /*4220*/  FSEL R50, R25, -INF , P2 ;  /* 0xff80000019327808 */ /* 0x000fe20001000000 */
[-C--:B------:R-:W-:Y:S01]  /*4230*/  HMMA.16816.F32 R20, R144, R160.reuse, RZ ;  /* 0x000000a09014723c */ /* 0x080fe200000018ff */
[----:B------:R-:W-:Y:S02]  /*4240*/  FSEL R67, R27, -INF , P0 ;  /* 0xff8000001b437808 */ /* 0x000fe40000000000 */
[C---:B------:R-:W-:Y:S01]  /*4250*/  ISETP.GT.AND P3, PT, R3.reuse, 0x30, PT ;  /* 0x000000300300780c */ /* 0x040fe20003f64270 */
[--C-:B------:R-:W-:Y:S01]  /*4260*/  FFMA.FTZ R155, R136, c[0x0][0x29c], -R213.reuse ;  /* 0x0000a700889b7a23 */ /* 0x100fe200000108d5 */
[----:B------:R-:W-:Y:S01]  /*4270*/  ISETP.GT.AND P2, PT, R3, 0x31, PT ;  /* 0x000000310300780c */ /* 0x000fe20003f44270 */
[--C-:B------:R-:W-:Y:S01]  /*4280*/  FFMA.FTZ R154, R67, c[0x0][0x29c], -R213.reuse ;  /* 0x0000a700439a7a23 */ /* 0x100fe200000108d5 */
[----:B------:R-:W-:Y:S01]  /*4290*/  FSEL R49, R28, -INF , P3 ;  /* 0xff8000001c317808 */ /* 0x000fe20001800000 */
[C---:B------:R-:W-:Y:S02]  /*42a0*/  HMMA.16816.F32 R24, R156.reuse, R160, RZ ;  /* 0x000000a09c18723c */ /* 0x040fe400000018ff */
[C---:B------:R-:W-:Y:S02]  /*42b0*/  ISETP.GT.AND P1, PT, R2.reuse, 0x30, PT ;  /* 0x000000300200780c */ /* 0x040fe40003f24270 */
[----:B------:R-:W-:Y:S01]  /*42c0*/  ISETP.GT.AND P0, PT, R2, 0x31, PT ;  /* 0x000000310200780c */ /* 0x000fe20003f04270 */
[--C-:B------:R-:W-:Y:S01]  /*42d0*/  FFMA.FTZ R241, R50, c[0x0][0x29c], -R212.reuse ;  /* 0x0000a70032f17a23 */ /* 0x100fe200000108d4 */
[----:B------:R-:W-:Y:S01]  /*42e0*/  FSEL R48, R29, -INF , P2 ;  /* 0xff8000001d307808 */ /* 0x000fe20001000000 */
[----:B------:R-:W-:Y:S01]  /*42f0*/  FFMA.FTZ R240, R49, c[0x0][0x29c], -R212 ;  /* 0x0000a70031f07a23 */ /* 0x000fe200000108d4 */
[----:B------:R-:W-:Y:S01]  /*4300*/  FSEL R66, R30, -INF , P1 ;  /* 0xff8000001e427808 */ /* 0x000fe20000800000 */
[----:B------:R-:W-:Y:S01]  /*4310*/  FFMA.FTZ R160, R151, c[0x0][0x29c], -R210 ;  /* 0x0000a70097a07a23 */ /* 0x000fe200000108d2 */
[----:B------:R-:W-:Y:S02]  /*4320*/  ISETP.GT.AND P1, PT, R2, 0x40, PT ;  /* 0x000000400200780c */ /* 0x000fe40003f24270 */
[----:B------:R-:W-:Y:S01]  /*4330*/  FSEL R64, R31, -INF , P0 ;  /* 0xff8000001f407808 */ /* 0x000fe20000000000 */
[----:B------:R-:W-:Y:S01]  /*4340*/  FFMA.FTZ R239, R48, c[0x0][0x29c], -R212 ;  /* 0x0000a70030ef7a23 */ /* 0x000fe200000108d4 */
[-C--:B------:R-:W-:Y:S01]  /*4350*/  HMMA.16816.F32 R28, R156, R162.reuse, RZ ;  /* 0x000000a29c1c723c */ /* 0x080fe200000018ff */
[----:B------:R-:W-:Y:S01]  /*4360*/  ISETP.GT.AND P0, PT, R2, 0x41, PT ;  /* 0x000000410200780c */ /* 0x000fe20003f04270 */
[--C-:B------:R-:W-:Y:S01]  /*4370*/  FFMA.FTZ R161, R150, c[0x0][0x29c], -R210.reuse ;  /* 0x0000a70096a17a23 */ /* 0x100fe200000108d2 */
[----:B------:R-:W-:Y:S01]  /*4380*/  FSEL R55, R42, -INF , P1 ;  /* 0xff8000002a377808 */ /* 0x000fe20000800000 */
[--C-:B------:R-:W-:Y:S01]  /*4390*/  FFMA.FTZ R150, R66, c[0x0][0x29c], -R213.reuse ;  /* 0x0000a70042967a23 */ /* 0x100fe200000108d5 */
[----:B------:R-:W-:Y:S01]  /*43a0*/  FSEL R54, R43, -INF , P0 ;  /* 0xff8000002b367808 */ /* 0x000fe20000000000 */
[----:B------:R-:W-:Y:S01]  /*43b0*/  MUFU.EX2 R160, R160 ;  /* 0x000000a000a07308 */ /* 0x000fe20000000800 */
[C---:B------:R-:W-:Y:S01]  /*43c0*/  ISETP.GT.AND P1, PT, R2.reuse, 0x50, PT ;  /* 0x000000500200780c */ /* 0x040fe20003f24270 */
[C---:B------:R-:W-:Y:S02]  /*43d0*/  HMMA.16816.F32 R32, R144.reuse, R162, RZ ;  /* 0x000000a29020723c */ /* 0x040fe400000018ff */
[----:B------:R-:W-:Y:S02]  /*43e0*/  ISETP.GT.AND P0, PT, R2, 0x51, PT ;  /* 0x000000510200780c */ /* 0x000fe40003f04270 */
[----:B------:R-:W-:Y:S01]  /*43f0*/  FSEL R53, R46, -INF , P1 ;  /* 0xff8000002e357808 */ /* 0x000fe20000800000 */
[--C-:B------:R-:W-:Y:S01]  /*4400*/  FFMA.FTZ R153, R55, c[0x0][0x29c], -R213.reuse ;  /* 0x0000a70037997a23 */ /* 0x100fe200000108d5 */
[----:B------:R-:W-:Y:S01]  /*4410*/  FSEL R52, R47, -INF , P0 ;  /* 0xff8000002f347808 */ /* 0x000fe20000000000 */
[--C-:B------:R-:W-:Y:S01]  /*4420*/  FFMA.FTZ R143, R54, c[0x0][0x29c], -R213.reuse ;  /* 0x0000a700368f7a23 */ /* 0x100fe200000108d5 */
[C---:B------:R-:W-:Y:S01]  /*4430*/  ISETP.GT.AND P1, PT, R2.reuse, 0x60, PT ;  /* 0x000000600200780c */ /* 0x040fe20003f24270 */
[--C-:B------:R-:W-:Y:S01]  /*4440*/  FFMA.FTZ R163, R53, c[0x0][0x29c], -R213.reuse ;  /* 0x0000a70035a37a23 */ /* 0x100fe200000108d5 */
[----:B------:R-:W-:Y:S02]  /*4450*/  ISETP.GT.AND P0, PT, R2, 0x61, PT ;  /* 0x000000610200780c */ /* 0x000fe40003f04270 */
[C---:B------:R-:W-:Y:S01]  /*4460*/  ISETP.GT.AND P3, PT, R3.reuse, 0x40, PT ;  /* 0x000000400300780c */ /* 0x040fe20003f64270 */
[--C-:B------:R-:W-:Y:S01]  /*4470*/  FFMA.FTZ R151, R52, c[0x0][0x29c], -R213.reuse ;  /* 0x0000a70034977a23 */ /* 0x100fe200000108d5 */
[----:B------:R-:W-:Y:S02]  /*4480*/  ISETP.GT.AND P2, PT, R3, 0x41, PT ;  /* 0x000000410300780c */ /* 0x000fe40003f44270 */
[----:B------:R-:W-:Y:S02]  /*4490*/  FSEL R58, R58, -INF , P1 ;  /* 0xff8000003a3a7808 */ /* 0x000fe40000800000 */
[----:B------:R-:W-:Y:S02]  /*44a0*/  FSEL R59, R59, -INF , P0 ;  /* 0xff8000003b3b7808 */ /* 0x000fe40000000000 */
[----:B------:R-:W-:Y:S01]  /*44b0*/  ISETP.GT.AND P1, PT, R2, 0x70, PT ;  /* 0x000000700200780c */ /* 0x000fe20003f24270 */
[----:B------:R-:W-:Y:S01]  /*44c0*/  FFMA.FTZ R142, R58, c[0x0][0x29c], -R213 ;  /* 0x0000a7003a8e7a23 */ /* 0x000fe200000108d5 */
[----:B------:R-:W-:Y:S01]  /*44d0*/  ISETP.GT.AND P0, PT, R2, 0x71, PT ;  /* 0x000000710200780c */ /* 0x000fe20003f04270 */
[----:B------:R-:W-:Y:S01]  /*44e0*/  FFMA.FTZ R2, R226, c[0x0][0x29c], -R210 ;  /* 0x0000a700e2027a23 */ /* 0x000fe200000108d2 */
        /* <DEDUP_REMOVED lines=8> */
[----:B------:R-:W-:Y:S01]  /*4570*/  FSEL R44, R44, -INF , P3 ;  /* 0xff8000002c2c7808 */ /* 0x000fe20001800000 */
[--C-:B------:R-:W-:Y:S01]  /*4580*/  FFMA.FTZ R215, R181, c[0x0][0x29c], -R211.reuse ;  /* 0x0000a700b5d77a23 */ /* 0x100fe200000108d3 */
[----:B------:R-:W-:Y:S01]  /*4590*/  FSEL R45, R45, -INF , P2 ;  /* 0xff8000002d2d7808 */ /* 0x000fe20001000000 */
[----:B------:R-:W-:Y:S01]  /*45a0*/  FFMA.FTZ R211, R39, c[0x0][0x29c], -R211 ;  /* 0x0000a70027d37a23 */ /* 0x000fe200000108d3 */
[----:B------:R-:W1:Y:S01]  /*45b0*/  MUFU.EX2 R2, R2 ;  /* 0x0000000200027308 */ /* 0x000e620000000800 */
[-C--:B------:R-:W-:Y:S01]  /*45c0*/  HMMA.16816.F32 R36, R144, R164.reuse, RZ ;  /* 0x000000a49024723c */ /* 0x080fe200000018ff */
[--C-:B------:R-:W-:Y:S01]  /*45d0*/  FFMA.FTZ R251, R40, c[0x0][0x29c], -R212.reuse ;  /* 0x0000a70028fb7a23 */ /* 0x100fe200000108d4 */
[----:B------:R-:W-:Y:S01]  /*45e0*/  ISETP.GT.AND P3, PT, R3, 0x60, PT ;  /* 0x000000600300780c */ /* 0x000fe20003f64270 */
[--C-:B------:R-:W-:Y:S01]  /*45f0*/  FFMA.FTZ R252, R41, c[0x0][0x29c], -R212.reuse ;  /* 0x0000a70029fc7a23 */ /* 0x100fe200000108d4 */
[----:B------:R-:W-:Y:S01]  /*4600*/  FSEL R62, R62, -INF , P1 ;  /* 0xff8000003e3e7808 */ /* 0x000fe20000800000 */
[--C-:B------:R-:W-:Y:S01]  /*4610*/  FFMA.FTZ R148, R44, c[0x0][0x29c], -R212.reuse ;  /* 0x0000a7002c947a23 */ /* 0x100fe200000108d4 */
[----:B------:R-:W-:Y:S01]  /*4620*/  FSEL R56, R56, -INF , P3 ;  /* 0xff80000038387808 */ /* 0x000fe20001800000 */
[----:B------:R-:W-:Y:S01]  /*4630*/  FFMA.FTZ R149, R45, c[0x0][0x29c], -R212 ;  /* 0x0000a7002d957a23 */ /* 0x000fe200000108d4 */
[C---:B------:R-:W-:Y:S01]  /*4640*/  HMMA.16816.F32 R40, R156.reuse, R164, RZ ;  /* 0x000000a49c28723c */ /* 0x040fe200000018ff */
[----:B------:R-:W-:Y:S01]  /*4650*/  MUFU.EX2 R211, R211 ;  /* 0x000000d300d37308 */ /* 0x000fe20000000800 */
[----:B------:R-:W-:Y:S02]  /*4660*/  ISETP.GT.AND P3, PT, R3, 0x70, PT ;  /* 0x000000700300780c */ /* 0x000fe40003f64270 */
[----:B------:R-:W-:Y:S01]  /*4670*/  FFMA.FTZ R210, R65, c[0x0][0x29c], -R210 ;  /* 0x0000a70041d27a23 */ /* 0x000fe200000108d2 */
[----:B------:R-:W-:Y:S01]  /*4680*/  FSEL R63, R63, -INF , P0 ;  /* 0xff8000003f3f7808 */ /* 0x000fe20000000000 */
[--C-:B------:R-:W-:Y:S01]  /*4690*/  FFMA.FTZ R162, R56, c[0x0][0x29c], -R212.reuse ;  /* 0x0000a70038a27a23 */ /* 0x100fe200000108d4 */
[----:B------:R-:W-:Y:S01]  /*46a0*/  FSEL R60, R60, -INF , P3 ;  /* 0xff8000003c3c7808 */ /* 0x000fe20001800000 */
[-C--:B------:R-:W-:Y:S01]  /*46b0*/  HMMA.16816.F32 R44, R156, R166.reuse, RZ ;  /* 0x000000a69c2c723c */ /* 0x080fe200000018ff */
[--C-:B------:R-:W-:Y:S01]  /*46c0*/  FFMA.FTZ R164, R64, c[0x0][0x29c], -R213.reuse ;  /* 0x0000a70040a47a23 */ /* 0x100fe200000108d5 */
[----:B------:R-:W-:Y:S01]  /*46d0*/  ISETP.GT.AND P2, PT, R3, 0x61, PT ;  /* 0x000000610300780c */ /* 0x000fe20003f44270 */
[----:B------:R-:W-:Y:S01]  /*46e0*/  MUFU.EX2 R210, R210 ;  /* 0x000000d200d27308 */ /* 0x000fe20000000800 */
[--C-:B------:R-:W-:Y:S01]  /*46f0*/  FFMA.FTZ R141, R60, c[0x0][0x29c], -R212.reuse ;  /* 0x0000a7003c8d7a23 */ /* 0x100fe200000108d4 */
[----:B------:R-:W-:Y:S01]  /*4700*/  PLOP3.LUT P0, PT, PT, PT, UP0, 0x80, 0x0 ;  /* 0x000000000000781c */ /* 0x000fe20003f0f008 */
[--C-:B------:R-:W-:Y:S01]  /*4710*/  FFMA.FTZ R165, R59, c[0x0][0x29c], -R213.reuse ;  /* 0x0000a7003ba57a23 */ /* 0x100fe200000108d5 */
[----:B------:R-:W-:Y:S01]  /*4720*/  FSEL R57, R57, -INF , P2 ;  /* 0xff80000039397808 */ /* 0x000fe20001000000 */
[C---:B------:R-:W-:Y:S02]  /*4730*/  HMMA.16816.F32 R48, R144.reuse, R166, RZ ;  /* 0x000000a69030723c */ /* 0x040fe400000018ff */
[----:B------:R-:W-:Y:S02]  /*4740*/  ISETP.GT.AND P2, PT, R3, 0x71, PT ;  /* 0x000000710300780c */ /* 0x000fe40003f44270 */
[----:B------:R-:W-:Y:S01]  /*4750*/  FFMA.FTZ R181, R57, c[0x0][0x29c], -R212 ;  /* 0x0000a70039b57a23 */ /* 0x000fe200000108d4 */
[----:B------:R-:W-:Y:S01]  /*4760*/  MUFU.EX2 R166, R183 ;  /* 0x000000b700a67308 */ /* 0x000fe20000000800 */
[----:B------:R-:W-:Y:S01]  /*4770*/  FSEL R61, R61, -INF , P2 ;  /* 0xff8000003d3d7808 */ /* 0x000fe20001000000 */
[----:B------:R-:W-:Y:S01]  /*4780*/  IMAD.MOV.U32 R167, RZ, RZ, R152 ;  /* 0x000000ffffa77224 */ /* 0x000fe200078e0098 */
[-C--:B------:R-:W-:Y:S01]  /*4790*/  HMMA.16816.F32 R52, R144, R168.reuse, RZ ;  /* 0x000000a89034723c */ /* 0x080fe200000018ff */
[--C-:B------:R-:W-:Y:S03]  /*47a0*/  FFMA.FTZ R3, R62, c[0x0][0x29c], -R213.reuse ;  /* 0x0000a7003e037a23 */ /* 0x100fe600000108d5 */
[----:B------:R-:W-:Y:S02]  /*47b0*/  FFMA.FTZ R212, R61, c[0x0][0x29c], -R212 ;  /* 0x0000a7003dd47a23 */ /* 0x000fe400000108d4 */
[----:B------:R-:W-:Y:S01]  /*47c0*/  FFMA.FTZ R213, R63, c[0x0][0x29c], -R213 ;  /* 0x0000a7003fd57a23 */ /* 0x000fe200000108d5 */
[----:B------:R-:W-:Y:S01]  /*47d0*/  MUFU.EX2 R183, R248 ;  /* 0x000000f800b77308 */ /* 0x000fe20000000800 */
[C---:B------:R-:W-:Y:S07]  /*47e0*/  HMMA.16816.F32 R56, R156.reuse, R168, RZ ;  /* 0x000000a89c38723c */ /* 0x040fee00000018ff */
[----:B------:R-:W-:Y:S01]  /*47f0*/  IMAD.MOV.U32 R168, RZ, RZ, R153 ;  /* 0x000000ffffa87224 */ /* 0x000fe200078e0099 */
[-C--:B------:R-:W-:Y:S01]  /*4800*/  HMMA.16816.F32 R60, R156, R170.reuse, RZ ;  /* 0x000000aa9c3c723c */ /* 0x080fe200000018ff */
[----:B------:R2:W-:Y:S07]  /*4810*/  MUFU.EX2 R159, R235 ;  /* 0x000000eb009f7308 */ /* 0x0005ee0000000800 */
[----:B------:R-:W-:Y:S01]  /*4820*/  HMMA.16816.F32 R64, R144, R170, RZ ;  /* 0x000000aa9040723c */ /* 0x000fe200000018ff */
[----:B------:R-:W-:Y:S02]  /*4830*/  LDSM.16.M88.4 R144, [R202+0x5080] ;  /* 0x00508000ca90783b */ /* 0x000fe40000000200 */
[----:B------:R-:W-:Y:S04]  /*4840*/  MUFU.EX2 R156, R161 ;  /* 0x000000a1009c7308 */ /* 0x000fe80000000800 */
[----:B------:R-:W-:Y:S01]  /*4850*/  MOV R171, R141 ;  /* 0x0000008d00ab7202 */ /* 0x000fe20000000f00 */
[-C--:B------:R-:W-:Y:S05]  /*4860*/  HMMA.16816.F32 R4, R172, R176.reuse, R4 ;  /* 0x000000b0ac04723c */ /* 0x080fea0000001804 */
[----:B------:R3:W-:Y:S03]  /*4870*/  MUFU.EX2 R161, R234 ;  /* 0x000000ea00a17308 */ /* 0x0007e60000000800 */
[C---:B------:R-:W-:Y:S04]  /*4880*/  HMMA.16816.F32 R8, R184.reuse, R176, R8 ;  /* 0x000000b0b808723c */ /* 0x040fe80000001808 */
[----:B--2---:R-:W-:Y:S03]  /*4890*/  MOV R235, R168 ;  /* 0x000000a800eb7202 */ /* 0x004fe60000000f00 */
[----:B------:R-:W-:Y:S01]  /*48a0*/  MOV R176, R148 ;  /* 0x0000009400b07202 */ /* 0x000fe20000000f00 */
[-C--:B------:R-:W-:Y:S01]  /*48b0*/  HMMA.16816.F32 R12, R184, R178.reuse, R12 ;  /* 0x000000b2b80c723c */ /* 0x080fe2000000180c */
[----:B------:R2:W-:Y:S03]  /*48c0*/  MUFU.EX2 R158, R237 ;  /* 0x000000ed009e7308 */ /* 0x0005e60000000800 */
[----:B------:R-:W-:Y:S04]  /*48d0*/  MOV R177, R154 ;  /* 0x0000009a00b17202 */ /* 0x000fe80000000f00 */
[C---:B------:R-:W-:Y:S03]  /*48e0*/  HMMA.16816.F32 R16, R172.reuse, R178, R16 ;  /* 0x000000b2ac10723c */ /* 0x040fe60000001810 */
[----:B------:R4:W-:Y:S01]  /*48f0*/  MUFU.EX2 R157, R236 ;  /* 0x000000ec009d7308 */ /* 0x0009e20000000800 */
[----:B---3--:R-:W-:Y:S03]  /*4900*/  IMAD.MOV.U32 R234, RZ, RZ, R164 ;  /* 0x000000ffffea7224 */ /* 0x008fe600078e00a4 */
[----:B------:R-:W-:Y:S01]  /*4910*/  IMAD.MOV.U32 R179, RZ, RZ, R142 ;  /* 0x000000ffffb37224 */ /* 0x000fe200078e008e */
[-C--:B------:R-:W-:Y:S04]  /*4920*/  HMMA.16816.F32 R20, R172, R188.reuse, R20 ;  /* 0x000000bcac14723c */ /* 0x080fe80000001814 */
[----:B------:R-:W-:Y:S01]  /*4930*/  IMAD.MOV.U32 R178, RZ, RZ, R149 ;  /* 0x000000ffffb27224 */ /* 0x000fe200078e0095 */
[----:B------:R-:W-:Y:S03]  /*4940*/  MUFU.EX2 R168, R229 ;  /* 0x000000e500a87308 */ /* 0x000fe60000000800 */
[C---:B------:R-:W-:Y:S04]  /*4950*/  HMMA.16816.F32 R24, R184.reuse, R188, R24 ;  /* 0x000000bcb818723c */ /* 0x040fe80000001818 */
[----:B--2---:R-:W-:Y:S03]  /*4960*/  MOV R237, R163 ;  /* 0x000000a300ed7202 */ /* 0x004fe60000000f00 */
[----:B------:R-:W-:Y:S01]  /*4970*/  IMAD.MOV.U32 R188, RZ, RZ, R143 ;  /* 0x000000ffffbc7224 */ /* 0x000fe200078e008f */
[-C--:B------:R-:W-:Y:S01]  /*4980*/  HMMA.16816.F32 R28, R184, R190.reuse, R28 ;  /* 0x000000beb81c723c */ /* 0x080fe2000000181c */
[----:B------:R2:W-:Y:S03]  /*4990*/  MUFU.EX2 R164, R232 ;  /* 0x000000e800a47308 */ /* 0x0005e60000000800 */
[----:B----4-:R-:W-:Y:S01]  /*49a0*/  MOV R236, R188 ;  /* 0x000000bc00ec7202 */ /* 0x010fe20000000f00 */
[----:B------:R-:W-:Y:S03]  /*49b0*/  IMAD.MOV.U32 R189, RZ, RZ, R162 ;  /* 0x000000ffffbd7224 */ /* 0x000fe600078e00a2 */
[C---:B------:R-:W-:Y:S03]  /*49c0*/  HMMA.16816.F32 R32, R172.reuse, R190, R32 ;  /* 0x000000beac20723c */ /* 0x040fe60000001820 */
[----:B------:R3:W-:Y:S04]  /*49d0*/  MUFU.EX2 R169, R217 ;  /* 0x000000d900a97308 */ /* 0x0007e80000000800 */
[----:B------:R-:W-:Y:S01]  /*49e0*/  MOV R191, R135 ;  /* 0x0000008700bf7202 */ /* 0x000fe20000000f00 */
[-C--:B------:R-:W-:Y:S04]  /*49f0*/  HMMA.16816.F32 R36, R172, R192.reuse, R36 ;  /* 0x000000c0ac24723c */ /* 0x080fe80000001824 */
[----:B------:R-:W-:Y:S01]  /*4a00*/  IMAD.MOV.U32 R190, RZ, RZ, R150 ;  /* 0x000000ffffbe7224 */ /* 0x000fe200078e0096 */
[----:B------:R4:W-:Y:S03]  /*4a10*/  MUFU.EX2 R170, R218 ;  /* 0x000000da00aa7308 */ /* 0x0009e60000000800 */
[C---:B------:R-:W-:Y:S04]  /*4a20*/  HMMA.16816.F32 R40, R184.reuse, R192, R40 ;  /* 0x000000c0b828723c */ /* 0x040fe80000001828 */
[----:B--2---:R-:W-:Y:S03]  /*4a30*/  IMAD.MOV.U32 R232, RZ, RZ, R177 ;  /* 0x000000ffffe87224 */ /* 0x004fe600078e00b1 */
[----:B------:R-:W-:Y:S01]  /*4a40*/  MOV R192, R151 ;  /* 0x0000009700c07202 */ /* 0x000fe20000000f00 */
[-C--:B------:R-:W-:Y:S01]  /*4a50*/  HMMA.16816.F32 R44, R184, R194.reuse, R44 ;  /* 0x000000c2b82c723c */ /* 0x080fe2000000182c */
[----:B------:R-:W-:Y:S01]  /*4a60*/  LDSM.16.M88.4 R148, [R202+0x6080] ;  /* 0x00608000ca94783b */ /* 0x000fe20000000200 */
[----:B------:R2:W-:Y:S02]  /*4a70*/  MUFU.EX2 R177, R227 ;  /* 0x000000e300b17308 */ /* 0x0005e40000000800 */
[----:B------:R-:W-:Y:S01]  /*4a80*/  IMAD.MOV.U32 R193, RZ, RZ, R140 ;  /* 0x000000ffffc17224 */ /* 0x000fe200078e008c */
[----:B---3--:R-:W-:Y:S03]  /*4a90*/  MOV R217, R192 ;  /* 0x000000c000d97202 */ /* 0x008fe60000000f00 */
[C---:B------:R-:W-:Y:S04]  /*4aa0*/  HMMA.16816.F32 R48, R172.reuse, R194, R48 ;  /* 0x000000c2ac30723c */ /* 0x040fe80000001830 */
[----:B------:R3:W-:Y:S01]  /*4ab0*/  MUFU.EX2 R163, R233 ;  /* 0x000000e900a37308 */ /* 0x0007e20000000800 */
[----:B----4-:R-:W-:Y:S02]  /*4ac0*/  IMAD.MOV.U32 R218, RZ, RZ, R179 ;  /* 0x000000ffffda7224 */ /* 0x010fe400078e00b3 */
[----:B------:R-:W-:Y:S01]  /*4ad0*/  IMAD.MOV.U32 R195, RZ, RZ, R3 ;  /* 0x000000ffffc37224 */ /* 0x000fe200078e0003 */
[-C--:B------:R-:W-:Y:S04]  /*4ae0*/  HMMA.16816.F32 R52, R172, R196.reuse, R52 ;  /* 0x000000c4ac34723c */ /* 0x080fe80000001834 */
[----:B------:R-:W-:Y:S02]  /*4af0*/  IMAD.SHL.U32 R3, R208, 0x2, RZ ;  /* 0x00000002d0037824 */ /* 0x000fe400078e00ff */
[----:B------:R-:W-:Y:S01]  /*4b00*/  IMAD.MOV.U32 R194, RZ, RZ, R137 ;  /* 0x000000ffffc27224 */ /* 0x000fe200078e0089 */
[----:B------:R-:W-:Y:S01]  /*4b10*/  MUFU.EX2 R192, R243 ;  /* 0x000000f300c07308 */ /* 0x000fe20000000800 */
[C---:B------:R-:W-:Y:S01]  /*4b20*/  HMMA.16816.F32 R56, R184.reuse, R196, R56 ;  /* 0x000000c4b838723c */ /* 0x040fe20000001838 */
[----:B------:R-:W-:Y:S03]  /*4b30*/  LDSM.16.M88.4 R136, [R202+0x4080] ;  /* 0x00408000ca88783b */ /* 0x000fe60000000200 */
[----:B------:R-:W-:Y:S01]  /*4b40*/  IMAD.IADD R140, R0, 0x1, R3 ;  /* 0x00000001008c7824 */ /* 0x000fe200078e0203 */
[----:B--2---:R-:W-:Y:S02]  /*4b50*/  MOV R227, R194 ;  /* 0x000000c200e37202 */ /* 0x004fe40000000f00 */
[----:B------:R-:W-:Y:S01]  /*4b60*/  MOV R197, R155 ;  /* 0x0000009b00c57202 */ /* 0x000fe20000000f00 */
[-C--:B------:R-:W-:Y:S01]  /*4b70*/  HMMA.16816.F32 R60, R184, R198.reuse, R60 ;  /* 0x000000c6b83c723c */ /* 0x080fe2000000183c */
[----:B------:R-:W2:Y:S01]  /*4b80*/  LDSM.16.M88.4 R132, [R140+0x10080] ;  /* 0x010080008c84783b */ /* 0x000ea20000000200 */
[----:B------:R-:W-:Y:S02]  /*4b90*/  MUFU.EX2 R185, R219 ;  /* 0x000000db00b97308 */ /* 0x000fe40000000800 */
[----:B------:R-:W-:Y:S02]  /*4ba0*/  MOV R229, R197 ;  /* 0x000000c500e57202 */ /* 0x000fe40000000f00 */
[----:B---3--:R-:W-:Y:S02]  /*4bb0*/  MOV R233, R190 ;  /* 0x000000be00e97202 */ /* 0x008fe40000000f00 */
[----:B------:R-:W-:Y:S01]  /*4bc0*/  HMMA.16816.F32 R64, R172, R198, R64 ;  /* 0x000000c6ac40723c */ /* 0x000fe20000001840 */
[----:B------:R-:W3:Y:S03]  /*4bd0*/  LDSM.16.M88.4 R140, [R140+0x12080] ;  /* 0x012080008c8c783b */ /* 0x000ee60000000200 */
[----:B------:R4:W5:Y:S03]  /*4be0*/  MUFU.EX2 R175, R225 ;  /* 0x000000e100af7308 */ /* 0x0009660000000800 */
[----:B------:R-:W-:Y:S02]  /*4bf0*/  IMAD.MOV.U32 R199, RZ, RZ, R195 ;  /* 0x000000ffffc77224 */ /* 0x000fe400078e00c3 */
[----:B------:R-:W1:Y:S05]  /*4c00*/  LDSM.16.M88.4 R152, [R202+0x7080] ;  /* 0x00708000ca98783b */ /* 0x000e6a0000000200 */
[----:B------:R5:W-:Y:S10]  /*4c10*/  MUFU.EX2 R174, R228 ;  /* 0x000000e400ae7308 */ /* 0x000bf40000000800 */
[----:B------:R-:W-:Y:S01]  /*4c20*/  MUFU.EX2 R186, R216 ;  /* 0x000000d800ba7308 */ /* 0x000fe20000000800 */
[----:B----4-:R-:W-:Y:S01]  /*4c30*/  IMAD.MOV.U32 R225, RZ, RZ, R165 ;  /* 0x000000ffffe17224 */ /* 0x010fe200078e00a5 */
[-C--:B--2---:R-:W-:Y:S08]  /*4c40*/  HMMA.16816.F32 R4, R132, R136.reuse, R4 ;  /* 0x000000888404723c */ /* 0x084ff00000001804 */
[----:B------:R2:W-:Y:S01]  /*4c50*/  MUFU.EX2 R165, R231 ;  /* 0x000000e700a57308 */ /* 0x0005e20000000800 */
[----:B-----5:R-:W-:Y:S01]  /*4c60*/  IMAD.MOV.U32 R228, RZ, RZ, R193 ;  /* 0x000000ffffe47224 */ /* 0x020fe200078e00c1 */
[C---:B---3--:R-:W-:Y:S08]  /*4c70*/  HMMA.16816.F32 R8, R140.reuse, R136, R8 ;  /* 0x000000888c08723c */ /* 0x048ff00000001808 */
[----:B------:R3:W-:Y:S01]  /*4c80*/  MUFU.EX2 R179, R226 ;  /* 0x000000e200b37308 */ /* 0x0007e20000000800 */
[-C--:B------:R-:W-:Y:S09]  /*4c90*/  HMMA.16816.F32 R12, R140, R138.reuse, R12 ;  /* 0x0000008a8c0c723c */ /* 0x080ff2000000180c */
[----:B------:R-:W-:Y:S01]  /*4ca0*/  MUFU.EX2 R197, R240 ;  /* 0x000000f000c57308 */ /* 0x000fe20000000800 */
[C---:B------:R-:W-:Y:S04]  /*4cb0*/  HMMA.16816.F32 R16, R132.reuse, R138, R16 ;  /* 0x0000008a8410723c */ /* 0x040fe80000001810 */
[----:B--2---:R-:W-:Y:S05]  /*4cc0*/  IMAD.MOV.U32 R231, RZ, RZ, R167 ;  /* 0x000000ffffe77224 */ /* 0x004fea00078e00a7 */
[----:B------:R2:W-:Y:S01]  /*4cd0*/  MUFU.EX2 R167, R230 ;  /* 0x000000e600a77308 */ /* 0x0005e20000000800 */
[-C--:B------:R-:W-:Y:S03]  /*4ce0*/  HMMA.16816.F32 R20, R132, R144.reuse, R20 ;  /* 0x000000908414723c */ /* 0x080fe60000001814 */
[----:B---3--:R-:W-:Y:S01]  /*4cf0*/  MOV R226, R171 ;  /* 0x000000ab00e27202 */ /* 0x008fe20000000f00 */
[----:B------:R-:W-:Y:S04]  /*4d00*/  IMAD.MOV.U32 R171, RZ, RZ, R181 ;  /* 0x000000ffffab7224 */ /* 0x000fe800078e00b5 */
[C---:B------:R-:W-:Y:S01]  /*4d10*/  HMMA.16816.F32 R24, R140.reuse, R144, R24 ;  /* 0x000000908c18723c */ /* 0x040fe20000001818 */
[----:B------:R-:W-:Y:S07]  /*4d20*/  MUFU.EX2 R198, R239 ;  /* 0x000000ef00c67308 */ /* 0x000fee0000000800 */
[-C--:B------:R-:W-:Y:S03]  /*4d30*/  HMMA.16816.F32 R28, R140, R146.reuse, R28 ;  /* 0x000000928c1c723c */ /* 0x080fe6000000181c */
[----:B------:R-:W-:Y:S01]  /*4d40*/  MUFU.EX2 R187, R246 ;  /* 0x000000f600bb7308 */ /* 0x000fe20000000800 */
[----:B--2---:R-:W-:Y:S04]  /*4d50*/  IMAD.MOV.U32 R230, RZ, RZ, R191 ;  /* 0x000000ffffe67224 */ /* 0x004fe800078e00bf */
[C---:B------:R-:W-:Y:S01]  /*4d60*/  HMMA.16816.F32 R32, R132.reuse, R146, R32 ;  /* 0x000000928420723c */ /* 0x040fe20000001820 */
[----:B------:R-:W-:Y:S04]  /*4d70*/  LDSM.16.M88.4 R144, [R203+0x4080] ;  /* 0x00408000cb90783b */ /* 0x000fe80000000200 */
[----:B------:R-:W2:Y:S03]  /*4d80*/  MUFU.EX2 R191, R244 ;  /* 0x000000f400bf7308 */ /* 0x000ea60000000800 */
[-C--:B------:R-:W-:Y:S07]  /*4d90*/  HMMA.16816.F32 R36, R132, R148.reuse, R36 ;  /* 0x000000948424723c */ /* 0x080fee0000001824 */
[----:B------:R-:W-:Y:S01]  /*4da0*/  MUFU.EX2 R190, R245 ;  /* 0x000000f500be7308 */ /* 0x000fe20000000800 */
[C---:B------:R-:W-:Y:S07]  /*4db0*/  HMMA.16816.F32 R40, R140.reuse, R148, R40 ;  /* 0x000000948c28723c */ /* 0x040fee0000001828 */
[----:B------:R-:W-:Y:S01]  /*4dc0*/  IADD3 R148, R3, R0, R205 ;  /* 0x0000000003947210 */ /* 0x000fe20007ffe0cd */
[-C--:B------:R-:W-:Y:S01]  /*4dd0*/  HMMA.16816.F32 R44, R140, R150.reuse, R44 ;  /* 0x000000968c2c723c */ /* 0x080fe2000000182c */
[----:B------:R-:W-:Y:S01]  /*4de0*/  LDS R0, [R214+0x18480] ;  /* 0x01848000d6007984 */ /* 0x000fe20000000800 */
[----:B------:R3:W4:Y:S03]  /*4df0*/  MUFU.EX2 R162, R182 ;  /* 0x000000b600a27308 */ /* 0x0007260000000800 */
[----:B------:R-:W5:Y:S03]  /*4e00*/  LDSM.16.M88.4 R136, [R148+0x10080] ;  /* 0x010080009488783b */ /* 0x000f660000000200 */
[C---:B------:R-:W-:Y:S04]  /*4e10*/  HMMA.16816.F32 R48, R132.reuse, R150, R48 ;  /* 0x000000968430723c */ /* 0x040fe80000001830 */
[----:B------:R2:W2:Y:S01]  /*4e20*/  MUFU.EX2 R181, R220 ;  /* 0x000000dc00b57308 */ /* 0x0004a20000000800 */
[----:B------:R-:W4:Y:S03]  /*4e30*/  LDSM.16.M88.4 R148, [R148+0x12080] ;  /* 0x012080009494783b */ /* 0x000f260000000200 */
[-C--:B-1----:R-:W-:Y:S06]  /*4e40*/  HMMA.16816.F32 R52, R132, R152.reuse, R52 ;  /* 0x000000988434723c */ /* 0x082fec0000001834 */
[----:B------:R-:W-:Y:S02]  /*4e50*/  MUFU.EX2 R194, R242 ;  /* 0x000000f200c27308 */ /* 0x000fe40000000800 */
[C---:B------:R-:W-:Y:S04]  /*4e60*/  HMMA.16816.F32 R56, R140.reuse, R152, R56 ;  /* 0x000000988c38723c */ /* 0x040fe80000001838 */
[----:B---3--:R-:W-:Y:S04]  /*4e70*/  IMAD.MOV.U32 R182, RZ, RZ, R178 ;  /* 0x000000ffffb67224 */ /* 0x008fe800078e00b2 */
[-C--:B------:R-:W-:Y:S01]  /*4e80*/  HMMA.16816.F32 R60, R140, R154.reuse, R60 ;  /* 0x0000009a8c3c723c */ /* 0x080fe2000000183c */
[----:B------:R-:W-:Y:S01]  /*4e90*/  LDSM.16.M88.4 R140, [R203+0x6080] ;  /* 0x00608000cb8c783b */ /* 0x000fe20000000200 */
[----:B------:R-:W1:Y:S02]  /*4ea0*/  MUFU.EX2 R196, R241 ;  /* 0x000000f100c47308 */ /* 0x000e640000000800 */
[----:B--2---:R-:W-:Y:S02]  /*4eb0*/  MOV R220, R189 ;  /* 0x000000bd00dc7202 */ /* 0x004fe40000000f00 */
[----:B------:R-:W-:Y:S02]  /*4ec0*/  MOV R189, R176 ;  /* 0x000000b000bd7202 */ /* 0x000fe40000000f00 */
[----:B------:R-:W-:Y:S01]  /*4ed0*/  HMMA.16816.F32 R64, R132, R154, R64 ;  /* 0x0000009a8440723c */ /* 0x000fe20000001840 */
[----:B------:R-:W2:Y:S03]  /*4ee0*/  LDSM.16.M88.4 R132, [R203+0x5080] ;  /* 0x00508000cb84783b */ /* 0x000ea60000000200 */
[----:B------:R-:W-:Y:S04]  /*4ef0*/  MUFU.EX2 R188, R215 ;  /* 0x000000d700bc7308 */ /* 0x000fe80000000800 */
[-C--:B-----5:R-:W-:Y:S01]  /*4f00*/  HMMA.16816.F32 R4, R136, R144.reuse, R4 ;  /* 0x000000908804723c */ /* 0x0a0fe20000001804 */
[----:B------:R-:W3:Y:S05]  /*4f10*/  LDSM.16.M88.4 R152, [R203+0x7080] ;  /* 0x00708000cb98783b */ /* 0x000eea0000000200 */
[----:B------:R-:W-:Y:S02]  /*4f20*/  MUFU.EX2 R184, R180 ;  /* 0x000000b400b87308 */ /* 0x000fe40000000800 */
[C---:B----4-:R-:W-:Y:S08]  /*4f30*/  HMMA.16816.F32 R8, R148.reuse, R144, R8 ;  /* 0x000000909408723c */ /* 0x050ff00000001808 */
[-C--:B------:R-:W-:Y:S01]  /*4f40*/  HMMA.16816.F32 R12, R148, R146.reuse, R12 ;  /* 0x00000092940c723c */ /* 0x080fe2000000180c */
[----:B------:R-:W-:Y:S07]  /*4f50*/  MUFU.EX2 R178, R238 ;  /* 0x000000ee00b27308 */ /* 0x000fee0000000800 */
[C---:B------:R-:W-:Y:S03]  /*4f60*/  HMMA.16816.F32 R16, R136.reuse, R146, R16 ;  /* 0x000000928810723c */ /* 0x040fe60000001810 */
[----:B------:R-:W-:Y:S01]  /*4f70*/  MUFU.EX2 R146, R227 ;  /* 0x000000e300927308 */ /* 0x000fe20000000800 */
[--C-:B------:R-:W-:Y:S02]  /*4f80*/  FADD.FTZ R4, R4, -R0.reuse ;  /* 0x8000000004047221 */ /* 0x100fe40000010000 */
[--C-:B------:R-:W-:Y:S02]  /*4f90*/  FADD.FTZ R5, R5, -R0.reuse ;  /* 0x8000000005057221 */ /* 0x100fe40000010000 */
[-C--:B--2---:R-:W-:Y:S05]  /*4fa0*/  HMMA.16816.F32 R20, R136, R132.reuse, R20 ;  /* 0x000000848814723c */ /* 0x084fea0000001814 */
[----:B------:R-:W-:Y:S03]  /*4fb0*/  MUFU.EX2 R172, R247 ;  /* 0x000000f700ac7308 */ /* 0x000fe60000000800 */
[C---:B------:R-:W-:Y:S07]  /*4fc0*/  HMMA.16816.F32 R24, R148.reuse, R132, R24 ;  /* 0x000000849418723c */ /* 0x040fee0000001818 */
[----:B------:R-:W-:Y:S01]  /*4fd0*/  MUFU.EX2 R195, R251 ;  /* 0x000000fb00c37308 */ /* 0x000fe20000000800 */
[----:B------:R-:W-:Y:S01]  /*4fe0*/  FMUL.FTZ R133, R2, R4 ;  /* 0x0000000402857220 */ /* 0x000fe20000410000 */
[-C--:B------:R-:W-:Y:S03]  /*4ff0*/  HMMA.16816.F32 R28, R148, R134.reuse, R28 ;  /* 0x00000086941c723c */ /* 0x080fe6000000181c */
[----:B------:R-:W-:Y:S02]  /*5000*/  FMUL.FTZ R132, R175, R5 ;  /* 0x00000005af847220 */ /* 0x000fe40000410000 */
[--C-:B------:R-:W-:Y:S03]  /*5010*/  FADD.FTZ R16, R16, -R0.reuse ;  /* 0x8000000010107221 */ /* 0x100fe60000010000 */
[C---:B------:R-:W-:Y:S01]  /*5020*/  HMMA.16816.F32 R32, R136.reuse, R134, R32 ;  /* 0x000000868820723c */ /* 0x040fe20000001820 */
[----:B------:R-:W-:Y:S03]  /*5030*/  MUFU.EX2 R193, R252 ;  /* 0x000000fc00c17308 */ /* 0x000fe60000000800 */
[--C-:B------:R-:W-:Y:S02]  /*5040*/  FADD.FTZ R17, R17, -R0.reuse ;  /* 0x8000000011117221 */ /* 0x100fe40000010000 */
[--C-:B------:R-:W-:Y:S02]  /*5050*/  FADD.FTZ R20, R20, -R0.reuse ;  /* 0x8000000014147221 */ /* 0x100fe40000010000 */
[-C--:B------:R-:W-:Y:S03]  /*5060*/  HMMA.16816.F32 R36, R136, R140.reuse, R36 ;  /* 0x0000008c8824723c */ /* 0x080fe60000001824 */
[----:B------:R-:W-:Y:S01]  /*5070*/  MUFU.EX2 R189, R189 ;  /* 0x000000bd00bd7308 */ /* 0x000fe20000000800 */
[--C-:B------:R-:W-:Y:S02]  /*5080*/  FADD.FTZ R21, R21, -R0.reuse ;  /* 0x8000000015157221 */ /* 0x100fe40000010000 */
[----:B------:R-:W-:Y:S02]  /*5090*/  FMUL.FTZ R16, R170, R16 ;  /* 0x00000010aa107220 */ /* 0x000fe40000410000 */
[C---:B------:R-:W-:Y:S04]  /*50a0*/  HMMA.16816.F32 R40, R148.reuse, R140, R40 ;  /* 0x0000008c9428723c */ /* 0x040fe80000001828 */
[----:B------:R-:W-:Y:S01]  /*50b0*/  FMUL.FTZ R17, R169, R17 ;  /* 0x00000011a9117220 */ /* 0x000fe20000410000 */
[----:B------:R-:W2:Y:S01]  /*50c0*/  MUFU.EX2 R182, R182 ;  /* 0x000000b600b67308 */ /* 0x000ea20000000800 */
[----:B------:R-:W-:Y:S01]  /*50d0*/  FMUL.FTZ R20, R166, R20 ;  /* 0x00000014a6147220 */ /* 0x000fe20000410000 */
        /* <DEDUP_REMOVED lines=8> */
[--C-:B------:R-:W-:Y:S02]  /*5160*/  FADD.FTZ R4, R37, -R0.reuse ;  /* 0x8000000025047221 */ /* 0x100fe40000010000 */
[-C--:B---3--:R-:W-:Y:S01]  /*5170*/  HMMA.16816.F32 R52, R136, R152.reuse, R52 ;  /* 0x000000988834723c */ /* 0x088fe20000001834 */
[----:B------:R-:W3:Y:S03]  /*5180*/  MUFU.EX2 R143, R228 ;  /* 0x000000e4008f7308 */ /* 0x000ee60000000800 */
[----:B------:R-:W-:Y:S01]  /*5190*/  FMUL.FTZ R5, R158, R5 ;  /* 0x000000059e057220 */ /* 0x000fe20000410000 */
[C---:B------:R-:W-:Y:S01]  /*51a0*/  F2FP.PACK_AB R158, R157.reuse, R158 ;  /* 0x0000009e9d9e723e */ /* 0x040fe200000000ff */
[----:B------:R-:W-:Y:S02]  /*51b0*/  FMUL.FTZ R4, R157, R4 ;  /* 0x000000049d047220 */ /* 0x000fe40000410000 */
[C---:B------:R-:W-:Y:S03]  /*51c0*/  HMMA.16816.F32 R56, R148.reuse, R152, R56 ;  /* 0x000000989438723c */ /* 0x040fe60000001838 */
[----:B------:R-:W-:Y:S01]  /*51d0*/  MUFU.EX2 R142, R229 ;  /* 0x000000e5008e7308 */ /* 0x000fe20000000800 */
[----:B------:R-:W-:Y:S01]  /*51e0*/  FMUL.FTZ R32, R160, R32 ;  /* 0x00000020a0207220 */ /* 0x000fe20000410000 */
[C---:B------:R-:W-:Y:S01]  /*51f0*/  F2FP.PACK_AB R160, R156.reuse, R160 ;  /* 0x000000a09ca0723e */ /* 0x040fe200000000ff */
[----:B------:R-:W-:Y:S01]  /*5200*/  FMUL.FTZ R33, R156, R33 ;  /* 0x000000219c217220 */ /* 0x000fe20000410000 */
[----:B------:R-:W-:Y:S01]  /*5210*/  F2FP.PACK_AB R153, R175, R2 ;  /* 0x00000002af99723e */ /* 0x000fe200000000ff */
[-C--:B------:R-:W-:Y:S01]  /*5220*/  HMMA.16816.F32 R60, R148, R154.reuse, R60 ;  /* 0x0000009a943c723c */ /* 0x080fe2000000183c */
[----:B------:R-:W4:Y:S03]  /*5230*/  LDS R2, [R214+0x184a0] ;  /* 0x0184a000d6027984 */ /* 0x000f260000000800 */
[----:B------:R-:W-:Y:S01]  /*5240*/  F2FP.PACK_AB R156, R4, R5 ;  /* 0x00000005049c723e */ /* 0x000fe200000000ff */
[--C-:B------:R-:W-:Y:S01]  /*5250*/  FADD.FTZ R48, R48, -R0.reuse ;  /* 0x8000000030307221 */ /* 0x100fe20000010000 */
[----:B------:R-:W-:Y:S01]  /*5260*/  F2FP.PACK_AB R152, R17, R16 ;  /* 0x000000101198723e */ /* 0x000fe200000000ff */
[--C-:B------:R-:W-:Y:S01]  /*5270*/  FADD.FTZ R49, R49, -R0.reuse ;  /* 0x8000000031317221 */ /* 0x100fe20000010000 */
[----:B------:R-:W-:Y:S01]  /*5280*/  HMMA.16816.F32 R64, R136, R154, R64 ;  /* 0x0000009a8840723c */ /* 0x000fe20000001840 */
[----:B------:R-:W-:Y:S03]  /*5290*/  MUFU.EX2 R139, R230 ;  /* 0x000000e6008b7308 */ /* 0x000fe60000000800 */
[--C-:B------:R-:W-:Y:S01]  /*52a0*/  FADD.FTZ R52, R52, -R0.reuse ;  /* 0x8000000034347221 */ /* 0x100fe20000010000 */
[----:B------:R-:W-:Y:S01]  /*52b0*/  F2FP.PACK_AB R151, R169, R170 ;  /* 0x000000aaa997723e */ /* 0x000fe200000000ff */
[--C-:B------:R-:W-:Y:S01]  /*52c0*/  FADD.FTZ R53, R53, -R0.reuse ;  /* 0x8000000035357221 */ /* 0x100fe20000010000 */
[----:B------:R-:W-:Y:S01]  /*52d0*/  F2FP.PACK_AB R155, R33, R32 ;  /* 0x00000020219b723e */ /* 0x000fe200000000ff */
[----:B------:R-:W-:Y:S01]  /*52e0*/  FMUL.FTZ R52, R163, R52 ;  /* 0x00000034a3347220 */ /* 0x000fe20000410000 */
[----:B------:R-:W-:Y:S02]  /*52f0*/  F2FP.PACK_AB R150, R132, R133 ;  /* 0x000000858496723e */ /* 0x000fe400000000ff */
[----:B------:R-:W-:Y:S01]  /*5300*/  MUFU.EX2 R136, R231 ;  /* 0x000000e700887308 */ /* 0x000fe20000000800 */
[----:B------:R-:W-:Y:S01]  /*5310*/  FMUL.FTZ R53, R164, R53 ;  /* 0x00000035a4357220 */ /* 0x000fe20000410000 */
[----:B------:R-:W-:Y:S01]  /*5320*/  F2FP.PACK_AB R17, R192, R191 ;  /* 0x000000bfc011723e */ /* 0x000fe200000000ff */
[----:B------:R-:W-:Y:S01]  /*5330*/  FMUL.FTZ R48, R159, R48 ;  /* 0x000000309f307220 */ /* 0x000fe20000410000 */
[C---:B------:R-:W-:Y:S01]  /*5340*/  F2FP.PACK_AB R149, R162.reuse, R166 ;  /* 0x000000a6a295723e */ /* 0x040fe200000000ff */
[----:B------:R-:W-:Y:S01]  /*5350*/  FMUL.FTZ R49, R161, R49 ;  /* 0x00000031a1317220 */ /* 0x000fe20000410000 */
[----:B------:R-:W-:Y:S01]  /*5360*/  F2FP.PACK_AB R148, R53, R52 ;  /* 0x000000343594723e */ /* 0x000fe200000000ff */
[----:B------:R-:W-:Y:S01]  /*5370*/  FMUL.FTZ R21, R162, R21 ;  /* 0x00000015a2157220 */ /* 0x000fe20000410000 */
[----:B------:R-:W-:Y:S02]  /*5380*/  F2FP.PACK_AB R52, R177, R174 ;  /* 0x000000aeb134723e */ /* 0x000fe400000000ff */
[----:B------:R-:W-:Y:S01]  /*5390*/  MUFU.EX2 R133, R232 ;  /* 0x000000e800857308 */ /* 0x000fe20000000800 */
[----:B------:R-:W-:Y:S02]  /*53a0*/  F2FP.PACK_AB R144, R49, R48 ;  /* 0x000000303190723e */ /* 0x000fe400000000ff */
[--C-:B------:R-:W-:Y:S01]  /*53b0*/  FADD.FTZ R5, R65, -R0.reuse ;  /* 0x8000000041057221 */ /* 0x100fe20000010000 */
[----:B------:R-:W-:Y:S01]  /*53c0*/  F2FP.PACK_AB R65, R168, R167 ;  /* 0x000000a7a841723e */ /* 0x000fe200000000ff */
[----:B------:R-:W-:Y:S01]  /*53d0*/  FADD.FTZ R64, R64, -R0 ;  /* 0x8000000040407221 */ /* 0x000fe20000010000 */
[----:B------:R-:W-:Y:S01]  /*53e0*/  F2FP.PACK_AB R49, R181, R179 ;  /* 0x000000b3b531723e */ /* 0x000fe200000000ff */
[----:B------:R-:W-:Y:S01]  /*53f0*/  FMUL.FTZ R5, R210, R5 ;  /* 0x00000005d2057220 */ /* 0x000fe20000410000 */
[----:B------:R-:W-:Y:S02]  /*5400*/  F2FP.PACK_AB R48, R186, R185 ;  /* 0x000000b9ba30723e */ /* 0x000fe400000000ff */
[----:B------:R-:W-:Y:S01]  /*5410*/  MUFU.EX2 R53, R234 ;  /* 0x000000ea00357308 */ /* 0x000fe20000000800 */
[----:B-1----:R-:W-:Y:S01]  /*5420*/  F2FP.PACK_AB R16, R196, R194 ;  /* 0x000000c2c410723e */ /* 0x002fe200000000ff */
[--C-:B----4-:R-:W-:Y:S01]  /*5430*/  FADD.FTZ R4, R6, -R2.reuse ;  /* 0x8000000206047221 */ /* 0x110fe20000010000 */
[----:B------:R-:W-:Y:S01]  /*5440*/  F2FP.PACK_AB R154, R21, R20 ;  /* 0x00000014159a723e */ /* 0x000fe200000000ff */
[--C-:B------:R-:W-:Y:S01]  /*5450*/  FADD.FTZ R0, R7, -R2.reuse ;  /* 0x8000000207007221 */ /* 0x100fe20000010000 */
[----:B--2---:R-:W-:Y:S01]  /*5460*/  F2FP.PACK_AB R7, R182, R189 ;  /* 0x000000bdb607723e */ /* 0x004fe200000000ff */
[----:B------:R-:W-:Y:S01]  /*5470*/  FMUL.FTZ R4, R167, R4 ;  /* 0x00000004a7047220 */ /* 0x000fe20000410000 */
[----:B------:R-:W-:Y:S01]  /*5480*/  F2FP.PACK_AB R21, R211, R183 ;  /* 0x000000b7d315723e */ /* 0x000fe200000000ff */
[----:B------:R-:W-:Y:S01]  /*5490*/  FMUL.FTZ R0, R168, R0 ;  /* 0x00000000a8007220 */ /* 0x000fe20000410000 */
[----:B------:R-:W-:Y:S01]  /*54a0*/  F2FP.PACK_AB R137, R210, R165 ;  /* 0x000000a5d289723e */ /* 0x000fe200000000ff */
[----:B------:R-:W-:Y:S01]  /*54b0*/  FMUL.FTZ R6, R165, R64 ;  /* 0x00000040a5067220 */ /* 0x000fe20000410000 */
[----:B------:R-:W-:Y:S01]  /*54c0*/  MUFU.EX2 R37, R235 ;  /* 0x000000eb00257308 */ /* 0x000fe20000000800 */
[--C-:B------:R-:W-:Y:S01]  /*54d0*/  FADD.FTZ R22, R22, -R2.reuse ;  /* 0x8000000216167221 */ /* 0x100fe20000010000 */
[----:B------:R-:W-:Y:S01]  /*54e0*/  F2FP.PACK_AB R138, R0, R4 ;  /* 0x00000004008a723e */ /* 0x000fe200000000ff */
[--C-:B------:R-:W-:Y:S01]  /*54f0*/  FADD.FTZ R4, R19, -R2.reuse ;  /* 0x8000000213047221 */ /* 0x100fe20000010000 */
[----:B------:R-:W1:Y:S01]  /*5500*/  LDS R0, [R214+0x18580] ;  /* 0x01858000d6007984 */ /* 0x000e620000000800 */
[----:B------:R-:W-:Y:S01]  /*5510*/  F2FP.PACK_AB R145, R5, R6 ;  /* 0x000000060591723e */ /* 0x000fe200000000ff */
[--C-:B------:R-:W-:Y:S02]  /*5520*/  FADD.FTZ R5, R18, -R2.reuse ;  /* 0x8000000212057221 */ /* 0x100fe40000010000 */
[----:B------:R-:W-:Y:S02]  /*5530*/  FMUL.FTZ R4, R177, R4 ;  /* 0x00000004b1047220 */ /* 0x000fe40000410000 */
[----:B------:R-:W-:Y:S01]  /*5540*/  FMUL.FTZ R5, R174, R5 ;  /* 0x00000005ae057220 */ /* 0x000fe20000410000 */
[----:B------:R-:W-:Y:S01]  /*5550*/  MUFU.EX2 R64, R233 ;  /* 0x000000e900407308 */ /* 0x000fe20000000800 */
[--C-:B------:R-:W-:Y:S02]  /*5560*/  FADD.FTZ R23, R23, -R2.reuse ;  /* 0x8000000217177221 */ /* 0x100fe40000010000 */
[--C-:B------:R-:W-:Y:S01]  /*5570*/  FADD.FTZ R34, R34, -R2.reuse ;  /* 0x8000000222227221 */ /* 0x100fe20000010000 */
[----:B------:R-:W-:Y:S01]  /*5580*/  F2FP.PACK_AB R135, R4, R5 ;  /* 0x000000050487723e */ /* 0x000fe200000000ff */
[--C-:B------:R-:W-:Y:S01]  /*5590*/  FADD.FTZ R4, R35, -R2.reuse ;  /* 0x8000000223047221 */ /* 0x100fe20000010000 */
[----:B------:R-:W-:Y:S01]  /*55a0*/  F2FP.PACK_AB R35, R184, R188 ;  /* 0x000000bcb823723e */ /* 0x000fe200000000ff */
        /* <DEDUP_REMOVED lines=9> */
[----:B------:R-:W-:Y:S02]  /*5640*/  FADD.FTZ R67, R67, -R2 ;  /* 0x8000000243437221 */ /* 0x000fe40000010000 */
[----:B------:R-:W-:Y:S02]  /*5650*/  FMUL.FTZ R34, R185, R34 ;  /* 0x00000022b9227220 */ /* 0x000fe40000410000 */
[----:B------:R-:W-:Y:S02]  /*5660*/  FMUL.FTZ R4, R186, R4 ;  /* 0x00000004ba047220 */ /* 0x000fe40000410000 */
[----:B------:R-:W-:Y:S02]  /*5670*/  FMUL.FTZ R22, R179, R22 ;  /* 0x00000016b3167220 */ /* 0x000fe40000410000 */
[----:B------:R-:W-:Y:S01]  /*5680*/  FMUL.FTZ R23, R181, R23 ;  /* 0x00000017b5177220 */ /* 0x000fe20000410000 */
[----:B------:R-:W-:Y:S01]  /*5690*/  F2FP.PACK_AB R134, R4, R34 ;  /* 0x000000220486723e */ /* 0x000fe200000000ff */
[----:B------:R-:W2:Y:S01]  /*56a0*/  MUFU.EX2 R176, R249 ;  /* 0x000000f900b07308 */ /* 0x000ea20000000800 */
[----:B---3--:R-:W-:Y:S01]  /*56b0*/  F2FP.PACK_AB R4, R143, R146 ;  /* 0x000000928f04723e */ /* 0x008fe200000000ff */
[--C-:B-1----:R-:W-:Y:S01]  /*56c0*/  FADD.FTZ R2, R12, -R0.reuse ;  /* 0x800000000c027221 */ /* 0x102fe20000010000 */
[----:B------:R-:W-:Y:S01]  /*56d0*/  F2FP.PACK_AB R12, R190, R187 ;  /* 0x000000bbbe0c723e */ /* 0x000fe200000000ff */
        /* <DEDUP_REMOVED lines=14> */
[--C-:B------:R-:W-:Y:S01]  /*57c0*/  FADD.FTZ R45, R45, -R0.reuse ;  /* 0x800000002d2d7221 */ /* 0x100fe20000010000 */
[----:B--2---:R-:W-:Y:S01]  /*57d0*/  F2FP.PACK_AB R22, R176, R173 ;  /* 0x000000adb016723e */ /* 0x004fe200000000ff */
[--C-:B------:R-:W-:Y:S02]  /*57e0*/  FADD.FTZ R56, R56, -R0.reuse ;  /* 0x8000000038387221 */ /* 0x100fe40000010000 */
[--C-:B------:R-:W-:Y:S02]  /*57f0*/  FADD.FTZ R57, R57, -R0.reuse ;  /* 0x8000000039397221 */ /* 0x100fe40000010000 */
[--C-:B------:R-:W-:Y:S01]  /*5800*/  FADD.FTZ R60, R60, -R0.reuse ;  /* 0x800000003c3c7221 */ /* 0x100fe20000010000 */
[----:B------:R-:W-:Y:S01]  /*5810*/  MUFU.EX2 R19, R218 ;  /* 0x000000da00137308 */ /* 0x000fe20000000800 */
        /* <DEDUP_REMOVED lines=8> */
[----:B------:R-:W-:Y:S01]  /*58a0*/  F2FP.PACK_AB R32, R13, R2 ;  /* 0x000000020d20723e */ /* 0x000fe200000000ff */
[----:B------:R-:W-:Y:S01]  /*58b0*/  FMUL.FTZ R2, R197, R28 ;  /* 0x0000001cc5027220 */ /* 0x000fe20000410000 */
[----:B------:R-:W-:Y:S01]  /*58c0*/  MUFU.EX2 R180, R220 ;  /* 0x000000dc00b47308 */ /* 0x000fe20000000800 */
[----:B------:R-:W-:Y:S01]  /*58d0*/  STS [R222], R151 ;  /* 0x00000097de007388 */ /* 0x000fe20000000800 */
[----:B------:R-:W-:Y:S02]  /*58e0*/  FMUL.FTZ R13, R198, R29 ;  /* 0x0000001dc60d7220 */ /* 0x000fe40000410000 */
        /* <DEDUP_REMOVED lines=8> */
[----:B------:R-:W2:Y:S01]  /*5970*/  MUFU.EX2 R171, R171 ;  /* 0x000000ab00ab7308 */ /* 0x000ea20000000800 */
        /* <DEDUP_REMOVED lines=9> */
[----:B------:R-:W-:Y:S01]  /*5a10*/  MUFU.EX2 R147, R226 ;  /* 0x000000e200937308 */ /* 0x000fe20000000800 */
[----:B------:R-:W-:Y:S01]  /*5a20*/  F2FP.PACK_AB R8, R193, R195 ;  /* 0x000000c3c108723e */ /* 0x000fe200000000ff */
[----:B------:R-:W-:Y:S01]  /*5a30*/  STS [R224], R149 ;  /* 0x00000095e0007388 */ /* 0x000fe20000000800 */
[----:B------:R-:W-:Y:S01]  /*5a40*/  F2FP.PACK_AB R29, R25, R24 ;  /* 0x00000018191d723e */ /* 0x000fe200000000ff */
[----:B------:R-:W-:Y:S01]  /*5a50*/  FMUL.FTZ R24, R193, R41 ;  /* 0x00000029c1187220 */ /* 0x000fe20000410000 */
[----:B------:R-:W-:Y:S01]  /*5a60*/  F2FP.PACK_AB R38, R39, R38 ;  /* 0x000000262726723e */ /* 0x000fe200000000ff */
[----:B------:R-:W-:Y:S01]  /*5a70*/  STS [R224+0x400], R49 ;  /* 0x00040031e0007388 */ /* 0x000fe20000000800 */
[--C-:B-1----:R-:W-:Y:S02]  /*5a80*/  FADD.FTZ R11, R11, -R0.reuse ;  /* 0x800000000b0b7221 */ /* 0x102fe40000010000 */
[--C-:B------:R-:W-:Y:S01]  /*5a90*/  FADD.FTZ R15, R15, -R0.reuse ;  /* 0x800000000f0f7221 */ /* 0x100fe20000010000 */
[----:B------:R-:W-:Y:S01]  /*5aa0*/  STS [R223], R160 ;  /* 0x000000a0df007388 */ /* 0x000fe20000000800 */
[--C-:B------:R-:W-:Y:S01]  /*5ab0*/  FADD.FTZ R31, R31, -R0.reuse ;  /* 0x800000001f1f7221 */ /* 0x100fe20000010000 */
[----:B------:R-:W-:Y:S01]  /*5ac0*/  F2FP.PACK_AB R24, R24, R40 ;  /* 0x000000281818723e */ /* 0x000fe200000000ff */
[----:B------:R-:W-:Y:S01]  /*5ad0*/  FMUL.FTZ R25, R182, R45 ;  /* 0x0000002db6197220 */ /* 0x000fe20000410000 */
[----:B------:R-:W-:Y:S01]  /*5ae0*/  STS [R223+0x400], R48 ;  /* 0x00040030df007388 */ /* 0x000fe20000000800 */
[----:B---3--:R-:W-:Y:S01]  /*5af0*/  F2FP.PACK_AB R4, R133, R136 ;  /* 0x000000888504723e */ /* 0x008fe200000000ff */
[----:B------:R-:W1:Y:S01]  /*5b00*/  MUFU.EX2 R212, R212 ;  /* 0x000000d400d47308 */ /* 0x000e620000000800 */
[----:B--2---:R-:W-:Y:S01]  /*5b10*/  F2FP.PACK_AB R5, R171, R180 ;  /* 0x000000b4ab05723e */ /* 0x004fe200000000ff */
[----:B------:R-:W-:Y:S01]  /*5b20*/  STS [R224+0x2000], R16 ;  /* 0x00200010e0007388 */ /* 0x000fe20000000800 */
[----:B----4-:R-:W-:Y:S01]  /*5b30*/  F2FP.PACK_AB R2, R53, R64 ;  /* 0x000000403502723e */ /* 0x010fe200000000ff */
[--C-:B------:R-:W-:Y:S01]  /*5b40*/  FADD.FTZ R10, R10, -R0.reuse ;  /* 0x800000000a0a7221 */ /* 0x100fe20000010000 */
[----:B------:R-:W-:Y:S01]  /*5b50*/  F2FP.PACK_AB R25, R25, R44 ;  /* 0x0000002c1919723e */ /* 0x000fe200000000ff */
[----:B------:R2:W-:Y:S01]  /*5b60*/  STS [R224+0x2400], R4 ;  /* 0x00240004e0007388 */ /* 0x0005e20000000800 */
[--C-:B------:R-:W-:Y:S02]  /*5b70*/  FADD.FTZ R26, R26, -R0.reuse ;  /* 0x800000001a1a7221 */ /* 0x100fe40000010000 */
[----:B------:R-:W-:Y:S01]  /*5b80*/  FMUL.FTZ R10, R146, R10 ;  /* 0x0000000a920a7220 */ /* 0x000fe20000410000 */
[----:B------:R3:W-:Y:S01]  /*5b90*/  STS [R223+0x2400], R2 ;  /* 0x00240002df007388 */ /* 0x0007e20000000800 */
[----:B------:R-:W-:Y:S01]  /*5ba0*/  FMUL.FTZ R26, R136, R26 ;  /* 0x0000001a881a7220 */ /* 0x000fe20000410000 */
[----:B------:R-:W-:Y:S01]  /*5bb0*/  MUFU.EX2 R12, R199 ;  /* 0x000000c7000c7308 */ /* 0x000fe20000000800 */
        /* <DEDUP_REMOVED lines=8> */
[----:B------:R-:W4:Y:S01]  /*5c40*/  MUFU.EX2 R213, R213 ;  /* 0x000000d500d57308 */ /* 0x000f220000000800 */
[----:B-1----:R-:W-:Y:S01]  /*5c50*/  F2FP.PACK_AB R6, R212, R147 ;  /* 0x00000093d406723e */ /* 0x002fe200000000ff */
[----:B------:R-:W-:Y:S01]  /*5c60*/  FMUL.FTZ R46, R34, R46 ;  /* 0x0000002e222e7220 */ /* 0x000fe20000410000 */
[----:B------:R-:W-:Y:S01]  /*5c70*/  STS [R222+0x4000], R141 ;  /* 0x0040008dde007388 */ /* 0x000fe20000000800 */
[--C-:B------:R-:W-:Y:S02]  /*5c80*/  FADD.FTZ R58, R58, -R0.reuse ;  /* 0x800000003a3a7221 */ /* 0x100fe40000010000 */
[----:B------:R-:W-:Y:S01]  /*5c90*/  FMUL.FTZ R56, R180, R56 ;  /* 0x00000038b4387220 */ /* 0x000fe20000410000 */
        /* <DEDUP_REMOVED lines=11> */
[----:B------:R-:W-:Y:S01]  /*5d50*/  F2FP.PACK_AB R54, R55, R54 ;  /* 0x000000363736723e */ /* 0x000fe200000000ff */
[----:B------:R-:W-:Y:S02]  /*5d60*/  FMUL.FTZ R28, R171, R57 ;  /* 0x00000039ab1c7220 */ /* 0x000fe40000410000 */
[----:B------:R-:W-:Y:S01]  /*5d70*/  STS [R222+0x6000], R7 ;  /* 0x00600007de007388 */ /* 0x000fe20000000800 */
[--C-:B------:R-:W-:Y:S01]  /*5d80*/  FADD.FTZ R62, R62, -R0.reuse ;  /* 0x800000003e3e7221 */ /* 0x100fe20000010000 */
[----:B------:R-:W-:Y:S01]  /*5d90*/  F2FP.PACK_AB R66, R67, R66 ;  /* 0x000000424342723e */ /* 0x000fe200000000ff */
[--C-:B------:R-:W-:Y:S01]  /*5da0*/  FADD.FTZ R63, R63, -R0.reuse ;  /* 0x800000003f3f7221 */ /* 0x100fe20000010000 */
[----:B------:R-:W-:Y:S01]  /*5db0*/  STS [R224+0x4000], R140 ;  /* 0x0040008ce0007388 */ /* 0x000fe20000000800 */
[----:B------:R-:W-:Y:S01]  /*5dc0*/  FMUL.FTZ R60, R147, R60 ;  /* 0x0000003c933c7220 */ /* 0x000fe20000410000 */
[----:B------:R-:W-:Y:S01]  /*5dd0*/  F2FP.PACK_AB R28, R28, R56 ;  /* 0x000000381c1c723e */ /* 0x000fe200000000ff */
[----:B------:R-:W-:Y:S01]  /*5de0*/  FMUL.FTZ R61, R212, R61 ;  /* 0x0000003dd43d7220 */ /* 0x000fe20000410000 */
[----:B------:R-:W-:Y:S04]  /*5df0*/  STS [R224+0x4400], R22 ;  /* 0x00440016e0007388 */ /* 0x000fe80000000800 */
[----:B------:R-:W-:Y:S01]  /*5e00*/  STS [R223+0x4000], R137 ;  /* 0x00400089df007388 */ /* 0x000fe20000000800 */
[----:B------:R-:W-:Y:S03]  /*5e10*/  F2FP.PACK_AB R61, R61, R60 ;  /* 0x0000003c3d3d723e */ /* 0x000fe600000000ff */
[----:B------:R-:W-:Y:S01]  /*5e20*/  STS [R223+0x4400], R21 ;  /* 0x00440015df007388 */ /* 0x000fe20000000800 */
[--C-:B-1----:R-:W-:Y:S03]  /*5e30*/  FADD.FTZ R4, R14, -R0.reuse ;  /* 0x800000000e047221 */ /* 0x102fe60000010000 */
[----:B------:R1:W-:Y:S01]  /*5e40*/  STS [R224+0x6000], R5 ;  /* 0x00600005e0007388 */ /* 0x0003e20000000800 */
[----:B--2---:R-:W-:Y:S01]  /*5e50*/  F2FP.PACK_AB R2, R18, R19 ;  /* 0x000000131202723e */ /* 0x004fe200000000ff */
[----:B------:R-:W-:Y:S02]  /*5e60*/  FMUL.FTZ R4, R142, R4 ;  /* 0x000000048e047220 */ /* 0x000fe40000410000 */
[----:B------:R-:W-:Y:S02]  /*5e70*/  FMUL.FTZ R19, R19, R58 ;  /* 0x0000003a13137220 */ /* 0x000fe40000410000 */
[----:B------:R4:W-:Y:S04]  /*5e80*/  STS [R224+0x6400], R2 ;  /* 0x00640002e0007388 */ /* 0x0009e80000000800 */
[----:B------:R2:W-:Y:S01]  /*5e90*/  STS [R223+0x6000], R6 ;  /* 0x00600006df007388 */ /* 0x0005e20000000800 */
[----:B-1----:R-:W-:Y:S05]  /*5ea0*/  FMUL.FTZ R5, R143, R11 ;  /* 0x0000000b8f057220 */ /* 0x002fea0000410000 */
[----:B------:R-:W-:Y:S02]  /*5eb0*/  F2FP.PACK_AB R5, R5, R10 ;  /* 0x0000000a0505723e */ /* 0x000fe400000000ff */
[----:B----4-:R-:W-:Y:S01]  /*5ec0*/  F2FP.PACK_AB R2, R213, R12 ;  /* 0x0000000cd502723e */ /* 0x010fe200000000ff */
[----:B------:R-:W-:Y:S02]  /*5ed0*/  FMUL.FTZ R12, R12, R62 ;  /* 0x0000003e0c0c7220 */ /* 0x000fe40000410000 */
[----:B--2---:R-:W-:Y:S02]  /*5ee0*/  FMUL.FTZ R6, R53, R31 ;  /* 0x0000001f35067220 */ /* 0x004fe40000410000 */
[----:B------:R1:W-:Y:S01]  /*5ef0*/  STS [R223+0x6400], R2 ;  /* 0x00640002df007388 */ /* 0x0003e20000000800 */
[----:B------:R-:W-:Y:S02]  /*5f00*/  FMUL.FTZ R213, R213, R63 ;  /* 0x0000003fd5d57220 */ /* 0x000fe40000410000 */
[----:B------:R-:W-:Y:S01]  /*5f10*/  F2FP.PACK_AB R6, R6, R30 ;  /* 0x0000001e0606723e */ /* 0x000fe200000000ff */
        /* <DEDUP_REMOVED lines=18> */
[--C-:B-1----:R-:W-:Y:S03]  /*6040*/  FADD.FTZ R5, R47, -R0.reuse ;  /* 0x800000002f057221 */ /* 0x102fe60000010000 */
[----:B------:R-:W-:Y:S01]  /*6050*/  STS [R224+0xa000], R29 ;  /* 0x00a0001de0007388 */ /* 0x000fe20000000800 */
[--C-:B--2---:R-:W-:Y:S02]  /*6060*/  FADD.FTZ R2, R43, -R0.reuse ;  /* 0x800000002b027221 */ /* 0x104fe40000010000 */
[----:B------:R-:W-:Y:S01]  /*6070*/  FMUL.FTZ R5, R20, R5 ;  /* 0x0000000514057220 */ /* 0x000fe20000410000 */
[----:B------:R1:W-:Y:S01]  /*6080*/  STS [R224+0xa400], R4 ;  /* 0x00a40004e0007388 */ /* 0x0003e20000000800 */
[----:B------:R-:W-:Y:S03]  /*6090*/  FMUL.FTZ R2, R36, R2 ;  /* 0x0000000224027220 */ /* 0x000fe60000410000 */
[----:B------:R-:W-:Y:S01]  /*60a0*/  STS [R223+0xa000], R13 ;  /* 0x00a0000ddf007388 */ /* 0x000fe20000000800 */
[----:B------:R-:W-:Y:S02]  /*60b0*/  F2FP.PACK_AB R5, R5, R46 ;  /* 0x0000002e0505723e */ /* 0x000fe400000000ff */
[----:B------:R-:W-:Y:S01]  /*60c0*/  F2FP.PACK_AB R2, R2, R42 ;  /* 0x0000002a0202723e */ /* 0x000fe200000000ff */
[----:B------:R-:W-:Y:S04]  /*60d0*/  STS [R223+0xa400], R6 ;  /* 0x00a40006df007388 */ /* 0x000fe80000000800 */
[----:B------:R-:W-:Y:S04]  /*60e0*/  STS [R221+0xc000], R156 ;  /* 0x00c0009cdd007388 */ /* 0x000fe80000000800 */
[----:B------:R-:W-:Y:S04]  /*60f0*/  STS [R221+0xc400], R38 ;  /* 0x00c40026dd007388 */ /* 0x000fe80000000800 */
[----:B------:R-:W-:Y:S04]  /*6100*/  STS [R222+0xc000], R144 ;  /* 0x00c00090de007388 */ /* 0x000fe80000000800 */
[----:B------:R-:W-:Y:S01]  /*6110*/  STS [R222+0xc400], R50 ;  /* 0x00c40032de007388 */ /* 0x000fe20000000800 */
[----:B-1----:R-:W-:Y:S02]  /*6120*/  FADD.FTZ R4, R59, -R0 ;  /* 0x800000003b047221 */ /* 0x002fe40000010000 */
[----:B------:R-:W-:Y:S01]  /*6130*/  IMAD.U32 R0, RZ, RZ, UR4 ;  /* 0x00000004ff007e24 */ /* 0x000fe2000f8e00ff */
[----:B------:R1:W-:Y:S01]  /*6140*/  STS [R221+0xe400], R2 ;  /* 0x00e40002dd007388 */ /* 0x0003e20000000800 */
[----:B------:R-:W-:Y:S03]  /*6150*/  FMUL.FTZ R4, R18, R4 ;  /* 0x0000000412047220 */ /* 0x000fe60000410000 */
[----:B------:R-:W-:Y:S01]  /*6160*/  STS [R221+0xe000], R24 ;  /* 0x00e00018dd007388 */ /* 0x000fe20000000800 */
[----:B------:R-:W-:Y:S02]  /*6170*/  LEA R0, R0, R206, 0xd ;  /* 0x000000ce00007211 */ /* 0x000fe400078e68ff */
[----:B------:R-:W-:Y:S01]  /*6180*/  F2FP.PACK_AB R4, R4, R19 ;  /* 0x000000130404723e */ /* 0x000fe200000000ff */
[----:B------:R-:W-:Y:S02]  /*6190*/  STS [R222+0xe000], R25 ;  /* 0x00e00019de007388 */ /* 0x000fe40000000800 */
[----:B------:R-:W-:Y:S02]  /*61a0*/  IMAD.SHL.U32 R141, R0, 0x2, RZ ;  /* 0x00000002008d7824 */ /* 0x000fe400078e00ff */
[----:B------:R-:W-:Y:S03]  /*61b0*/  STS [R222+0xe400], R5 ;  /* 0x00e40005de007388 */ /* 0x000fe60000000800 */
[----:B------:R-:W-:Y:S01]  /*61c0*/  IADD3 R0, R3, R141, RZ ;  /* 0x0000008d03007210 */ /* 0x000fe20007ffe0ff */
        /* <DEDUP_REMOVED lines=120> */
[----:B------:R-:W-:Y:S02]  /*6950*/  ULDC.64 UR6, c[0x0][0x208] ;  /* 0x0000820000067ab9 */ /* 0x000fe40000000a00 */
[----:B------:R-:W-:Y:S01]  /*6960*/  USHF.L.U32 UR19, UR16, 0x7, URZ ;  /* 0x0000000710137899 */ /* 0x000fe2000800063f */
[----:B------:R-:W4:Y:S01]  /*6970*/  LDL.64 R164, [R1+0x20] ;  /* 0x0000200001a47983 */ /* 0x000f220000100a00 */
[----:B------:R-:W-:Y:S02]  /*6980*/  UIMAD.WIDE.U32 UR24, UR16, UR6, URZ ;  /* 0x00000006101872a5 */ /* 0x000fe4000f8e003f */
[----:B------:R-:W-:Y:S01]  /*6990*/  USHF.R.S32.HI UR18, URZ, 0x1f, UR16 ;  /* 0x0000001f3f127899 */ /* 0x000fe20008011410 */
[----:B------:R-:W5:Y:S01]  /*69a0*/  LDL.64 R162, [R1+0x18] ;  /* 0x0000180001a27983 */ /* 0x000f620000100a00 */
[----:B------:R-:W-:Y:S02]  /*69b0*/  IMAD.U32 R10, RZ, RZ, UR19 ;  /* 0x00000013ff0a7e24 */ /* 0x000fe4000f8e00ff */
[----:B------:R-:W-:Y:S01]  /*69c0*/  UIMAD UR18, UR18, UR6, URZ ;  /* 0x00000006121272a4 */ /* 0x000fe2000f8e023f */
[----:B---3--:R-:W3:Y:S01]  /*69d0*/  LDL R60, [R1+0x30] ;  /* 0x00003000013c7983 */ /* 0x008ee20000100800 */
[----:B------:R-:W-:Y:S01]  /*69e0*/  IMAD.U32 R8, RZ, RZ, UR24 ;  /* 0x00000018ff087e24 */ /* 0x000fe2000f8e00ff */
[----:B------:R-:W-:Y:S01]  /*69f0*/  USHF.L.U32 UR6, UR6, 0x6, URZ ;  /* 0x0000000606067899 */ /* 0x000fe2000800063f */
[----:B------:R-:W-:Y:S01]  /*6a00*/  IMAD.U32 R9, RZ, RZ, UR25 ;  /* 0x00000019ff097e24 */ /* 0x000fe2000f8e00ff */
[----:B------:R-:W3:Y:S01]  /*6a10*/  LDL R56, [R1+0x40] ;  /* 0x0000400001387983 */ /* 0x000ee20000100800 */
[----:B------:R-:W-:Y:S03]  /*6a20*/  UIMAD UR18, UR16, UR7, UR18 ;  /* 0x00000007101272a4 */ /* 0x000fe6000f8e0212 */
[----:B------:R-:W3:Y:S01]  /*6a30*/  LDL R57, [R1+0x14] ;  /* 0x0000140001397983 */ /* 0x000ee20000100800 */
[----:B------:R-:W-:Y:S03]  /*6a40*/  UIADD3 UR18, UR25, UR18, URZ ;  /* 0x0000001219127290 */ /* 0x000fe6000fffe03f */
[----:B------:R-:W3:Y:S03]  /*6a50*/  LDL.64 R236, [R1+0x8] ;  /* 0x0000080001ec7983 */ /* 0x000ee60000100a00 */
[----:B------:R-:W-:Y:S01]  /*6a60*/  IMAD.U32 R4, RZ, RZ, UR18 ;  /* 0x00000012ff047e24 */ /* 0x000fe2000f8e00ff */
[----:B--2---:R-:W-:Y:S02]  /*6a70*/  IADD3 R9, -R199, UR10, -R10 ;  /* 0x0000000ac7097c10 */ /* 0x004fe4000fffe90a */
[C---:B----4-:R-:W-:Y:S02]  /*6a80*/  LEA R5, P2, R8.reuse, R164, 0x7 ;  /* 0x000000a408057211 */ /* 0x050fe400078438ff */
[----:B------:R-:W-:Y:S02]  /*6a90*/  ISETP.LT.OR P0, PT, R9, 0x1, P5 ;  /* 0x000000010900780c */ /* 0x000fe40002f01670 */
[----:B-----5:R-:W-:Y:S01]  /*6aa0*/  LEA.HI.X R7, R8, R163, R4, 0x7, P2 ;  /* 0x000000a308077211 */ /* 0x020fe200010f3c04 */
[----:B------:R-:W-:Y:S01]  /*6ab0*/  IMAD.U32 R8, RZ, RZ, UR15 ;  /* 0x0000000fff087e24 */ /* 0x000fe2000f8e00ff */
[C---:B------:R-:W-:Y:S02]  /*6ac0*/  LEA R4, P2, R5.reuse, c[0x0][0x1f0], 0x1 ;  /* 0x00007c0005047a11 */ /* 0x040fe400078408ff */
[----:B---3--:R-:W-:Y:S02]  /*6ad0*/  IADD3 R6, P1, R60, UR19, RZ ;  /* 0x000000133c067c10 */ /* 0x008fe4000ff3e0ff */
[----:B------:R-:W-:Y:S02]  /*6ae0*/  LEA.HI.X R5, R5, c[0x0][0x1f4], R7, 0x1, P2 ;  /* 0x00007d0005057a11 */ /* 0x000fe400010f0c07 */
[C---:B------:R-:W-:Y:S01]  /*6af0*/  ISETP.LT.OR P3, PT, R9.reuse, 0x21, P5 ;  /* 0x000000210900780c */ /* 0x040fe20002f61670 */
[----:B------:R-:W-:Y:S01]  /*6b00*/  IMAD R8, R8, 0x4000, R56 ;  /* 0x0000400008087824 */ /* 0x000fe200078e0238 */
[----:B------:R-:W-:Y:S02]  /*6b10*/  ISETP.LT.OR P2, PT, R9, 0x41, P5 ;  /* 0x000000410900780c */ /* 0x000fe40002f41670 */
[----:B------:R-:W-:Y:S02]  /*6b20*/  LEA.HI.X.SX32 R10, R10, R57, 0x1, P1 ;  /* 0x000000390a0a7211 */ /* 0x000fe400008f0eff */
[----:B------:R-:W-:Y:S01]  /*6b30*/  @!PT LDS RZ, [RZ] ;  /* 0x00000000fffff984 */ /* 0x000fe20000000800 */
[----:B------:R-:W-:Y:S01]  /*6b40*/  @!PT LDS RZ, [RZ] ;  /* 0x00000000fffff984 */ /* 0x000fe20000000800 */
[----:B------:R-:W-:Y:S01]  /*6b50*/  @!PT LDS RZ, [RZ] ;  /* 0x00000000fffff984 */ /* 0x000fe20000000800 */
[----:B------:R2:W-:Y:S01]  /*6b60*/  LDGSTS.E.BYPASS.LTC128B.128 [R8], [R4.64], !P0 ;  /* 0x0000000004087fae */ /* 0x0005e2000c101d54 */
[C---:B------:R-:W-:Y:S04]  /*6b70*/  LEA R12, P1, R6.reuse, c[0x0][0x280], 0x2 ;  /* 0x0000a000060c7a11 */ /* 0x040fe800078210ff */
[----:B------:R-:W-:Y:S02]  /*6b80*/  LEA.HI.X R13, R6, c[0x0][0x284], R10, 0x2, P1 ;  /* 0x0000a100060d7a11 */ /* 0x000fe400008f140a */
[----:B------:R-:W-:Y:S04]  /*6b90*/  IADD3 R6, P1, R4, UR6, RZ ;  /* 0x0000000604067c10 */ /* 0x000fe8000ff3e0ff */
[----:B------:R-:W-:Y:S02]  /*6ba0*/  IADD3.X R7, R5, UR14, RZ, P1, !PT ;  /* 0x0000000e05077c10 */ /* 0x000fe40008ffe4ff */
[----:B------:R-:W-:Y:S01]  /*6bb0*/  ISETP.LT.OR P1, PT, R9, 0x61, P5 ;  /* 0x000000610900780c */ /* 0x000fe20002f21670 */
[----:B------:R-:W-:Y:S02]  /*6bc0*/  IMAD.U32 R9, RZ, RZ, UR15 ;  /* 0x0000000fff097e24 */ /* 0x000fe4000f8e00ff */
[----:B------:R3:W-:Y:S02]  /*6bd0*/  LDGSTS.E.BYPASS.LTC128B.128 [R8+0x1000], [R6.64], !P3 ;  /* 0x0100000006087fae */ /* 0x0007e4000d901d54 */
[----:B------:R-:W-:Y:S01]  /*6be0*/  @!P4 IMAD R9, R9, 0x80, R236 ;  /* 0x000000800909c824 */ /* 0x000fe200078e02ec */
[----:B--2---:R-:W-:Y:S04]  /*6bf0*/  IADD3 R4, P0, R6, UR6, RZ ;  /* 0x0000000606047c10 */ /* 0x004fe8000ff1e0ff */
[----:B------:R-:W-:Y:S02]  /*6c00*/  IADD3.X R5, R7, UR14, RZ, P0, !PT ;  /* 0x0000000e07057c10 */ /* 0x000fe400087fe4ff */
[----:B------:R-:W-:Y:S03]  /*6c10*/  IADD3 R10, P0, R4, UR6, RZ ;  /* 0x00000006040a7c10 */ /* 0x000fe6000ff1e0ff */
[----:B------:R2:W-:Y:S01]  /*6c20*/  LDGSTS.E.BYPASS.LTC128B.128 [R8+0x2000], [R4.64], !P2 ;  /* 0x0200000004087fae */ /* 0x0005e2000d101d54 */
[----:B------:R-:W-:Y:S05]  /*6c30*/  IADD3.X R11, R5, UR14, RZ, P0, !PT ;  /* 0x0000000e050b7c10 */ /* 0x000fea00087fe4ff */
[----:B------:R2:W-:Y:S01]  /*6c40*/  LDGSTS.E.BYPASS.LTC128B.128 [R8+0x3000], [R10.64], !P1 ;  /* 0x030000000a087fae */ /* 0x0005e2000c901d54 */
[----:B---3--:R-:W-:Y:S05]  /*6c50*/  @!P4 IMAD.SHL.U32 R6, R9, 0x4, RZ ;  /* 0x000000040906c824 */ /* 0x008fea00078e00ff */
[----:B------:R2:W-:Y:S02]  /*6c60*/  @!P4 LDGSTS.E.BYPASS.LTC128B.128 [R6+0x18480], [R12.64] ;  /* 0x184800000c06cfae */ /* 0x0005e4000b901d54 */
.L_x_1635:
        /* <DEDUP_REMOVED lines=280> */
.L_x_1631:
[----:B------:R-:W-:Y:S01]  /*7df0*/  USHF.L.U32 UR6, UR13, 0x7, URZ ;  /* 0x000000070d067899 */ /* 0x000fe2000800063f */
[----:B------:R-:W-:Y:S05]  /*7e00*/  @P1 BRA `(.L_x_1637) ;  /* 0x0000132000001947 */ /* 0x000fea0003800000 */
[----:B------:R-:W1:Y:S01]  /*7e10*/  S2R R22, SR_TID.X ;  /* 0x0000000000167919 */ /* 0x000e620000002100 */
[----:B------:R-:W-:Y:S01]  /*7e20*/  F2FP.PACK_AB R68, R69, R68 ;  /* 0x000000444544723e */ /* 0x000fe200000000ff */
[----:B------:R-:W-:Y:S01]  /*7e30*/  ULDC.64 UR4, c[0x0][0x358] ;  /* 0x0000d60000047ab9 */ /* 0x000fe20000000a00 */
[----:B------:R-:W-:Y:S01]  /*7e40*/  F2FP.PACK_AB R70, R71, R70 ;  /* 0x000000464746723e */ /* 0x000fe200000000ff */
[----:B------:R-:W-:Y:S01]  /*7e50*/  UISETP.NE.U32.AND UP1, UPT, URZ, UR4, UPT ;  /* 0x000000043f00728c */ /* 0x000fe2000bf25070 */
[----:B------:R-:W-:Y:S01]  /*7e60*/  F2FP.PACK_AB R80, R81, R80 ;  /* 0x000000505150723e */ /* 0x000fe200000000ff */
[----:B------:R-:W-:Y:S01]  /*7e70*/  UMOV UR7, 0x4 ;  /* 0x0000000400077882 */ /* 0x000fe20000000000 */
[----:B------:R-:W-:Y:S01]  /*7e80*/  F2FP.PACK_AB R82, R83, R82 ;  /* 0x000000525352723e */ /* 0x000fe200000000ff */
[----:B------:R-:W-:Y:S01]  /*7e90*/  UISETP.NE.AND.EX UP1, UPT, URZ, UR5, UPT, UP1 ;  /* 0x000000053f00728c */ /* 0x000fe2000bf25310 */
[----:B------:R-:W-:-:S02]  /*7ea0*/  F2FP.PACK_AB R72, R73, R72 ;  /* 0x000000484948723e */ /* 0x000fc400000000ff */
[----:B------:R-:W-:Y:S01]  /*7eb0*/  F2FP.PACK_AB R74, R75, R74 ;  /* 0x0000004a4b4a723e */ /* 0x000fe200000000ff */
[----:B------:R-:W-:Y:S01]  /*7ec0*/  ULDC.64 UR4, c[0x0][0x358] ;  /* 0x0000d60000047ab9 */ /* 0x000fe20000000a00 */
[----:B------:R-:W-:Y:S01]  /*7ed0*/  F2FP.PACK_AB R76, R77, R76 ;  /* 0x0000004c4d4c723e */ /* 0x000fe200000000ff */
[----:B------:R-:W-:Y:S01]  /*7ee0*/  UIMAD.WIDE UR4, UR11, UR7, UR4 ;  /* 0x000000070b0472a5 */ /* 0x000fe2000f8e0204 */
[----:B------:R-:W-:Y:S02]  /*7ef0*/  F2FP.PACK_AB R78, R79, R78 ;  /* 0x0000004e4f4e723e */ /* 0x000fe400000000ff */
[----:B------:R-:W-:Y:S02]  /*7f00*/  F2FP.PACK_AB R84, R85, R84 ;  /* 0x000000545554723e */ /* 0x000fe400000000ff */
[----:B------:R-:W-:Y:S02]  /*7f10*/  F2FP.PACK_AB R86, R87, R86 ;  /* 0x000000565756723e */ /* 0x000fe400000000ff */
[----:B------:R-:W-:-:S02]  /*7f20*/  F2FP.PACK_AB R96, R97, R96 ;  /* 0x000000606160723e */ /* 0x000fc400000000ff */
[----:B------:R-:W-:Y:S02]  /*7f30*/  F2FP.PACK_AB R98, R99, R98 ;  /* 0x000000626362723e */ /* 0x000fe400000000ff */
[----:B-1----:R-:W-:Y:S02]  /*7f40*/  SHF.R.S32.HI R21, RZ, 0x1f, R22 ;  /* 0x0000001fff157819 */ /* 0x002fe40000011416 */
[----:B------:R-:W-:Y:S02]  /*7f50*/  F2FP.PACK_AB R88, R89, R88 ;  /* 0x000000585958723e */ /* 0x000fe400000000ff */
[CC--:B------:R-:W-:Y:S02]  /*7f60*/  LEA.HI R5, R21.reuse, R22.reuse, RZ, 0x2 ;  /* 0x0000001615057211 */ /* 0x0c0fe400078f10ff */
[----:B----4-:R-:W-:Y:S02]  /*7f70*/  LEA.HI R3, R21, R22, RZ, 0x5 ;  /* 0x0000001615037211 */ /* 0x010fe400078f28ff */
[----:B------:R-:W-:-:S02]  /*7f80*/  SHF.R.S32.HI R7, RZ, 0x2, R5 ;  /* 0x00000002ff077819 */ /* 0x000fc40000011405 */
[----:B--2---:R-:W-:Y:S02]  /*7f90*/  SHF.R.S32.HI R0, RZ, 0x1f, R5 ;  /* 0x0000001fff007819 */ /* 0x004fe40000011405 */
        /* <DEDUP_REMOVED lines=40> */
[----:B-----5:R-:W-:-:S02]  /*8220*/  F2FP.PACK_AB R11, R119, R118 ;  /* 0x00000076770b723e */ /* 0x020fc400000000ff */
        /* <DEDUP_REMOVED lines=9> */
[----:B------:R-:W-:Y:S01]  /*82c0*/  PLOP3.LUT P1, PT, PT, PT, UP1, 0x80, 0x0 ;  /* 0x000000000000781c */ /* 0x000fe20003f2f018 */
        /* <DEDUP_REMOVED lines=25> */
[----:B------:R2:W-:Y:S04]  /*8460*/  STS [R2+0x2080], R10 ;  /* 0x0020800a02007388 */ /* 0x0005e80000000800 */
[----:B------:R3:W-:Y:S04]  /*8470*/  STS [R2+0x2480], R9 ;  /* 0x0024800902007388 */ /* 0x0007e80000000800 */
[----:B------:R-:W-:Y:S04]  /*8480*/  STS [R3+0x2080], R6 ;  /* 0x0020800603007388 */ /* 0x000fe80000000800 */
[----:B------:R4:W-:Y:S01]  /*8490*/  STS [R3+0x2480], R5 ;  /* 0x0024800503007388 */ /* 0x0009e20000000800 */
[----:B-1----:R-:W-:-:S02]  /*84a0*/  IMAD.U32 R11, RZ, RZ, UR5 ;  /* 0x00000005ff0b7e24 */ /* 0x002fc4000f8e00ff */
[----:B--2---:R-:W-:Y:S01]  /*84b0*/  IMAD.U32 R10, RZ, RZ, UR4 ;  /* 0x00000004ff0a7e24 */ /* 0x004fe2000f8e00ff */
[----:B------:R-:W-:Y:S06]  /*84c0*/  BAR.SYNC.DEFER_BLOCKING 0x1, 0x100 ;  /* 0x0044000000007b1d */ /* 0x000fec0000010000 */
[----:B------:R-:W-:Y:S02]  /*84d0*/  ULDC.64 UR4, c[0x0][0x360] ;  /* 0x0000d80000047ab9 */ /* 0x000fe40000000a00 */
[----:B------:R-:W-:Y:S01]  /*84e0*/  UISETP.NE.U32.AND UP0, UPT, URZ, UR4, UPT ;  /* 0x000000043f00728c */ /* 0x000fe2000bf05070 */
[----:B------:R-:W2:Y:S03]  /*84f0*/  @P1 LDG.E R0, [R10.64] ;  /* 0x000000140a001981 */ /* 0x000ea6000c1e1900 */
[----:B------:R-:W-:Y:S01]  /*8500*/  UISETP.NE.AND.EX UP0, UPT, URZ, UR5, UPT, UP0 ;  /* 0x000000053f00728c */ /* 0x000fe2000bf05300 */
[----:B------:R-:W-:-:S02]  /*8510*/  IMAD.MOV.U32 R4, RZ, RZ, c[0x0][0x2f0] ;  /* 0x0000bc00ff047624 */ /* 0x000fc400078e00ff */
[----:B------:R-:W-:-:S03]  /*8520*/  ULDC.64 UR4, c[0x0][0x360] ;  /* 0x0000d80000047ab9 */ /* 0x000fc60000000a00 */
[----:B------:R-:W-:-:S05]  /*8530*/  PLOP3.LUT P0, PT, PT, PT, UP0, 0x80, 0x0 ;  /* 0x000000000000781c */ /* 0x000fca0003f0f008 */
[----:B------:R-:W-:-:S06]  /*8540*/  @UP0 UIMAD.WIDE UR4, UR11, UR7, UR4 ;  /* 0x000000070b0402a5 */ /* 0x000fcc000f8e0204 */
[----:B---3--:R-:W-:Y:S02]  /*8550*/  IMAD.U32 R2, RZ, RZ, UR4 ;  /* 0x00000004ff027e24 */ /* 0x008fe4000f8e00ff */
[----:B----4-:R-:W-:-:S05]  /*8560*/  IMAD.U32 R3, RZ, RZ, UR5 ;  /* 0x00000005ff037e24 */ /* 0x010fca000f8e00ff */
[----:B------:R1:W5:Y:S01]  /*8570*/  @P0 LDG.E R4, [R2.64] ;  /* 0x0000001402040981 */ /* 0x000362000c1e1900 */
[----:B------:R-:W-:Y:S02]  /*8580*/  UMOV UR8, URZ ;  /* 0x0000003f00087c82 */ /* 0x000fe40008000000 */
[----:B------:R-:W-:Y:S01]  /*8590*/  UMOV UR9, URZ ;  /* 0x0000003f00097c82 */ /* 0x000fe20008000000 */
[----:B--2---:R-:W2:Y:S02]  /*85a0*/  @P1 R2UR UR5, R0 ;  /* 0x00000000000513c2 */ /* 0x004ea400000e0000 */
[----:B--2---:R-:W-:Y:S02]  /*85b0*/  @UP1 USHF.R.S32.HI UR4, URZ, 0x1f, UR5 ;  /* 0x0000001f3f041899 */ /* 0x004fe40008011405 */
[----:B------:R-:W-:-:S05]  /*85c0*/  @UP1 UMOV UR8, UR5 ;  /* 0x0000000500081c82 */ /* 0x000fca0008000000 */
[----:B------:R-:W-:Y:S01]  /*85d0*/  @UP1 UMOV UR9, UR4 ;  /* 0x0000000400091c82 */ /* 0x000fe20008000000 */
[----:B------:R-:W-:Y:S05]  /*85e0*/  @P0 BRA `(.L_x_1638) ;  /* 0x0000004000000947 */ /* 0x000fea0003800000 */
[----:B-1----:R-:W-:Y:S05]  /*85f0*/  @!P1 BRA `(.L_x_1638) ;  /* 0x0000003000009947 */ /* 0x002fea0003800000 */
[----:B------:R-:W2:Y:S04]  /*8600*/  LDG.E R0, [R10.64] ;  /* 0x000000140a007981 */ /* 0x000ea8000c1e1900 */
[----:B------:R-:W2:Y:S02]  /*8610*/  LDG.E R2, [R10.64+0x4] ;  /* 0x000004140a027981 */ /* 0x000ea4000c1e1900 */
[----:B--2--5:R-:W-:Y:S02]  /*8620*/  IADD3 R4, -R0, R2, RZ ;  /* 0x0000000200047210 */ /* 0x024fe40007ffe1ff */
.L_x_1638:
[CC--:B-1----:R-:W-:Y:S01]  /*8630*/  LEA.HI R2, R21.reuse, R22.reuse, RZ, 0x3 ;  /* 0x0000001615027211 */ /* 0x0c2fe200078f18ff */
[----:B------:R-:W-:Y:S01]  /*8640*/  USHF.R.S32.HI UR7, URZ, 0x1f, UR12 ;  /* 0x0000001f3f077899 */ /* 0x000fe2000801140c */
[----:B-----5:R-:W-:Y:S01]  /*8650*/  IADD3 R4, R4, -UR6, RZ ;  /* 0x8000000604047c10 */ /* 0x020fe2000fffe0ff */
[----:B------:R-:W-:Y:S01]  /*8660*/  ULDC.64 UR4, c[0x0][0x338] ;  /* 0x0000ce0000047ab9 */ /* 0x000fe20000000a00 */
[----:B------:R-:W-:Y:S01]  /*8670*/  LOP3.LUT R0, R2, 0x1ffffff8, RZ, 0xc0, !PT ;  /* 0x1ffffff802007812 */ /* 0x000fe200078ec0ff */
[----:B------:R-:W-:Y:S01]  /*8680*/  UIMAD UR4, UR7, UR4, URZ ;  /* 0x00000004070472a4 */ /* 0x000fe2000f8e023f */
[----:B------:R-:W-:Y:S01]  /*8690*/  SHF.R.S32.HI R14, RZ, 0x3, R2 ;  /* 0x00000003ff0e7819 */ /* 0x000fe20000011402 */
[----:B------:R-:W-:Y:S01]  /*86a0*/  IMAD.U32 R6, RZ, RZ, UR13 ;  /* 0x0000000dff067e24 */ /* 0x000fe2000f8e00ff */
[----:B------:R-:W-:Y:S01]  /*86b0*/  IMNMX R15, R4, 0x80, PT ;  /* 0x00000080040f7817 */ /* 0x000fe20003800200 */
[----:B------:R-:W-:Y:S01]  /*86c0*/  IMAD.IADD R0, R22, 0x1, -R0 ;  /* 0x0000000116007824 */ /* 0x000fe200078e0a00 */
[----:B------:R-:W-:Y:S01]  /*86d0*/  UIMAD UR5, UR12, UR5, UR4 ;  /* 0x000000050c0572a4 */ /* 0x000fe2000f8e0204 */
[----:B------:R-:W-:Y:S01]  /*86e0*/  IMAD.SHL.U32 R2, R14, 0x40, RZ ;  /* 0x000000400e027824 */ /* 0x000fe200078e00ff */
[----:B------:R-:W-:Y:S01]  /*86f0*/  USHF.R.S32.HI UR4, URZ, 0x1f, UR11 ;  /* 0x0000001f3f047899 */ /* 0x000fe2000801140b */
[----:B------:R-:W-:Y:S01]  /*8700*/  IMAD.SHL.U32 R12, R0, 0x8, RZ ;  /* 0x00000008000c7824 */ /* 0x000fe200078e00ff */
[----:B------:R-:W-:Y:S01]  /*8710*/  IADD3 R4, P0, R14, UR8, RZ ;  /* 0x000000080e047c10 */ /* 0x000fe2000ff1e0ff */
[----:B------:R-:W-:Y:S01]  /*8720*/  USEL UR11, UR11, URZ, !UP1 ;  /* 0x0000003f0b0b7287 */ /* 0x000fe2000c800000 */
[----:B------:R-:W-:Y:S01]  /*8730*/  LOP3.LUT R0, R2, 0x1c0, RZ, 0xc0, !PT ;  /* 0x000001c002007812 */ /* 0x000fe200078ec0ff */
[----:B------:R-:W-:Y:S01]  /*8740*/  USEL UR6, UR4, URZ, !UP1 ;  /* 0x0000003f04067287 */ /* 0x000fe2000c800000 */
[----:B------:R-:W-:Y:S01]  /*8750*/  LEA.HI R2, R21, R22, RZ, 0x6 ;  /* 0x0000001615027211 */ /* 0x000fe200078f30ff */
[----:B------:R-:W-:Y:S01]  /*8760*/  BSSY B0, `(.L_x_1639) ;  /* 0x0000026000007945 */ /* 0x000fe20003800000 */
[----:B------:R-:W-:Y:S01]  /*8770*/  LOP3.LUT R3, R0, 0x38, R12, 0xf8, !PT ;  /* 0x0000003800037812 */ /* 0x000fe200078ef80c */
[----:B------:R-:W-:Y:S01]  /*8780*/  IMAD.U32 R28, RZ, RZ, UR11 ;  /* 0x0000000bff1c7e24 */ /* 0x000fe2000f8e00ff */
[----:B------:R-:W-:Y:S01]  /*8790*/  SHF.R.U32.HI R0, RZ, 0x3, R0 ;  /* 0x00000003ff007819 */ /* 0x000fe20000011600 */
[----:B------:R-:W-:Y:S01]  /*87a0*/  IMAD.SHL.U32 R2, R2, 0x8, RZ ;  /* 0x0000000802027824 */ /* 0x000fe200078e00ff */
[----:B------:R-:W-:-:S02]  /*87b0*/  SHF.R.S32.HI R13, RZ, 0x1f, R12 ;  /* 0x0000001fff0d7819 */ /* 0x000fc4000001140c */
[----:B------:R-:W-:Y:S02]  /*87c0*/  LOP3.LUT R0, R3, R0, RZ, 0x3c, !PT ;  /* 0x0000000003007212 */ /* 0x000fe400078e3cff */
[----:B------:R-:W-:Y:S02]  /*87d0*/  ISETP.GE.AND P3, PT, R14, R15, PT ;  /* 0x0000000f0e00720c */ /* 0x000fe40003f66270 */
[----:B------:R-:W-:Y:S01]  /*87e0*/  LOP3.LUT R0, R0, 0x7ffffe00, R2, 0xf8, !PT ;  /* 0x7ffffe0000007812 */ /* 0x000fe200078ef802 */
[----:B------:R-:W-:Y:S01]  /*87f0*/  IMAD.U32 R2, RZ, RZ, UR12 ;  /* 0x0000000cff027e24 */ /* 0x000fe2000f8e00ff */
[----:B------:R-:W-:Y:S02]  /*8800*/  LEA.HI.X.SX32 R5, R14, UR9, 0x1, P0 ;  /* 0x000000090e057c11 */ /* 0x000fe400080f0eff */
[----:B------:R-:W-:Y:S01]  /*8810*/  ISETP.GE.OR P0, PT, R12, c[0x0][0x324], P3 ;  /* 0x0000c9000c007a0c */ /* 0x000fe20001f06670 */
[----:B------:R-:W-:Y:S02]  /*8820*/  IMAD.SHL.U32 R0, R0, 0x2, RZ ;  /* 0x0000000200007824 */ /* 0x000fe400078e00ff */
[----:B------:R-:W-:-:S03]  /*8830*/  IMAD.WIDE.U32 R2, R2, c[0x0][0x338], R12 ;  /* 0x0000ce0002027a25 */ /* 0x000fc600078e000c */
[----:B------:R1:W2:Y:S02]  /*8840*/  LDS.128 R20, [R0+0x5080] ;  /* 0x0050800000147984 */ /* 0x0002a40000000c00 */
[----:B------:R-:W-:Y:S01]  /*8850*/  IADD3 R3, R3, UR5, RZ ;  /* 0x0000000503037c10 */ /* 0x000fe2000fffe0ff */
[----:B------:R-:W-:Y:S01]  /*8860*/  ULDC.64 UR4, c[0x0][0x340] ;  /* 0x0000d00000047ab9 */ /* 0x000fe20000000a00 */
[----:B------:R1:W3:Y:S01]  /*8870*/  LDS.128 R24, [R0+0x6080] ;  /* 0x0060800000187984 */ /* 0x0002e20000000c00 */
[----:B------:R-:W-:Y:S02]  /*8880*/  UIMAD UR4, UR6, UR4, URZ ;  /* 0x00000004060472a4 */ /* 0x000fe4000f8e023f */
        /* <DEDUP_REMOVED lines=19> */
.L_x_1640:
[----:B------:R-:W-:Y:S05]  /*89c0*/  BSYNC B0 ;  /* 0x0000000000007941 */ /* 0x000fea0003800000 */
.L_x_1639:
        /* <DEDUP_REMOVED lines=16> */
.L_x_1642:
[----:B------:R-:W-:Y:S05]  /*8ad0*/  BSYNC B0 ;  /* 0x0000000000007941 */ /* 0x000fea0003800000 */
.L_x_1641:
        /* <DEDUP_REMOVED lines=16> */
.L_x_1644:
[----:B------:R-:W-:Y:S05]  /*8be0*/  BSYNC B0 ;  /* 0x0000000000007941 */ /* 0x000fea0003800000 */
.L_x_1643:
        /* <DEDUP_REMOVED lines=15> */
[----:B----4-:R1:W-:Y:S02]  /*8ce0*/  STG.E.128 [R4.64], R32 ;  /* 0x0000002004007986 */ /* 0x0103e4000c101d14 */
.L_x_1646:
[----:B------:R-:W-:Y:S05]  /*8cf0*/  BSYNC B0 ;  /* 0x0000000000007941 */ /* 0x000fea0003800000 */
.L_x_1645:
[----:B------:R-:W-:Y:S01]  /*8d00*/  ULDC.64 UR4, c[0x0][0x308] ;  /* 0x0000c20000047ab9 */ /* 0x000fe20000000a00 */
[----:B------:R-:W-:Y:S01]  /*8d10*/  MOV R0, UR12 ;  /* 0x0000000c00007c02 */ /* 0x000fe20008000f00 */
[----:B------:R-:W-:Y:S01]  /*8d20*/  UIMAD UR4, UR7, UR4, URZ ;  /* 0x00000004070472a4 */ /* 0x000fe2000f8e023f */
[----:B------:R-:W-:Y:S01]  /*8d30*/  ISETP.GE.OR P3, PT, R12, c[0x0][0x2f4], P3 ;  /* 0x0000bd000c007a0c */ /* 0x000fe20001f66670 */
[----:B------:R-:W-:Y:S02]  /*8d40*/  BSSY B0, `(.L_x_1647) ;  /* 0x0000012000007945 */ /* 0x000fe40003800000 */
[----:B------:R-:W-:Y:S01]  /*8d50*/  UIMAD UR12, UR12, UR5, UR4 ;  /* 0x000000050c0c72a4 */ /* 0x000fe2000f8e0204 */
[----:B-1----:R-:W-:Y:S02]  /*8d60*/  IMAD.WIDE.U32 R6, R0, c[0x0][0x308], R12 ;  /* 0x0000c20000067a25 */ /* 0x002fe400078e000c */
[----:B------:R-:W-:Y:S02]  /*8d70*/  ULDC.64 UR4, c[0x0][0x310] ;  /* 0x0000c40000047ab9 */ /* 0x000fe40000000a00 */
[----:B------:R-:W-:Y:S01]  /*8d80*/  UIMAD UR4, UR6, UR4, URZ ;  /* 0x00000004060472a4 */ /* 0x000fe2000f8e023f */
[----:B------:R-:W-:-:S03]  /*8d90*/  IADD3 R7, R7, UR12, RZ ;  /* 0x0000000c07077c10 */ /* 0x000fc6000fffe0ff */
[----:B------:R-:W-:Y:S02]  /*8da0*/  UIMAD UR4, UR11, UR5, UR4 ;  /* 0x000000050b0472a4 */ /* 0x000fe4000f8e0204 */
[----:B------:R-:W-:-:S05]  /*8db0*/  IMAD.WIDE.U32 R6, R28, c[0x0][0x310], R6 ;  /* 0x0000c4001c067a25 */ /* 0x000fca00078e0006 */
        /* <DEDUP_REMOVED lines=10> */
.L_x_1648:
[----:B------:R-:W-:Y:S05]  /*8e60*/  BSYNC B0 ;  /* 0x0000000000007941 */ /* 0x000fea0003800000 */
.L_x_1647:
        /* <DEDUP_REMOVED lines=14> */
.L_x_1650:
[----:B------:R-:W-:Y:S05]  /*8f50*/  BSYNC B0 ;  /* 0x0000000000007941 */ /* 0x000fea0003800000 */
.L_x_1649:
        /* <DEDUP_REMOVED lines=14> */
.L_x_1652:
[----:B------:R-:W-:Y:S05]  /*9040*/  BSYNC B0 ;  /* 0x0000000000007941 */ /* 0x000fea0003800000 */
.L_x_1651:
        /* <DEDUP_REMOVED lines=14> */
.L_x_1637:
[----:B------:R-:W-:Y:S02]  /*9130*/  ULDC.64 UR4, c[0x0][0x358] ;  /* 0x0000d60000047ab9 */ /* 0x000fe40000000a00 */
[----:B------:R-:W-:Y:S02]  /*9140*/  UISETP.NE.U32.AND UP1, UPT, URZ, UR4, UPT ;  /* 0x000000043f00728c */ /* 0x000fe4000bf25070 */
[----:B------:R-:W-:Y:S02]  /*9150*/  UMOV UR7, 0x4 ;  /* 0x0000000400077882 */ /* 0x000fe40000000000 */
[----:B------:R-:W-:-:S03]  /*9160*/  UISETP.NE.AND.EX UP1, UPT, URZ, UR5, UPT, UP1 ;  /* 0x000000053f00728c */ /* 0x000fc6000bf25310 */
[----:B------:R-:W-:Y:S02]  /*9170*/  ULDC.64 UR4, c[0x0][0x358] ;  /* 0x0000d60000047ab9 */ /* 0x000fe40000000a00 */
[----:B------:R-:W-:Y:S01]  /*9180*/  UIMAD.WIDE UR4, UR11, UR7, UR4 ;  /* 0x000000070b0472a5 */ /* 0x000fe2000f8e0204 */
[----:B------:R-:W-:-:S05]  /*9190*/  PLOP3.LUT P1, PT, PT, PT, UP1, 0x80, 0x0 ;  /* 0x000000000000781c */ /* 0x000fca0003f2f018 */
[----:B------:R-:W-:Y:S01]  /*91a0*/  IMAD.U32 R4, RZ, RZ, UR4 ;  /* 0x00000004ff047e24 */ /* 0x000fe2000f8e00ff */
[----:B------:R-:W-:Y:S01]  /*91b0*/  MOV R5, UR5 ;  /* 0x0000000500057c02 */ /* 0x000fe20008000f00 */
[----:B------:R-:W-:-:S06]  /*91c0*/  ULDC.64 UR4, c[0x0][0x360] ;  /* 0x0000d80000047ab9 */ /* 0x000fcc0000000a00 */
[----:B--2-4-:R-:W2:Y:S01]  /*91d0*/  @P1 LDG.E R0, [R4.64] ;  /* 0x0000001404001981 */ /* 0x014ea2000c1e1900 */
[----:B------:R-:W-:Y:S01]  /*91e0*/  UISETP.NE.U32.AND UP0, UPT, URZ, UR4, UPT ;  /* 0x000000043f00728c */ /* 0x000fe2000bf05070 */
[----:B------:R-:W-:-:S03]  /*91f0*/  IMAD.MOV.U32 R6, RZ, RZ, c[0x0][0x2f0] ;  /* 0x0000bc00ff067624 */ /* 0x000fc600078e00ff */
[----:B------:R-:W-:-:S03]  /*9200*/  UISETP.NE.AND.EX UP0, UPT, URZ, UR5, UPT, UP0 ;  /* 0x000000053f00728c */ /* 0x000fc6000bf05300 */
[----:B------:R-:W-:-:S03]  /*9210*/  ULDC.64 UR4, c[0x0][0x360] ;  /* 0x0000d80000047ab9 */ /* 0x000fc60000000a00 */
[----:B------:R-:W-:-:S05]  /*9220*/  PLOP3.LUT P0, PT, PT, PT, UP0, 0x80, 0x0 ;  /* 0x000000000000781c */ /* 0x000fca0003f0f008 */
[----:B------:R-:W-:-:S06]  /*9230*/  @UP0 UIMAD.WIDE UR4, UR11, UR7, UR4 ;  /* 0x000000070b0402a5 */ /* 0x000fcc000f8e0204 */
[----:B------:R-:W-:Y:S01]  /*9240*/  MOV R2, UR4 ;  /* 0x0000000400027c02 */ /* 0x000fe20008000f00 */
[----:B------:R-:W-:-:S05]  /*9250*/  IMAD.U32 R3, RZ, RZ, UR5 ;  /* 0x00000005ff037e24 */ /* 0x000fca000f8e00ff */
        /* <DEDUP_REMOVED lines=12> */
.L_x_1653:
[----:B-1----:R-:W1:Y:S01]  /*9320*/  S2R R2, SR_TID.X ;  /* 0x0000000000027919 */ /* 0x002e620000002100 */
[----:B------:R-:W-:Y:S01]  /*9330*/  USHF.R.S32.HI UR7, URZ, 0x1f, UR12 ;  /* 0x0000001f3f077899 */ /* 0x000fe2000801140c */
[----:B-----5:R-:W-:Y:S01]  /*9340*/  IADD3 R14, R6, -UR6, RZ ;  /* 0x80000006060e7c10 */ /* 0x020fe2000fffe0ff */
[----:B------:R-:W-:Y:S01]  /*9350*/  ULDC.64 UR4, c[0x0][0x308] ;  /* 0x0000c20000047ab9 */ /* 0x000fe20000000a00 */
[----:B------:R-:W-:Y:S01]  /*9360*/  IMAD.U32 R6, RZ, RZ, UR13 ;  /* 0x0000000dff067e24 */ /* 0x000fe2000f8e00ff */
[----:B------:R-:W-:Y:S01]  /*9370*/  UIMAD UR4, UR7, UR4, URZ ;  /* 0x00000004070472a4 */ /* 0x000fe2000f8e023f */
[----:B------:R-:W-:Y:S01]  /*9380*/  BSSY B0, `(.L_x_1654) ;  /* 0x0000023000007945 */ /* 0x000fe20003800000 */
[----:B------:R-:W-:-:S02]  /*9390*/  USHF.R.S32.HI UR8, URZ, 0x1f, UR11 ;  /* 0x0000001f3f087899 */ /* 0x000fc4000801140b */
[----:B------:R-:W-:Y:S02]  /*93a0*/  UIMAD UR5, UR12, UR5, UR4 ;  /* 0x000000050c0572a4 */ /* 0x000fe4000f8e0204 */
[----:B------:R-:W-:Y:S02]  /*93b0*/  USEL UR11, UR11, URZ, !UP1 ;  /* 0x0000003f0b0b7287 */ /* 0x000fe4000c800000 */
[----:B------:R-:W-:-:S04]  /*93c0*/  USEL UR8, UR8, URZ, !UP1 ;  /* 0x0000003f08087287 */ /* 0x000fc8000c800000 */
[----:B------:R-:W-:Y:S01]  /*93d0*/  IMAD.U32 R15, RZ, RZ, UR11 ;  /* 0x0000000bff0f7e24 */ /* 0x000fe2000f8e00ff */
[----:B-1----:R-:W-:-:S04]  /*93e0*/  SHF.R.S32.HI R4, RZ, 0x1f, R2 ;  /* 0x0000001fff047819 */ /* 0x002fc80000011402 */
[----:B------:R-:W-:-:S04]  /*93f0*/  LEA.HI R4, R4, R2, RZ, 0x3 ;  /* 0x0000000204047211 */ /* 0x000fc800078f18ff */
[----:B------:R-:W-:-:S05]  /*9400*/  LOP3.LUT R0, R4, 0x1ffffff8, RZ, 0xc0, !PT ;  /* 0x1ffffff804007812 */ /* 0x000fca00078ec0ff */
[----:B------:R-:W-:Y:S02]  /*9410*/  IMAD.IADD R0, R2, 0x1, -R0 ;  /* 0x0000000102007824 */ /* 0x000fe400078e0a00 */
[----:B------:R-:W-:Y:S02]  /*9420*/  IMAD.U32 R2, RZ, RZ, UR12 ;  /* 0x0000000cff027e24 */ /* 0x000fe4000f8e00ff */
[----:B------:R-:W-:Y:S01]  /*9430*/  IMAD.SHL.U32 R10, R0, 0x8, RZ ;  /* 0x00000008000a7824 */ /* 0x000fe200078e00ff */
[----:B------:R-:W-:-:S04]  /*9440*/  SHF.R.S32.HI R0, RZ, 0x3, R4 ;  /* 0x00000003ff007819 */ /* 0x000fc80000011404 */
[--C-:B------:R-:W-:Y:S02]  /*9450*/  SHF.R.S32.HI R11, RZ, 0x1f, R10.reuse ;  /* 0x0000001fff0b7819 */ /* 0x100fe4000001140a */
[C---:B------:R-:W-:Y:S02]  /*9460*/  IADD3 R4, P0, R0.reuse, UR14, RZ ;  /* 0x0000000e00047c10 */ /* 0x040fe4000ff1e0ff */
[----:B------:R-:W-:Y:S01]  /*9470*/  ISETP.GE.AND P3, PT, R0, R14, PT ;  /* 0x0000000e0000720c */ /* 0x000fe20003f66270 */
[----:B------:R-:W-:Y:S01]  /*9480*/  IMAD.WIDE.U32 R2, R2, c[0x0][0x308], R10 ;  /* 0x0000c20002027a25 */ /* 0x000fe200078e000a */
[----:B------:R-:W-:Y:S02]  /*9490*/  LEA.HI.X.SX32 R5, R0, UR15, 0x1, P0 ;  /* 0x0000000f00057c11 */ /* 0x000fe400080f0eff */
[----:B------:R-:W-:Y:S02]  /*94a0*/  ISETP.GE.OR P0, PT, R10, c[0x0][0x2f4], P3 ;  /* 0x0000bd000a007a0c */ /* 0x000fe40001f06670 */
[----:B------:R-:W-:Y:S01]  /*94b0*/  IADD3 R3, R3, UR5, RZ ;  /* 0x0000000503037c10 */ /* 0x000fe2000fffe0ff */
[----:B------:R-:W-:-:S02]  /*94c0*/  ULDC.64 UR4, c[0x0][0x310] ;  /* 0x0000c40000047ab9 */ /* 0x000fc40000000a00 */
        /* <DEDUP_REMOVED lines=9> */
[----:B------:R-:W-:-:S05]  /*9560*/  IMAD R12, R2, c[0x0][0x304], R12 ;  /* 0x0000c100020c7a24 */ /* 0x000fca00078e020c */
[----:B------:R-:W-:Y:S02]  /*9570*/  IADD3 R7, R7, R12, RZ ;  /* 0x0000000c07077210 */ /* 0x000fe40007ffe0ff */
[----:B------:R-:W-:-:S04]  /*9580*/  LEA R12, P0, R6, c[0x0][0x2e8], 0x1 ;  /* 0x0000ba00060c7a11 */ /* 0x000fc800078008ff */
[----:B------:R-:W-:-:S05]  /*9590*/  LEA.HI.X R13, R6, c[0x0][0x2ec], R7, 0x1, P0 ;  /* 0x0000bb00060d7a11 */ /* 0x000fca00000f0c07 */
[----:B------:R1:W-:Y:S04]  /*95a0*/  STG.E.128 [R12.64], RZ ;  /* 0x000000ff0c007986 */ /* 0x0003e8000c101d14 */
.L_x_1655:
[----:B------:R-:W-:Y:S05]  /*95b0*/  BSYNC B0 ;  /* 0x0000000000007941 */ /* 0x000fea0003800000 */
.L_x_1654:
[----:B------:R-:W-:Y:S01]  /*95c0*/  IADD3 R6, R0, 0x20, RZ ;  /* 0x0000002000067810 */ /* 0x000fe20007ffe0ff */
[----:B------:R-:W-:Y:S03]  /*95d0*/  BSSY B0, `(.L_x_1656) ;  /* 0x000000f000007945 */ /* 0x000fe60003800000 */
[----:B------:R-:W-:-:S04]  /*95e0*/  ISETP.GE.AND P2, PT, R6, R14, PT ;  /* 0x0000000e0600720c */ /* 0x000fc80003f46270 */
[----:B------:R-:W-:-:S13]  /*95f0*/  ISETP.GE.OR P0, PT, R10, c[0x0][0x2f4], P2 ;  /* 0x0000bd000a007a0c */ /* 0x000fda0001706670 */
[----:B------:R-:W-:Y:S05]  /*9600*/  @P0 BRA `(.L_x_1657) ;  /* 0x000000b000000947 */ /* 0x000fea0003800000 */
[----:B-1----:R-:W-:Y:S02]  /*9610*/  IADD3 R12, P0, R2, 0x20, RZ ;  /* 0x00000020020c7810 */ /* 0x002fe40007f1e0ff */
[----:B------:R-:W-:-:S03]  /*9620*/  MOV R7, R5 ;  /* 0x0000000500077202 */ /* 0x000fc60000000f00 */
[----:B------:R-:W-:-:S04]  /*9630*/  IMAD.X R6, RZ, RZ, R3, P0 ;  /* 0x000000ffff067224 */ /* 0x000fc800000e0603 */
[----:B------:R-:W-:Y:S02]  /*9640*/  IMAD R13, R6, c[0x0][0x300], RZ ;  /* 0x0000c000060d7a24 */ /* 0x000fe400078e02ff */
[----:B------:R-:W-:Y:S02]  /*9650*/  IMAD.MOV.U32 R6, RZ, RZ, R8 ;  /* 0x000000ffff067224 */ /* 0x000fe400078e0008 */
[C---:B------:R-:W-:Y:S02]  /*9660*/  IMAD R13, R12.reuse, c[0x0][0x304], R13 ;  /* 0x0000c1000c0d7a24 */ /* 0x040fe400078e020d */
[----:B------:R-:W-:-:S05]  /*9670*/  IMAD.WIDE.U32 R6, R12, c[0x0][0x300], R6 ;  /* 0x0000c0000c067a25 */ /* 0x000fca00078e0006 */
[----:B------:R-:W-:Y:S02]  /*9680*/  LEA R12, P0, R6, c[0x0][0x2e8], 0x1 ;  /* 0x0000ba00060c7a11 */ /* 0x000fe400078008ff */
[----:B------:R-:W-:-:S04]  /*9690*/  IADD3 R7, R7, R13, RZ ;  /* 0x0000000d07077210 */ /* 0x000fc80007ffe0ff */
[----:B------:R-:W-:-:S05]  /*96a0*/  LEA.HI.X R13, R6, c[0x0][0x2ec], R7, 0x1, P0 ;  /* 0x0000bb00060d7a11 */ /* 0x000fca00000f0c07 */
[----:B------:R1:W-:Y:S02]  /*96b0*/  STG.E.128 [R12.64], RZ ;  /* 0x000000ff0c007986 */ /* 0x0003e4000c101d14 */
.L_x_1657:
[----:B------:R-:W-:Y:S05]  /*96c0*/  BSYNC B0 ;  /* 0x0000000000007941 */ /* 0x000fea0003800000 */
.L_x_1656:
        /* <DEDUP_REMOVED lines=16> */
.L_x_1659:
[----:B------:R-:W-:Y:S05]  /*97d0*/  BSYNC B0 ;  /* 0x0000000000007941 */ /* 0x000fea0003800000 */
.L_x_1658:
        /* <DEDUP_REMOVED lines=15> */
.L_x_1661:
[----:B------:R-:W-:Y:S05]  /*98d0*/  BSYNC B0 ;  /* 0x0000000000007941 */ /* 0x000fea0003800000 */
.L_x_1660:
[----:B------:R-:W-:Y:S01]  /*98e0*/  ULDC.64 UR4, c[0x0][0x338] ;  /* 0x0000ce0000047ab9 */ /* 0x000fe20000000a00 */
[----:B------:R-:W-:Y:S01]  /*98f0*/  MOV R6, UR12 ;  /* 0x0000000c00067c02 */ /* 0x000fe20008000f00 */
[----:B------:R-:W-:Y:S01]  /*9900*/  UIMAD UR4, UR7, UR4, URZ ;  /* 0x00000004070472a4 */ /* 0x000fe2000f8e023f */
[----:B------:R-:W-:Y:S01]  /*9910*/  ISETP.GE.OR P3, PT, R10, c[0x0][0x324], P3 ;  /* 0x0000c9000a007a0c */ /* 0x000fe20001f66670 */
[----:B------:R-:W-:Y:S02]  /*9920*/  BSSY B0, `(.L_x_1662) ;  /* 0x0000012000007945 */ /* 0x000fe40003800000 */
[----:B------:R-:W-:Y:S01]  /*9930*/  UIMAD UR12, UR12, UR5, UR4 ;  /* 0x000000050c0c72a4 */ /* 0x000fe2000f8e0204 */
[----:B------:R-:W-:Y:S02]  /*9940*/  IMAD.WIDE.U32 R6, R6, c[0x0][0x338], R10 ;  /* 0x0000ce0006067a25 */ /* 0x000fe400078e000a */
        /* <DEDUP_REMOVED lines=15> */
.L_x_1663:
[----:B------:R-:W-:Y:S05]  /*9a40*/  BSYNC B0 ;  /* 0x0000000000007941 */ /* 0x000fea0003800000 */
.L_x_1662:
        /* <DEDUP_REMOVED lines=14> */
.L_x_1665:
[----:B------:R-:W-:Y:S05]  /*9b30*/  BSYNC B0 ;  /* 0x0000000000007941 */ /* 0x000fea0003800000 */
.L_x_1664:
        /* <DEDUP_REMOVED lines=14> */
.L_x_1667:
[----:B------:R-:W-:Y:S05]  /*9c20*/  BSYNC B0 ;  /* 0x0000000000007941 */ /* 0x000fea0003800000 */
.L_x_1666:
        /* <DEDUP_REMOVED lines=13> */
.L_x_1668:
        /* <DEDUP_REMOVED lines=16> */
.L_x_1851:


//--------------------- .text._ZN7cutlass13device_kernelIN5flash19enable_sm80_to_sm89INS1_16FlashAttnBwdSm80INS1_25CollectiveMainloopBwdSm80ILi2ELi2EN4cute5tupleIJNS5_1CILi128EEES8_NS7_ILi64EEEEEENS_6half_tEfNS_4arch4Sm80ELb1ELb0ELb0ELb1ELb1ELb0ELb0ELb0ELi2ELi4ELi4ELi4ELb0EEENS1_21CollectiveEpilogueBwdISA_SB_SD_Li256ELb1ELb0ELi2EEENS1_25SingleTileBwdLPTSchedulerILb1ELi128ELb1EEEEEEEEEvNT_6ParamsE --------------------------
	.section	.text._ZN7cutlass13device_kernelIN5flash19enable_sm80_to_sm89INS1_16FlashAttnBwdSm80INS1_25CollectiveMainloopBwdSm80ILi2ELi2EN4cute5tupleIJNS5_1CILi128EEES8_NS7_ILi64EEEEEENS_6half_tEfNS_4arch4Sm80ELb1ELb0ELb0ELb1ELb1ELb0ELb0ELb0ELi2ELi4ELi4ELi4ELb0EEENS1_21CollectiveEpilogueBwdISA_SB_SD_Li256ELb1ELb0ELi2EEENS1_25SingleTileBwdLPTSchedulerILb1ELi128ELb1EEEEEEEEEvNT_6ParamsE,"ax",@progbits
	.sectioninfo	@"SHI_REGISTERS=255"
	.align	128
.text._ZN7cutlass13device_kernelIN5flash19enable_sm80_to_sm89INS1_16FlashAttnBwdSm80INS1_25CollectiveMainloopBwdSm80ILi2ELi2EN4cute5tupleIJNS5_1CILi128EEES8_NS7_ILi64EEEEEENS_6half_tEfNS_4arch4Sm80ELb1ELb0ELb0ELb1ELb1ELb0ELb0ELb0ELi2ELi4ELi4ELi4ELb0EEENS1_21CollectiveEpilogueBwdISA_SB_SD_Li256ELb1ELb0ELi2EEENS1_25SingleTileBwdLPTSchedulerILb1ELi128ELb1EEEEEEEEEvNT_6ParamsE:
        .type           _ZN7cutlass13device_kernelIN5flash19enable_sm80_to_sm89INS1_16FlashAttnBwdSm80INS1_25CollectiveMainloopBwdSm80ILi2ELi2EN4cute5tupleIJNS5_1CILi128EEES8_NS7_ILi64EEEEEENS_6half_tEfNS_4arch4Sm80ELb1ELb0ELb0ELb1ELb1ELb0ELb0ELb0ELi2ELi4ELi4ELi4ELb0EEENS1_21CollectiveEpilogueBwdISA_SB_SD_Li256ELb1ELb0ELi2EEENS1_25SingleTileBwdLPTSchedulerILb1ELi128ELb1EEEEEEEEEvNT_6ParamsE,@function
        .size           _ZN7cutlass13device_kernelIN5flash19enable_sm80_to_sm89INS1_16FlashAttnBwdSm80INS1_25CollectiveMainloopBwdSm80ILi2ELi2EN4cute5tupleIJNS5_1CILi128EEES8_NS7_ILi64EEEEEENS_6half_tEfNS_4arch4Sm80ELb1ELb0ELb0ELb1ELb1ELb0ELb0ELb0ELi2ELi4ELi4ELi4ELb0EEENS1_21CollectiveEpilogueBwdISA_SB_SD_Li256ELb1ELb0ELi2EEENS1_25SingleTileBwdLPTSchedulerILb1ELi128ELb1EEEEEEEEEvNT_6ParamsE,(.L_x_1852 - _ZN7cutlass13device_kernelIN5flash19enable_sm80_to_sm89INS1_16FlashAttnBwdSm80INS1_25CollectiveMainloopBwdSm80ILi2ELi2EN4cute5tupleIJNS5_1CILi128EEES8_NS7_ILi64EEEEEENS_6half_tEfNS_4arch4Sm80ELb1ELb0ELb0ELb1ELb1ELb0ELb0ELb0ELi2ELi4ELi4ELi4ELb0EEENS1_21CollectiveEpilogueBwdISA_SB_SD_Li256ELb1ELb0ELi2EEENS1_25SingleTileBwdLPTSchedulerILb1ELi128ELb1EEEEEEEEEvNT_6ParamsE)
        .other          _ZN7cutlass13device_kernelIN5flash19enable_sm80_to_sm89INS1_16FlashAttnBwdSm80INS1_25CollectiveMainloopBwdSm80ILi2ELi2EN4cute5tupleIJNS5_1CILi128EEES8_NS7_ILi64EEEEEENS_6half_tEfNS_4arch4Sm80ELb1ELb0ELb0ELb1ELb1ELb0ELb0ELb0ELi2ELi4ELi4ELi4ELb0EEENS1_21CollectiveEpilogueBwdISA_SB_SD_Li256ELb1ELb0ELi2EEENS1_25SingleTileBwdLPTSchedulerILb1ELi128ELb1EEEEEEEEEvNT_6ParamsE,@"STO_CUDA_ENTRY STV_DEFAULT"
_ZN7cutlass13device_kernelIN5flash19enable_sm80_to_sm89INS1_16FlashAttnBwdSm80INS1_25CollectiveMainloopBwdSm80ILi2ELi2EN4cute5tupleIJNS5_1CILi128EEES8_NS7_ILi64EEEEEENS_6half_tEfNS_4arch4Sm80ELb1ELb0ELb0ELb1ELb1ELb0ELb0ELb0ELi2ELi4ELi4ELi4ELb0EEENS1_21CollectiveEpilogueBwdISA_SB_SD_Li256ELb1ELb0ELi2EEENS1_25SingleTileBwdLPTSchedulerILb1ELi128ELb1EEEEEEEEEvNT_6ParamsE:
        /* <DEDUP_REMOVED lines=30> */
.L_x_1670:
[----:B------:R-:W-:Y:S02]  /*01e0*/  ULDC UR7, c[0x0][0x3ac] ;  /* 0x0000eb0000077ab9 */ /* 0x000fe40000000800 */
[----:B------:R-:W-:Y:S02]  /*01f0*/  UISETP.NE.AND UP0, UPT, UR7, 0x1, UPT ;  /* 0x000000010700788c */ /* 0x000fe4000bf05270 */
[----:B------:R-:W-:Y:S02]  /*0200*/  ULDC.64 UR4, c[0x0][0x3b0] ;  /* 0x0000ec0000047ab9 */ /* 0x000fe40000000a00 */
[----:B------:R-:W-:Y:S02]  /*0210*/  UIMAD.WIDE.U32 UR10, UR6, UR4, URZ ;  /* 0x00000004060a72a5 */ /* 0x000fe4000f8e003f */
[----:B------:R-:W-:-:S05]  /*0220*/  UMOV UR9, UR6 ;  /* 0x0000000600097c82 */ /* 0x000fca0008000000 */
[----:B------:R-:W-:-:S04]  /*0230*/  @UP0 USHF.R.U32.HI UR9, URZ, UR5, UR11 ;  /* 0x000000053f090299 */ /* 0x000fc8000801160b */
[----:B------:R-:W-:-:S04]  /*0240*/  UIMAD UR7, UR9, UR7, URZ ;  /* 0x00000007090772a4 */ /* 0x000fc8000f8e023f */
.L_x_1671:
        /* <DEDUP_REMOVED lines=12> */
[----:B------:R-:W-:-:S06]  /*0310*/  UIMAD UR4, UR4, UR6, UR5 ;  /* 0x00000006040472a4 */ /* 0x000fcc000f8e0205 */
[----:B------:R-:W-:-:S05]  /*0320*/  IMAD.U32 R0, RZ, RZ, UR4 ;  /* 0x00000004ff007e24 */ /* 0x000fca000f8e00ff */
[----:B------:R1:W-:Y:S01]  /*0330*/  STL [R1+0x14], R0 ;  /* 0x0000140001007387 */ /* 0x0003e20000100800 */
[----:B------:R-:W-:Y:S05]  /*0340*/  @!P0 BRA `(.L_x_1672) ;  /* 0x0000008000008947 */ /* 0x000fea0003800000 */
[----:B------:R-:W-:Y:S02]  /*0350*/  UMOV UR4, 0x4 ;  /* 0x0000000400047882 */ /* 0x000fe40000000000 */
[----:B------:R-:W-:Y:S02]  /*0360*/  ULDC.64 UR6, c[0x0][0x3e0] ;  /* 0x0000f80000067ab9 */ /* 0x000fe40000000a00 */
[----:B------:R-:W-:-:S06]  /*0370*/  UIMAD.WIDE UR4, UR11, UR4, UR6 ;  /* 0x000000040b0472a5 */ /* 0x000fcc000f8e0206 */
[----:B------:R-:W-:Y:S02]  /*0380*/  MOV R2, UR4 ;  /* 0x0000000400027c02 */ /* 0x000fe40008000f00 */
[----:B------:R-:W-:-:S05]  /*0390*/  MOV R3, UR5 ;  /* 0x0000000500037c02 */ /* 0x000fca0008000f00 */
[----:B-1----:R-:W2:Y:S02]  /*03a0*/  LDG.E R0, [R2.64] ;  /* 0x0000001002007981 */ /* 0x002ea4000c1e1900 */
[----:B--2---:R1:W2:Y:S02]  /*03b0*/  R2UR UR5, R0 ;  /* 0x00000000000573c2 */ /* 0x0042a400000e0000 */
[----:B-12---:R-:W-:Y:S05]  /*03c0*/  BRA `(.L_x_1673) ;  /* 0x000000f000007947 */ /* 0x006fea0003800000 */
.L_x_1672:
        /* <DEDUP_REMOVED lines=9> */
[----:B-1----:R-:W3:Y:S01]  /*0460*/  LDG.E R0, [R2.64+0x4] ;  /* 0x0000041002007981 */ /* 0x002ee2000c1e1900 */
[----:B--2---:R-:W1:Y:S08]  /*0470*/  R2UR UR5, R4 ;  /* 0x00000000040573c2 */ /* 0x004e7000000e0000 */
[----:B---3--:R-:W1:Y:S02]  /*0480*/  R2UR UR4, R0 ;  /* 0x00000000000473c2 */ /* 0x008e6400000e0000 */
[----:B-1----:R-:W-:Y:S01]  /*0490*/  UIADD3 UR5, -UR5, UR4, URZ ;  /* 0x0000000405057290 */ /* 0x002fe2000fffe13f */
[----:B------:R-:W-:Y:S05]  /*04a0*/  BRA `(.L_x_1673) ;  /* 0x0000001000007947 */ /* 0x000fea0003800000 */
.L_x_1674:
[----:B------:R-:W-:Y:S02]  /*04b0*/  ULDC UR5, c[0x0][0x3d4] ;  /* 0x0000f50000057ab9 */ /* 0x000fe40000000800 */
.L_x_1673:
[----:B------:R-:W-:Y:S02]  /*04c0*/  UIADD3 UR5, UR5, 0x7f, URZ ;  /* 0x0000007f05057890 */ /* 0x000fe4000fffe03f */
[----:B------:R-:W-:-:S02]  /*04d0*/  ULOP3.LUT UR12, URZ, UR9, URZ, 0x33, !UPT ;  /* 0x000000093f0c7292 */ /* 0x000fc4000f8e333f */
[----:B------:R-:W-:-:S04]  /*04e0*/  USHF.R.S32.HI UR4, URZ, 0x1f, UR5 ;  /* 0x0000001f3f047899 */ /* 0x000fc80008011405 */
[----:B------:R-:W-:-:S04]  /*04f0*/  ULEA.HI UR4, UR4, UR5, URZ, 0x7 ;  /* 0x0000000504047291 */ /* 0x000fc8000f8f383f */
[----:B------:R-:W-:-:S04]  /*0500*/  USHF.R.S32.HI UR4, URZ, 0x7, UR4 ;  /* 0x000000073f047899 */ /* 0x000fc80008011404 */
[----:B------:R-:W-:Y:S02]  /*0510*/  UISETP.GT.AND UP0, UPT, UR4, UR9, UPT ;  /* 0x000000090400728c */ /* 0x000fe4000bf04270 */
[----:B------:R-:W-:Y:S02]  /*0520*/  UIADD3 UR12, UR4, UR12, URZ ;  /* 0x0000000c040c7290 */ /* 0x000fe4000fffe03f */
[----:B------:R-:W-:Y:S01]  /*0530*/  USEL UR11, UR11, 0xffffffff, UP0 ;  /* 0xffffffff0b0b7887 */ /* 0x000fe20008000000 */
[----:B------:R-:W-:Y:S05]  /*0540*/  BRA `(.L_x_1675) ;  /* 0x000004b000007947 */ /* 0x000fea0003800000 */
.L_x_1669:
[----:B------:R-:W-:Y:S02]  /*0550*/  ULDC.64 UR6, c[0x0][0x3b8] ;  /* 0x0000ee0000067ab9 */ /* 0x000fe40000000a00 */
[----:B------:R-:W-:Y:S02]  /*0560*/  UISETP.NE.AND UP0, UPT, UR6, 0x1, UPT ;  /* 0x000000010600788c */ /* 0x000fe4000bf05270 */
[----:B------:R-:W-:Y:S02]  /*0570*/  UIMAD.WIDE.U32 UR10, UR4, UR7, URZ ;  /* 0x00000007040a72a5 */ /* 0x000fe4000f8e003f */
[----:B------:R-:W-:-:S02]  /*0580*/  ULDC UR5, c[0x0][0x3c0] ;  /* 0x0000f00000057ab9 */ /* 0x000fc40000000800 */
        /* <DEDUP_REMOVED lines=17> */
.L_x_1676:
[----:B------:R-:W-:Y:S02]  /*06a0*/  ULDC UR7, c[0x0][0x3ac] ;  /* 0x0000eb0000077ab9 */ /* 0x000fe40000000800 */
[----:B------:R-:W-:Y:S02]  /*06b0*/  UISETP.NE.AND UP0, UPT, UR7, 0x1, UPT ;  /* 0x000000010700788c */ /* 0x000fe4000bf05270 */
[----:B------:R-:W-:Y:S02]  /*06c0*/  ULDC.64 UR4, c[0x0][0x3b0] ;  /* 0x0000ec0000047ab9 */ /* 0x000fe40000000a00 */
[----:B------:R-:W-:Y:S02]  /*06d0*/  UIMAD.WIDE.U32 UR10, UR6, UR4, URZ ;  /* 0x00000004060a72a5 */ /* 0x000fe4000f8e003f */
[----:B------:R-:W-:-:S05]  /*06e0*/  UMOV UR9, UR6 ;  /* 0x0000000600097c82 */ /* 0x000fca0008000000 */
[----:B------:R-:W-:-:S04]  /*06f0*/  @UP0 USHF.R.U32.HI UR9, URZ, UR5, UR11 ;  /* 0x000000053f090299 */ /* 0x000fc8000801160b */
[----:B------:R-:W-:-:S04]  /*0700*/  UIMAD UR7, UR9, UR7, URZ ;  /* 0x00000007090772a4 */ /* 0x000fc8000f8e023f */
.L_x_1677:
        /* <DEDUP_REMOVED lines=24> */
.L_x_1678:
        /* <DEDUP_REMOVED lines=14> */
.L_x_1680:
[----:B------:R-:W-:Y:S02]  /*0970*/  ULDC UR5, c[0x0][0x3d4] ;  /* 0x0000f50000057ab9 */ /* 0x000fe40000000800 */
.L_x_1679:
[----:B------:R-:W-:Y:S02]  /*0980*/  UIADD3 UR5, UR5, 0x7f, URZ ;  /* 0x0000007f05057890 */ /* 0x000fe4000fffe03f */
[----:B------:R-:W-:-:S02]  /*0990*/  ULOP3.LUT UR12, URZ, UR9, URZ, 0x33, !UPT ;  /* 0x000000093f0c7292 */ /* 0x000fc4000f8e333f */
[----:B------:R-:W-:-:S04]  /*09a0*/  USHF.R.S32.HI UR4, URZ, 0x1f, UR5 ;  /* 0x0000001f3f047899 */ /* 0x000fc80008011405 */
[----:B------:R-:W-:-:S04]  /*09b0*/  ULEA.HI UR4, UR4, UR5, URZ, 0x7 ;  /* 0x0000000504047291 */ /* 0x000fc8000f8f383f */
[----:B------:R-:W-:-:S04]  /*09c0*/  USHF.R.S32.HI UR4, URZ, 0x7, UR4 ;  /* 0x000000073f047899 */ /* 0x000fc80008011404 */
[----:B------:R-:W-:Y:S02]  /*09d0*/  UISETP.GT.AND UP0, UPT, UR4, UR9, UPT ;  /* 0x000000090400728c */ /* 0x000fe4000bf04270 */
[----:B------:R-:W-:Y:S02]  /*09e0*/  UIADD3 UR12, UR4, UR12, URZ ;  /* 0x0000000c040c7290 */ /* 0x000fe4000fffe03f */
[----:B------:R-:W-:-:S06]  /*09f0*/  USEL UR11, UR11, 0xffffffff, UP0 ;  /* 0xffffffff0b0b7887 */ /* 0x000fcc0008000000 */
.L_x_1675:
        /* <DEDUP_REMOVED lines=23> */
[----:B-1----:R1:W3:Y:S02]  /*0b70*/  @P0 LDG.E R0, [R2.64] ;  /* 0x0000001002000981 */ /* 0x0022e4000c1e1900 */
        /* <DEDUP_REMOVED lines=24> */
.L_x_1681:
        /* <DEDUP_REMOVED lines=10> */
.L_x_1682:
[----:B------:R-:W-:Y:S05]  /*0da0*/  @!P1 BRA `(.L_x_1683) ;  /* 0x0000005000009947 */ /* 0x000fea0003800000 */
[----:B----4-:R2:W3:Y:S04]  /*0db0*/  LDG.E R0, [R2.64] ;  /* 0x0000001002007981 */ /* 0x0104e8000c1e1900 */
[----:B--2---:R-:W2:Y:S01]  /*0dc0*/  LDG.E R2, [R2.64+0x4] ;  /* 0x0000041002027981 */ /* 0x004ea2000c1e1900 */
[----:B---3--:R-:W3:Y:S08]  /*0dd0*/  R2UR UR9, R0 ;  /* 0x00000000000973c2 */ /* 0x008ef000000e0000 */
[----:B--2---:R-:W3:Y:S02]  /*0de0*/  R2UR UR4, R2 ;  /* 0x00000000020473c2 */ /* 0x004ee400000e0000 */
[----:B---3--:R-:W-:-:S06]  /*0df0*/  UIADD3 UR9, -UR9, UR4, URZ ;  /* 0x0000000409097290 */ /* 0x008fcc000fffe13f */
.L_x_1683:
        /* <DEDUP_REMOVED lines=35> */
[----:B------:R-:W-:Y:S01]  /*1030*/  MOV R20, RZ ;  /* 0x000000ff00147202 */ /* 0x000fe20000000f00 */
[----:B------:R-:W-:Y:S01]  /*1040*/  IMAD.MOV.U32 R100, RZ, RZ, RZ ;  /* 0x000000ffff647224 */ /* 0x000fe200078e00ff */
        /* <DEDUP_REMOVED lines=18> */
[----:B------:R-:W3:Y:S01]  /*1170*/  LDL R21, [R1+0x14] ;  /* 0x0000140001157983 */ /* 0x000ee20000100800 */
[----:B--2-4-:R-:W-:Y:S01]  /*1180*/  IMAD.MOV.U32 R0, RZ, RZ, c[0x0][0x248] ;  /* 0x00009200ff007624 */ /* 0x014fe200078e00ff */
[--C-:B------:R-:W-:Y:S01]  /*1190*/  SHF.R.S32.HI R28, RZ, 0x1f, R22.reuse ;  /* 0x0000001fff1c7819 */ /* 0x100fe20000011416 */
[----:B------:R-:W-:Y:S01]  /*11a0*/  UIADD3 UR4, -UR4, UR9, URZ ;  /* 0x0000000904047290 */ /* 0x000fe2000fffe13f */
[----:B------:R-:W-:Y:S01]  /*11b0*/  SHF.R.S32.HI R23, RZ, 0x1f, R22 ;  /* 0x0000001fff177819 */ /* 0x000fe20000011416 */
[----:B------:R-:W-:Y:S01]  /*11c0*/  IMAD.SHL.U32 R12, R22, 0x4, RZ ;  /* 0x00000004160c7824 */ /* 0x000fe200078e00ff */
[----:B------:R-:W-:Y:S01]  /*11d0*/  ISETP.NE.AND P0, PT, R0, 0x1, PT ;  /* 0x000000010000780c */ /* 0x000fe20003f05270 */
[----:B------:R-:W-:Y:S01]  /*11e0*/  USHF.R.S32.HI UR19, URZ, 0x1f, UR11 ;  /* 0x0000001f3f137899 */ /* 0x000fe2000801140b */
[----:B------:R-:W-:Y:S01]  /*11f0*/  LEA.HI R5, R28, R22, RZ, 0x3 ;  /* 0x000000161c057211 */ /* 0x000fe200078f18ff */
[----:B------:R-:W-:Y:S01]  /*1200*/  USEL UR14, UR11, URZ, !UP2 ;  /* 0x0000003f0b0e7287 */ /* 0x000fe2000d000000 */
[----:B------:R-:W-:Y:S01]  /*1210*/  SHF.R.S32.HI R13, RZ, 0x1f, R12 ;  /* 0x0000001fff0d7819 */ /* 0x000fe2000001140c */
[----:B------:R-:W-:Y:S01]  /*1220*/  USEL UR13, UR19, URZ, !UP2 ;  /* 0x0000003f130d7287 */ /* 0x000fe2000d000000 */
[----:B------:R-:W-:Y:S01]  /*1230*/  SHF.R.S32.HI R32, RZ, 0x3, R5 ;  /* 0x00000003ff207819 */ /* 0x000fe20000011405 */
[----:B------:R-:W-:-:S02]  /*1240*/  USHF.R.S32.HI UR18, URZ, 0x1f, UR15 ;  /* 0x0000001f3f127899 */ /* 0x000fc4000801140f */
[----:B------:R-:W-:Y:S01]  /*1250*/  IMAD.U32 R29, RZ, RZ, UR14 ;  /* 0x0000000eff1d7e24 */ /* 0x000fe2000f8e00ff */
[----:B------:R-:W-:Y:S01]  /*1260*/  SHF.R.S32.HI R4, RZ, 0x1f, R32 ;  /* 0x0000001fff047819 */ /* 0x000fe20000011420 */
[----:B------:R-:W-:Y:S01]  /*1270*/  USEL UR21, UR11, URZ, !UP1 ;  /* 0x0000003f0b157287 */ /* 0x000fe2000c800000 */
[----:B-----5:R-:W-:Y:S01]  /*1280*/  IADD3 R19, P1, R32, R8, RZ ;  /* 0x0000000820137210 */ /* 0x020fe20007f3e0ff */
[----:B------:R-:W-:Y:S01]  /*1290*/  USEL UR19, UR19, URZ, !UP1 ;  /* 0x0000003f13137287 */ /* 0x000fe2000c800000 */
[----:B------:R-:W-:Y:S01]  /*12a0*/  STL [R1], R32 ;  /* 0x0000002001007387 */ /* 0x000fe20000100800 */
[----:B------:R-:W-:Y:S01]  /*12b0*/  ULDC.64 UR6, c[0x0][0x1e8] ;  /* 0x00007a0000067ab9 */ /* 0x000fe20000000a00 */
[----:B------:R-:W-:Y:S01]  /*12c0*/  LEA.HI.X.SX32 R30, R8, R4, 0x1, P1 ;  /* 0x00000004081e7211 */ /* 0x000fe200008f0eff */
[----:B------:R-:W-:Y:S01]  /*12d0*/  UIMAD UR6, UR19, UR6, URZ ;  /* 0x00000006130672a4 */ /* 0x000fe2000f8e023f */
[----:B------:R1:W-:Y:S03]  /*12e0*/  STL.64 [R1+0x8], R12 ;  /* 0x0000080c01007387 */ /* 0x0003e60000100a00 */
[----:B------:R-:W-:-:S03]  /*12f0*/  UIMAD UR24, UR21, UR7, UR6 ;  /* 0x00000007151872a4 */ /* 0x000fc6000f8e0206 */
[----:B------:R-:W-:Y:S02]  /*1300*/  ULDC.64 UR6, c[0x0][0x188] ;  /* 0x0000620000067ab9 */ /* 0x000fe40000000a00 */
[----:B------:R-:W-:Y:S01]  /*1310*/  UIMAD UR6, UR13, UR6, URZ ;  /* 0x000000060d0672a4 */ /* 0x000fe2000f8e023f */
[----:B---3--:R-:W-:Y:S01]  /*1320*/  @P0 IMAD.HI.U32 R0, R21, c[0x0][0x24c], RZ ;  /* 0x0000930015000a27 */ /* 0x008fe200078e00ff */
[----:B------:R-:W-:-:S03]  /*1330*/  SHF.R.S32.HI R20, RZ, 0x1f, R21 ;  /* 0x0000001fff147819 */ /* 0x000fc60000011415 */
[----:B------:R-:W-:Y:S01]  /*1340*/  IMAD.MOV.U32 R7, RZ, RZ, R21 ;  /* 0x000000ffff077224 */ /* 0x000fe200078e0015 */
[----:B------:R-:W-:Y:S01]  /*1350*/  @P0 SHF.R.U32.HI R7, RZ, c[0x0][0x250], R0 ;  /* 0x00009400ff070a19 */ /* 0x000fe20000011600 */
[----:B------:R-:W-:Y:S01]  /*1360*/  IMAD R0, R20, c[0x0][0x238], RZ ;  /* 0x00008e0014007a24 */ /* 0x000fe200078e02ff */
[----:B------:R-:W-:Y:S01]  /*1370*/  IADD3 R14, P0, R32, R9, RZ ;  /* 0x00000009200e7210 */ /* 0x000fe20007f1e0ff */
[----:B------:R-:W-:-:S03]  /*1380*/  IMAD.WIDE.U32 R2, R21, c[0x0][0x238], R22 ;  /* 0x00008e0015027a25 */ /* 0x000fc600078e0016 */
[----:B------:R-:W-:Y:S01]  /*1390*/  LEA.HI.X.SX32 R15, R9, R4, 0x1, P0 ;  /* 0x00000004090f7211 */ /* 0x000fe200000f0eff */
[----:B------:R-:W-:Y:S01]  /*13a0*/  IMAD R6, R21, c[0x0][0x23c], R0 ;  /* 0x00008f0015067a24 */ /* 0x000fe200078e0200 */
[----:B------:R-:W-:Y:S01]  /*13b0*/  IADD3 R0, -R32, UR4, RZ ;  /* 0x0000000420007c10 */ /* 0x000fe2000fffe1ff */
[----:B------:R-:W-:Y:S01]  /*13c0*/  IMAD.MOV.U32 R26, RZ, RZ, R2 ;  /* 0x000000ffff1a7224 */ /* 0x000fe200078e0002 */
[----:B------:R-:W-:Y:S01]  /*13d0*/  LOP3.LUT R4, R5, 0xfffffff8, RZ, 0xc0, !PT ;  /* 0xfffffff805047812 */ /* 0x000fe200078ec0ff */
[----:B------:R-:W-:Y:S01]  /*13e0*/  IMAD.IADD R27, R3, 0x1, R6 ;  /* 0x00000001031b7824 */ /* 0x000fe200078e0206 */
[C---:B------:R-:W-:Y:S01]  /*13f0*/  ISETP.GE.AND P5, PT, R0.reuse, 0x1, PT ;  /* 0x000000010000780c */ /* 0x040fe20003fa6270 */
[----:B------:R-:W-:Y:S01]  /*1400*/  IMAD.WIDE.U32 R2, R21, c[0x0][0x270], R12 ;  /* 0x00009c0015027a25 */ /* 0x000fe200078e000c */
[C---:B------:R-:W-:Y:S01]  /*1410*/  ISETP.GE.AND P4, PT, R0.reuse, 0x21, PT ;  /* 0x000000210000780c */ /* 0x040fe20003f86270 */
[----:B------:R-:W-:Y:S01]  /*1420*/  ULDC.64 UR4, c[0x0][0x278] ;  /* 0x00009e0000047ab9 */ /* 0x000fe20000000a00 */
[----:B------:R-:W-:Y:S01]  /*1430*/  ISETP.GE.AND P3, PT, R0, 0x41, PT ;  /* 0x000000410000780c */ /* 0x000fe20003f66270 */
[----:B------:R-:W-:Y:S01]  /*1440*/  IMAD R8, R20, c[0x0][0x288], RZ ;  /* 0x0000a20014087a24 */ /* 0x000fe200078e02ff */
[----:B------:R-:W-:Y:S01]  /*1450*/  ISETP.GE.AND P2, PT, R0, 0x61, PT ;  /* 0x000000610000780c */ /* 0x000fe20003f46270 */
[----:B------:R-:W-:Y:S01]  /*1460*/  IMAD R0, R20, c[0x0][0x270], RZ ;  /* 0x00009c0014007a24 */ /* 0x000fe200078e02ff */
[----:B------:R-:W-:Y:S01]  /*1470*/  UIMAD UR4, UR13, UR4, URZ ;  /* 0x000000040d0472a4 */ /* 0x000fe2000f8e023f */
[----:B------:R-:W-:-:S02]  /*1480*/  IMAD.IADD R31, R22, 0x1, -R4 ;  /* 0x00000001161f7824 */ /* 0x000fc400078e0a04 */
[----:B------:R-:W-:Y:S01]  /*1490*/  IMAD R0, R21, c[0x0][0x274], R0 ;  /* 0x00009d0015007a24 */ /* 0x000fe200078e0200 */
[----:B------:R-:W-:Y:S01]  /*14a0*/  UIMAD UR5, UR14, UR5, UR4 ;  /* 0x000000050e0572a4 */ /* 0x000fe2000f8e0204 */
[----:B------:R-:W-:Y:S02]  /*14b0*/  IMAD.SHL.U32 R6, R32, 0x40, RZ ;  /* 0x0000004020067824 */ /* 0x000fe400078e00ff */
[----:B------:R-:W-:Y:S02]  /*14c0*/  IMAD.IADD R3, R3, 0x1, R0 ;  /* 0x0000000103037824 */ /* 0x000fe400078e0200 */
[C---:B------:R-:W-:Y:S01]  /*14d0*/  IMAD R8, R21.reuse, c[0x0][0x28c], R8 ;  /* 0x0000a30015087a24 */ /* 0x040fe200078e0208 */
[----:B------:R-:W-:Y:S01]  /*14e0*/  LOP3.LUT R0, R6, 0x1c0, RZ, 0xc0, !PT ;  /* 0x000001c006007812 */ /* 0x000fe200078ec0ff */
[----:B------:R-:W-:-:S04]  /*14f0*/  IMAD.WIDE.U32 R4, R21, c[0x0][0x288], R12 ;  /* 0x0000a20015047a25 */ /* 0x000fc800078e000c */
[----:B------:R-:W-:Y:S02]  /*1500*/  IMAD.SHL.U32 R10, R31, 0x8, RZ ;  /* 0x000000081f0a7824 */ /* 0x000fe400078e00ff */
[----:B------:R-:W-:Y:S02]  /*1510*/  IMAD.IADD R25, R5, 0x1, R8 ;  /* 0x0000000105197824 */ /* 0x000fe400078e0208 */
[----:B------:R-:W-:Y:S01]  /*1520*/  IMAD.WIDE.U32 R2, R29, c[0x0][0x278], R2 ;  /* 0x00009e001d027a25 */ /* 0x000fe200078e0002 */
[----:B------:R-:W-:Y:S02]  /*1530*/  LOP3.LUT R5, R0, 0x38, R10, 0xf8, !PT ;  /* 0x0000003800057812 */ /* 0x000fe400078ef80a */
[----:B------:R-:W-:Y:S01]  /*1540*/  SHF.R.U32.HI R0, RZ, 0x3, R0 ;  /* 0x00000003ff007819 */ /* 0x000fe20000011600 */
[----:B------:R-:W-:Y:S01]  /*1550*/  IMAD.MOV.U32 R24, RZ, RZ, R4 ;  /* 0x000000ffff187224 */ /* 0x000fe200078e0004 */
[----:B------:R-:W-:Y:S01]  /*1560*/  IADD3 R37, P0, R2, UR15, RZ ;  /* 0x0000000f02257c10 */ /* 0x000fe2000ff1e0ff */
[----:B------:R-:W-:Y:S01]  /*1570*/  IMAD R2, R20, c[0x0][0x180], RZ ;  /* 0x0000600014027a24 */ /* 0x000fe200078e02ff */
[----:B------:R-:W-:Y:S01]  /*1580*/  LOP3.LUT R5, R5, R0, RZ, 0x3c, !PT ;  /* 0x0000000005057212 */ /* 0x000fe200078e3cff */
[----:B-1----:R-:W-:Y:S01]  /*1590*/  IMAD.U32 R12, RZ, RZ, UR12 ;  /* 0x0000000cff0c7e24 */ /* 0x002fe2000f8e00ff */
[----:B------:R-:W-:Y:S01]  /*15a0*/  LEA.HI R0, R28, R22, RZ, 0x6 ;  /* 0x000000161c007211 */ /* 0x000fe200078f30ff */
[----:B------:R-:W-:Y:S01]  /*15b0*/  IMAD R9, R21, c[0x0][0x184], R2 ;  /* 0x0000610015097a24 */ /* 0x000fe200078e0202 */
[----:B------:R-:W-:Y:S01]  /*15c0*/  SHF.R.S32.HI R11, RZ, 0x1f, R10 ;  /* 0x0000001fff0b7819 */ /* 0x000fe2000001140a */
[----:B------:R-:W-:Y:S01]  /*15d0*/  IMAD R20, R20, c[0x0][0x210], RZ ;  /* 0x0000840014147a24 */ /* 0x000fe200078e02ff */
[----:B------:R-:W-:Y:S01]  /*15e0*/  ISETP.GE.OR P1, PT, R10, c[0x0][0x1cc], !P5 ;  /* 0x000073000a007a0c */ /* 0x000fe20006f26670 */
[----:B------:R-:W-:Y:S01]  /*15f0*/  IMAD.SHL.U32 R4, R0, 0x8, RZ ;  /* 0x0000000800047824 */ /* 0x000fe200078e00ff */
[----:B------:R-:W-:Y:S01]  /*1600*/  ISETP.GE.OR P6, PT, R10, c[0x0][0x1cc], !P4 ;  /* 0x000073000a007a0c */ /* 0x000fe200067c6670 */
[----:B------:R-:W-:Y:S01]  /*1610*/  IMAD.U32 R0, RZ, RZ, UR5 ;  /* 0x00000005ff007e24 */ /* 0x000fe2000f8e00ff */
[----:B------:R-:W-:Y:S01]  /*1620*/  ULDC.64 UR4, c[0x0][0x1b8] ;  /* 0x00006e0000047ab9 */ /* 0x000fe20000000a00 */
[----:B------:R-:W-:Y:S01]  /*1630*/  IMAD.WIDE R12, R12, 0x80, R14 ;  /* 0x000000800c0c7825 */ /* 0x000fe200078e020e */
[----:B------:R-:W-:Y:S01]  /*1640*/  LOP3.LUT R18, R5, 0xfffffe00, R4, 0xf8, !PT ;  /* 0xfffffe0005127812 */ /* 0x000fe200078ef804 */
[----:B------:R-:W-:Y:S01]  /*1650*/  UIMAD UR4, UR19, UR4, URZ ;  /* 0x00000004130472a4 */ /* 0x000fe2000f8e023f */
[----:B------:R-:W-:Y:S01]  /*1660*/  IADD3.X R36, R3, UR18, R0, P0, !PT ;  /* 0x0000001203247c10 */ /* 0x000fe200087fe400 */
[----:B------:R-:W-:Y:S01]  /*1670*/  IMAD.WIDE.U32 R4, R21, c[0x0][0x180], R10 ;  /* 0x0000600015047a25 */ /* 0x000fe200078e000a */
[----:B------:R-:W-:Y:S01]  /*1680*/  SHF.R.S32.HI R0, RZ, 0x1f, R7 ;  /* 0x0000001fff007819 */ /* 0x000fe20000011407 */
[----:B------:R-:W-:Y:S01]  /*1690*/  UIMAD UR23, UR21, UR5, UR4 ;  /* 0x00000005151772a4 */ /* 0x000fe2000f8e0204 */
[----:B------:R-:W-:Y:S01]  /*16a0*/  ISETP.GE.OR P5, PT, R10, c[0x0][0x19c], !P5 ;  /* 0x000067000a007a0c */ /* 0x000fe20006fa6670 */
[----:B------:R-:W-:Y:S01]  /*16b0*/  IMAD.IADD R9, R5, 0x1, R9 ;  /* 0x0000000105097824 */ /* 0x000fe200078e0209 */
[----:B------:R-:W-:Y:S01]  /*16c0*/  UMOV UR19, 0x6 ;  /* 0x0000000600137882 */ /* 0x000fe20000000000 */
[C---:B------:R-:W-:Y:S01]  /*16d0*/  IMAD R2, R0.reuse, c[0x0][0x1e0], RZ ;  /* 0x0000780000027a24 */ /* 0x040fe200078e02ff */
[----:B------:R-:W-:Y:S01]  /*16e0*/  ULDC.64 UR4, c[0x0][0x1d8] ;  /* 0x0000760000047ab9 */ /* 0x000fe20000000a00 */
[----:B------:R-:W-:Y:S01]  /*16f0*/  IMAD R0, R0, c[0x0][0x1b0], RZ ;  /* 0x00006c0000007a24 */ /* 0x000fe200078e02ff */
[----:B------:R-:W-:Y:S01]  /*1700*/  USHF.L.U32 UR22, UR4, 0x6, URZ ;  /* 0x0000000604167899 */ /* 0x000fe2000800063f */
[C---:B------:R-:W-:Y:S01]  /*1710*/  IMAD R8, R7.reuse, c[0x0][0x1e4], R2 ;  /* 0x0000790007087a24 */ /* 0x040fe200078e0202 */
[----:B------:R-:W-:Y:S01]  /*1720*/  ISETP.GE.OR P4, PT, R10, c[0x0][0x19c], !P4 ;  /* 0x000067000a007a0c */ /* 0x000fe20006786670 */
[C---:B------:R-:W-:Y:S01]  /*1730*/  IMAD.WIDE.U32 R2, R7.reuse, c[0x0][0x1e0], R10 ;  /* 0x0000780007027a25 */ /* 0x040fe200078e000a */
[----:B------:R-:W-:Y:S03]  /*1740*/  STL [R1+0x54], R37 ;  /* 0x0000542501007387 */ /* 0x000fe60000100800 */
[C---:B------:R-:W-:Y:S01]  /*1750*/  IMAD R0, R7.reuse, c[0x0][0x1b4], R0 ;  /* 0x00006d0007007a24 */ /* 0x040fe200078e0200 */
[----:B------:R-:W-:Y:S01]  /*1760*/  STL [R1+0x4c], R36 ;  /* 0x00004c2401007387 */ /* 0x000fe20000100800 */
[----:B------:R-:W-:-:S04]  /*1770*/  IMAD.WIDE.U32 R6, R7, c[0x0][0x1b0], R10 ;  /* 0x00006c0007067a25 */ /* 0x000fc800078e000a */
[----:B------:R-:W-:Y:S02]  /*1780*/  IMAD.IADD R5, R3, 0x1, R8 ;  /* 0x0000000103057824 */ /* 0x000fe400078e0208 */
[----:B------:R-:W-:Y:S02]  /*1790*/  IMAD.IADD R3, R7, 0x1, R0 ;  /* 0x0000000107037824 */ /* 0x000fe400078e0200 */
[----:B------:R-:W-:Y:S02]  /*17a0*/  IMAD.MOV.U32 R8, RZ, RZ, R4 ;  /* 0x000000ffff087224 */ /* 0x000fe400078e0004 */
[----:B------:R-:W-:Y:S02]  /*17b0*/  IMAD.MOV.U32 R4, RZ, RZ, R2 ;  /* 0x000000ffff047224 */ /* 0x000fe400078e0002 */
[----:B------:R-:W-:Y:S01]  /*17c0*/  IMAD.U32 R0, RZ, RZ, UR21 ;  /* 0x00000015ff007e24 */ /* 0x000fe2000f8e00ff */
[----:B------:R-:W-:Y:S01]  /*17d0*/  USHF.L.U64.HI UR21, UR4, UR19, UR5 ;  /* 0x0000001304157299 */ /* 0x000fe20008010205 */
[----:B------:R-:W-:-:S02]  /*17e0*/  IMAD.MOV.U32 R2, RZ, RZ, R6 ;  /* 0x000000ffff027224 */ /* 0x000fc400078e0006 */
[----:B------:R-:W-:Y:S01]  /*17f0*/  IMAD.WIDE.U32 R4, R0, c[0x0][0x1e8], R4 ;  /* 0x00007a0000047a25 */ /* 0x000fe200078e0004 */
[----:B------:R-:W-:-:S03]  /*1800*/  ULDC.64 UR4, c[0x0][0x290] ;  /* 0x0000a40000047ab9 */ /* 0x000fc60000000a00 */
[----:B------:R-:W-:Y:S01]  /*1810*/  IMAD R20, R21, c[0x0][0x214], R20 ;  /* 0x0000850015147a24 */ /* 0x000fe200078e0214 */
[----:B------:R-:W-:Y:S01]  /*1820*/  IADD3 R5, R5, UR24, RZ ;  /* 0x0000001805057c10 */ /* 0x000fe2000fffe0ff */
[----:B------:R-:W-:Y:S01]  /*1830*/  IMAD.WIDE.U32 R6, R21, c[0x0][0x210], R10 ;  /* 0x0000840015067a25 */ /* 0x000fe200078e000a */
[----:B------:R-:W-:Y:S02]  /*1840*/  UIMAD UR24, UR13, UR4, URZ ;  /* 0x000000040d1872a4 */ /* 0x000fe4000f8e023f */
[----:B------:R-:W-:Y:S01]  /*1850*/  UIMAD UR4, UR14, UR7, UR6 ;  /* 0x000000070e0472a4 */ /* 0x000fe2000f8e0206 */
[----:B------:R-:W-:Y:S01]  /*1860*/  IMAD.WIDE.U32 R2, R0, c[0x0][0x1b8], R2 ;  /* 0x00006e0000027a25 */ /* 0x000fe200078e0002 */
[----:B------:R-:W-:Y:S02]  /*1870*/  UIMAD UR24, UR14, UR5, UR24 ;  /* 0x000000050e1872a4 */ /* 0x000fe4000f8e0218 */
[----:B------:R-:W-:Y:S01]  /*1880*/  ULDC.64 UR6, c[0x0][0x218] ;  /* 0x0000860000067ab9 */ /* 0x000fe20000000a00 */
[----:B------:R-:W-:Y:S01]  /*1890*/  IMAD R0, R13, c[0x0][0x1d8], RZ ;  /* 0x000076000d007a24 */ /* 0x000fe200078e02ff */
[----:B------:R-:W-:Y:S01]  /*18a0*/  IADD3 R3, R3, UR23, RZ ;  /* 0x0000001703037c10 */ /* 0x000fe2000fffe0ff */
[----:B------:R-:W-:Y:S01]  /*18b0*/  IMAD.IADD R21, R7, 0x1, R20 ;  /* 0x0000000107157824 */ /* 0x000fe200078e0214 */
[----:B------:R-:W-:Y:S01]  /*18c0*/  USHF.R.S32.HI UR23, URZ, 0x1f, UR20 ;  /* 0x0000001f3f177899 */ /* 0x000fe20008011414 */
[----:B------:R-:W-:Y:S01]  /*18d0*/  IMAD.MOV.U32 R20, RZ, RZ, R6 ;  /* 0x000000ffff147224 */ /* 0x000fe200078e0006 */
[----:B------:R-:W-:Y:S01]  /*18e0*/  UIMAD UR6, UR13, UR6, URZ ;  /* 0x000000060d0672a4 */ /* 0x000fe2000f8e023f */
[----:B------:R-:W-:-:S03]  /*18f0*/  IMAD.WIDE.U32 R6, R29, c[0x0][0x188], R8 ;  /* 0x000062001d067a25 */ /* 0x000fc600078e0008 */
[----:B------:R-:W-:Y:S01]  /*1900*/  UIMAD UR6, UR14, UR7, UR6 ;  /* 0x000000070e0672a4 */ /* 0x000fe2000f8e0206 */
[C---:B------:R-:W-:Y:S01]  /*1910*/  IMAD R0, R12.reuse, c[0x0][0x1dc], R0 ;  /* 0x000077000c007a24 */ /* 0x040fe200078e0200 */
[----:B------:R-:W-:Y:S01]  /*1920*/  IADD3 R7, R7, UR4, RZ ;  /* 0x0000000407077c10 */ /* 0x000fe2000fffe0ff */
[C---:B------:R-:W-:Y:S01]  /*1930*/  IMAD.WIDE.U32 R8, R12.reuse, c[0x0][0x1d8], R4 ;  /* 0x000076000c087a25 */ /* 0x040fe200078e0004 */
[----:B------:R-:W-:Y:S02]  /*1940*/  ULDC.64 UR4, c[0x0][0x178] ;  /* 0x00005e0000047ab9 */ /* 0x000fe40000000a00 */
[----:B------:R-:W-:Y:S01]  /*1950*/  UIMAD UR25, UR23, UR4, URZ ;  /* 0x00000004171972a4 */ /* 0x000fe2000f8e023f */
[----:B------:R-:W-:Y:S01]  /*1960*/  IMAD R11, R13, c[0x0][0x1a8], RZ ;  /* 0x00006a000d0b7a24 */ /* 0x000fe200078e02ff */
[----:B------:R-:W-:Y:S01]  /*1970*/  UIMAD.WIDE.U32 UR26, UR20, UR4, URZ ;  /* 0x00000004141a72a5 */ /* 0x000fe2000f8e003f */
[----:B------:R-:W-:Y:S01]  /*1980*/  IMAD.WIDE.U32 R4, R12, c[0x0][0x1a8], R2 ;  /* 0x00006a000c047a25 */ /* 0x000fe200078e0002 */
[----:B------:R-:W-:Y:S01]  /*1990*/  LEA R2, P0, R8, c[0x0][0x1c0], 0x1 ;  /* 0x0000700008027a11 */ /* 0x000fe200078008ff */
[----:B------:R-:W-:-:S02]  /*19a0*/  UIMAD UR25, UR20, UR5, UR25 ;  /* 0x00000005141972a4 */ /* 0x000fc4000f8e0219 */
[----:B------:R-:W-:Y:S02]  /*19b0*/  IMAD.IADD R0, R9, 0x1, R0 ;  /* 0x0000000109007824 */ /* 0x000fe400078e0200 */
[----:B------:R-:W-:Y:S01]  /*19c0*/  IMAD R11, R12, c[0x0][0x1ac], R11 ;  /* 0x00006b000c0b7a24 */ /* 0x000fe200078e020b */
[----:B------:R-:W-:Y:S01]  /*19d0*/  UIADD3 UR25, UR27, UR25, URZ ;  /* 0x000000191b197290 */ /* 0x000fe2000fffe03f */
[----:B------:R-:W-:Y:S01]  /*19e0*/  IMAD.SHL.U32 R18, R18, 0x2, RZ ;  /* 0x0000000212127824 */ /* 0x000fe200078e00ff */
[----:B------:R-:W-:Y:S01]  /*19f0*/  LEA.HI.X R3, R8, c[0x0][0x1c4], R0, 0x1, P0 ;  /* 0x0000710008037a11 */ /* 0x000fe200000f0c00 */
[----:B------:R-:W-:Y:S01]  /*1a00*/  IMAD.IADD R0, R5, 0x1, R11 ;  /* 0x0000000105007824 */ /* 0x000fe200078e020b */
[C---:B------:R-:W-:Y:S01]  /*1a10*/  LEA R14, P0, R4.reuse, c[0x0][0x190], 0x1 ;  /* 0x00006400040e7a11 */ /* 0x040fe200078008ff */
[----:B------:R-:W-:Y:S02]  /*1a20*/  IMAD.WIDE.U32 R12, R29, c[0x0][0x290], R24 ;  /* 0x0000a4001d0c7a25 */ /* 0x000fe400078e0018 */
[----:B------:R-:W-:Y:S01]  /*1a30*/  @!PT LDS RZ, [RZ] ;  /* 0x00000000fffff984 */ /* 0x000fe20000000800 */
[----:B------:R-:W-:Y:S01]  /*1a40*/  @!PT LDS RZ, [RZ] ;  /* 0x00000000fffff984 */ /* 0x000fe20000000800 */
[----:B------:R-:W-:Y:S01]  /*1a50*/  @!PT LDS RZ, [RZ] ;  /* 0x00000000fffff984 */ /* 0x000fe20000000800 */
[----:B------:R1:W-:Y:S01]  /*1a60*/  LDGSTS.E.BYPASS.LTC128B.128 [R18+0x4080], [R2.64], !P1 ;  /* 0x0408000002127fae */ /* 0x0003e2000c901d50 */
[----:B------:R-:W-:Y:S01]  /*1a70*/  LEA.HI.X R15, R4, c[0x0][0x194], R0, 0x1, P0 ;  /* 0x00006500040f7a11 */ /* 0x000fe200000f0c00 */
[----:B------:R-:W-:Y:S01]  /*1a80*/  IMAD R0, R30, c[0x0][0x178], RZ ;  /* 0x00005e001e007a24 */ /* 0x000fe200078e02ff */
[----:B------:R-:W-:Y:S01]  /*1a90*/  IADD3 R4, P0, R2, UR22, RZ ;  /* 0x0000001602047c10 */ /* 0x000fe2000ff1e0ff */
[----:B------:R-:W-:Y:S01]  /*1aa0*/  IMAD.U32 R17, RZ, RZ, UR27 ;  /* 0x0000001bff117e24 */ /* 0x000fe2000f8e00ff */
[----:B------:R-:W-:Y:S01]  /*1ab0*/  IADD3 R33, P1, R12, UR15, RZ ;  /* 0x0000000f0c217c10 */ /* 0x000fe2000ff3e0ff */
[----:B------:R-:W-:Y:S01]  /*1ac0*/  IMAD.U32 R16, RZ, RZ, UR26 ;  /* 0x0000001aff107e24 */ /* 0x000fe2000f8e00ff */
[----:B------:R-:W-:Y:S01]  /*1ad0*/  IADD3.X R5, R3, UR21, RZ, P0, !PT ;  /* 0x0000001503057c10 */ /* 0x000fe200087fe4ff */
[----:B------:R-:W-:Y:S01]  /*1ae0*/  IMAD.U32 R17, RZ, RZ, UR24 ;  /* 0x00000018ff117e24 */ /* 0x000fe2000f8e00ff */
[----:B------:R-:W-:Y:S01]  /*1af0*/  USHF.L.U32 UR15, UR15, 0x6, URZ ;  /* 0x000000060f0f7899 */ /* 0x000fe2000800063f */
[----:B------:R-:W-:-:S02]  /*1b00*/  IMAD R11, R19, c[0x0][0x17c], R0 ;  /* 0x00005f00130b7a24 */ /* 0x000fc400078e0200 */
[----:B------:R-:W-:Y:S01]  /*1b10*/  IMAD.WIDE.U32 R38, R19, c[0x0][0x178], R6 ;  /* 0x00005e0013267a25 */ /* 0x000fe200078e0006 */
[----:B------:R-:W-:Y:S01]  /*1b20*/  IADD3.X R24, R13, UR18, R17, P1, !PT ;  /* 0x000000120d187c10 */ /* 0x000fe20008ffe411 */
[----:B------:R2:W-:Y:S01]  /*1b30*/  LDGSTS.E.BYPASS.LTC128B.128 [R18+0x5080], [R4.64], !P6 ;  /* 0x0508000004127fae */ /* 0x0005e2000f101d50 */
[----:B------:R-:W-:Y:S01]  /*1b40*/  ISETP.GE.OR P6, PT, R10, c[0x0][0x1cc], !P2 ;  /* 0x000073000a007a0c */ /* 0x000fe200057c6670 */
[----:B------:R-:W-:Y:S01]  /*1b50*/  IMAD.U32 R0, RZ, RZ, UR25 ;  /* 0x00000019ff007e24 */ /* 0x000fe2000f8e00ff */
[----:B------:R-:W-:Y:S01]  /*1b60*/  LEA R7, P0, R16, R38, 0x7 ;  /* 0x0000002610077211 */ /* 0x000fe200078038ff */
[----:B------:R-:W-:Y:S01]  /*1b70*/  IMAD.IADD R35, R39, 0x1, R11 ;  /* 0x0000000127237824 */ /* 0x000fe200078e020b */
[----:B------:R-:W-:Y:S01]  /*1b80*/  ISETP.GE.OR P2, PT, R10, c[0x0][0x19c], !P2 ;  /* 0x000067000a007a0c */ /* 0x000fe20005746670 */
[----:B------:R-:W-:Y:S01]  /*1b90*/  IMAD.WIDE.U32 R8, R29, c[0x0][0x218], R20 ;  /* 0x000086001d087a25 */ /* 0x000fe200078e0014 */
[----:B------:R-:W-:Y:S01]  /*1ba0*/  USHF.L.U64.HI UR18, UR4, UR19, UR5 ;  /* 0x0000001304127299 */ /* 0x000fe20008010205 */
[----:B------:R-:W-:Y:S01]  /*1bb0*/  STL.64 [R1+0x28], R38 ;  /* 0x0000282601007387 */ /* 0x000fe20000100a00 */
[----:B------:R-:W-:Y:S01]  /*1bc0*/  LEA.HI.X R16, R16, R35, R0, 0x7, P0 ;  /* 0x0000002310107211 */ /* 0x000fe200000f3c00 */
[----:B------:R-:W-:Y:S01]  /*1bd0*/  IMAD R0, R30, c[0x0][0x208], RZ ;  /* 0x000082001e007a24 */ /* 0x000fe200078e02ff */
[----:B------:R-:W-:Y:S01]  /*1be0*/  IADD3 R9, R9, UR6, RZ ;  /* 0x0000000609097c10 */ /* 0x000fe2000fffe0ff */
[----:B------:R-:W-:Y:S01]  /*1bf0*/  ULDC.64 UR6, c[0x0][0x1a8] ;  /* 0x00006a0000067ab9 */ /* 0x000fe20000000a00 */
[----:B-1----:R-:W-:Y:S01]  /*1c00*/  IADD3 R2, P1, R4, UR22, RZ ;  /* 0x0000001604027c10 */ /* 0x002fe2000ff3e0ff */
[C---:B------:R-:W-:Y:S01]  /*1c10*/  IMAD R0, R19.reuse, c[0x0][0x20c], R0 ;  /* 0x0000830013007a24 */ /* 0x040fe200078e0200 */
[----:B------:R-:W-:Y:S01]  /*1c20*/  STL [R1+0x34], R33 ;  /* 0x0000342101007387 */ /* 0x000fe20000100800 */
[----:B------:R-:W-:Y:S01]  /*1c30*/  IMAD.WIDE.U32 R20, R19, c[0x0][0x208], R8 ;  /* 0x0000820013147a25 */ /* 0x000fe200078e0008 */
[----:B------:R-:W-:-:S02]  /*1c40*/  IADD3.X R3, R5, UR21, RZ, P1, !PT ;  /* 0x0000001505037c10 */ /* 0x000fc40008ffe4ff */
[----:B------:R-:W-:Y:S01]  /*1c50*/  IADD3 R12, P0, R2, UR22, RZ ;  /* 0x00000016020c7c10 */ /* 0x000fe2000ff1e0ff */
[----:B------:R-:W-:Y:S01]  /*1c60*/  USHF.L.U32 UR22, UR4, 0x6, URZ ;  /* 0x0000000604167899 */ /* 0x000fe2000800063f */
[C---:B------:R-:W-:Y:S01]  /*1c70*/  ISETP.GE.OR P1, PT, R10.reuse, c[0x0][0x1cc], !P3 ;  /* 0x000073000a007a0c */ /* 0x040fe20005f26670 */
[----:B------:R1:W-:Y:S01]  /*1c80*/  STL [R1+0x3c], R35 ;  /* 0x00003c2301007387 */ /* 0x0003e20000100800 */
[----:B------:R-:W-:Y:S01]  /*1c90*/  IADD3.X R13, R3, UR21, RZ, P0, !PT ;  /* 0x00000015030d7c10 */ /* 0x000fe200087fe4ff */
[----:B------:R-:W-:Y:S01]  /*1ca0*/  USHF.L.U64.HI UR21, UR6, UR19, UR7 ;  /* 0x0000001306157299 */ /* 0x000fe20008010207 */
[C---:B------:R-:W-:Y:S01]  /*1cb0*/  LEA R6, P0, R7.reuse, c[0x0][0x160], 0x1 ;  /* 0x0000580007067a11 */ /* 0x040fe200078008ff */
[----:B------:R-:W-:Y:S01]  /*1cc0*/  USHF.L.U32 UR7, UR20, 0x7, URZ ;  /* 0x0000000714077899 */ /* 0x000fe2000800063f */
[----:B------:R-:W-:Y:S01]  /*1cd0*/  ISETP.GE.OR P3, PT, R10, c[0x0][0x19c], !P3 ;  /* 0x000067000a007a0c */ /* 0x000fe20005f66670 */
[----:B------:R-:W-:Y:S01]  /*1ce0*/  USHF.L.U32 UR6, UR6, 0x6, URZ ;  /* 0x0000000606067899 */ /* 0x000fe2000800063f */
[----:B------:R-:W-:Y:S01]  /*1cf0*/  LEA.HI.X R7, R7, c[0x0][0x164], R16, 0x1, P0 ;  /* 0x0000590007077a11 */ /* 0x000fe200000f0c10 */
[----:B------:R-:W-:Y:S01]  /*1d00*/  ULDC.64 UR4, c[0x0][0x208] ;  /* 0x0000820000047ab9 */ /* 0x000fe20000000a00 */
[----:B------:R-:W-:Y:S01]  /*1d10*/  IMAD.MOV.U32 R34, RZ, RZ, R20 ;  /* 0x000000ffff227224 */ /* 0x000fe200078e0014 */
[----:B------:R-:W-:Y:S01]  /*1d20*/  LEA.HI R17, R28, R22, RZ, 0x5 ;  /* 0x000000161c117211 */ /* 0x000fe200078f28ff */
[----:B------:R-:W-:Y:S01]  /*1d30*/  IMAD.U32 R11, RZ, RZ, UR7 ;  /* 0x00000007ff0b7e24 */ /* 0x000fe2000f8e00ff */
[----:B--2---:R-:W-:Y:S01]  /*1d40*/  IADD3 R4, P0, R14, UR6, RZ ;  /* 0x000000060e047c10 */ /* 0x004fe2000ff1e0ff */
[----:B------:R2:W-:Y:S03]  /*1d50*/  LDGSTS.E.BYPASS.LTC128B.128 [R18+0x6080], [R2.64], !P1 ;  /* 0x0608000002127fae */ /* 0x0005e6000c901d50 */
[----:B------:R-:W-:Y:S01]  /*1d60*/  IADD3 R11, -R32, UR10, -R11 ;  /* 0x0000000a200b7c10 */ /* 0x000fe2000fffe90b */
[----:B------:R3:W-:Y:S01]  /*1d70*/  LDGSTS.E.BYPASS.LTC128B.128 [R18+0x7080], [R12.64], !P6 ;  /* 0x070800000c127fae */ /* 0x0007e2000f101d50 */
[----:B------:R-:W-:-:S02]  /*1d80*/  IADD3.X R5, R15, UR21, RZ, P0, !PT ;  /* 0x000000150f057c10 */ /* 0x000fc400087fe4ff */
[----:B------:R-:W-:Y:S01]  /*1d90*/  ISETP.GE.AND P6, PT, R10, c[0x0][0x16c], PT ;  /* 0x00005b000a007a0c */ /* 0x000fe20003fc6270 */
[----:B------:R4:W-:Y:S03]  /*1da0*/  LDGSTS.E.BYPASS.LTC128B.128 [R18+0x80], [R14.64], !P5 ;  /* 0x000800000e127fae */ /* 0x0009e6000e901d50 */
[----:B------:R-:W-:Y:S01]  /*1db0*/  ISETP.LT.OR P1, PT, R11, 0x1, P6 ;  /* 0x000000010b00780c */ /* 0x000fe20003721670 */
[----:B------:R3:W-:Y:S01]  /*1dc0*/  LDGSTS.E.BYPASS.LTC128B.128 [R18+0x1080], [R4.64], !P4 ;  /* 0x0108000004127fae */ /* 0x0007e2000e101d50 */
[----:B------:R-:W-:Y:S01]  /*1dd0*/  ISETP.GT.AND P4, PT, R22, 0x1f, PT ;  /* 0x0000001f1600780c */ /* 0x000fe20003f84270 */
[----:B-1----:R-:W-:Y:S02]  /*1de0*/  IMAD.IADD R35, R21, 0x1, R0 ;  /* 0x0000000115237824 */ /* 0x002fe400078e0200 */
[----:B------:R-:W-:Y:S04]  /*1df0*/  STL [R1+0x30], R24 ;  /* 0x0000301801007387 */ /* 0x000fe80000100800 */
[----:B------:R1:W-:Y:S04]  /*1e00*/  STL.64 [R1+0x20], R20 ;  /* 0x0000201401007387 */ /* 0x0003e80000100a00 */
[----:B------:R-:W-:Y:S01]  /*1e10*/  STL.64 [R1+0x18], R34 ;  /* 0x0000182201007387 */ /* 0x000fe20000100a00 */
[----:B--2---:R-:W-:-:S04]  /*1e20*/  IADD3 R2, P0, R4, UR6, RZ ;  /* 0x0000000604027c10 */ /* 0x004fc8000ff1e0ff */
[----:B------:R-:W-:Y:S02]  /*1e30*/  IADD3.X R3, R5, UR21, RZ, P0, !PT ;  /* 0x0000001505037c10 */ /* 0x000fe400087fe4ff */
[----:B------:R-:W-:Y:S01]  /*1e40*/  IADD3 R8, P0, R2, UR6, RZ ;  /* 0x0000000602087c10 */ /* 0x000fe2000ff1e0ff */
[----:B------:R-:W-:Y:S02]  /*1e50*/  UMOV UR6, 0x7 ;  /* 0x0000000700067882 */ /* 0x000fe40000000000 */
[----:B------:R2:W-:Y:S01]  /*1e60*/  LDGSTS.E.BYPASS.LTC128B.128 [R18+0x2080], [R2.64], !P3 ;  /* 0x0208000002127fae */ /* 0x0005e2000d901d50 */
[----:B------:R-:W-:Y:S01]  /*1e70*/  IADD3.X R9, R3, UR21, RZ, P0, !PT ;  /* 0x0000001503097c10 */ /* 0x000fe200087fe4ff */
[----:B------:R-:W-:Y:S01]  /*1e80*/  USHF.L.U32 UR21, UR4, 0x7, URZ ;  /* 0x0000000704157899 */ /* 0x000fe2000800063f */
[C---:B------:R-:W-:Y:S01]  /*1e90*/  ISETP.LT.OR P3, PT, R11.reuse, 0x21, P6 ;  /* 0x000000210b00780c */ /* 0x040fe20003761670 */
[----:B------:R-:W-:Y:S02]  /*1ea0*/  USHF.L.U64.HI UR6, UR4, UR6, UR5 ;  /* 0x0000000604067299 */ /* 0x000fe40008010205 */
[----:B------:R2:W-:Y:S01]  /*1eb0*/  LDGSTS.E.BYPASS.LTC128B.128 [R18+0x3080], [R8.64], !P2 ;  /* 0x0308000008127fae */ /* 0x0005e2000d101d50 */
[----:B------:R-:W-:Y:S01]  /*1ec0*/  USHF.R.S32.HI UR5, URZ, 0x1f, UR7 ;  /* 0x0000001f3f057899 */ /* 0x000fe20008011407 */
[----:B------:R-:W-:Y:S01]  /*1ed0*/  IMAD.U32 R19, RZ, RZ, UR21 ;  /* 0x00000015ff137e24 */ /* 0x000fe2000f8e00ff */
[----:B------:R-:W-:Y:S01]  /*1ee0*/  UIMAD UR24, UR6, UR20, URZ ;  /* 0x00000014061872a4 */ /* 0x000fe2000f8e023f */
[----:B------:R-:W0:Y:S01]  /*1ef0*/  LDGDEPBAR ;  /* 0x00000000000079af */ /* 0x000e220000000000 */
[----:B------:R-:W-:Y:S01]  /*1f00*/  ISETP.LT.OR P2, PT, R11, 0x41, P6 ;  /* 0x000000410b00780c */ /* 0x000fe20003741670 */
[----:B-1----:R-:W-:Y:S01]  /*1f10*/  IMAD.WIDE.U32 R20, R29, c[0x0][0x240], R26 ;  /* 0x000090001d147a25 */ /* 0x002fe200078e001a */
[----:B------:R-:W-:Y:S01]  /*1f20*/  UIMAD UR24, UR23, UR21, UR24 ;  /* 0x00000015171872a4 */ /* 0x000fe2000f8e0218 */
[----:B------:R1:W-:Y:S02]  /*1f30*/  LDGSTS.E.BYPASS.LTC128B.128 [R18+0x8080], [R6.64], !P1 ;  /* 0x0808000006127fae */ /* 0x0003e4000c901d50 */
[----:B------:R-:W-:-:S02]  /*1f40*/  ULDC UR23, c[0x0][0x20c] ;  /* 0x0000830000177ab9 */ /* 0x000fc40000000800 */
[----:B------:R-:W-:Y:S01]  /*1f50*/  USHF.L.U64.HI UR19, UR4, UR19, UR23 ;  /* 0x0000001304137299 */ /* 0x000fe20008010217 */
[----:B--2---:R-:W-:-:S05]  /*1f60*/  IMAD.WIDE.U32 R8, R19, UR20, R34 ;  /* 0x0000001413087c25 */ /* 0x004fca000f8e0022 */
[----:B------:R-:W-:Y:S02]  /*1f70*/  IADD3 R9, R9, UR24, RZ ;  /* 0x0000001809097c10 */ /* 0x000fe4000fffe0ff */
[----:B-1----:R-:W-:-:S04]  /*1f80*/  IADD3 R6, P0, R6, UR22, RZ ;  /* 0x0000001606067c10 */ /* 0x002fc8000ff1e0ff */
[----:B------:R-:W-:Y:S02]  /*1f90*/  IADD3.X R7, R7, UR18, RZ, P0, !PT ;  /* 0x0000001207077c10 */ /* 0x000fe400087fe4ff */
[----:B---3--:R-:W-:Y:S02]  /*1fa0*/  IADD3 R4, P1, R6, UR22, RZ ;  /* 0x0000001606047c10 */ /* 0x008fe4000ff3e0ff */
[----:B------:R-:W-:Y:S01]  /*1fb0*/  @!P4 IADD3 R0, P0, R37, UR7, RZ ;  /* 0x000000072500cc10 */ /* 0x000fe2000ff1e0ff */
[----:B------:R1:W-:Y:S01]  /*1fc0*/  LDGSTS.E.BYPASS.LTC128B.128 [R18+0x9080], [R6.64], !P3 ;  /* 0x0908000006127fae */ /* 0x0003e2000d901d50 */
[----:B------:R-:W-:Y:S02]  /*1fd0*/  IADD3.X R5, R7, UR18, RZ, P1, !PT ;  /* 0x0000001207057c10 */ /* 0x000fe40008ffe4ff */
[----:B------:R-:W-:Y:S01]  /*1fe0*/  IADD3 R12, P5, R4, UR22, RZ ;  /* 0x00000016040c7c10 */ /* 0x000fe2000ffbe0ff */
[----:B------:R-:W-:Y:S01]  /*1ff0*/  USHF.L.U32 UR22, UR4, 0x6, URZ ;  /* 0x0000000604167899 */ /* 0x000fe2000800063f */
[----:B------:R-:W-:Y:S01]  /*2000*/  @!P4 IADD3.X R3, R36, UR5, RZ, P0, !PT ;  /* 0x000000052403cc10 */ /* 0x000fe200087fe4ff */
[----:B------:R2:W-:Y:S01]  /*2010*/  LDGSTS.E.BYPASS.LTC128B.128 [R18+0xa080], [R4.64], !P2 ;  /* 0x0a08000004127fae */ /* 0x0005e2000d101d50 */
[----:B------:R-:W-:-:S02]  /*2020*/  IADD3.X R13, R5, UR18, RZ, P5, !PT ;  /* 0x00000012050d7c10 */ /* 0x000fc4000affe4ff */
[----:B----4-:R-:W-:Y:S02]  /*2030*/  @!P4 LEA R14, P5, R0, c[0x0][0x258], 0x2 ;  /* 0x00009600000eca11 */ /* 0x010fe400078a10ff */
[----:B------:R-:W-:Y:S02]  /*2040*/  ISETP.LT.OR P1, PT, R11, 0x61, P6 ;  /* 0x000000610b00780c */ /* 0x000fe40003721670 */
[----:B------:R-:W-:Y:S02]  /*2050*/  LEA R2, P0, R8, c[0x0][0x1f0], 0x1 ;  /* 0x00007c0008027a11 */ /* 0x000fe400078008ff */
[----:B------:R-:W-:Y:S01]  /*2060*/  @!P4 LEA.HI.X R15, R0, c[0x0][0x25c], R3, 0x2, P5 ;  /* 0x00009700000fca11 */ /* 0x000fe200028f1403 */
[----:B------:R-:W-:Y:S01]  /*2070*/  @!P4 IMAD.SHL.U32 R0, R22, 0x10, RZ ;  /* 0x000000101600c824 */ /* 0x000fe200078e00ff */
[----:B------:R-:W-:Y:S02]  /*2080*/  ISETP.GE.AND P5, PT, R10, c[0x0][0x1fc], PT ;  /* 0x00007f000a007a0c */ /* 0x000fe40003fa6270 */
[----:B------:R-:W-:-:S02]  /*2090*/  LEA.HI.X R3, R8, c[0x0][0x1f4], R9, 0x1, P0 ;  /* 0x00007d0008037a11 */ /* 0x000fc400000f0c09 */
[C---:B------:R-:W-:Y:S02]  /*20a0*/  ISETP.LT.OR P0, PT, R11.reuse, 0x1, P5 ;  /* 0x000000010b00780c */ /* 0x040fe40002f01670 */
[C---:B------:R-:W-:Y:S01]  /*20b0*/  ISETP.LT.OR P3, PT, R11.reuse, 0x21, P5 ;  /* 0x000000210b00780c */ /* 0x040fe20002f61670 */
[----:B------:R3:W-:Y:S01]  /*20c0*/  LDGSTS.E.BYPASS.LTC128B.128 [R18+0xb080], [R12.64], !P1 ;  /* 0x0b0800000c127fae */ /* 0x0007e2000c901d50 */
[C---:B------:R-:W-:Y:S02]  /*20d0*/  ISETP.LT.OR P2, PT, R11.reuse, 0x41, P5 ;  /* 0x000000410b00780c */ /* 0x040fe40002f41670 */
[--C-:B------:R-:W-:Y:S01]  /*20e0*/  SHF.R.S32.HI R10, RZ, 0x5, R17.reuse ;  /* 0x00000005ff0a7819 */ /* 0x100fe20000011411 */
[----:B------:R4:W-:Y:S01]  /*20f0*/  @!P4 LDGSTS.E.BYPASS.LTC128B.128 [R0+0x18080], [R14.64] ;  /* 0x180800000e00cfae */ /* 0x0009e2000b901d50 */
[----:B------:R-:W-:Y:S02]  /*2100*/  SHF.R.S32.HI R8, RZ, 0x1f, R17 ;  /* 0x0000001fff087819 */ /* 0x000fe40000011411 */
[----:B------:R-:W-:Y:S01]  /*2110*/  ISETP.LT.OR P1, PT, R11, 0x61, P5 ;  /* 0x000000610b00780c */ /* 0x000fe20002f21670 */
[----:B------:R-:W0:Y:S01]  /*2120*/  LDGDEPBAR ;  /* 0x00000000000079af */ /* 0x000e220000000000 */
[----:B------:R-:W-:-:S03]  /*2130*/  LEA.HI R8, R8, R10, RZ, 0x2 ;  /* 0x0000000a08087211 */ /* 0x000fc600078f10ff */
        /* <DEDUP_REMOVED lines=98> */
.L_x_1686:
[----:B---3--:R-:W-:Y:S05]  /*2760*/  BSYNC B0 ;  /* 0x0000000000007941 */ /* 0x008fea0003800000 */
.L_x_1685:
        /* <DEDUP_REMOVED lines=103> */
.L_x_1689:
        /* <DEDUP_REMOVED lines=174> */
.L_x_1687:
        /* <DEDUP_REMOVED lines=817> */
.L_x_1688:
        /* <DEDUP_REMOVED lines=280> */
.L_x_1684:
        /* <DEDUP_REMOVED lines=68> */
[----:B-----5:R-:W-:Y:S01]  /*8190*/  F2FP.PACK_AB R8, R129, R128 ;  /* 0x000000808108723e */ /* 0x020fe200000000ff */
        /* <DEDUP_REMOVED lines=63> */
.L_x_1691:
[----:B-1----:R-:W2:Y:S01]  /*8590*/  LDL R30, [R1+0x14] ;  /* 0x00001400011e7983 */ /* 0x002ea20000100800 */
[----:B------:R-:W-:Y:S01]  /*85a0*/  LEA.HI R2, R21, R22, RZ, 0x3 ;  /* 0x0000001615027211 */ /* 0x000fe200078f18ff */
[----:B------:R-:W-:Y:S01]  /*85b0*/  USHF.R.S32.HI UR4, URZ, 0x1f, UR11 ;  /* 0x0000001f3f047899 */ /* 0x000fe2000801140b */
[----:B------:R-:W-:Y:S01]  /*85c0*/  BSSY B0, `(.L_x_1692) ;  /* 0x0000035000007945 */ /* 0x000fe20003800000 */
[----:B------:R-:W-:Y:S01]  /*85d0*/  USEL UR11, UR11, URZ, !UP1 ;  /* 0x0000003f0b0b7287 */ /* 0x000fe2000c800000 */
[----:B------:R-:W-:-:S02]  /*85e0*/  LOP3.LUT R0, R2, 0x1ffffff8, RZ, 0xc0, !PT ;  /* 0x1ffffff802007812 */ /* 0x000fc400078ec0ff */
[----:B------:R-:W-:-:S03]  /*85f0*/  SHF.R.S32.HI R14, RZ, 0x3, R2 ;  /* 0x00000003ff0e7819 */ /* 0x000fc60000011402 */
[----:B------:R-:W-:Y:S02]  /*8600*/  IMAD.IADD R0, R22, 0x1, -R0 ;  /* 0x0000000116007824 */ /* 0x000fe400078e0a00 */
[----:B------:R-:W-:Y:S02]  /*8610*/  IMAD.SHL.U32 R2, R14, 0x40, RZ ;  /* 0x000000400e027824 */ /* 0x000fe400078e00ff */
[----:B------:R-:W-:Y:S02]  /*8620*/  IMAD.SHL.U32 R12, R0, 0x8, RZ ;  /* 0x00000008000c7824 */ /* 0x000fe400078e00ff */
[----:B------:R-:W-:Y:S01]  /*8630*/  IMAD.U32 R29, RZ, RZ, UR11 ;  /* 0x0000000bff1d7e24 */ /* 0x000fe2000f8e00ff */
[----:B------:R-:W-:Y:S02]  /*8640*/  LOP3.LUT R0, R2, 0x1c0, RZ, 0xc0, !PT ;  /* 0x000001c002007812 */ /* 0x000fe400078ec0ff */
[----:B------:R-:W-:Y:S02]  /*8650*/  LEA.HI R2, R21, R22, RZ, 0x6 ;  /* 0x0000001615027211 */ /* 0x000fe400078f30ff */
[----:B------:R-:W-:-:S02]  /*8660*/  LOP3.LUT R3, R0, 0x38, R12, 0xf8, !PT ;  /* 0x0000003800037812 */ /* 0x000fc400078ef80c */
[----:B------:R-:W-:Y:S01]  /*8670*/  SHF.R.U32.HI R0, RZ, 0x3, R0 ;  /* 0x00000003ff007819 */ /* 0x000fe20000011600 */
[----:B------:R-:W-:Y:S01]  /*8680*/  IMAD.SHL.U32 R2, R2, 0x8, RZ ;  /* 0x0000000802027824 */ /* 0x000fe200078e00ff */
[----:B------:R-:W-:Y:S02]  /*8690*/  SHF.R.S32.HI R13, RZ, 0x1f, R12 ;  /* 0x0000001fff0d7819 */ /* 0x000fe4000001140c */
[----:B------:R-:W-:-:S04]  /*86a0*/  LOP3.LUT R0, R3, R0, RZ, 0x3c, !PT ;  /* 0x0000000003007212 */ /* 0x000fc800078e3cff */
[----:B------:R-:W-:-:S05]  /*86b0*/  LOP3.LUT R0, R0, 0x7ffffe00, R2, 0xf8, !PT ;  /* 0x7ffffe0000007812 */ /* 0x000fca00078ef802 */
[----:B------:R-:W-:-:S05]  /*86c0*/  IMAD.SHL.U32 R6, R0, 0x2, RZ ;  /* 0x0000000200067824 */ /* 0x000fca00078e00ff */
[----:B------:R1:W3:Y:S04]  /*86d0*/  LDS.128 R20, [R6+0x5080] ;  /* 0x0050800006147984 */ /* 0x0002e80000000c00 */
[----:B------:R1:W4:Y:S04]  /*86e0*/  LDS.128 R24, [R6+0x6080] ;  /* 0x0060800006187984 */ /* 0x0003280000000c00 */
[----:B------:R1:W1:Y:S04]  /*86f0*/  LDS.128 R32, [R6+0x7080] ;  /* 0x0070800006207984 */ /* 0x0002680000000c00 */
[----:B------:R1:W1:Y:S04]  /*8700*/  LDS.128 R36, [R6+0x80] ;  /* 0x0000800006247984 */ /* 0x0002680000000c00 */
[----:B------:R1:W1:Y:S04]  /*8710*/  LDS.128 R40, [R6+0x1080] ;  /* 0x0010800006287984 */ /* 0x0002680000000c00 */
[----:B------:R1:W1:Y:S04]  /*8720*/  LDS.128 R44, [R6+0x2080] ;  /* 0x00208000062c7984 */ /* 0x0002680000000c00 */
[----:B------:R1:W1:Y:S01]  /*8730*/  LDS.128 R48, [R6+0x3080] ;  /* 0x0030800006307984 */ /* 0x0002620000000c00 */
[----:B--2---:R-:W-:Y:S01]  /*8740*/  SHF.R.S32.HI R28, RZ, 0x1f, R30 ;  /* 0x0000001fff1c7819 */ /* 0x004fe2000001141e */
[----:B------:R-:W-:-:S04]  /*8750*/  IMAD.WIDE.U32 R2, R30, c[0x0][0x338], R12 ;  /* 0x0000ce001e027a25 */ /* 0x000fc800078e000c */
[----:B------:R-:W-:-:S04]  /*8760*/  IMAD R0, R28, c[0x0][0x338], RZ ;  /* 0x0000ce001c007a24 */ /* 0x000fc800078e02ff */
[----:B------:R-:W-:-:S04]  /*8770*/  IMAD R0, R30, c[0x0][0x33c], R0 ;  /* 0x0000cf001e007a24 */ /* 0x000fc800078e0200 */
[----:B------:R-:W-:Y:S01]  /*8780*/  IMAD.IADD R3, R3, 0x1, R0 ;  /* 0x0000000103037824 */ /* 0x000fe200078e0200 */
[----:B-----5:R-:W-:Y:S01]  /*8790*/  IADD3 R0, R4, -UR6, RZ ;  /* 0x8000000604007c10 */ /* 0x020fe2000fffe0ff */
[----:B------:R-:W-:Y:S01]  /*87a0*/  USEL UR6, UR4, URZ, !UP1 ;  /* 0x0000003f04067287 */ /* 0x000fe2000c800000 */
[----:B------:R-:W-:Y:S01]  /*87b0*/  IADD3 R4, P0, R14, UR8, RZ ;  /* 0x000000080e047c10 */ /* 0x000fe2000ff1e0ff */
[----:B------:R-:W-:Y:S01]  /*87c0*/  IMAD.WIDE.U32 R10, R29, c[0x0][0x340], R2 ;  /* 0x0000d0001d0a7a25 */ /* 0x000fe200078e0002 */
[----:B------:R-:W-:Y:S01]  /*87d0*/  IMNMX R15, R0, 0x80, PT ;  /* 0x00000080000f7817 */ /* 0x000fe20003800200 */
[----:B------:R-:W-:Y:S01]  /*87e0*/  ULDC.64 UR4, c[0x0][0x340] ;  /* 0x0000d00000047ab9 */ /* 0x000fe20000000a00 */
[C---:B------:R-:W-:Y:S01]  /*87f0*/  LEA.HI.X.SX32 R5, R14.reuse, UR9, 0x1, P0 ;  /* 0x000000090e057c11 */ /* 0x040fe200080f0eff */
[----:B------:R-:W-:Y:S01]  /*8800*/  UIMAD UR4, UR6, UR4, URZ ;  /* 0x00000004060472a4 */ /* 0x000fe2000f8e023f */
[----:B------:R-:W-:Y:S01]  /*8810*/  ISETP.GE.AND P3, PT, R14, R15, PT ;  /* 0x0000000f0e00720c */ /* 0x000fe20003f66270 */
[----:B------:R-:W-:-:S02]  /*8820*/  IMAD.U32 R0, RZ, RZ, UR12 ;  /* 0x0000000cff007e24 */ /* 0x000fc4000f8e00ff */
[----:B------:R-:W-:Y:S01]  /*8830*/  UIMAD UR4, UR11, UR5, UR4 ;  /* 0x000000050b0472a4 */ /* 0x000fe2000f8e0204 */
[----:B------:R-:W-:Y:S01]  /*8840*/  ISETP.GE.OR P0, PT, R12, c[0x0][0x324], P3 ;  /* 0x0000c9000c007a0c */ /* 0x000fe20001f06670 */
[----:B------:R-:W-:-:S04]  /*8850*/  IMAD.WIDE R2, R0, 0x80, R4 ;  /* 0x0000008000027825 */ /* 0x000fc800078e0204 */
[----:B------:R-:W-:-:S08]  /*8860*/  IADD3 R9, R11, UR4, RZ ;  /* 0x000000040b097c10 */ /* 0x000fd0000fffe0ff */
[----:B------:R-:W-:Y:S05]  /*8870*/  @P0 BRA `(.L_x_1693) ;  /* 0x0000009000000947 */ /* 0x000fea0003800000 */
[----:B-1-34-:R1:W2:Y:S01]  /*8880*/  LDS.128 R16, [R6+0x4080] ;  /* 0x0040800006107984 */ /* 0x01a2a20000000c00 */
[----:B------:R-:W-:Y:S01]  /*8890*/  MOV R8, R10 ;  /* 0x0000000a00087202 */ /* 0x000fe20000000f00 */
[----:B------:R-:W-:-:S04]  /*88a0*/  IMAD R0, R3, c[0x0][0x330], RZ ;  /* 0x0000cc0003007a24 */ /* 0x000fc800078e02ff */
[----:B------:R-:W-:-:S04]  /*88b0*/  IMAD.WIDE.U32 R4, R2, c[0x0][0x330], R8 ;  /* 0x0000cc0002047a25 */ /* 0x000fc800078e0008 */
[----:B------:R-:W-:-:S05]  /*88c0*/  IMAD R0, R2, c[0x0][0x334], R0 ;  /* 0x0000cd0002007a24 */ /* 0x000fca00078e0200 */
[----:B------:R-:W-:Y:S02]  /*88d0*/  IADD3 R0, R5, R0, RZ ;  /* 0x0000000005007210 */ /* 0x000fe40007ffe0ff */
[----:B-1----:R-:W-:-:S04]  /*88e0*/  LEA R6, P0, R4, c[0x0][0x318], 0x1 ;  /* 0x0000c60004067a11 */ /* 0x002fc800078008ff */
[----:B------:R-:W-:-:S05]  /*88f0*/  LEA.HI.X R7, R4, c[0x0][0x31c], R0, 0x1, P0 ;  /* 0x0000c70004077a11 */ /* 0x000fca00000f0c00 */
[----:B--2---:R1:W-:Y:S04]  /*8900*/  STG.E.128 [R6.64], R16 ;  /* 0x0000001006007986 */ /* 0x0043e8000c101d10 */
.L_x_1693:
[----:B-1-34-:R-:W-:Y:S05]  /*8910*/  BSYNC B0 ;  /* 0x0000000000007941 */ /* 0x01afea0003800000 */
.L_x_1692:
        /* <DEDUP_REMOVED lines=15> */
[----:B------:R1:W-:Y:S02]  /*8a10*/  STG.E.128 [R6.64], R20 ;  /* 0x0000001406007986 */ /* 0x0003e4000c101d10 */
.L_x_1695:
[----:B------:R-:W-:Y:S05]  /*8a20*/  BSYNC B0 ;  /* 0x0000000000007941 */ /* 0x000fea0003800000 */
.L_x_1694:
        /* <DEDUP_REMOVED lines=16> */
.L_x_1697:
[----:B------:R-:W-:Y:S05]  /*8b30*/  BSYNC B0 ;  /* 0x0000000000007941 */ /* 0x000fea0003800000 */
.L_x_1696:
        /* <DEDUP_REMOVED lines=15> */
[----:B------:R1:W-:Y:S02]  /*8c30*/  STG.E.128 [R4.64], R32 ;  /* 0x0000002004007986 */ /* 0x0003e4000c101d10 */
.L_x_1699:
[----:B------:R-:W-:Y:S05]  /*8c40*/  BSYNC B0 ;  /* 0x0000000000007941 */ /* 0x000fea0003800000 */
.L_x_1698:
[----:B------:R-:W-:Y:S01]  /*8c50*/  IMAD R0, R28, c[0x0][0x308], RZ ;  /* 0x0000c2001c007a24 */ /* 0x000fe200078e02ff */
[----:B------:R-:W-:Y:S01]  /*8c60*/  ULDC.64 UR4, c[0x0][0x310] ;  /* 0x0000c40000047ab9 */ /* 0x000fe20000000a00 */
[----:B-1----:R-:W-:Y:S01]  /*8c70*/  IMAD.WIDE.U32 R6, R30, c[0x0][0x308], R12 ;  /* 0x0000c2001e067a25 */ /* 0x002fe200078e000c */
[----:B------:R-:W-:Y:S01]  /*8c80*/  ISETP.GE.OR P3, PT, R12, c[0x0][0x2f4], P3 ;  /* 0x0000bd000c007a0c */ /* 0x000fe20001f66670 */
[----:B------:R-:W-:Y:S01]  /*8c90*/  UIMAD UR4, UR6, UR4, URZ ;  /* 0x00000004060472a4 */ /* 0x000fe2000f8e023f */
[----:B------:R-:W-:Y:S01]  /*8ca0*/  BSSY B0, `(.L_x_1700) ;  /* 0x000000f000007945 */ /* 0x000fe20003800000 */
[----:B------:R-:W-:Y:S02]  /*8cb0*/  IMAD R0, R30, c[0x0][0x30c], R0 ;  /* 0x0000c3001e007a24 */ /* 0x000fe400078e0200 */
[----:B------:R-:W-:-:S03]  /*8cc0*/  UIMAD UR4, UR11, UR5, UR4 ;  /* 0x000000050b0472a4 */ /* 0x000fc6000f8e0204 */
[----:B------:R-:W-:-:S05]  /*8cd0*/  IADD3 R7, R7, R0, RZ ;  /* 0x0000000007077210 */ /* 0x000fca0007ffe0ff */
        /* <DEDUP_REMOVED lines=11> */
.L_x_1701:
[----:B------:R-:W-:Y:S05]  /*8d90*/  BSYNC B0 ;  /* 0x0000000000007941 */ /* 0x000fea0003800000 */
.L_x_1700:
        /* <DEDUP_REMOVED lines=14> */
.L_x_1703:
[----:B------:R-:W-:Y:S05]  /*8e80*/  BSYNC B0 ;  /* 0x0000000000007941 */ /* 0x000fea0003800000 */
.L_x_1702:
        /* <DEDUP_REMOVED lines=14> */
.L_x_1705:
[----:B------:R-:W-:Y:S05]  /*8f70*/  BSYNC B0 ;  /* 0x0000000000007941 */ /* 0x000fea0003800000 */
.L_x_1704:
        /* <DEDUP_REMOVED lines=14> */
.L_x_1690:
        /* <DEDUP_REMOVED lines=30> */
[----:B--2--5:R-:W-:-:S03]  /*9240*/  IADD3 R6, -R0, R2, RZ ;  /* 0x0000000200067210 */ /* 0x024fc60007ffe1ff */
.L_x_1706:
[----:B-1----:R-:W2:Y:S01]  /*9250*/  LDL R17, [R1+0x14] ;  /* 0x0000140001117983 */ /* 0x002ea20000100800 */
[----:B-----5:R-:W-:Y:S01]  /*9260*/  IADD3 R14, R6, -UR6, RZ ;  /* 0x80000006060e7c10 */ /* 0x020fe2000fffe0ff */
[----:B------:R-:W-:Y:S01]  /*9270*/  USHF.R.S32.HI UR7, URZ, 0x1f, UR11 ;  /* 0x0000001f3f077899 */ /* 0x000fe2000801140b */
[----:B------:R-:W-:Y:S01]  /*9280*/  IMAD.U32 R6, RZ, RZ, UR12 ;  /* 0x0000000cff067e24 */ /* 0x000fe2000f8e00ff */
[----:B------:R-:W1:Y:S01]  /*9290*/  S2R R2, SR_TID.X ;  /* 0x0000000000027919 */ /* 0x000e620000002100 */
[----:B------:R-:W-:Y:S01]  /*92a0*/  USEL UR11, UR11, URZ, !UP1 ;  /* 0x0000003f0b0b7287 */ /* 0x000fe2000c800000 */
[----:B------:R-:W-:Y:S01]  /*92b0*/  BSSY B0, `(.L_x_1707) ;  /* 0x0000022000007945 */ /* 0x000fe20003800000 */
[----:B------:R-:W-:-:S02]  /*92c0*/  USEL UR7, UR7, URZ, !UP1 ;  /* 0x0000003f07077287 */ /* 0x000fc4000c800000 */
[----:B------:R-:W-:Y:S02]  /*92d0*/  ULDC.64 UR4, c[0x0][0x310] ;  /* 0x0000c40000047ab9 */ /* 0x000fe40000000a00 */
[----:B------:R-:W-:Y:S01]  /*92e0*/  UIMAD UR4, UR7, UR4, URZ ;  /* 0x00000004070472a4 */ /* 0x000fe2000f8e023f */
[----:B------:R-:W-:-:S03]  /*92f0*/  IMAD.U32 R16, RZ, RZ, UR11 ;  /* 0x0000000bff107e24 */ /* 0x000fc6000f8e00ff */
[----:B------:R-:W-:Y:S01]  /*9300*/  UIMAD UR4, UR11, UR5, UR4 ;  /* 0x000000050b0472a4 */ /* 0x000fe2000f8e0204 */
[----:B-1----:R-:W-:-:S04]  /*9310*/  SHF.R.S32.HI R4, RZ, 0x1f, R2 ;  /* 0x0000001fff047819 */ /* 0x002fc80000011402 */
[----:B------:R-:W-:-:S04]  /*9320*/  LEA.HI R4, R4, R2, RZ, 0x3 ;  /* 0x0000000204047211 */ /* 0x000fc800078f18ff */
[----:B------:R-:W-:-:S05]  /*9330*/  LOP3.LUT R0, R4, 0x1ffffff8, RZ, 0xc0, !PT ;  /* 0x1ffffff804007812 */ /* 0x000fca00078ec0ff */
[----:B------:R-:W-:-:S04]  /*9340*/  IMAD.IADD R0, R2, 0x1, -R0 ;  /* 0x0000000102007824 */ /* 0x000fc800078e0a00 */
[----:B------:R-:W-:-:S05]  /*9350*/  IMAD.SHL.U32 R10, R0, 0x8, RZ ;  /* 0x00000008000a7824 */ /* 0x000fca00078e00ff */
[----:B------:R-:W-:Y:S02]  /*9360*/  SHF.R.S32.HI R11, RZ, 0x1f, R10 ;  /* 0x0000001fff0b7819 */ /* 0x000fe4000001140a */
[----:B--2---:R-:W-:-:S03]  /*9370*/  SHF.R.S32.HI R15, RZ, 0x1f, R17 ;  /* 0x0000001fff0f7819 */ /* 0x004fc60000011411 */
[----:B------:R-:W-:-:S04]  /*9380*/  IMAD.WIDE.U32 R2, R17, c[0x0][0x308], R10 ;  /* 0x0000c20011027a25 */ /* 0x000fc800078e000a */
[----:B------:R-:W-:-:S04]  /*9390*/  IMAD R0, R15, c[0x0][0x308], RZ ;  /* 0x0000c2000f007a24 */ /* 0x000fc800078e02ff */
[----:B------:R-:W-:-:S04]  /*93a0*/  IMAD R0, R17, c[0x0][0x30c], R0 ;  /* 0x0000c30011007a24 */ /* 0x000fc800078e0200 */
[----:B------:R-:W-:Y:S01]  /*93b0*/  IMAD.IADD R3, R3, 0x1, R0 ;  /* 0x0000000103037824 */ /* 0x000fe200078e0200 */
[----:B------:R-:W-:-:S03]  /*93c0*/  SHF.R.S32.HI R0, RZ, 0x3, R4 ;  /* 0x00000003ff007819 */ /* 0x000fc60000011404 */
[----:B------:R-:W-:Y:S01]  /*93d0*/  IMAD.WIDE.U32 R8, R16, c[0x0][0x310], R2 ;  /* 0x0000c40010087a25 */ /* 0x000fe200078e0002 */
[C---:B------:R-:W-:Y:S02]  /*93e0*/  IADD3 R4, P0, R0.reuse, UR8, RZ ;  /* 0x0000000800047c10 */ /* 0x040fe4000ff1e0ff */
[C---:B------:R-:W-:Y:S02]  /*93f0*/  ISETP.GE.AND P3, PT, R0.reuse, R14, PT ;  /* 0x0000000e0000720c */ /* 0x040fe40003f66270 */
[----:B------:R-:W-:Y:S02]  /*9400*/  LEA.HI.X.SX32 R5, R0, UR9, 0x1, P0 ;  /* 0x0000000900057c11 */ /* 0x000fe400080f0eff */
[----:B------:R-:W-:-:S03]  /*9410*/  ISETP.GE.OR P0, PT, R10, c[0x0][0x2f4], P3 ;  /* 0x0000bd000a007a0c */ /* 0x000fc60001f06670 */
[----:B------:R-:W-:Y:S01]  /*9420*/  IMAD.WIDE R2, R6, 0x80, R4 ;  /* 0x0000008006027825 */ /* 0x000fe200078e0204 */
[----:B------:R-:W-:-:S09]  /*9430*/  IADD3 R5, R9, UR4, RZ ;  /* 0x0000000409057c10 */ /* 0x000fd2000fffe0ff */
        /* <DEDUP_REMOVED lines=9> */
.L_x_1708:
[----:B------:R-:W-:Y:S05]  /*94d0*/  BSYNC B0 ;  /* 0x0000000000007941 */ /* 0x000fea0003800000 */
.L_x_1707:
        /* <DEDUP_REMOVED lines=16> */
.L_x_1710:
[----:B------:R-:W-:Y:S05]  /*95e0*/  BSYNC B0 ;  /* 0x0000000000007941 */ /* 0x000fea0003800000 */
.L_x_1709:
        /* <DEDUP_REMOVED lines=16> */
.L_x_1712:
[----:B------:R-:W-:Y:S05]  /*96f0*/  BSYNC B0 ;  /* 0x0000000000007941 */ /* 0x000fea0003800000 */
.L_x_1711:
        /* <DEDUP_REMOVED lines=15> */
.L_x_1714:
[----:B------:R-:W-:Y:S05]  /*97f0*/  BSYNC B0 ;  /* 0x0000000000007941 */ /* 0x000fea0003800000 */
.L_x_1713:
[----:B------:R-:W-:Y:S01]  /*9800*/  IMAD R0, R15, c[0x0][0x338], RZ ;  /* 0x0000ce000f007a24 */ /* 0x000fe200078e02ff */
[----:B------:R-:W-:Y:S01]  /*9810*/  ULDC.64 UR4, c[0x0][0x340] ;  /* 0x0000d00000047ab9 */ /* 0x000fe20000000a00 */
[C---:B------:R-:W-:Y:S01]  /*9820*/  IMAD.WIDE.U32 R6, R17.reuse, c[0x0][0x338], R10 ;  /* 0x0000ce0011067a25 */ /* 0x040fe200078e000a */
[----:B------:R-:W-:Y:S01]  /*9830*/  ISETP.GE.OR P3, PT, R10, c[0x0][0x324], P3 ;  /* 0x0000c9000a007a0c */ /* 0x000fe20001f66670 */
[----:B------:R-:W-:Y:S01]  /*9840*/  UIMAD UR4, UR7, UR4, URZ ;  /* 0x00000004070472a4 */ /* 0x000fe2000f8e023f */
[----:B------:R-:W-:Y:S01]  /*9850*/  BSSY B0, `(.L_x_1715) ;  /* 0x000000f000007945 */ /* 0x000fe20003800000 */
[----:B------:R-:W-:Y:S02]  /*9860*/  IMAD R0, R17, c[0x0][0x33c], R0 ;  /* 0x0000cf0011007a24 */ /* 0x000fe400078e0200 */
[----:B------:R-:W-:-:S03]  /*9870*/  UIMAD UR4, UR11, UR5, UR4 ;  /* 0x000000050b0472a4 */ /* 0x000fc6000f8e0204 */
[----:B------:R-:W-:-:S05]  /*9880*/  IADD3 R7, R7, R0, RZ ;  /* 0x0000000007077210 */ /* 0x000fca0007ffe0ff */
        /* <DEDUP_REMOVED lines=11> */
.L_x_1716:
[----:B------:R-:W-:Y:S05]  /*9940*/  BSYNC B0 ;  /* 0x0000000000007941 */ /* 0x000fea0003800000 */
.L_x_1715:
        /* <DEDUP_REMOVED lines=14> */
.L_x_1718:
[----:B------:R-:W-:Y:S05]  /*9a30*/  BSYNC B0 ;  /* 0x0000000000007941 */ /* 0x000fea0003800000 */
.L_x_1717:
        /* <DEDUP_REMOVED lines=14> */
.L_x_1720:
[----:B------:R-:W-:Y:S05]  /*9b20*/  BSYNC B0 ;  /* 0x0000000000007941 */ /* 0x000fea0003800000 */
.L_x_1719:
        /* <DEDUP_REMOVED lines=13> */
.L_x_1721:
        /* <DEDUP_REMOVED lines=16> */
.L_x_1852:


//--------------------- .text._ZN7cutlass13device_kernelIN5flash19enable_sm80_to_sm89INS1_16FlashAttnBwdSm80INS1_25CollectiveMainloopBwdSm80ILi2ELi2EN4cute5tupleIJNS5_1CILi128EEES8_NS7_ILi64EEEEEENS_6half_tEfNS_4arch4Sm80ELb1ELb0ELb0ELb1ELb0ELb0ELb0ELb0ELi2ELi4ELi4ELi4ELb0EEENS1_24CollectiveEpilogueBwdGQAISA_fSD_Li256ELb1ELb0EEENS1_25SingleTileBwdLPTSchedulerILb1ELi128ELb0EEEEEEEEEvNT_6ParamsE --------------------------
	.section	.text._ZN7cutlass13device_kernelIN5flash19enable_sm80_to_sm89INS1_16FlashAttnBwdSm80INS1_25CollectiveMainloopBwdSm80ILi2ELi2EN4cute5tupleIJNS5_1CILi128EEES8_NS7_ILi64EEEEEENS_6half_tEfNS_4arch4Sm80ELb1ELb0ELb0ELb1ELb0ELb0ELb0ELb0ELi2ELi4ELi4ELi4ELb0EEENS1_24CollectiveEpilogueBwdGQAISA_fSD_Li256ELb1ELb0EEENS1_25SingleTileBwdLPTSchedulerILb1ELi128ELb0EEEEEEEEEvNT_6ParamsE,"ax",@progbits
	.sectioninfo	@"SHI_REGISTERS=255"
	.align	128
.text._ZN7cutlass13device_kernelIN5flash19enable_sm80_to_sm89INS1_16FlashAttnBwdSm80INS1_25CollectiveMainloopBwdSm80ILi2ELi2EN4cute5tupleIJNS5_1CILi128EEES8_NS7_ILi64EEEEEENS_6half_tEfNS_4arch4Sm80ELb1ELb0ELb0ELb1ELb0ELb0ELb0ELb0ELi2ELi4ELi4ELi4ELb0EEENS1_24CollectiveEpilogueBwdGQAISA_fSD_Li256ELb1ELb0EEENS1_25SingleTileBwdLPTSchedulerILb1ELi128ELb0EEEEEEEEEvNT_6ParamsE:
        .type           _ZN7cutlass13device_kernelIN5flash19enable_sm80_to_sm89INS1_16FlashAttnBwdSm80INS1_25CollectiveMainloopBwdSm80ILi2ELi2EN4cute5tupleIJNS5_1CILi128EEES8_NS7_ILi64EEEEEENS_6half_tEfNS_4arch4Sm80ELb1ELb0ELb0ELb1ELb0ELb0ELb0ELb0ELi2ELi4ELi4ELi4ELb0EEENS1_24CollectiveEpilogueBwdGQAISA_fSD_Li256ELb1ELb0EEENS1_25SingleTileBwdLPTSchedulerILb1ELi128ELb0EEEEEEEEEvNT_6ParamsE,@function
        .size           _ZN7cutlass13device_kernelIN5flash19enable_sm80_to_sm89INS1_16FlashAttnBwdSm80INS1_25CollectiveMainloopBwdSm80ILi2ELi2EN4cute5tupleIJNS5_1CILi128EEES8_NS7_ILi64EEEEEENS_6half_tEfNS_4arch4Sm80ELb1ELb0ELb0ELb1ELb0ELb0ELb0ELb0ELi2ELi4ELi4ELi4ELb0EEENS1_24CollectiveEpilogueBwdGQAISA_fSD_Li256ELb1ELb0EEENS1_25SingleTileBwdLPTSchedulerILb1ELi128ELb0EEEEEEEEEvNT_6ParamsE,(.L_x_1853 - _ZN7cutlass13device_kernelIN5flash19enable_sm80_to_sm89INS1_16FlashAttnBwdSm80INS1_25CollectiveMainloopBwdSm80ILi2ELi2EN4cute5tupleIJNS5_1CILi128EEES8_NS7_ILi64EEEEEENS_6half_tEfNS_4arch4Sm80ELb1ELb0ELb0ELb1ELb0ELb0ELb0ELb0ELi2ELi4ELi4ELi4ELb0EEENS1_24CollectiveEpilogueBwdGQAISA_fSD_Li256ELb1ELb0EEENS1_25SingleTileBwdLPTSchedulerILb1ELi128ELb0EEEEEEEEEvNT_6ParamsE)
        .other          _ZN7cutlass13device_kernelIN5flash19enable_sm80_to_sm89INS1_16FlashAttnBwdSm80INS1_25CollectiveMainloopBwdSm80ILi2ELi2EN4cute5tupleIJNS5_1CILi128EEES8_NS7_ILi64EEEEEENS_6half_tEfNS_4arch4Sm80ELb1ELb0ELb0ELb1ELb0ELb0ELb0ELb0ELi2ELi4ELi4ELi4ELb0EEENS1_24CollectiveEpilogueBwdGQAISA_fSD_Li256ELb1ELb0EEENS1_25SingleTileBwdLPTSchedulerILb1ELi128ELb0EEEEEEEEEvNT_6ParamsE,@"STO_CUDA_ENTRY STV_DEFAULT"
_ZN7cutlass13device_kernelIN5flash19enable_sm80_to_sm89INS1_16FlashAttnBwdSm80INS1_25CollectiveMainloopBwdSm80ILi2ELi2EN4cute5tupleIJNS5_1CILi128EEES8_NS7_ILi64EEEEEENS_6half_tEfNS_4arch4Sm80ELb1ELb0ELb0ELb1ELb0ELb0ELb0ELb0ELi2ELi4ELi4ELi4ELb0EEENS1_24CollectiveEpilogueBwdGQAISA_fSD_Li256ELb1ELb0EEENS1_25SingleTileBwdLPTSchedulerILb1ELi128ELb0EEEEEEEEEvNT_6ParamsE:
        /* <DEDUP_REMOVED lines=31> */
.L_x_1723:
        /* <DEDUP_REMOVED lines=8> */
.L_x_1724:
        /* <DEDUP_REMOVED lines=8> */
[----:B------:R-:W-:Y:S02]  /*02f0*/  UMOV UR7, UR5 ;  /* 0x0000000500077c82 */ /* 0x000fe40008000000 */
        /* <DEDUP_REMOVED lines=12> */
.L_x_1725:
        /* <DEDUP_REMOVED lines=14> */
.L_x_1727:
[----:B------:R-:W-:Y:S02]  /*04a0*/  ULDC UR5, c[0x0][0x3dc] ;  /* 0x0000f70000057ab9 */ /* 0x000fe40000000800 */
.L_x_1726:
[----:B------:R-:W-:-:S04]  /*04b0*/  UIADD3 UR5, UR5, 0x7f, URZ ;  /* 0x0000007f05057890 */ /* 0x000fc8000fffe03f */
[----:B------:R-:W-:-:S04]  /*04c0*/  USHF.R.S32.HI UR4, URZ, 0x1f, UR5 ;  /* 0x0000001f3f047899 */ /* 0x000fc80008011405 */
[----:B------:R-:W-:-:S04]  /*04d0*/  ULEA.HI UR4, UR4, UR5, URZ, 0x7 ;  /* 0x0000000504047291 */ /* 0x000fc8000f8f383f */
[----:B------:R-:W-:-:S04]  /*04e0*/  USHF.R.S32.HI UR4, URZ, 0x7, UR4 ;  /* 0x000000073f047899 */ /* 0x000fc80008011404 */
[----:B------:R-:W-:-:S04]  /*04f0*/  UISETP.GE.AND UP0, UPT, UR12, UR4, UPT ;  /* 0x000000040c00728c */ /* 0x000fc8000bf06270 */
[----:B------:R-:W-:-:S06]  /*0500*/  USEL UR7, UR7, 0xffffffff, !UP0 ;  /* 0xffffffff07077887 */ /* 0x000fcc000c000000 */
[----:B------:R-:W-:-:S05]  /*0510*/  MOV R0, UR7 ;  /* 0x0000000700007c02 */ /* 0x000fca0008000f00 */
[----:B------:R1:W-:Y:S01]  /*0520*/  STL [R1+0x58], R0 ;  /* 0x0000580001007387 */ /* 0x0003e20000100800 */
[----:B------:R-:W-:Y:S05]  /*0530*/  BRA `(.L_x_1728) ;  /* 0x000004a000007947 */ /* 0x000fea0003800000 */
.L_x_1722:
        /* <DEDUP_REMOVED lines=22> */
.L_x_1729:
        /* <DEDUP_REMOVED lines=8> */
.L_x_1730:
        /* <DEDUP_REMOVED lines=21> */
.L_x_1731:
        /* <DEDUP_REMOVED lines=14> */
.L_x_1733:
[----:B------:R-:W-:Y:S02]  /*0950*/  ULDC UR5, c[0x0][0x3dc] ;  /* 0x0000f70000057ab9 */ /* 0x000fe40000000800 */
.L_x_1732:
[----:B------:R-:W-:-:S04]  /*0960*/  UIADD3 UR5, UR5, 0x7f, URZ ;  /* 0x0000007f05057890 */ /* 0x000fc8000fffe03f */
[----:B------:R-:W-:-:S04]  /*0970*/  USHF.R.S32.HI UR4, URZ, 0x1f, UR5 ;  /* 0x0000001f3f047899 */ /* 0x000fc80008011405 */
[----:B------:R-:W-:-:S04]  /*0980*/  ULEA.HI UR4, UR4, UR5, URZ, 0x7 ;  /* 0x0000000504047291 */ /* 0x000fc8000f8f383f */
[----:B------:R-:W-:-:S04]  /*0990*/  USHF.R.S32.HI UR4, URZ, 0x7, UR4 ;  /* 0x000000073f047899 */ /* 0x000fc80008011404 */
[----:B------:R-:W-:-:S04]  /*09a0*/  UISETP.GE.AND UP0, UPT, UR12, UR4, UPT ;  /* 0x000000040c00728c */ /* 0x000fc8000bf06270 */
[----:B------:R-:W-:-:S06]  /*09b0*/  USEL UR7, UR7, 0xffffffff, !UP0 ;  /* 0xffffffff07077887 */ /* 0x000fcc000c000000 */
[----:B------:R-:W-:-:S05]  /*09c0*/  MOV R0, UR7 ;  /* 0x0000000700007c02 */ /* 0x000fca0008000f00 */
[----:B------:R1:W-:Y:S02]  /*09d0*/  STL [R1+0x58], R0 ;  /* 0x0000580001007387 */ /* 0x0003e40000100800 */
.L_x_1728:
[----:B------:R-:W2:Y:S02]  /*09e0*/  LDL R36, [R1+0x58] ;  /* 0x0000580001247983 */ /* 0x000ea40000100800 */
[----:B--2---:R-:W-:-:S13]  /*09f0*/  ISETP.GE.AND P0, PT, R36, RZ, PT ;  /* 0x000000ff2400720c */ /* 0x004fda0003f06270 */
        /* <DEDUP_REMOVED lines=17> */
[----:B------:R-:W-:Y:S01]  /*0b10*/  ULDC UR9, c[0x0][0x198] ;  /* 0x0000660000097ab9 */ /* 0x000fe20000000800 */
[----:B------:R-:W-:Y:S01]  /*0b20*/  CS2R R14, SRZ ;  /* 0x00000000000e7805 */ /* 0x000fe2000001ff00 */
[----:B------:R-:W-:Y:S02]  /*0b30*/  IMAD.MOV.U32 R29, RZ, RZ, RZ ;  /* 0x000000ffff1d7224 */ /* 0x000fe400078e00ff */
[----:B--2---:R-:W-:Y:S01]  /*0b40*/  @P0 IMAD R0, R36, 0x80, R0 ;  /* 0x0000008024000824 */ /* 0x004fe200078e0200 */
[----:B---3--:R1:W2:Y:S01]  /*0b50*/  @P1 R2UR UR10, R8 ;  /* 0x00000000080a13c2 */ /* 0x0082a200000e0000 */
[--C-:B----4-:R-:W-:Y:S01]  /*0b60*/  @P0 SHF.R.S32.HI R13, RZ, 0x1f, R7.reuse ;  /* 0x0000001fff0d0819 */ /* 0x110fe20000011407 */
[----:B------:R-:W-:-:S02]  /*0b70*/  @P0 IMAD.MOV.U32 R12, RZ, RZ, R7 ;  /* 0x000000ffff0c0224 */ /* 0x000fc400078e0007 */
[----:B-1----:R-:W-:-:S04]  /*0b80*/  @P0 SHF.R.S32.HI R8, RZ, 0x1f, R0 ;  /* 0x0000001fff080819 */ /* 0x002fc80000011400 */
[----:B------:R-:W-:Y:S02]  /*0b90*/  @P0 LEA.HI R0, R8, R0, RZ, 0x7 ;  /* 0x0000000008000211 */ /* 0x000fe400078f38ff */
[--C-:B-----5:R-:W-:Y:S01]  /*0ba0*/  @P5 SHF.R.S32.HI R15, RZ, 0x1f, R6.reuse ;  /* 0x0000001fff0f5819 */ /* 0x120fe20000011406 */
        /* <DEDUP_REMOVED lines=9> */
.L_x_1734:
[----:B--2---:R-:W-:-:S04]  /*0c40*/  ISETP.NE.U32.AND P1, PT, RZ, c[0x0][0x2e0], PT ;  /* 0x0000b800ff007a0c */ /* 0x004fc80003f25070 */
[----:B------:R-:W-:-:S13]  /*0c50*/  ISETP.NE.AND.EX P1, PT, RZ, c[0x0][0x2e4], PT, P1 ;  /* 0x0000b900ff007a0c */ /* 0x000fda0003f25310 */
[----:B------:R-:W-:Y:S05]  /*0c60*/  @!P1 BRA `(.L_x_1735) ;  /* 0x0000004000009947 */ /* 0x000fea0003800000 */
[----:B------:R-:W-:-:S05]  /*0c70*/  IMAD.WIDE R2, R36, R9, c[0x0][0x2e0] ;  /* 0x0000b80024027625 */ /* 0x000fca00078e0209 */
[----:B------:R-:W2:Y:S02]  /*0c80*/  LDG.E R0, [R2.64] ;  /* 0x0000000e02007981 */ /* 0x000ea4000c1e1900 */
[----:B--2---:R1:W2:Y:S01]  /*0c90*/  R2UR UR9, R0 ;  /* 0x00000000000973c2 */ /* 0x0042a200000e0000 */
[----:B------:R-:W-:Y:S05]  /*0ca0*/  BRA `(.L_x_1736) ;  /* 0x0000006000007947 */ /* 0x000fea0003800000 */
.L_x_1735:
[----:B------:R-:W-:Y:S05]  /*0cb0*/  @!P5 BRA `(.L_x_1736) ;  /* 0x000000500000d947 */ /* 0x000fea0003800000 */
[----:B------:R1:W2:Y:S04]  /*0cc0*/  LDG.E R0, [R2.64] ;  /* 0x0000000e02007981 */ /* 0x0002a8000c1e1900 */
[----:B-1----:R-:W3:Y:S01]  /*0cd0*/  LDG.E R2, [R2.64+0x4] ;  /* 0x0000040e02027981 */ /* 0x002ee2000c1e1900 */
[----:B--2---:R-:W1:Y:S08]  /*0ce0*/  R2UR UR9, R0 ;  /* 0x00000000000973c2 */ /* 0x004e7000000e0000 */
[----:B---3--:R-:W1:Y:S02]  /*0cf0*/  R2UR UR4, R2 ;  /* 0x00000000020473c2 */ /* 0x008e6400000e0000 */
[----:B-1----:R-:W-:-:S06]  /*0d00*/  UIADD3 UR9, -UR9, UR4, URZ ;  /* 0x0000000409097290 */ /* 0x002fcc000fffe13f */
.L_x_1736:
[----:B------:R-:W-:Y:S01]  /*0d10*/  USHF.L.U32 UR17, UR12, 0x7, URZ ;  /* 0x000000070c117899 */ /* 0x000fe2000800063f */
[----:B------:R-:W-:Y:S01]  /*0d20*/  PLOP3.LUT P2, PT, PT, PT, PT, 0x80, 0x0 ;  /* 0x000000000000781c */ /* 0x000fe20003f4f070 */
[----:B------:R-:W-:Y:S01]  /*0d30*/  ULDC UR4, c[0x0][0x2a4] ;  /* 0x0000a90000047ab9 */ /* 0x000fe20000000800 */
[----:B------:R-:W-:Y:S01]  /*0d40*/  CS2R R126, SRZ ;  /* 0x00000000007e7805 */ /* 0x000fe2000001ff00 */
[----:B--2---:R-:W-:Y:S01]  /*0d50*/  UIADD3 UR4, UR17, -UR4, -UR9 ;  /* 0x8000000411047290 */ /* 0x004fe2000fffe809 */
[----:B------:R-:W-:Y:S01]  /*0d60*/  CS2R R124, SRZ ;  /* 0x00000000007c7805 */ /* 0x000fe2000001ff00 */
[----:B------:R-:W-:Y:S01]  /*0d70*/  UIADD3 UR5, UR10, 0x7f, URZ ;  /* 0x0000007f0a057890 */ /* 0x000fe2000fffe03f */
        /* <DEDUP_REMOVED lines=40> */
[----:B------:R-:W-:-:S04]  /*1000*/  CS2R R68, SRZ ;  /* 0x0000000000447805 */ /* 0x000fc8000001ff00 */
[----:B------:R-:W-:Y:S05]  /*1010*/  @!P1 BRA `(.L_x_1737) ;  /* 0x00006c2000009947 */ /* 0x000fea0003800000 */
[----:B------:R-:W-:Y:S01]  /*1020*/  USHF.R.S32.HI UR13, URZ, 0x1f, UR11 ;  /* 0x0000001f3f0d7899 */ /* 0x000fe2000801140b */
[----:B------:R-:W-:Y:S01]  /*1030*/  SHF.R.S32.HI R28, RZ, 0x1f, R20 ;  /* 0x0000001fff1c7819 */ /* 0x000fe20000011414 */
[----:B------:R-:W-:Y:S01]  /*1040*/  ULDC.64 UR4, c[0x0][0x238] ;  /* 0x00008e0000047ab9 */ /* 0x000fe20000000a00 */
[----:B------:R-:W-:Y:S01]  /*1050*/  IMAD.SHL.U32 R16, R20, 0x4, RZ ;  /* 0x0000000414107824 */ /* 0x000fe200078e00ff */
[----:B------:R-:W-:Y:S01]  /*1060*/  UIMAD UR4, UR13, UR4, URZ ;  /* 0x000000040d0472a4 */ /* 0x000fe2000f8e023f */
[----:B------:R-:W-:Y:S01]  /*1070*/  LEA.HI R10, R28, R20, RZ, 0x3 ;  /* 0x000000141c0a7211 */ /* 0x000fe200078f18ff */
[----:B------:R-:W-:Y:S01]  /*1080*/  ULDC.64 UR6, c[0x0][0x270] ;  /* 0x00009c0000067ab9 */ /* 0x000fe20000000a00 */
[----:B------:R-:W-:Y:S01]  /*1090*/  IMAD.U32 R4, RZ, RZ, UR11 ;  /* 0x0000000bff047e24 */ /* 0x000fe2000f8e00ff */
[----:B------:R-:W-:Y:S01]  /*10a0*/  UIMAD UR18, UR11, UR5, UR4 ;  /* 0x000000050b1272a4 */ /* 0x000fe2000f8e0204 */
[----:B------:R-:W-:Y:S01]  /*10b0*/  SHF.R.S32.HI R17, RZ, 0x1f, R16 ;  /* 0x0000001fff117819 */ /* 0x000fe20000011410 */
[----:B------:R-:W-:Y:S01]  /*10c0*/  UIMAD UR6, UR13, UR6, URZ ;  /* 0x000000060d0672a4 */ /* 0x000fe2000f8e023f */
[----:B------:R-:W-:Y:S01]  /*10d0*/  IMAD.U32 R8, RZ, RZ, UR11 ;  /* 0x0000000bff087e24 */ /* 0x000fe2000f8e00ff */
[----:B------:R-:W-:Y:S01]  /*10e0*/  ULDC.64 UR4, c[0x0][0x288] ;  /* 0x0000a20000047ab9 */ /* 0x000fe20000000a00 */
[----:B------:R-:W-:Y:S01]  /*10f0*/  SHF.R.S32.HI R32, RZ, 0x3, R10 ;  /* 0x00000003ff207819 */ /* 0x000fe2000001140a */
[----:B------:R-:W-:Y:S01]  /*1100*/  UIMAD UR4, UR13, UR4, URZ ;  /* 0x000000040d0472a4 */ /* 0x000fe2000f8e023f */
[----:B------:R-:W-:Y:S01]  /*1110*/  SHF.R.S32.HI R21, RZ, 0x1f, R20 ;  /* 0x0000001fff157819 */ /* 0x000fe20000011414 */
[----:B------:R-:W-:Y:S01]  /*1120*/  UIADD3 UR17, -UR17, UR9, URZ ;  /* 0x0000000911117290 */ /* 0x000fe2000fffe13f */
[----:B-1----:R-:W-:Y:S01]  /*1130*/  IMAD.U32 R0, RZ, RZ, UR11 ;  /* 0x0000000bff007e24 */ /* 0x002fe2000f8e00ff */
[----:B------:R-:W-:Y:S01]  /*1140*/  UIMAD UR6, UR11, UR7, UR6 ;  /* 0x000000070b0672a4 */ /* 0x000fe2000f8e0206 */
[----:B------:R-:W-:Y:S01]  /*1150*/  IMAD.WIDE.U32 R4, R4, c[0x0][0x270], R16 ;  /* 0x00009c0004047a25 */ /* 0x000fe200078e0010 */
[----:B------:R-:W-:Y:S01]  /*1160*/  UIMAD UR4, UR11, UR5, UR4 ;  /* 0x000000050b0472a4 */ /* 0x000fe2000f8e0204 */
[----:B------:R-:W-:Y:S01]  /*1170*/  SHF.R.S32.HI R6, RZ, 0x1f, R32 ;  /* 0x0000001fff067819 */ /* 0x000fe20000011420 */
[----:B------:R-:W-:Y:S01]  /*1180*/  UMOV UR7, UR11 ;  /* 0x0000000b00077c82 */ /* 0x000fe20008000000 */
[----:B------:R-:W-:Y:S01]  /*1190*/  IADD3 R27, P2, R32, R12, RZ ;  /* 0x0000000c201b7210 */ /* 0x000fe20007f5e0ff */
[----:B------:R-:W-:Y:S01]  /*11a0*/  IMAD.WIDE.U32 R8, R8, c[0x0][0x288], R16 ;  /* 0x0000a20008087a25 */ /* 0x000fe200078e0010 */
[----:B------:R-:W-:Y:S01]  /*11b0*/  IADD3 R12, P1, R32, R14, RZ ;  /* 0x0000000e200c7210 */ /* 0x000fe20007f3e0ff */
[----:B------:R1:W-:Y:S01]  /*11c0*/  STL.64 [R1+0x8], R16 ;  /* 0x0000081001007387 */ /* 0x0003e20000100a00 */
[----:B------:R-:W-:Y:S01]  /*11d0*/  LOP3.LUT R10, R10, 0xfffffff8, RZ, 0xc0, !PT ;  /* 0xfffffff80a0a7812 */ /* 0x000fe200078ec0ff */
[----:B------:R-:W-:Y:S01]  /*11e0*/  IMAD.WIDE.U32 R2, R0, c[0x0][0x238], R20 ;  /* 0x00008e0000027a25 */ /* 0x000fe200078e0014 */
[----:B------:R-:W-:Y:S01]  /*11f0*/  IADD3 R0, -R32, UR17, RZ ;  /* 0x0000001120007c10 */ /* 0x000fe2000fffe1ff */
[----:B------:R-:W-:Y:S01]  /*1200*/  STL [R1], R32 ;  /* 0x0000002001007387 */ /* 0x000fe20000100800 */
[----:B------:R-:W-:Y:S01]  /*1210*/  IADD3 R7, R5, UR6, RZ ;  /* 0x0000000605077c10 */ /* 0x000fe2000fffe0ff */
[C---:B------:R-:W-:Y:S01]  /*1220*/  IMAD.X R31, R6.reuse, 0x1, R13, P2 ;  /* 0x00000001061f7824 */ /* 0x040fe200010e060d */
[----:B------:R-:W-:Y:S01]  /*1230*/  IADD3 R5, R9, UR4, RZ ;  /* 0x0000000409057c10 */ /* 0x000fe2000fffe0ff */
[----:B------:R-:W-:Y:S01]  /*1240*/  IMAD.X R13, R6, 0x1, R15, P1 ;  /* 0x00000001060d7824 */ /* 0x000fe200008e060f */
[----:B------:R-:W-:Y:S01]  /*1250*/  ULDC.64 UR4, c[0x0][0x248] ;  /* 0x0000920000047ab9 */ /* 0x000fe20000000a00 */
[----:B------:R-:W-:Y:S01]  /*1260*/  ISETP.GE.AND P4, PT, R0, 0x1, PT ;  /* 0x000000010000780c */ /* 0x000fe20003f86270 */
[----:B------:R-:W-:Y:S01]  /*1270*/  IMAD.IADD R30, R20, 0x1, -R10 ;  /* 0x00000001141e7824 */ /* 0x000fe200078e0a0a */
[C---:B------:R-:W-:Y:S01]  /*1280*/  ISETP.GE.AND P3, PT, R0.reuse, 0x21, PT ;  /* 0x000000210000780c */ /* 0x040fe20003f66270 */
[----:B------:R-:W-:Y:S01]  /*1290*/  UISETP.NE.AND UP0, UPT, UR4, 0x1, UPT ;  /* 0x000000010400788c */ /* 0x000fe2000bf05270 */
[C---:B------:R-:W-:Y:S01]  /*12a0*/  ISETP.GE.AND P2, PT, R0.reuse, 0x41, PT ;  /* 0x000000410000780c */ /* 0x040fe20003f46270 */
[----:B------:R-:W-:Y:S01]  /*12b0*/  IMAD.MOV.U32 R18, RZ, RZ, R2 ;  /* 0x000000ffff127224 */ /* 0x000fe200078e0002 */
[----:B------:R-:W-:Y:S01]  /*12c0*/  ISETP.GE.AND P1, PT, R0, 0x61, PT ;  /* 0x000000610000780c */ /* 0x000fe20003f26270 */
[----:B------:R-:W-:Y:S01]  /*12d0*/  IMAD.SHL.U32 R0, R32, 0x40, RZ ;  /* 0x0000004020007824 */ /* 0x000fe200078e00ff */
[----:B------:R-:W-:Y:S01]  /*12e0*/  IADD3 R19, R3, UR18, RZ ;  /* 0x0000001203137c10 */ /* 0x000fe2000fffe0ff */
[----:B------:R-:W-:Y:S01]  /*12f0*/  IMAD.SHL.U32 R2, R30, 0x8, RZ ;  /* 0x000000081e027824 */ /* 0x000fe200078e00ff */
[----:B------:R-:W-:Y:S01]  /*1300*/  UIMAD.WIDE.U32 UR18, UR11, UR5, URZ ;  /* 0x000000050b1272a5 */ /* 0x000fe2000f8e003f */
[----:B------:R-:W-:Y:S01]  /*1310*/  IMAD.MOV.U32 R6, RZ, RZ, R4 ;  /* 0x000000ffff067224 */ /* 0x000fe200078e0004 */
[----:B------:R-:W-:Y:S01]  /*1320*/  LOP3.LUT R0, R0, 0x1c0, RZ, 0xc0, !PT ;  /* 0x000001c000007812 */ /* 0x000fe200078ec0ff */
[----:B------:R-:W-:Y:S01]  /*1330*/  IMAD.MOV.U32 R4, RZ, RZ, R8 ;  /* 0x000000ffff047224 */ /* 0x000fe200078e0008 */
[----:B------:R-:W-:Y:S01]  /*1340*/  ULDC UR4, c[0x0][0x250] ;  /* 0x0000940000047ab9 */ /* 0x000fe20000000800 */
[----:B------:R-:W-:Y:S01]  /*1350*/  SHF.R.S32.HI R22, RZ, 0x1f, R36 ;  /* 0x0000001fff167819 */ /* 0x000fe20000011424 */
[----:B------:R-:W-:Y:S01]  /*1360*/  IMAD.U32 R3, RZ, RZ, UR12 ;  /* 0x0000000cff037e24 */ /* 0x000fe2000f8e00ff */
[----:B------:R-:W-:Y:S01]  /*1370*/  LOP3.LUT R8, R0, 0x38, R2, 0xf8, !PT ;  /* 0x0000003800087812 */ /* 0x000fe200078ef802 */
[----:B------:R-:W-:Y:S01]  /*1380*/  @UP0 UMOV UR5, UR19 ;  /* 0x0000001300050c82 */ /* 0x000fe20008000000 */
[----:B------:R-:W-:Y:S01]  /*1390*/  SHF.R.U32.HI R0, RZ, 0x3, R0 ;  /* 0x00000003ff007819 */ /* 0x000fe20000011600 */
[----:B------:R-:W-:Y:S01]  /*13a0*/  @UP0 USHF.R.U32.HI UR7, URZ, UR4, UR5 ;  /* 0x000000043f070299 */ /* 0x000fe20008011605 */
[----:B------:R-:W-:Y:S01]  /*13b0*/  SEL R25, R36, RZ, !P0 ;  /* 0x000000ff24197207 */ /* 0x000fe20004000000 */
[----:B------:R-:W-:Y:S01]  /*13c0*/  IMAD.WIDE R12, R3, 0x80, R12 ;  /* 0x00000080030c7825 */ /* 0x000fe200078e020c */
[----:B------:R-:W-:Y:S01]  /*13d0*/  LOP3.LUT R26, R8, R0, RZ, 0x3c, !PT ;  /* 0x00000000081a7212 */ /* 0x000fe200078e3cff */
[----:B------:R-:W-:Y:S01]  /*13e0*/  USHF.R.S32.HI UR6, URZ, 0x1f, UR7 ;  /* 0x0000001f3f067899 */ /* 0x000fe20008011407 */
[----:B------:R-:W-:Y:S01]  /*13f0*/  SEL R0, R22, RZ, !P0 ;  /* 0x000000ff16007207 */ /* 0x000fe20004000000 */
[----:B------:R-:W-:Y:S01]  /*1400*/  IMAD.U32 R10, RZ, RZ, UR7 ;  /* 0x00000007ff0a7e24 */ /* 0x000fe2000f8e00ff */
[----:B------:R-:W-:Y:S01]  /*1410*/  SHF.R.S32.HI R3, RZ, 0x1f, R2 ;  /* 0x0000001fff037819 */ /* 0x000fe20000011402 */
[----:B------:R-:W-:Y:S01]  /*1420*/  IMAD.WIDE.U32 R6, R25, c[0x0][0x278], R6 ;  /* 0x00009e0019067a25 */ /* 0x000fe200078e0006 */
[----:B------:R-:W-:Y:S01]  /*1430*/  ULDC.64 UR4, c[0x0][0x1e0] ;  /* 0x0000780000047ab9 */ /* 0x000fe20000000a00 */
[----:B------:R-:W-:Y:S01]  /*1440*/  LEA.HI R24, R28, R20, RZ, 0x6 ;  /* 0x000000141c187211 */ /* 0x000fe200078f30ff */
[----:B------:R-:W-:Y:S01]  /*1450*/  UIMAD UR4, UR6, UR4, URZ ;  /* 0x00000004060472a4 */ /* 0x000fe2000f8e023f */
[----:B------:R-:W-:Y:S01]  /*1460*/  IMAD.U32 R14, RZ, RZ, UR11 ;  /* 0x0000000bff0e7e24 */ /* 0x000fe2000f8e00ff */
[----:B------:R-:W-:Y:S01]  /*1470*/  IADD3 R38, P0, R29, R6, RZ ;  /* 0x000000061d267210 */ /* 0x000fe20007f1e0ff */
[----:B-1----:R-:W-:Y:S01]  /*1480*/  IMAD.U32 R16, RZ, RZ, UR11 ;  /* 0x0000000bff107e24 */ /* 0x002fe2000f8e00ff */
[----:B------:R-:W-:Y:S01]  /*1490*/  UIMAD UR17, UR7, UR5, UR4 ;  /* 0x00000005071172a4 */ /* 0x000fe2000f8e0204 */
[----:B------:R-:W-:Y:S01]  /*14a0*/  IMAD R23, R0, c[0x0][0x278], RZ ;  /* 0x00009e0000177a24 */ /* 0x000fe200078e02ff */
[----:B------:R-:W-:Y:S01]  /*14b0*/  ISETP.GE.OR P6, PT, R2, c[0x0][0x1cc], !P4 ;  /* 0x0000730002007a0c */ /* 0x000fe200067c6670 */
[--C-:B------:R-:W-:Y:S01]  /*14c0*/  IMAD.WIDE.U32 R8, R10, c[0x0][0x1e0], R2.reuse ;  /* 0x000078000a087a25 */ /* 0x100fe200078e0002 */
[----:B------:R-:W-:Y:S01]  /*14d0*/  ULDC.64 UR4, c[0x0][0x1b0] ;  /* 0x00006c0000047ab9 */ /* 0x000fe20000000a00 */
[----:B------:R-:W-:Y:S01]  /*14e0*/  ISETP.GE.OR P4, PT, R2, c[0x0][0x19c], !P4 ;  /* 0x0000670002007a0c */ /* 0x000fe20006786670 */
[----:B------:R-:W-:Y:S01]  /*14f0*/  UIMAD UR4, UR6, UR4, URZ ;  /* 0x00000004060472a4 */ /* 0x000fe2000f8e023f */
[--C-:B------:R-:W-:Y:S01]  /*1500*/  IMAD.WIDE.U32 R10, R10, c[0x0][0x1b0], R2.reuse ;  /* 0x00006c000a0a7a25 */ /* 0x100fe200078e0002 */
[----:B------:R-:W-:Y:S02]  /*1510*/  STL [R1+0x50], R38 ;  /* 0x0000502601007387 */ /* 0x000fe40000100800 */
[----:B------:R-:W-:Y:S01]  /*1520*/  UIMAD UR18, UR7, UR5, UR4 ;  /* 0x00000005071272a4 */ /* 0x000fe2000f8e0204 */
[----:B------:R-:W-:-:S02]  /*1530*/  IMAD.WIDE.U32 R14, R14, c[0x0][0x180], R2 ;  /* 0x000060000e0e7a25 */ /* 0x000fc400078e0002 */
[----:B------:R-:W-:Y:S02]  /*1540*/  ULDC.64 UR6, c[0x0][0x180] ;  /* 0x0000600000067ab9 */ /* 0x000fe40000000a00 */
[----:B------:R-:W-:Y:S01]  /*1550*/  IMAD.WIDE.U32 R16, R16, c[0x0][0x210], R2 ;  /* 0x0000840010107a25 */ /* 0x000fe200078e0002 */
[----:B------:R-:W-:Y:S01]  /*1560*/  SHF.R.S32.HI R3, RZ, 0x1f, R29 ;  /* 0x0000001fff037819 */ /* 0x000fe2000001141d */
[----:B------:R-:W-:Y:S02]  /*1570*/  UIMAD UR6, UR13, UR6, URZ ;  /* 0x000000060d0672a4 */ /* 0x000fe4000f8e023f */
[C---:B------:R-:W-:Y:S01]  /*1580*/  IMAD R23, R25.reuse, c[0x0][0x27c], R23 ;  /* 0x00009f0019177a24 */ /* 0x040fe200078e0217 */
[----:B------:R-:W-:Y:S01]  /*1590*/  ULDC.64 UR4, c[0x0][0x210] ;  /* 0x0000840000047ab9 */ /* 0x000fe20000000a00 */
[----:B------:R-:W-:Y:S01]  /*15a0*/  IMAD R6, R0, c[0x0][0x290], RZ ;  /* 0x0000a40000067a24 */ /* 0x000fe200078e02ff */
[----:B------:R-:W-:Y:S01]  /*15b0*/  UIMAD UR6, UR11, UR7, UR6 ;  /* 0x000000070b0672a4 */ /* 0x000fe2000f8e0206 */
[----:B------:R-:W-:Y:S01]  /*15c0*/  IMAD.WIDE.U32 R4, R25, c[0x0][0x290], R4 ;  /* 0x0000a40019047a25 */ /* 0x000fe200078e0004 */
[----:B------:R-:W-:Y:S01]  /*15d0*/  IADD3.X R35, R3, R7, R23, P0, !PT ;  /* 0x0000000703237210 */ /* 0x000fe200007fe417 */
[----:B------:R-:W-:-:S02]  /*15e0*/  UIMAD UR4, UR13, UR4, URZ ;  /* 0x000000040d0472a4 */ /* 0x000fc4000f8e023f */
[----:B------:R-:W-:Y:S01]  /*15f0*/  IMAD R6, R25, c[0x0][0x294], R6 ;  /* 0x0000a50019067a24 */ /* 0x000fe200078e0206 */
[----:B------:R-:W-:Y:S01]  /*1600*/  IADD3 R34, P0, R29, R4, RZ ;  /* 0x000000041d227210 */ /* 0x000fe20007f1e0ff */
[----:B------:R-:W-:Y:S01]  /*1610*/  IMAD.MOV.U32 R4, RZ, RZ, R8 ;  /* 0x000000ffff047224 */ /* 0x000fe200078e0008 */
[----:B------:R-:W-:Y:S01]  /*1620*/  UIMAD UR4, UR11, UR5, UR4 ;  /* 0x000000050b0472a4 */ /* 0x000fe2000f8e0204 */
[----:B------:R-:W-:Y:S01]  /*1630*/  IMAD.SHL.U32 R7, R24, 0x8, RZ ;  /* 0x0000000818077824 */ /* 0x000fe200078e00ff */
[----:B------:R-:W-:Y:S01]  /*1640*/  IADD3.X R33, R3, R5, R6, P0, !PT ;  /* 0x0000000503217210 */ /* 0x000fe200007fe406 */
[----:B------:R-:W-:Y:S01]  /*1650*/  UMOV UR13, 0x6 ;  /* 0x00000006000d7882 */ /* 0x000fe20000000000 */
[----:B------:R-:W-:Y:S01]  /*1660*/  SEL R3, R22, RZ, !P5 ;  /* 0x000000ff16037207 */ /* 0x000fe20006800000 */
[----:B------:R-:W-:Y:S01]  /*1670*/  STL [R1+0x4c], R35 ;  /* 0x00004c2301007387 */ /* 0x000fe20000100800 */
[----:B------:R-:W-:Y:S01]  /*1680*/  IADD3 R5, R9, UR17, RZ ;  /* 0x0000001109057c10 */ /* 0x000fe2000fffe0ff */
[----:B------:R-:W-:Y:S01]  /*1690*/  IMAD.WIDE.U32 R18, R25, c[0x0][0x240], R18 ;  /* 0x0000900019127a25 */ /* 0x000fe200078e0012 */
[----:B------:R-:W-:Y:S01]  /*16a0*/  SEL R22, R36, RZ, !P5 ;  /* 0x000000ff24167207 */ /* 0x000fe20006800000 */
[----:B------:R-:W-:Y:S01]  /*16b0*/  STL [R1+0x34], R34 ;  /* 0x0000342201007387 */ /* 0x000fe20000100800 */
[----:B------:R-:W-:Y:S01]  /*16c0*/  LOP3.LUT R26, R26, 0xfffffe00, R7, 0xf8, !PT ;  /* 0xfffffe001a1a7812 */ /* 0x000fe200078ef807 */
[----:B------:R-:W-:Y:S01]  /*16d0*/  IMAD R6, R3, c[0x0][0x1e8], RZ ;  /* 0x00007a0003067a24 */ /* 0x000fe200078e02ff */
[----:B------:R-:W-:Y:S01]  /*16e0*/  IADD3 R7, R11, UR18, RZ ;  /* 0x000000120b077c10 */ /* 0x000fe2000fffe0ff */
[C---:B------:R-:W-:Y:S01]  /*16f0*/  IMAD.WIDE.U32 R4, R22.reuse, c[0x0][0x1e8], R4 ;  /* 0x00007a0016047a25 */ /* 0x040fe200078e0004 */
[----:B------:R-:W-:Y:S01]  /*1700*/  IADD3 R11, R15, UR6, RZ ;  /* 0x000000060f0b7c10 */ /* 0x000fe2000fffe0ff */
[----:B------:R-:W-:Y:S01]  /*1710*/  ULDC.64 UR6, c[0x0][0x1a8] ;  /* 0x00006a0000067ab9 */ /* 0x000fe20000000a00 */
[----:B------:R-:W-:Y:S01]  /*1720*/  IADD3 R9, R17, UR4, RZ ;  /* 0x0000000411097c10 */ /* 0x000fe2000fffe0ff */
[----:B------:R-:W-:Y:S01]  /*1730*/  IMAD R8, R22, c[0x0][0x1ec], R6 ;  /* 0x00007b0016087a24 */ /* 0x000fe200078e0206 */
[----:B------:R-:W-:Y:S01]  /*1740*/  ULDC.64 UR4, c[0x0][0x1d8] ;  /* 0x0000760000047ab9 */ /* 0x000fe20000000a00 */
[----:B------:R-:W-:Y:S01]  /*1750*/  IMAD R3, R3, c[0x0][0x1b8], RZ ;  /* 0x00006e0003037a24 */ /* 0x000fe200078e02ff */
[----:B------:R-:W-:Y:S01]  /*1760*/  USHF.L.U32 UR17, UR4, 0x6, URZ ;  /* 0x0000000604117899 */ /* 0x000fe2000800063f */
[----:B------:R-:W-:Y:S01]  /*1770*/  IMAD.IADD R5, R5, 0x1, R8 ;  /* 0x0000000105057824 */ /* 0x000fe200078e0208 */
[----:B------:R-:W-:Y:S01]  /*1780*/  ISETP.GE.OR P5, PT, R2, c[0x0][0x1cc], !P3 ;  /* 0x0000730002007a0c */ /* 0x000fe20005fa6670 */
[----:B------:R-:W-:Y:S01]  /*1790*/  IMAD.MOV.U32 R6, RZ, RZ, R10 ;  /* 0x000000ffff067224 */ /* 0x000fe200078e000a */
[----:B------:R-:W-:Y:S01]  /*17a0*/  USHF.L.U64.HI UR18, UR4, UR13, UR5 ;  /* 0x0000000d04127299 */ /* 0x000fe20008010205 */
[----:B------:R-:W-:Y:S01]  /*17b0*/  IMAD.MOV.U32 R8, RZ, RZ, R16 ;  /* 0x000000ffff087224 */ /* 0x000fe200078e0010 */
[----:B------:R-:W-:Y:S01]  /*17c0*/  USHF.L.U32 UR19, UR6, 0x6, URZ ;  /* 0x0000000606137899 */ /* 0x000fe2000800063f */
[----:B------:R-:W-:Y:S01]  /*17d0*/  IMAD.MOV.U32 R10, RZ, RZ, R14 ;  /* 0x000000ffff0a7224 */ /* 0x000fe200078e000e */
[----:B------:R-:W-:Y:S01]  /*17e0*/  ULDC.64 UR4, c[0x0][0x178] ;  /* 0x00005e0000047ab9 */ /* 0x000fe20000000a00 */
[----:B------:R-:W-:Y:S01]  /*17f0*/  IMAD R16, R22, c[0x0][0x1bc], R3 ;  /* 0x00006f0016107a24 */ /* 0x000fe200078e0203 */
[----:B------:R-:W-:Y:S01]  /*1800*/  UIMAD.WIDE.U32 UR20, UR16, UR4, URZ ;  /* 0x00000004101472a5 */ /* 0x000fe2000f8e003f */
[----:B------:R-:W-:Y:S01]  /*1810*/  IMAD R15, R0, c[0x0][0x188], RZ ;  /* 0x00006200000f7a24 */ /* 0x000fe200078e02ff */
[----:B------:R-:W-:Y:S01]  /*1820*/  ISETP.GE.OR P3, PT, R2, c[0x0][0x19c], !P3 ;  /* 0x0000670002007a0c */ /* 0x000fe20005f66670 */
[C---:B------:R-:W-:Y:S01]  /*1830*/  IMAD R14, R0.reuse, c[0x0][0x218], RZ ;  /* 0x00008600000e7a24 */ /* 0x040fe200078e02ff */
[----:B------:R-:W-:Y:S01]  /*1840*/  STL [R1+0x30], R33 ;  /* 0x0000302101007387 */ /* 0x000fe20000100800 */
[----:B------:R-:W-:-:S02]  /*1850*/  IMAD R3, R0, c[0x0][0x240], RZ ;  /* 0x0000900000037a24 */ /* 0x000fc400078e02ff */
[----:B------:R-:W-:Y:S02]  /*1860*/  IMAD R0, R13, c[0x0][0x1d8], RZ ;  /* 0x000076000d007a24 */ /* 0x000fe400078e02ff */
[----:B------:R-:W-:-:S04]  /*1870*/  IMAD.WIDE.U32 R6, R22, c[0x0][0x1b8], R6 ;  /* 0x00006e0016067a25 */ /* 0x000fc800078e0006 */
[C---:B------:R-:W-:Y:S02]  /*1880*/  IMAD R0, R12.reuse, c[0x0][0x1dc], R0 ;  /* 0x000077000c007a24 */ /* 0x040fe400078e0200 */
[----:B------:R-:W-:-:S04]  /*1890*/  IMAD.WIDE.U32 R4, R12, c[0x0][0x1d8], R4 ;  /* 0x000076000c047a25 */ /* 0x000fc800078e0004 */
[C---:B------:R-:W-:Y:S02]  /*18a0*/  IMAD R22, R25.reuse, c[0x0][0x18c], R15 ;  /* 0x0000630019167a24 */ /* 0x040fe400078e020f */
[C---:B------:R-:W-:Y:S02]  /*18b0*/  IMAD R23, R25.reuse, c[0x0][0x21c], R14 ;  /* 0x0000870019177a24 */ /* 0x040fe400078e020e */
[----:B------:R-:W-:-:S04]  /*18c0*/  IMAD.WIDE.U32 R14, R25, c[0x0][0x188], R10 ;  /* 0x00006200190e7a25 */ /* 0x000fc800078e000a */
[----:B------:R-:W-:Y:S02]  /*18d0*/  IMAD.IADD R11, R7, 0x1, R16 ;  /* 0x00000001070b7824 */ /* 0x000fe400078e0210 */
[----:B------:R-:W-:Y:S01]  /*18e0*/  IMAD.WIDE.U32 R16, R25, c[0x0][0x218], R8 ;  /* 0x0000860019107a25 */ /* 0x000fe200078e0008 */
[----:B------:R-:W-:-:S03]  /*18f0*/  LEA R8, P0, R4, c[0x0][0x1c0], 0x1 ;  /* 0x0000700004087a11 */ /* 0x000fc600078008ff */
[----:B------:R-:W-:Y:S02]  /*1900*/  IMAD.IADD R0, R5, 0x1, R0 ;  /* 0x0000000105007824 */ /* 0x000fe400078e0200 */
[----:B------:R-:W-:Y:S02]  /*1910*/  IMAD.MOV.U32 R10, RZ, RZ, R6 ;  /* 0x000000ffff0a7224 */ /* 0x000fe400078e0006 */
[----:B------:R-:W-:Y:S01]  /*1920*/  IMAD.SHL.U32 R26, R26, 0x2, RZ ;  /* 0x000000021a1a7824 */ /* 0x000fe200078e00ff */
[----:B------:R-:W-:Y:S01]  /*1930*/  LEA.HI.X R9, R4, c[0x0][0x1c4], R0, 0x1, P0 ;  /* 0x0000710004097a11 */ /* 0x000fe200000f0c00 */
[----:B------:R-:W-:Y:S01]  /*1940*/  IMAD R0, R13, c[0x0][0x1a8], RZ ;  /* 0x00006a000d007a24 */ /* 0x000fe200078e02ff */
[----:B------:R-:W-:Y:S01]  /*1950*/  IADD3 R6, P0, R8, UR17, RZ ;  /* 0x0000001108067c10 */ /* 0x000fe2000ff1e0ff */
[C---:B------:R-:W-:Y:S02]  /*1960*/  IMAD.WIDE.U32 R10, R12.reuse, c[0x0][0x1a8], R10 ;  /* 0x00006a000c0a7a25 */ /* 0x040fe400078e000a */
[----:B------:R-:W-:Y:S01]  /*1970*/  @!PT LDS RZ, [RZ] ;  /* 0x00000000fffff984 */ /* 0x000fe20000000800 */
[----:B------:R-:W-:Y:S01]  /*1980*/  @!PT LDS RZ, [RZ] ;  /* 0x00000000fffff984 */ /* 0x000fe20000000800 */
[----:B------:R-:W-:Y:S01]  /*1990*/  @!PT LDS RZ, [RZ] ;  /* 0x00000000fffff984 */ /* 0x000fe20000000800 */
[----:B------:R1:W-:Y:S01]  /*19a0*/  LDGSTS.E.BYPASS.LTC128B.128 [R26+0x4080], [R8.64], !P6 ;  /* 0x04080000081a7fae */ /* 0x0003e2000f101d4e */
[----:B------:R-:W-:Y:S01]  /*19b0*/  IADD3.X R7, R9, UR18, RZ, P0, !PT ;  /* 0x0000001209077c10 */ /* 0x000fe200087fe4ff */
[----:B------:R-:W-:Y:S01]  /*19c0*/  IMAD R0, R12, c[0x0][0x1ac], R0 ;  /* 0x00006b000c007a24 */ /* 0x000fe200078e0200 */
[----:B------:R-:W-:Y:S01]  /*19d0*/  IADD3 R4, P0, R6, UR17, RZ ;  /* 0x0000001106047c10 */ /* 0x000fe2000ff1e0ff */
[----:B------:R-:W-:Y:S01]  /*19e0*/  IMAD R24, R25, c[0x0][0x244], R3 ;  /* 0x0000910019187a24 */ /* 0x000fe200078e0203 */
[C---:B------:R-:W-:Y:S01]  /*19f0*/  ISETP.GE.OR P6, PT, R2.reuse, c[0x0][0x1cc], !P2 ;  /* 0x0000730002007a0c */ /* 0x040fe200057c6670 */
[----:B------:R2:W-:Y:S01]  /*1a00*/  LDGSTS.E.BYPASS.LTC128B.128 [R26+0x5080], [R6.64], !P5 ;  /* 0x05080000061a7fae */ /* 0x0005e2000e901d4e */
[----:B------:R-:W-:Y:S01]  /*1a10*/  IADD3.X R5, R7, UR18, RZ, P0, !PT ;  /* 0x0000001207057c10 */ /* 0x000fe200087fe4ff */
[----:B------:R-:W-:Y:S01]  /*1a20*/  IMAD.IADD R0, R11, 0x1, R0 ;  /* 0x000000010b007824 */ /* 0x000fe200078e0200 */
[----:B------:R-:W-:-:S02]  /*1a30*/  ISETP.GE.OR P5, PT, R2, c[0x0][0x1cc], !P1 ;  /* 0x0000730002007a0c */ /* 0x000fc40004fa6670 */
[C---:B------:R-:W-:Y:S02]  /*1a40*/  ISETP.GE.OR P2, PT, R2.reuse, c[0x0][0x19c], !P2 ;  /* 0x0000670002007a0c */ /* 0x040fe40005746670 */
[----:B------:R-:W-:-:S05]  /*1a50*/  ISETP.GE.OR P1, PT, R2, c[0x0][0x19c], !P1 ;  /* 0x0000670002007a0c */ /* 0x000fca0004f26670 */
[----:B------:R3:W-:Y:S01]  /*1a60*/  LDGSTS.E.BYPASS.LTC128B.128 [R26+0x6080], [R4.64], !P6 ;  /* 0x06080000041a7fae */ /* 0x0007e2000f101d4e */
[----:B------:R-:W-:Y:S02]  /*1a70*/  ISETP.GE.AND P6, PT, R2, c[0x0][0x16c], PT ;  /* 0x00005b0002007a0c */ /* 0x000fe40003fc6270 */
[----:B-1----:R-:W-:-:S04]  /*1a80*/  IADD3 R8, P0, R4, UR17, RZ ;  /* 0x0000001104087c10 */ /* 0x002fc8000ff1e0ff */
[----:B------:R-:W-:Y:S01]  /*1a90*/  IADD3.X R9, R5, UR18, RZ, P0, !PT ;  /* 0x0000001205097c10 */ /* 0x000fe200087fe4ff */
[----:B------:R-:W-:Y:S01]  /*1aa0*/  USHF.L.U64.HI UR18, UR6, UR13, UR7 ;  /* 0x0000000d06127299 */ /* 0x000fe20008010207 */
[----:B--2---:R-:W-:Y:S01]  /*1ab0*/  IMAD.MOV.U32 R6, RZ, RZ, R14 ;  /* 0x000000ffff067224 */ /* 0x004fe200078e000e */
[----:B------:R-:W-:Y:S01]  /*1ac0*/  LEA.HI R14, R28, R20, RZ, 0x4 ;  /* 0x000000141c0e7211 */ /* 0x000fe200078f20ff */
[----:B------:R-:W-:Y:S01]  /*1ad0*/  USHF.R.S32.HI UR7, URZ, 0x1f, UR16 ;  /* 0x0000001f3f077899 */ /* 0x000fe20008011410 */
[C---:B------:R-:W-:Y:S01]  /*1ae0*/  LEA R12, P0, R10.reuse, c[0x0][0x190], 0x1 ;  /* 0x000064000a0c7a11 */ /* 0x040fe200078008ff */
[----:B------:R-:W-:Y:S01]  /*1af0*/  IMAD.IADD R7, R15, 0x1, R22 ;  /* 0x000000010f077824 */ /* 0x000fe200078e0216 */
[----:B------:R-:W-:Y:S01]  /*1b00*/  SHF.R.S32.HI R3, RZ, 0x4, R14 ;  /* 0x00000004ff037819 */ /* 0x000fe2000001140e */
[----:B------:R-:W-:Y:S01]  /*1b10*/  UIMAD UR17, UR7, UR4, URZ ;  /* 0x00000004071172a4 */ /* 0x000fe2000f8e023f */
[----:B------:R-:W-:Y:S01]  /*1b20*/  LEA.HI.X R13, R10, c[0x0][0x194], R0, 0x1, P0 ;  /* 0x000065000a0d7a11 */ /* 0x000fe200000f0c00 */
[----:B------:R-:W-:Y:S01]  /*1b30*/  IMAD.WIDE.U32 R40, R27, c[0x0][0x178], R6 ;  /* 0x00005e001b287a25 */ /* 0x000fe200078e0006 */
[----:B------:R-:W-:Y:S01]  /*1b40*/  LEA.HI R0, R14, R3, RZ, 0x1 ;  /* 0x000000030e007211 */ /* 0x000fe200078f08ff */
[----:B------:R-:W-:Y:S01]  /*1b50*/  UIMAD UR17, UR16, UR5, UR17 ;  /* 0x00000005101172a4 */ /* 0x000fe2000f8e0211 */
[----:B------:R1:W-:Y:S01]  /*1b60*/  LDGSTS.E.BYPASS.LTC128B.128 [R26+0x7080], [R8.64], !P5 ;  /* 0x07080000081a7fae */ /* 0x0003e2000e901d4e */
[----:B---3--:R-:W-:Y:S01]  /*1b70*/  IMAD.U32 R5, RZ, RZ, UR21 ;  /* 0x00000015ff057e24 */ /* 0x008fe2000f8e00ff */
[----:B------:R-:W-:Y:S01]  /*1b80*/  LOP3.LUT R5, R0, 0xfffffffe, RZ, 0xc0, !PT ;  /* 0xfffffffe00057812 */ /* 0x000fe200078ec0ff */
[----:B------:R-:W-:Y:S01]  /*1b90*/  IMAD R0, R31, c[0x0][0x178], RZ ;  /* 0x00005e001f007a24 */ /* 0x000fe200078e02ff */
[----:B------:R-:W-:Y:S01]  /*1ba0*/  UIADD3 UR17, UR21, UR17, URZ ;  /* 0x0000001115117290 */ /* 0x000fe2000fffe03f */
[----:B------:R-:W-:Y:S01]  /*1bb0*/  IMAD.U32 R4, RZ, RZ, UR20 ;  /* 0x00000014ff047e24 */ /* 0x000fe2000f8e00ff */
[----:B------:R-:W-:Y:S01]  /*1bc0*/  USHF.L.U32 UR6, UR16, 0x7, URZ ;  /* 0x0000000710067899 */ /* 0x000fe2000800063f */
[----:B------:R-:W-:Y:S01]  /*1bd0*/  IMAD R0, R27, c[0x0][0x17c], R0 ;  /* 0x00005f001b007a24 */ /* 0x000fe200078e0200 */
[----:B------:R-:W-:Y:S01]  /*1be0*/  STL.64 [R1+0x28], R40 ;  /* 0x0000282801007387 */ /* 0x000fe20000100a00 */
[----:B------:R-:W-:Y:S01]  /*1bf0*/  IMAD.IADD R200, R3, 0x1, -R5 ;  /* 0x0000000103c87824 */ /* 0x000fe200078e0a05 */
[----:B------:R-:W-:Y:S01]  /*1c00*/  USHF.L.U32 UR20, UR4, 0x6, URZ ;  /* 0x0000000604147899 */ /* 0x000fe2000800063f */
[----:B------:R-:W-:Y:S01]  /*1c10*/  IMAD.U32 R6, RZ, RZ, UR17 ;  /* 0x00000011ff067e24 */ /* 0x000fe2000f8e00ff */
[----:B------:R2:W-:Y:S01]  /*1c20*/  LDGSTS.E.BYPASS.LTC128B.128 [R26+0x80], [R12.64], !P4 ;  /* 0x000800000c1a7fae */ /* 0x0005e2000e101d4e */
[----:B------:R-:W-:Y:S01]  /*1c30*/  IMAD.IADD R36, R41, 0x1, R0 ;  /* 0x0000000129247824 */ /* 0x000fe200078e0200 */
[C---:B------:R-:W-:Y:S01]  /*1c40*/  LEA R0, P0, R4.reuse, R40, 0x7 ;  /* 0x0000002804007211 */ /* 0x040fe200078038ff */
[----:B------:R-:W-:Y:S01]  /*1c50*/  IMAD R5, R31, c[0x0][0x208], RZ ;  /* 0x000082001f057a24 */ /* 0x000fe200078e02ff */
[----:B------:R-:W-:Y:S01]  /*1c60*/  USHF.L.U64.HI UR17, UR4, UR13, UR5 ;  /* 0x0000000d04117299 */ /* 0x000fe20008010205 */
[----:B------:R-:W-:Y:S01]  /*1c70*/  IMAD.IADD R3, R17, 0x1, R23 ;  /* 0x0000000111037824 */ /* 0x000fe200078e0217 */
[----:B------:R-:W-:Y:S01]  /*1c80*/  LEA.HI.X R6, R4, R36, R6, 0x7, P0 ;  /* 0x0000002404067211 */ /* 0x000fe200000f3c06 */
[----:B------:R-:W-:Y:S01]  /*1c90*/  IMAD R10, R27, c[0x0][0x20c], R5 ;  /* 0x000083001b0a7a24 */ /* 0x000fe200078e0205 */
[----:B------:R-:W-:Y:S01]  /*1ca0*/  LEA R4, P0, R0, c[0x0][0x160], 0x1 ;  /* 0x0000580000047a11 */ /* 0x000fe200078008ff */
[----:B------:R3:W-:Y:S01]  /*1cb0*/  STL [R1+0x3c], R36 ;  /* 0x00003c2401007387 */ /* 0x0007e20000100800 */
[----:B------:R-:W-:Y:S01]  /*1cc0*/  LEA.HI R15, R28, R20, RZ, 0x5 ;  /* 0x000000141c0f7211 */ /* 0x000fe200078f28ff */
[----:B------:R-:W-:Y:S01]  /*1cd0*/  ULDC.64 UR4, c[0x0][0x208] ;  /* 0x0000820000047ab9 */ /* 0x000fe20000000a00 */
[----:B------:R-:W-:Y:S01]  /*1ce0*/  LEA.HI.X R5, R0, c[0x0][0x164], R6, 0x1, P0 ;  /* 0x0000590000057a11 */ /* 0x000fe200000f0c06 */
[----:B------:R-:W-:Y:S01]  /*1cf0*/  IMAD.U32 R0, RZ, RZ, UR6 ;  /* 0x00000006ff007e24 */ /* 0x000fe2000f8e00ff */
[----:B------:R-:W-:-:S02]  /*1d00*/  ISETP.GT.AND P4, PT, R20, 0x1f, PT ;  /* 0x0000001f1400780c */ /* 0x000fc40003f84270 */
[----:B-1----:R-:W-:-:S04]  /*1d10*/  IADD3 R8, P5, R12, UR19, RZ ;  /* 0x000000130c087c10 */ /* 0x002fc8000ffbe0ff */
[----:B------:R-:W-:Y:S02]  /*1d20*/  IADD3.X R9, R13, UR18, RZ, P5, !PT ;  /* 0x000000120d097c10 */ /* 0x000fe4000affe4ff */
[----:B------:R-:W-:Y:S01]  /*1d30*/  ISETP.GE.AND P5, PT, R2, c[0x0][0x1fc], PT ;  /* 0x00007f0002007a0c */ /* 0x000fe20003fa6270 */
[----:B------:R-:W-:Y:S02]  /*1d40*/  IMAD.MOV.U32 R2, RZ, RZ, R16 ;  /* 0x000000ffff027224 */ /* 0x000fe400078e0010 */
[----:B------:R1:W-:Y:S01]  /*1d50*/  LDGSTS.E.BYPASS.LTC128B.128 [R26+0x1080], [R8.64], !P3 ;  /* 0x01080000081a7fae */ /* 0x0003e2000d901d4e */
[----:B--2---:R-:W-:Y:S01]  /*1d60*/  IADD3 R12, -R32, UR10, -R0 ;  /* 0x0000000a200c7c10 */ /* 0x004fe2000fffe900 */
[----:B------:R-:W-:Y:S01]  /*1d70*/  IMAD.IADD R13, R19, 0x1, R24 ;  /* 0x00000001130d7824 */ /* 0x000fe200078e0218 */
[----:B------:R-:W-:Y:S02]  /*1d80*/  SHF.R.S32.HI R0, RZ, 0x1f, R15 ;  /* 0x0000001fff007819 */ /* 0x000fe4000001140f */
[----:B------:R-:W-:Y:S01]  /*1d90*/  ISETP.LT.OR P3, PT, R12, 0x1, P6 ;  /* 0x000000010c00780c */ /* 0x000fe20003761670 */
[----:B---3--:R-:W-:Y:S01]  /*1da0*/  IMAD.WIDE.U32 R36, R27, c[0x0][0x208], R2 ;  /* 0x000082001b247a25 */ /* 0x008fe200078e0002 */
[----:B------:R-:W-:-:S03]  /*1db0*/  IADD3 R2, P0, R8, UR19, RZ ;  /* 0x0000001308027c10 */ /* 0x000fc6000ff1e0ff */
[----:B------:R-:W-:Y:S01]  /*1dc0*/  IMAD.IADD R23, R37, 0x1, R10 ;  /* 0x0000000125177824 */ /* 0x000fe200078e020a */
[----:B------:R-:W-:Y:S01]  /*1dd0*/  IADD3.X R3, R9, UR18, RZ, P0, !PT ;  /* 0x0000001209037c10 */ /* 0x000fe200087fe4ff */
[----:B------:R-:W-:Y:S01]  /*1de0*/  IMAD.MOV.U32 R22, RZ, RZ, R36 ;  /* 0x000000ffff167224 */ /* 0x000fe200078e0024 */
[----:B------:R-:W-:Y:S01]  /*1df0*/  IADD3 R6, P0, R2, UR19, RZ ;  /* 0x0000001302067c10 */ /* 0x000fe2000ff1e0ff */
[----:B------:R-:W-:Y:S01]  /*1e00*/  USHF.L.U32 UR19, UR4, 0x7, URZ ;  /* 0x0000000704137899 */ /* 0x000fe2000800063f */
[----:B------:R-:W-:Y:S02]  /*1e10*/  STL.64 [R1+0x20], R36 ;  /* 0x0000202401007387 */ /* 0x000fe40000100a00 */
[----:B------:R-:W-:Y:S01]  /*1e20*/  IADD3.X R7, R3, UR18, RZ, P0, !PT ;  /* 0x0000001203077c10 */ /* 0x000fe200087fe4ff */
[----:B------:R-:W-:Y:S01]  /*1e30*/  UMOV UR18, 0x7 ;  /* 0x0000000700127882 */ /* 0x000fe20000000000 */
[----:B------:R2:W-:Y:S01]  /*1e40*/  LDGSTS.E.BYPASS.LTC128B.128 [R26+0x2080], [R2.64], !P2 ;  /* 0x02080000021a7fae */ /* 0x0005e2000d101d4e */
[C---:B------:R-:W-:Y:S01]  /*1e50*/  ISETP.LT.OR P0, PT, R12.reuse, 0x21, P6 ;  /* 0x000000210c00780c */ /* 0x040fe20003701670 */
[----:B------:R-:W-:Y:S01]  /*1e60*/  USHF.L.U64.HI UR18, UR4, UR18, UR5 ;  /* 0x0000001204127299 */ /* 0x000fe20008010205 */
[C---:B------:R-:W-:Y:S01]  /*1e70*/  ISETP.LT.OR P2, PT, R12.reuse, 0x61, P6 ;  /* 0x000000610c00780c */ /* 0x040fe20003741670 */
[----:B------:R3:W-:Y:S01]  /*1e80*/  LDGSTS.E.BYPASS.LTC128B.128 [R26+0x3080], [R6.64], !P1 ;  /* 0x03080000061a7fae */ /* 0x0007e2000c901d4e */
[----:B------:R-:W-:Y:S01]  /*1e90*/  USHF.R.S32.HI UR5, URZ, 0x1f, UR6 ;  /* 0x0000001f3f057899 */ /* 0x000fe20008011406 */
[----:B------:R-:W-:Y:S01]  /*1ea0*/  IMAD.U32 R17, RZ, RZ, UR19 ;  /* 0x00000013ff117e24 */ /* 0x000fe2000f8e00ff */
[----:B------:R-:W-:Y:S01]  /*1eb0*/  UIMAD UR21, UR18, UR16, URZ ;  /* 0x00000010121572a4 */ /* 0x000fe2000f8e023f */
[----:B------:R-:W0:Y:S03]  /*1ec0*/  LDGDEPBAR ;  /* 0x00000000000079af */ /* 0x000e260000000000 */
[----:B------:R-:W-:Y:S01]  /*1ed0*/  UIMAD UR21, UR7, UR19, UR21 ;  /* 0x00000013071572a4 */ /* 0x000fe2000f8e0215 */
[----:B------:R4:W-:Y:S01]  /*1ee0*/  LDGSTS.E.BYPASS.LTC128B.128 [R26+0x8080], [R4.64], !P3 ;  /* 0x08080000041a7fae */ /* 0x0009e2000d901d4e */
[----:B------:R-:W-:Y:S01]  /*1ef0*/  ISETP.LT.OR P3, PT, R12, 0x41, P6 ;  /* 0x000000410c00780c */ /* 0x000fe20003761670 */
[----:B------:R-:W-:-:S02]  /*1f00*/  USHF.L.U32 UR7, UR4, 0x6, URZ ;  /* 0x0000000604077899 */ /* 0x000fc4000800063f */
[----:B------:R-:W-:Y:S01]  /*1f10*/  STL.64 [R1+0x18], R22 ;  /* 0x0000181601007387 */ /* 0x000fe20000100a00 */
[----:B--2---:R-:W-:-:S04]  /*1f20*/  IADD3 R2, P1, R4, UR20, RZ ;  /* 0x0000001404027c10 */ /* 0x004fc8000ff3e0ff */
[----:B------:R-:W-:Y:S01]  /*1f30*/  IADD3.X R3, R5, UR17, RZ, P1, !PT ;  /* 0x0000001105037c10 */ /* 0x000fe20008ffe4ff */
[----:B---3--:R-:W-:-:S04]  /*1f40*/  IMAD.WIDE.U32 R6, R17, UR16, R22 ;  /* 0x0000001011067c25 */ /* 0x008fc8000f8e0016 */
[----:B------:R2:W-:Y:S01]  /*1f50*/  LDGSTS.E.BYPASS.LTC128B.128 [R26+0x9080], [R2.64], !P0 ;  /* 0x09080000021a7fae */ /* 0x0005e2000c101d4e */
[----:B------:R-:W-:Y:S02]  /*1f60*/  IADD3 R7, R7, UR21, RZ ;  /* 0x0000001507077c10 */ /* 0x000fe4000fffe0ff */
[----:B----4-:R-:W-:-:S04]  /*1f70*/  SHF.R.S32.HI R5, RZ, 0x5, R15 ;  /* 0x00000005ff057819 */ /* 0x010fc8000001140f */
[----:B------:R-:W-:-:S04]  /*1f80*/  LEA.HI R0, R0, R5, RZ, 0x2 ;  /* 0x0000000500007211 */ /* 0x000fc800078f10ff */
[----:B-1----:R-:W-:Y:S02]  /*1f90*/  LOP3.LUT R9, R0, 0xfffffffc, RZ, 0xc0, !PT ;  /* 0xfffffffc00097812 */ /* 0x002fe400078ec0ff */
[----:B------:R-:W-:-:S03]  /*1fa0*/  @!P4 IADD3 R0, P1, R38, UR6, RZ ;  /* 0x000000062600cc10 */ /* 0x000fc6000ff3e0ff */
[----:B------:R-:W-:Y:S01]  /*1fb0*/  IMAD.IADD R16, R5, 0x1, -R9 ;  /* 0x0000000105107824 */ /* 0x000fe200078e0a09 */
[----:B------:R-:W-:Y:S02]  /*1fc0*/  @!P4 IADD3.X R8, R35, UR5, RZ, P1, !PT ;  /* 0x000000052308cc10 */ /* 0x000fe40008ffe4ff */
[----:B------:R-:W-:-:S04]  /*1fd0*/  @!P4 LEA R10, P1, R0, c[0x0][0x258], 0x2 ;  /* 0x00009600000aca11 */ /* 0x000fc800078210ff */
        /* <DEDUP_REMOVED lines=105> */
.L_x_1739:
[----:B---3--:R-:W-:Y:S05]  /*2670*/  BSYNC B0 ;  /* 0x0000000000007941 */ /* 0x008fea0003800000 */
.L_x_1738:
[----:B-1-3--:R-:W-:Y:S01]  /*2680*/  LEA.HI R2, R28, R20, RZ, 0x2 ;  /* 0x000000141c027211 */ /* 0x00afe200078f10ff */
        /* <DEDUP_REMOVED lines=36> */
[----:B------:R-:W-:Y:S01]  /*28d0*/  IMAD R201, R200, 0x2, R201 ;  /* 0x00000002c8c97824 */ /* 0x000fe200078e02c9 */
[----:B------:R-:W-:Y:S01]  /*28e0*/  LEA.HI R0, R2, R11, RZ, 0x2 ;  /* 0x0000000b02007211 */ /* 0x000fe200078f10ff */
[----:B------:R-:W-:Y:S01]  /*28f0*/  IMAD R200, R200, 0x200, R6 ;  /* 0x00000200c8c87824 */ /* 0x000fe200078e0206 */
[----:B------:R-:W-:Y:S01]  /*2900*/  LOP3.LUT R2, R3, 0x1c0, RZ, 0xc0, !PT ;  /* 0x000001c003027812 */ /* 0x000fe200078ec0ff */
[----:B------:R-:W-:Y:S01]  /*2910*/  IMAD.U32 R201, R201, 0x200, R7 ;  /* 0x00000200c9c97824 */ /* 0x000fe200078e0007 */
[C---:B------:R-:W-:Y:S01]  /*2920*/  LEA.HI.SX32 R6, R0.reuse, R8, 0x1e ;  /* 0x0000000800067211 */ /* 0x040fe200078ff2ff */
[----:B------:R-:W-:Y:S01]  /*2930*/  CS2R R118, SRZ ;  /* 0x0000000000767805 */ /* 0x000fe2000001ff00 */
[----:B------:R-:W-:Y:S01]  /*2940*/  LOP3.LUT R0, R0, 0x7ffffffc, RZ, 0xc0, !PT ;  /* 0x7ffffffc00007812 */ /* 0x000fe200078ec0ff */
[----:B------:R-:W-:Y:S01]  /*2950*/  IMAD.SHL.U32 R201, R201, 0x2, RZ ;  /* 0x00000002c9c97824 */ /* 0x000fe200078e00ff */
        /* <DEDUP_REMOVED lines=13> */
[----:B------:R-:W-:Y:S01]  /*2a30*/  IMAD.IADD R202, R201, 0x1, R202 ;  /* 0x00000001c9ca7824 */ /* 0x000fe200078e02ca */
[----:B------:R-:W-:Y:S01]  /*2a40*/  LEA R221, R2, 0x18880, 0x1 ;  /* 0x0001888002dd7811 */ /* 0x000fe200078e08ff */
[----:B------:R1:W-:Y:S01]  /*2a50*/  STL [R1+0x38], R3 ;  /* 0x0000380301007387 */ /* 0x0003e20000100800 */
[----:B------:R-:W-:Y:S01]  /*2a60*/  SEL R172, R223, 0xffffffc0, !P3 ;  /* 0xffffffc0dfac7807 */ /* 0x000fe20005800000 */
[----:B------:R-:W-:Y:S01]  /*2a70*/  IMAD.IADD R204, R201, 0x1, R203 ;  /* 0x00000001c9cc7824 */ /* 0x000fe200078e02cb */
[----:B------:R-:W-:Y:S01]  /*2a80*/  IADD3 R222, R221, 0x20, RZ ;  /* 0x00000020ddde7810 */ /* 0x000fe20007ffe0ff */
[----:B------:R1:W-:Y:S01]  /*2a90*/  STL [R1+0x10], R0 ;  /* 0x0000100001007387 */ /* 0x0003e20000100800 */
[----:B------:R-:W-:Y:S01]  /*2aa0*/  SEL R223, R223, 0xffffffc0, !P2 ;  /* 0xffffffc0dfdf7807 */ /* 0x000fe20005000000 */
[----:B------:R-:W-:Y:S01]  /*2ab0*/  CS2R R116, SRZ ;  /* 0x0000000000747805 */ /* 0x000fe2000001ff00 */
        /* <DEDUP_REMOVED lines=35> */
.L_x_1742:
        /* <DEDUP_REMOVED lines=174> */
.L_x_1740:
        /* <DEDUP_REMOVED lines=71> */
[----:B------:R-:W-:Y:S01]  /*3c40*/  ISETP.GT.AND P3, PT, R2, 0x50, PT ;  /* 0x000000500200780c */ /* 0x000fe20003f64270 */
[--C-:B------:R-:W-:Y:S01]  /*3c50*/  FFMA.FTZ R235, R142, c[0x0][0x29c], -R210.reuse ;  /* 0x0000a7008eeb7a23 */ /* 0x100fe200000108d2 */
[C---:B------:R-:W-:Y:S01]  /*3c60*/  ISETP.GT.AND P2, PT, R2.reuse, 0x51, PT ;  /* 0x000000510200780c */ /* 0x040fe20003f44270 */
[--C-:B------:R-:W-:Y:S01]  /*3c70*/  FFMA.FTZ R237, R149, c[0x0][0x29c], -R211.reuse ;  /* 0x0000a70095ed7a23 */ /* 0x100fe200000108d3 */
[C---:B------:R-:W-:Y:S02]  /*3c80*/  ISETP.GT.AND P1, PT, R2.reuse, 0x60, PT ;  /* 0x000000600200780c */ /* 0x040fe40003f24270 */
[----:B------:R-:W-:Y:S02]  /*3c90*/  ISETP.GT.AND P0, PT, R2, 0x61, PT ;  /* 0x000000610200780c */ /* 0x000fe40003f04270 */
[----:B------:R-:W-:Y:S02]  /*3ca0*/  FSEL R141, R48, -INF , P3 ;  /* 0xff800000308d7808 */ /* 0x000fe40001800000 */
[----:B------:R-:W-:Y:S02]  /*3cb0*/  FSEL R35, R49, -INF , P2 ;  /* 0xff80000031237808 */ /* 0x000fe40001000000 */
[----:B------:R-:W-:Y:S01]  /*3cc0*/  IADD3 R4, R3, 0x40, RZ ;  /* 0x0000004003047810 */ /* 0x000fe20007ffe0ff */
[--C-:B------:R-:W-:Y:S01]  /*3cd0*/  FFMA.FTZ R234, R141, c[0x0][0x29c], -R210.reuse ;  /* 0x0000a7008dea7a23 */ /* 0x100fe200000108d2 */
[----:B------:R-:W-:Y:S02]  /*3ce0*/  FSEL R34, R52, -INF , P1 ;  /* 0xff80000034227808 */ /* 0x000fe40000800000 */
        /* <DEDUP_REMOVED lines=38> */
[C---:B------:R-:W-:Y:S02]  /*3f50*/  ISETP.GT.AND P1, PT, R2.reuse, 0x10, PT ;  /* 0x000000100200780c */ /* 0x040fe40003f24270 */
[----:B------:R-:W-:Y:S04]  /*3f60*/  ISETP.GT.AND P0, PT, R2, 0x11, PT ;  /* 0x000000110200780c */ /* 0x000fe80003f04270 */
[----:B------:R-:W-:Y:S02]  /*3f70*/  FSEL R132, R13, -INF , P2 ;  /* 0xff8000000d847808 */ /* 0x000fe40001000000 */
[----:B------:R-:W-:Y:S02]  /*3f80*/  FSEL R36, R12, -INF , P3 ;  /* 0xff8000000c247808 */ /* 0x000fe40001800000 */
[----:B------:R-:W-:Y:S01]  /*3f90*/  FSEL R136, R14, -INF , P1 ;  /* 0xff8000000e887808 */ /* 0x000fe20000800000 */
[--C-:B------:R-:W-:Y:S01]  /*3fa0*/  FFMA.FTZ R242, R132, c[0x0][0x29c], -R212.reuse ;  /* 0x0000a70084f27a23 */ /* 0x100fe200000108d4 */
[----:B------:R-:W-:Y:S01]  /*3fb0*/  FSEL R135, R15, -INF , P0 ;  /* 0xff8000000f877808 */ /* 0x000fe20000000000 */
[--C-:B------:R-:W-:Y:S01]  /*3fc0*/  FFMA.FTZ R243, R36, c[0x0][0x29c], -R212.reuse ;  /* 0x0000a70024f37a23 */ /* 0x100fe200000108d4 */
[-C--:B------:R-:W-:Y:S01]  /*3fd0*/  HMMA.16816.F32 R12, R156, R154.reuse, RZ ;  /* 0x0000009a9c0c723c */ /* 0x080fe200000018ff */
[--C-:B------:R-:W-:Y:S01]  /*3fe0*/  FFMA.FTZ R136, R136, c[0x0][0x29c], -R213.reuse ;  /* 0x0000a70088887a23 */ /* 0x100fe200000108d5 */
[----:B------:R-:W-:Y:S01]  /*3ff0*/  ISETP.GT.AND P1, PT, R2, 0x20, PT ;  /* 0x000000200200780c */ /* 0x000fe20003f24270 */
[--C-:B------:R-:W-:Y:S01]  /*4000*/  FFMA.FTZ R135, R135, c[0x0][0x29c], -R213.reuse ;  /* 0x0000a70087877a23 */ /* 0x100fe200000108d5 */
[C---:B------:R-:W-:Y:S02]  /*4010*/  ISETP.GT.AND P3, PT, R3.reuse, 0x20, PT ;  /* 0x000000200300780c */ /* 0x040fe40003f64270 */
[----:B------:R-:W-:Y:S02]  /*4020*/  FSEL R133, R26, -INF , P1 ;  /* 0xff8000001a857808 */ /* 0x000fe40000800000 */
[C---:B------:R-:W-:Y:S02]  /*4030*/  HMMA.16816.F32 R16, R144.reuse, R154, RZ ;  /* 0x0000009a9010723c */ /* 0x040fe400000018ff */
[----:B------:R-:W-:Y:S02]  /*4040*/  ISETP.GT.AND P2, PT, R3, 0x21, PT ;  /* 0x000000210300780c */ /* 0x000fe40003f44270 */
[--C-:B------:R-:W-:Y:S01]  /*4050*/  FFMA.FTZ R152, R133, c[0x0][0x29c], -R213.reuse ;  /* 0x0000a70085987a23 */ /* 0x100fe200000108d5 */
[----:B------:R-:W-:Y:S02]  /*4060*/  FSEL R51, R24, -INF , P3 ;  /* 0xff80000018337808 */ /* 0x000fe40001800000 */
[----:B------:R-:W-:Y:S01]  /*4070*/  FSEL R50, R25, -INF , P2 ;  /* 0xff80000019327808 */ /* 0x000fe20001000000 */
[-C--:B------:R-:W-:Y:S01]  /*4080*/  HMMA.16816.F32 R20, R144, R160.reuse, RZ ;  /* 0x000000a09014723c */ /* 0x080fe200000018ff */
[----:B------:R-:W-:Y:S02]  /*4090*/  ISETP.GT.AND P0, PT, R2, 0x21, PT ;  /* 0x000000210200780c */ /* 0x000fe40003f04270 */
[----:B------:R-:W-:Y:S01]  /*40a0*/  ISETP.GT.AND P3, PT, R3, 0x30, PT ;  /* 0x000000300300780c */ /* 0x000fe20003f64270 */
[--C-:B------:R-:W-:Y:S01]  /*40b0*/  FFMA.FTZ R241, R51, c[0x0][0x29c], -R212.reuse ;  /* 0x0000a70033f17a23 */ /* 0x100fe200000108d4 */
[----:B------:R-:W-:Y:S01]  /*40c0*/  FSEL R67, R27, -INF , P0 ;  /* 0xff8000001b437808 */ /* 0x000fe20000000000 */
[--C-:B------:R-:W-:Y:S01]  /*40d0*/  FFMA.FTZ R240, R50, c[0x0][0x29c], -R212.reuse ;  /* 0x0000a70032f07a23 */ /* 0x100fe200000108d4 */
[----:B------:R-:W-:Y:S01]  /*40e0*/  FSEL R49, R28, -INF , P3 ;  /* 0xff8000001c317808 */ /* 0x000fe20001800000 */
[C---:B------:R-:W-:Y:S02]  /*40f0*/  HMMA.16816.F32 R24, R156.reuse, R160, RZ ;  /* 0x000000a09c18723c */ /* 0x040fe400000018ff */
[----:B------:R-:W-:Y:S02]  /*4100*/  ISETP.GT.AND P2, PT, R3, 0x31, PT ;  /* 0x000000310300780c */ /* 0x000fe40003f44270 */
[C---:B------:R-:W-:Y:S01]  /*4110*/  ISETP.GT.AND P1, PT, R2.reuse, 0x30, PT ;  /* 0x000000300200780c */ /* 0x040fe20003f24270 */
[----:B------:R-:W-:Y:S01]  /*4120*/  FFMA.FTZ R239, R49, c[0x0][0x29c], -R212 ;  /* 0x0000a70031ef7a23 */ /* 0x000fe200000108d4 */
[----:B------:R-:W-:Y:S01]  /*4130*/  ISETP.GT.AND P0, PT, R2, 0x31, PT ;  /* 0x000000310200780c */ /* 0x000fe20003f04270 */
[--C-:B------:R-:W-:Y:S01]  /*4140*/  FFMA.FTZ R161, R35, c[0x0][0x29c], -R210.reuse ;  /* 0x0000a70023a17a23 */ /* 0x100fe200000108d2 */
[----:B------:R-:W-:Y:S01]  /*4150*/  FSEL R48, R29, -INF , P2 ;  /* 0xff8000001d307808 */ /* 0x000fe20001000000 */
[----:B------:R-:W-:Y:S01]  /*4160*/  FFMA.FTZ R160, R151, c[0x0][0x29c], -R210 ;  /* 0x0000a70097a07a23 */ /* 0x000fe200000108d2 */
[----:B------:R-:W-:Y:S02]  /*4170*/  ISETP.GT.AND P3, PT, R3, 0x40, PT ;  /* 0x000000400300780c */ /* 0x000fe40003f64270 */
[----:B------:R-:W-:Y:S01]  /*4180*/  FSEL R66, R30, -INF , P1 ;  /* 0xff8000001e427808 */ /* 0x000fe20000800000 */
[----:B------:R-:W-:Y:S01]  /*4190*/  FFMA.FTZ R238, R48, c[0x0][0x29c], -R212 ;  /* 0x0000a70030ee7a23 */ /* 0x000fe200000108d4 */
[----:B------:R-:W-:Y:S01]  /*41a0*/  FSEL R64, R31, -INF , P0 ;  /* 0xff8000001f407808 */ /* 0x000fe20000000000 */
[--C-:B------:R-:W-:Y:S01]  /*41b0*/  FFMA.FTZ R155, R67, c[0x0][0x29c], -R213.reuse ;  /* 0x0000a700439b7a23 */ /* 0x100fe200000108d5 */
[-C--:B------:R-:W-:Y:S01]  /*41c0*/  HMMA.16816.F32 R28, R156, R162.reuse, RZ ;  /* 0x000000a29c1c723c */ /* 0x080fe200000018ff */
[C---:B------:R-:W-:Y:S01]  /*41d0*/  ISETP.GT.AND P1, PT, R2.reuse, 0x40, PT ;  /* 0x000000400200780c */ /* 0x040fe20003f24270 */
[----:B------:R-:W-:Y:S01]  /*41e0*/  MUFU.EX2 R160, R160 ;  /* 0x000000a000a07308 */ /* 0x000fe20000000800 */
[----:B------:R-:W-:Y:S01]  /*41f0*/  ISETP.GT.AND P0, PT, R2, 0x41, PT ;  /* 0x000000410200780c */ /* 0x000fe20003f04270 */
[--C-:B------:R-:W-:Y:S01]  /*4200*/  FFMA.FTZ R153, R64, c[0x0][0x29c], -R213.reuse ;  /* 0x0000a70040997a23 */ /* 0x100fe200000108d5 */
[----:B------:R-:W-:Y:S02]  /*4210*/  FSEL R55, R42, -INF , P1 ;  /* 0xff8000002a377808 */ /* 0x000fe40000800000 */
[----:B------:R-:W-:Y:S01]  /*4220*/  FSEL R54, R43, -INF , P0 ;  /* 0xff8000002b367808 */ /* 0x000fe20000000000 */
[C---:B------:R-:W-:Y:S02]  /*4230*/  HMMA.16816.F32 R32, R144.reuse, R162, RZ ;  /* 0x000000a29020723c */ /* 0x040fe400000018ff */
[C---:B------:R-:W-:Y:S02]  /*4240*/  ISETP.GT.AND P1, PT, R2.reuse, 0x50, PT ;  /* 0x000000500200780c */ /* 0x040fe40003f24270 */
[----:B------:R-:W-:Y:S01]  /*4250*/  ISETP.GT.AND P0, PT, R2, 0x51, PT ;  /* 0x000000510200780c */ /* 0x000fe20003f04270 */
[--C-:B------:R-:W-:Y:S01]  /*4260*/  FFMA.FTZ R143, R54, c[0x0][0x29c], -R213.reuse ;  /* 0x0000a700368f7a23 */ /* 0x100fe200000108d5 */
[----:B------:R-:W-:Y:S01]  /*4270*/  FSEL R53, R46, -INF , P1 ;  /* 0xff8000002e357808 */ /* 0x000fe20000800000 */
[--C-:B------:R-:W-:Y:S01]  /*4280*/  FFMA.FTZ R163, R55, c[0x0][0x29c], -R213.reuse ;  /* 0x0000a70037a37a23 */ /* 0x100fe200000108d5 */
[----:B------:R-:W-:Y:S01]  /*4290*/  FSEL R52, R47, -INF , P0 ;  /* 0xff8000002f347808 */ /* 0x000fe20000000000 */
[----:B------:R-:W-:Y:S01]  /*42a0*/  MUFU.EX2 R161, R161 ;  /* 0x000000a100a17308 */ /* 0x000fe20000000800 */
[C---:B------:R-:W-:Y:S02]  /*42b0*/  ISETP.GT.AND P1, PT, R2.reuse, 0x60, PT ;  /* 0x000000600200780c */ /* 0x040fe40003f24270 */
[----:B------:R-:W-:Y:S01]  /*42c0*/  ISETP.GT.AND P0, PT, R2, 0x61, PT ;  /* 0x000000610200780c */ /* 0x000fe20003f04270 */
[----:B------:R-:W-:Y:S01]  /*42d0*/  FFMA.FTZ R151, R52, c[0x0][0x29c], -R213 ;  /* 0x0000a70034977a23 */ /* 0x000fe200000108d5 */
[----:B------:R-:W-:Y:S02]  /*42e0*/  ISETP.GT.AND P2, PT, R3, 0x41, PT ;  /* 0x000000410300780c */ /* 0x000fe40003f44270 */
[----:B------:R-:W-:Y:S02]  /*42f0*/  FSEL R58, R58, -INF , P1 ;  /* 0xff8000003a3a7808 */ /* 0x000fe40000800000 */
[----:B------:R-:W-:Y:S02]  /*4300*/  FSEL R59, R59, -INF , P0 ;  /* 0xff8000003b3b7808 */ /* 0x000fe40000000000 */
[C---:B------:R-:W-:Y:S02]  /*4310*/  ISETP.GT.AND P1, PT, R2.reuse, 0x70, PT ;  /* 0x000000700200780c */ /* 0x040fe40003f24270 */
        /* <DEDUP_REMOVED lines=14> */
[----:B------:R-:W-:Y:S01]  /*4400*/  MUFU.EX2 R2, R2 ;  /* 0x0000000200027308 */ /* 0x000fe20000000800 */
[-C--:B------:R-:W-:Y:S01]  /*4410*/  HMMA.16816.F32 R36, R144, R164.reuse, RZ ;  /* 0x000000a49024723c */ /* 0x080fe200000018ff */
[--C-:B------:R-:W-:Y:S01]  /*4420*/  FFMA.FTZ R250, R40, c[0x0][0x29c], -R212.reuse ;  /* 0x0000a70028fa7a23 */ /* 0x100fe200000108d4 */
[----:B------:R-:W-:Y:S01]  /*4430*/  ISETP.GT.AND P3, PT, R3, 0x60, PT ;  /* 0x000000600300780c */ /* 0x000fe20003f64270 */
[--C-:B------:R-:W-:Y:S01]  /*4440*/  FFMA.FTZ R251, R41, c[0x0][0x29c], -R212.reuse ;  /* 0x0000a70029fb7a23 */ /* 0x100fe200000108d4 */
[----:B------:R-:W-:Y:S01]  /*4450*/  FSEL R62, R62, -INF , P1 ;  /* 0xff8000003e3e7808 */ /* 0x000fe20000800000 */
[--C-:B------:R-:W-:Y:S01]  /*4460*/  FFMA.FTZ R149, R45, c[0x0][0x29c], -R212.reuse ;  /* 0x0000a7002d957a23 */ /* 0x100fe200000108d4 */
[----:B------:R-:W-:Y:S01]  /*4470*/  ISETP.GT.AND P2, PT, R3, 0x61, PT ;  /* 0x000000610300780c */ /* 0x000fe20003f44270 */
[--C-:B------:R-:W-:Y:S01]  /*4480*/  FFMA.FTZ R252, R44, c[0x0][0x29c], -R212.reuse ;  /* 0x0000a7002cfc7a23 */ /* 0x100fe200000108d4 */
[C---:B------:R-:W-:Y:S01]  /*4490*/  HMMA.16816.F32 R40, R156.reuse, R164, RZ ;  /* 0x000000a49c28723c */ /* 0x040fe200000018ff */
[----:B------:R-:W-:Y:S03]  /*44a0*/  MUFU.EX2 R211, R211 ;  /* 0x000000d300d37308 */ /* 0x000fe60000000800 */
[--C-:B------:R-:W-:Y:S01]  /*44b0*/  FFMA.FTZ R154, R62, c[0x0][0x29c], -R213.reuse ;  /* 0x0000a7003e9a7a23 */ /* 0x100fe200000108d5 */
[----:B------:R-:W-:Y:S01]  /*44c0*/  FSEL R57, R57, -INF , P2 ;  /* 0xff80000039397808 */ /* 0x000fe20001000000 */
[--C-:B------:R-:W-:Y:S01]  /*44d0*/  FFMA.FTZ R181, R58, c[0x0][0x29c], -R213.reuse ;  /* 0x0000a7003ab57a23 */ /* 0x100fe200000108d5 */
[----:B------:R-:W-:Y:S01]  /*44e0*/  FSEL R56, R56, -INF , P3 ;  /* 0xff80000038387808 */ /* 0x000fe20001800000 */
[-C--:B------:R-:W-:Y:S01]  /*44f0*/  HMMA.16816.F32 R44, R156, R166.reuse, RZ ;  /* 0x000000a69c2c723c */ /* 0x080fe200000018ff */
[--C-:B------:R-:W-:Y:S01]  /*4500*/  FFMA.FTZ R165, R53, c[0x0][0x29c], -R213.reuse ;  /* 0x0000a70035a57a23 */ /* 0x100fe200000108d5 */
[----:B------:R-:W-:Y:S02]  /*4510*/  ISETP.GT.AND P3, PT, R3, 0x70, PT ;  /* 0x000000700300780c */ /* 0x000fe40003f64270 */
[----:B------:R-:W-:Y:S01]  /*4520*/  FFMA.FTZ R141, R57, c[0x0][0x29c], -R212 ;  /* 0x0000a700398d7a23 */ /* 0x000fe200000108d4 */
[----:B------:R-:W-:Y:S01]  /*4530*/  ISETP.GT.AND P2, PT, R3, 0x71, PT ;  /* 0x000000710300780c */ /* 0x000fe20003f44270 */
[----:B------:R-:W-:Y:S01]  /*4540*/  FFMA.FTZ R3, R150, c[0x0][0x29c], -R210 ;  /* 0x0000a70096037a23 */ /* 0x000fe200000108d2 */
[----:B------:R-:W-:Y:S01]  /*4550*/  FSEL R60, R60, -INF , P3 ;  /* 0xff8000003c3c7808 */ /* 0x000fe20001800000 */
        /* <DEDUP_REMOVED lines=8> */
[----:B------:R-:W-:Y:S01]  /*45e0*/  PLOP3.LUT P0, PT, PT, PT, UP0, 0x80, 0x0 ;  /* 0x000000000000781c */ /* 0x000fe20003f0f008 */
[----:B------:R-:W-:Y:S01]  /*45f0*/  MUFU.EX2 R3, R3 ;  /* 0x0000000300037308 */ /* 0x000fe20000000800 */
[----:B------:R-:W-:Y:S02]  /*4600*/  FFMA.FTZ R164, R59, c[0x0][0x29c], -R213 ;  /* 0x0000a7003ba47a23 */ /* 0x000fe400000108d5 */
[----:B------:R-:W-:Y:S02]  /*4610*/  IMAD.MOV.U32 R167, RZ, RZ, R153 ;  /* 0x000000ffffa77224 */ /* 0x000fe400078e0099 */
[C---:B------:R-:W-:Y:S04]  /*4620*/  HMMA.16816.F32 R56, R156.reuse, R168, RZ ;  /* 0x000000a89c38723c */ /* 0x040fe800000018ff */
[----:B------:R-:W-:Y:S01]  /*4630*/  FFMA.FTZ R212, R61, c[0x0][0x29c], -R212 ;  /* 0x0000a7003dd47a23 */ /* 0x000fe200000108d4 */
[----:B------:R-:W-:Y:S01]  /*4640*/  MUFU.EX2 R169, R217 ;  /* 0x000000d900a97308 */ /* 0x000fe20000000800 */
[----:B------:R-:W-:Y:S02]  /*4650*/  FFMA.FTZ R213, R63, c[0x0][0x29c], -R213 ;  /* 0x0000a7003fd57a23 */ /* 0x000fe400000108d5 */
[-C--:B------:R-:W-:Y:S01]  /*4660*/  HMMA.16816.F32 R60, R156, R170.reuse, RZ ;  /* 0x000000aa9c3c723c */ /* 0x080fe200000018ff */
[----:B------:R-:W-:Y:S03]  /*4670*/  FFMA.FTZ R210, R65, c[0x0][0x29c], -R210 ;  /* 0x0000a70041d27a23 */ /* 0x000fe600000108d2 */
[----:B------:R-:W-:Y:S03]  /*4680*/  IMAD.MOV.U32 R168, RZ, RZ, R152 ;  /* 0x000000ffffa87224 */ /* 0x000fe600078e0098 */
[----:B------:R-:W-:Y:S01]  /*4690*/  SHF.L.U32 R156, R208, 0x1, RZ ;  /* 0x00000001d09c7819 */ /* 0x000fe200000006ff */
[----:B------:R-:W-:Y:S01]  /*46a0*/  HMMA.16816.F32 R64, R144, R170, RZ ;  /* 0x000000aa9040723c */ /* 0x000fe200000018ff */
[----:B------:R-:W-:Y:S01]  /*46b0*/  LDSM.16.M88.4 R144, [R202+0x5080] ;  /* 0x00508000ca90783b */ /* 0x000fe20000000200 */
[----:B------:R1:W-:Y:S05]  /*46c0*/  MUFU.EX2 R159, R234 ;  /* 0x000000ea009f7308 */ /* 0x0003ea0000000800 */
[----:B------:R-:W-:Y:S01]  /*46d0*/  IMAD.MOV.U32 R171, RZ, RZ, R141 ;  /* 0x000000ffffab7224 */ /* 0x000fe200078e008d */
[-C--:B------:R-:W-:Y:S04]  /*46e0*/  HMMA.16816.F32 R4, R172, R176.reuse, R4 ;  /* 0x000000b0ac04723c */ /* 0x080fe80000001804 */
[----:B------:R2:W-:Y:S04]  /*46f0*/  MUFU.EX2 R158, R236 ;  /* 0x000000ec009e7308 */ /* 0x0005e80000000800 */
[C---:B------:R-:W-:Y:S06]  /*4700*/  HMMA.16816.F32 R8, R184.reuse, R176, R8 ;  /* 0x000000b0b808723c */ /* 0x040fec0000001808 */
[----:B------:R-:W-:Y:S01]  /*4710*/  MUFU.EX2 R157, R235 ;  /* 0x000000eb009d7308 */ /* 0x000fe20000000800 */
[----:B------:R-:W-:Y:S01]  /*4720*/  MOV R176, R149 ;  /* 0x0000009500b07202 */ /* 0x000fe20000000f00 */
[-C--:B------:R-:W-:Y:S04]  /*4730*/  HMMA.16816.F32 R12, R184, R178.reuse, R12 ;  /* 0x000000b2b80c723c */ /* 0x080fe8000000180c */
[----:B------:R-:W-:Y:S02]  /*4740*/  IMAD.MOV.U32 R177, RZ, RZ, R155 ;  /* 0x000000ffffb17224 */ /* 0x000fe400078e009b */
[----:B-1----:R-:W-:Y:S02]  /*4750*/  IMAD.MOV.U32 R234, RZ, RZ, R163 ;  /* 0x000000ffffea7224 */ /* 0x002fe400078e00a3 */
[C---:B------:R-:W-:Y:S01]  /*4760*/  HMMA.16816.F32 R16, R172.reuse, R178, R16 ;  /* 0x000000b2ac10723c */ /* 0x040fe20000001810 */
[----:B------:R1:W-:Y:S03]  /*4770*/  MUFU.EX2 R163, R233 ;  /* 0x000000e900a37308 */ /* 0x0003e60000000800 */
[----:B--2---:R-:W-:Y:S03]  /*4780*/  IMAD.MOV.U32 R236, RZ, RZ, R165 ;  /* 0x000000ffffec7224 */ /* 0x004fe600078e00a5 */
[----:B------:R-:W-:Y:S01]  /*4790*/  MOV R179, R136 ;  /* 0x0000008800b37202 */ /* 0x000fe20000000f00 */
[-C--:B------:R-:W-:Y:S03]  /*47a0*/  HMMA.16816.F32 R20, R172, R188.reuse, R20 ;  /* 0x000000bcac14723c */ /* 0x080fe60000001814 */
[----:B------:R2:W-:Y:S01]  /*47b0*/  MUFU.EX2 R165, R231 ;  /* 0x000000e700a57308 */ /* 0x0005e20000000800 */
[----:B------:R-:W-:Y:S04]  /*47c0*/  IMAD.MOV.U32 R178, RZ, RZ, R162 ;  /* 0x000000ffffb27224 */ /* 0x000fe800078e00a2 */
[C---:B------:R-:W-:Y:S05]  /*47d0*/  HMMA.16816.F32 R24, R184.reuse, R188, R24 ;  /* 0x000000bcb818723c */ /* 0x040fea0000001818 */
[----:B------:R-:W-:Y:S02]  /*47e0*/  MUFU.EX2 R210, R210 ;  /* 0x000000d200d27308 */ /* 0x000fe40000000800 */
[----:B------:R-:W-:Y:S01]  /*47f0*/  MOV R189, R142 ;  /* 0x0000008e00bd7202 */ /* 0x000fe20000000f00 */
[-C--:B------:R-:W-:Y:S04]  /*4800*/  HMMA.16816.F32 R28, R184, R190.reuse, R28 ;  /* 0x000000beb81c723c */ /* 0x080fe8000000181c */
[----:B------:R-:W-:Y:S01]  /*4810*/  IMAD.MOV.U32 R188, RZ, RZ, R143 ;  /* 0x000000ffffbc7224 */ /* 0x000fe200078e008f */
[----:B-1----:R-:W-:Y:S02]  /*4820*/  MOV R233, R167 ;  /* 0x000000a700e97202 */ /* 0x002fe40000000f00 */
[----:B------:R1:W-:Y:S01]  /*4830*/  MUFU.EX2 R167, R230 ;  /* 0x000000e600a77308 */ /* 0x0003e20000000800 */
[C---:B------:R-:W-:Y:S04]  /*4840*/  HMMA.16816.F32 R32, R172.reuse, R190, R32 ;  /* 0x000000beac20723c */ /* 0x040fe80000001820 */
[----:B------:R-:W-:Y:S01]  /*4850*/  IMAD.MOV.U32 R235, RZ, RZ, R188 ;  /* 0x000000ffffeb7224 */ /* 0x000fe200078e00bc */
[----:B--2---:R-:W-:Y:S02]  /*4860*/  MOV R231, R177 ;  /* 0x000000b100e77202 */ /* 0x004fe40000000f00 */
[----:B------:R-:W-:Y:S01]  /*4870*/  IMAD.MOV.U32 R191, RZ, RZ, R135 ;  /* 0x000000ffffbf7224 */ /* 0x000fe200078e0087 */
[-C--:B------:R-:W-:Y:S01]  /*4880*/  HMMA.16816.F32 R36, R172, R192.reuse, R36 ;  /* 0x000000c0ac24723c */ /* 0x080fe20000001824 */
[----:B------:R2:W-:Y:S03]  /*4890*/  MUFU.EX2 R177, R227 ;  /* 0x000000e300b17308 */ /* 0x0005e60000000800 */
[----:B------:R-:W-:Y:S04]  /*48a0*/  MOV R190, R150 ;  /* 0x0000009600be7202 */ /* 0x000fe80000000f00 */
[C---:B------:R-:W-:Y:S03]  /*48b0*/  HMMA.16816.F32 R40, R184.reuse, R192, R40 ;  /* 0x000000c0b828723c */ /* 0x040fe60000001828 */
[----:B------:R3:W-:Y:S04]  /*48c0*/  MUFU.EX2 R170, R218 ;  /* 0x000000da00aa7308 */ /* 0x0007e80000000800 */
[----:B------:R-:W-:Y:S01]  /*48d0*/  IMAD.MOV.U32 R192, RZ, RZ, R151 ;  /* 0x000000ffffc07224 */ /* 0x000fe200078e0097 */
[-C--:B------:R-:W-:Y:S01]  /*48e0*/  HMMA.16816.F32 R44, R184, R194.reuse, R44 ;  /* 0x000000c2b82c723c */ /* 0x080fe2000000182c */
[----:B------:R-:W-:Y:S03]  /*48f0*/  LDSM.16.M88.4 R148, [R202+0x6080] ;  /* 0x00608000ca94783b */ /* 0x000fe60000000200 */
[----:B------:R-:W-:Y:S01]  /*4900*/  IMAD.MOV.U32 R193, RZ, RZ, R140 ;  /* 0x000000ffffc17224 */ /* 0x000fe200078e008c */
[----:B------:R4:W-:Y:S01]  /*4910*/  MUFU.EX2 R162, R182 ;  /* 0x000000b600a27308 */ /* 0x0009e20000000800 */
[----:B------:R-:W-:Y:S01]  /*4920*/  IMAD.IADD R140, R0, 0x1, R156 ;  /* 0x00000001008c7824 */ /* 0x000fe200078e029c */
[----:B-1----:R-:W-:Y:S01]  /*4930*/  MOV R230, R168 ;  /* 0x000000a800e67202 */ /* 0x002fe20000000f00 */
[C---:B------:R-:W-:Y:S03]  /*4940*/  HMMA.16816.F32 R48, R172.reuse, R194, R48 ;  /* 0x000000c2ac30723c */ /* 0x040fe60000001830 */
[----:B------:R-:W-:Y:S01]  /*4950*/  LDSM.16.M88.4 R132, [R140+0x10080] ;  /* 0x010080008c84783b */ /* 0x000fe20000000200 */
[----:B------:R-:W-:Y:S01]  /*4960*/  IMAD.MOV.U32 R217, RZ, RZ, R192 ;  /* 0x000000ffffd97224 */ /* 0x000fe200078e00c0 */
[----:B--2---:R-:W-:Y:S02]  /*4970*/  MOV R227, R193 ;  /* 0x000000c100e37202 */ /* 0x004fe40000000f00 */
[----:B------:R-:W-:Y:S01]  /*4980*/  IMAD.MOV.U32 R194, RZ, RZ, R137 ;  /* 0x000000ffffc27224 */ /* 0x000fe200078e0089 */
[-C--:B------:R-:W-:Y:S01]  /*4990*/  HMMA.16816.F32 R52, R172, R196.reuse, R52 ;  /* 0x000000c4ac34723c */ /* 0x080fe20000001834 */
[----:B------:R1:W-:Y:S02]  /*49a0*/  MUFU.EX2 R168, R229 ;  /* 0x000000e500a87308 */ /* 0x0003e40000000800 */
[----:B------:R-:W2:Y:S01]  /*49b0*/  LDSM.16.M88.4 R136, [R202+0x4080] ;  /* 0x00408000ca88783b */ /* 0x000ea20000000200 */
[----:B------:R-:W-:Y:S02]  /*49c0*/  MOV R195, R154 ;  /* 0x0000009a00c37202 */ /* 0x000fe40000000f00 */
[----:B---3--:R-:W-:Y:S02]  /*49d0*/  MOV R218, R181 ;  /* 0x000000b500da7202 */ /* 0x008fe40000000f00 */
[C---:B------:R-:W-:Y:S03]  /*49e0*/  HMMA.16816.F32 R56, R184.reuse, R196, R56 ;  /* 0x000000c4b838723c */ /* 0x040fe60000001838 */
[----:B------:R-:W3:Y:S01]  /*49f0*/  LDSM.16.M88.4 R140, [R140+0x12080] ;  /* 0x012080008c8c783b */ /* 0x000ee20000000200 */
[----:B------:R-:W-:Y:S01]  /*4a00*/  MUFU.EX2 R192, R242 ;  /* 0x000000f200c07308 */ /* 0x000fe20000000800 */
[----:B----4-:R-:W-:Y:S03]  /*4a10*/  IMAD.MOV.U32 R182, RZ, RZ, R176 ;  /* 0x000000ffffb67224 */ /* 0x010fe600078e00b0 */
[-C--:B------:R-:W-:Y:S03]  /*4a20*/  HMMA.16816.F32 R60, R184, R198.reuse, R60 ;  /* 0x000000c6b83c723c */ /* 0x080fe6000000183c */
[----:B------:R-:W4:Y:S03]  /*4a30*/  LDSM.16.M88.4 R152, [R202+0x7080] ;  /* 0x00708000ca98783b */ /* 0x000f260000000200 */
[----:B------:R-:W-:Y:S02]  /*4a40*/  MUFU.EX2 R187, R245 ;  /* 0x000000f500bb7308 */ /* 0x000fe40000000800 */
[----:B------:R-:W-:Y:S04]  /*4a50*/  HMMA.16816.F32 R64, R172, R198, R64 ;  /* 0x000000c6ac40723c */ /* 0x000fe80000001840 */
[----:B-1----:R-:W-:Y:S03]  /*4a60*/  MOV R229, R191 ;  /* 0x000000bf00e57202 */ /* 0x002fe60000000f00 */
[----:B------:R-:W-:Y:S01]  /*4a70*/  MOV R199, R195 ;  /* 0x000000c300c77202 */ /* 0x000fe20000000f00 */
[----:B------:R1:W5:Y:S10]  /*4a80*/  MUFU.EX2 R175, R225 ;  /* 0x000000e100af7308 */ /* 0x0003740000000800 */
[----:B------:R4:W-:Y:S01]  /*4a90*/  MUFU.EX2 R174, R228 ;  /* 0x000000e400ae7308 */ /* 0x0009e20000000800 */
[-C--:B--2---:R-:W-:Y:S08]  /*4aa0*/  HMMA.16816.F32 R4, R132, R136.reuse, R4 ;  /* 0x000000888404723c */ /* 0x084ff00000001804 */
[C---:B---3--:R-:W-:Y:S01]  /*4ab0*/  HMMA.16816.F32 R8, R140.reuse, R136, R8 ;  /* 0x000000888c08723c */ /* 0x048fe20000001808 */
[----:B------:R-:W-:Y:S03]  /*4ac0*/  MUFU.EX2 R191, R243 ;  /* 0x000000f300bf7308 */ /* 0x000fe60000000800 */
[----:B-1----:R-:W-:Y:S04]  /*4ad0*/  IMAD.MOV.U32 R225, RZ, RZ, R164 ;  /* 0x000000ffffe17224 */ /* 0x002fe800078e00a4 */
[-C--:B------:R-:W-:Y:S03]  /*4ae0*/  HMMA.16816.F32 R12, R140, R138.reuse, R12 ;  /* 0x0000008a8c0c723c */ /* 0x080fe6000000180c */
[----:B------:R1:W2:Y:S01]  /*4af0*/  MUFU.EX2 R164, R232 ;  /* 0x000000e800a47308 */ /* 0x0002a20000000800 */
[----:B----4-:R-:W-:Y:S04]  /*4b00*/  IMAD.MOV.U32 R228, RZ, RZ, R179 ;  /* 0x000000ffffe47224 */ /* 0x010fe800078e00b3 */
[C---:B------:R-:W-:Y:S05]  /*4b10*/  HMMA.16816.F32 R16, R132.reuse, R138, R16 ;  /* 0x0000008a8410723c */ /* 0x040fea0000001810 */
[----:B------:R3:W-:Y:S03]  /*4b20*/  MUFU.EX2 R179, R226 ;  /* 0x000000e200b37308 */ /* 0x0007e60000000800 */
[-C--:B------:R-:W-:Y:S07]  /*4b30*/  HMMA.16816.F32 R20, R132, R144.reuse, R20 ;  /* 0x000000908414723c */ /* 0x080fee0000001814 */
[----:B------:R4:W-:Y:S01]  /*4b40*/  MUFU.EX2 R185, R219 ;  /* 0x000000db00b97308 */ /* 0x0009e20000000800 */
[C---:B------:R-:W-:Y:S04]  /*4b50*/  HMMA.16816.F32 R24, R140.reuse, R144, R24 ;  /* 0x000000908c18723c */ /* 0x040fe80000001818 */
[----:B-1----:R-:W-:Y:S04]  /*4b60*/  IMAD.MOV.U32 R232, RZ, RZ, R190 ;  /* 0x000000ffffe87224 */ /* 0x002fe800078e00be */
[-C--:B------:R-:W-:Y:S01]  /*4b70*/  HMMA.16816.F32 R28, R140, R146.reuse, R28 ;  /* 0x000000928c1c723c */ /* 0x080fe2000000181c */
[----:B------:R-:W-:Y:S03]  /*4b80*/  MUFU.EX2 R190, R244 ;  /* 0x000000f400be7308 */ /* 0x000fe60000000800 */
[----:B---3--:R-:W-:Y:S04]  /*4b90*/  IMAD.MOV.U32 R226, RZ, RZ, R194 ;  /* 0x000000ffffe27224 */ /* 0x008fe800078e00c2 */
[C---:B------:R-:W-:Y:S01]  /*4ba0*/  HMMA.16816.F32 R32, R132.reuse, R146, R32 ;  /* 0x000000928420723c */ /* 0x040fe20000001820 */
[----:B------:R-:W-:Y:S02]  /*4bb0*/  LDSM.16.M88.4 R144, [R203+0x4080] ;  /* 0x00408000cb90783b */ /* 0x000fe40000000200 */
[----:B------:R-:W-:Y:S01]  /*4bc0*/  MUFU.EX2 R186, R216 ;  /* 0x000000d800ba7308 */ /* 0x000fe20000000800 */
[----:B----4-:R-:W-:Y:S04]  /*4bd0*/  MOV R219, R178 ;  /* 0x000000b200db7202 */ /* 0x010fe80000000f00 */
[-C--:B------:R-:W-:Y:S05]  /*4be0*/  HMMA.16816.F32 R36, R132, R148.reuse, R36 ;  /* 0x000000948424723c */ /* 0x080fea0000001824 */
[----:B------:R-:W-:Y:S03]  /*4bf0*/  MUFU.EX2 R197, R239 ;  /* 0x000000ef00c57308 */ /* 0x000fe60000000800 */
[C---:B------:R-:W-:Y:S07]  /*4c00*/  HMMA.16816.F32 R40, R140.reuse, R148, R40 ;  /* 0x000000948c28723c */ /* 0x040fee0000001828 */
[----:B------:R-:W-:Y:S01]  /*4c10*/  IADD3 R148, R156, R0, R205 ;  /* 0x000000009c947210 */ /* 0x000fe20007ffe0cd */
[-C--:B------:R-:W-:Y:S01]  /*4c20*/  HMMA.16816.F32 R44, R140, R150.reuse, R44 ;  /* 0x000000968c2c723c */ /* 0x080fe2000000182c */
[----:B------:R-:W-:Y:S01]  /*4c30*/  LDS R0, [R214+0x18480] ;  /* 0x01848000d6007984 */ /* 0x000fe20000000800 */
[----:B------:R-:W-:Y:S03]  /*4c40*/  MUFU.EX2 R198, R238 ;  /* 0x000000ee00c67308 */ /* 0x000fe60000000800 */
[----:B------:R-:W1:Y:S03]  /*4c50*/  LDSM.16.M88.4 R136, [R148+0x10080] ;  /* 0x010080009488783b */ /* 0x000e660000000200 */
[C---:B------:R-:W-:Y:S04]  /*4c60*/  HMMA.16816.F32 R48, R132.reuse, R150, R48 ;  /* 0x000000968430723c */ /* 0x040fe80000001830 */
[----:B------:R3:W4:Y:S01]  /*4c70*/  MUFU.EX2 R181, R220 ;  /* 0x000000dc00b57308 */ /* 0x0007220000000800 */
[----:B------:R-:W2:Y:S03]  /*4c80*/  LDSM.16.M88.4 R148, [R148+0x12080] ;  /* 0x012080009494783b */ /* 0x000ea60000000200 */
[-C--:B------:R-:W-:Y:S06]  /*4c90*/  HMMA.16816.F32 R52, R132, R152.reuse, R52 ;  /* 0x000000988434723c */ /* 0x080fec0000001834 */
[----:B------:R-:W-:Y:S02]  /*4ca0*/  MUFU.EX2 R194, R241 ;  /* 0x000000f100c27308 */ /* 0x000fe40000000800 */
[C---:B------:R-:W-:Y:S08]  /*4cb0*/  HMMA.16816.F32 R56, R140.reuse, R152, R56 ;  /* 0x000000988c38723c */ /* 0x040ff00000001838 */
[-C--:B------:R-:W-:Y:S01]  /*4cc0*/  HMMA.16816.F32 R60, R140, R154.reuse, R60 ;  /* 0x0000009a8c3c723c */ /* 0x080fe2000000183c */
[----:B------:R-:W-:Y:S01]  /*4cd0*/  LDSM.16.M88.4 R140, [R203+0x6080] ;  /* 0x00608000cb8c783b */ /* 0x000fe20000000200 */
[----:B------:R-:W-:Y:S02]  /*4ce0*/  MUFU.EX2 R196, R240 ;  /* 0x000000f000c47308 */ /* 0x000fe40000000800 */
[----:B---3--:R-:W-:Y:S04]  /*4cf0*/  IMAD.MOV.U32 R220, RZ, RZ, R189 ;  /* 0x000000ffffdc7224 */ /* 0x008fe800078e00bd */
[----:B------:R-:W-:Y:S01]  /*4d00*/  HMMA.16816.F32 R64, R132, R154, R64 ;  /* 0x0000009a8440723c */ /* 0x000fe20000001840 */
[----:B------:R-:W3:Y:S03]  /*4d10*/  LDSM.16.M88.4 R132, [R203+0x5080] ;  /* 0x00508000cb84783b */ /* 0x000ee60000000200 */
[----:B------:R-:W-:Y:S04]  /*4d20*/  MUFU.EX2 R188, R215 ;  /* 0x000000d700bc7308 */ /* 0x000fe80000000800 */
[-C--:B-1----:R-:W-:Y:S01]  /*4d30*/  HMMA.16816.F32 R4, R136, R144.reuse, R4 ;  /* 0x000000908804723c */ /* 0x082fe20000001804 */
[----:B------:R-:W1:Y:S05]  /*4d40*/  LDSM.16.M88.4 R152, [R203+0x7080] ;  /* 0x00708000cb98783b */ /* 0x000e6a0000000200 */
[----:B------:R-:W-:Y:S02]  /*4d50*/  MUFU.EX2 R184, R180 ;  /* 0x000000b400b87308 */ /* 0x000fe40000000800 */
[C---:B--2---:R-:W-:Y:S08]  /*4d60*/  HMMA.16816.F32 R8, R148.reuse, R144, R8 ;  /* 0x000000909408723c */ /* 0x044ff00000001808 */
[-C--:B------:R-:W-:Y:S01]  /*4d70*/  HMMA.16816.F32 R12, R148, R146.reuse, R12 ;  /* 0x00000092940c723c */ /* 0x080fe2000000180c */
[----:B------:R-:W-:Y:S07]  /*4d80*/  MUFU.EX2 R178, R237 ;  /* 0x000000ed00b27308 */ /* 0x000fee0000000800 */
[C---:B------:R-:W-:Y:S03]  /*4d90*/  HMMA.16816.F32 R16, R136.reuse, R146, R16 ;  /* 0x000000928810723c */ /* 0x040fe60000001810 */
[----:B------:R-:W-:Y:S01]  /*4da0*/  MUFU.EX2 R146, R226 ;  /* 0x000000e200927308 */ /* 0x000fe20000000800 */
[--C-:B------:R-:W-:Y:S02]  /*4db0*/  FADD.FTZ R4, R4, -R0.reuse ;  /* 0x8000000004047221 */ /* 0x100fe40000010000 */
[--C-:B------:R-:W-:Y:S02]  /*4dc0*/  FADD.FTZ R5, R5, -R0.reuse ;  /* 0x8000000005057221 */ /* 0x100fe40000010000 */
[-C--:B---3--:R-:W-:Y:S04]  /*4dd0*/  HMMA.16816.F32 R20, R136, R132.reuse, R20 ;  /* 0x000000848814723c */ /* 0x088fe80000001814 */
[----:B-----5:R-:W-:Y:S01]  /*4de0*/  FMUL.FTZ R5, R175, R5 ;  /* 0x00000005af057220 */ /* 0x020fe20000410000 */
[----:B------:R-:W-:Y:S03]  /*4df0*/  MUFU.EX2 R172, R246 ;  /* 0x000000f600ac7308 */ /* 0x000fe60000000800 */
[C---:B------:R-:W-:Y:S07]  /*4e00*/  HMMA.16816.F32 R24, R148.reuse, R132, R24 ;  /* 0x000000849418723c */ /* 0x040fee0000001818 */
[----:B------:R-:W-:Y:S01]  /*4e10*/  MUFU.EX2 R133, R231 ;  /* 0x000000e700857308 */ /* 0x000fe20000000800 */
[----:B------:R-:W-:Y:S01]  /*4e20*/  FMUL.FTZ R132, R2, R4 ;  /* 0x0000000402847220 */ /* 0x000fe20000410000 */
[-C--:B------:R-:W-:Y:S03]  /*4e30*/  HMMA.16816.F32 R28, R148, R134.reuse, R28 ;  /* 0x00000086941c723c */ /* 0x080fe6000000181c */
[--C-:B------:R-:W-:Y:S02]  /*4e40*/  FADD.FTZ R16, R16, -R0.reuse ;  /* 0x8000000010107221 */ /* 0x100fe40000010000 */
[--C-:B------:R-:W-:Y:S03]  /*4e50*/  FADD.FTZ R17, R17, -R0.reuse ;  /* 0x8000000011117221 */ /* 0x100fe60000010000 */
[C---:B------:R-:W-:Y:S01]  /*4e60*/  HMMA.16816.F32 R32, R136.reuse, R134, R32 ;  /* 0x000000868820723c */ /* 0x040fe20000001820 */
[----:B------:R-:W-:Y:S03]  /*4e70*/  MUFU.EX2 R195, R250 ;  /* 0x000000fa00c37308 */ /* 0x000fe60000000800 */
[--C-:B------:R-:W-:Y:S02]  /*4e80*/  FADD.FTZ R20, R20, -R0.reuse ;  /* 0x8000000014147221 */ /* 0x100fe40000010000 */
[--C-:B------:R-:W-:Y:S02]  /*4e90*/  FADD.FTZ R21, R21, -R0.reuse ;  /* 0x8000000015157221 */ /* 0x100fe40000010000 */
[-C--:B------:R-:W-:Y:S03]  /*4ea0*/  HMMA.16816.F32 R36, R136, R140.reuse, R36 ;  /* 0x0000008c8824723c */ /* 0x080fe60000001824 */
[----:B------:R-:W-:Y:S01]  /*4eb0*/  MUFU.EX2 R193, R251 ;  /* 0x000000fb00c17308 */ /* 0x000fe20000000800 */
[----:B------:R-:W-:Y:S02]  /*4ec0*/  FMUL.FTZ R16, R170, R16 ;  /* 0x00000010aa107220 */ /* 0x000fe40000410000 */
[----:B------:R-:W-:Y:S02]  /*4ed0*/  FMUL.FTZ R17, R169, R17 ;  /* 0x00000011a9117220 */ /* 0x000fe40000410000 */
[C---:B------:R-:W-:Y:S04]  /*4ee0*/  HMMA.16816.F32 R40, R148.reuse, R140, R40 ;  /* 0x0000008c9428723c */ /* 0x040fe80000001828 */
[----:B------:R-:W-:Y:S01]  /*4ef0*/  FMUL.FTZ R20, R166, R20 ;  /* 0x00000014a6147220 */ /* 0x000fe20000410000 */
[----:B------:R-:W-:Y:S01]  /*4f00*/  MUFU.EX2 R189, R252 ;  /* 0x000000fc00bd7308 */ /* 0x000fe20000000800 */
[----:B------:R-:W-:Y:S01]  /*4f10*/  FMUL.FTZ R21, R162, R21 ;  /* 0x00000015a2157220 */ /* 0x000fe20000410000 */
[----:B------:R-:W-:Y:S01]  /*4f20*/  F2FP.PACK_AB R141, R161, R159 ;  /* 0x0000009fa18d723e */ /* 0x000fe200000000ff */
[-C--:B------:R-:W-:Y:S04]  /*4f30*/  HMMA.16816.F32 R44, R148, R142.reuse, R44 ;  /* 0x0000008e942c723c */ /* 0x080fe8000000182c */
[--C-:B------:R-:W-:Y:S01]  /*4f40*/  FADD.FTZ R32, R32, -R0.reuse ;  /* 0x8000000020207221 */ /* 0x100fe20000010000 */
[----:B------:R-:W-:Y:S01]  /*4f50*/  F2FP.PACK_AB R140, R164, R163 ;  /* 0x000000a3a48c723e */ /* 0x000fe200000000ff */
[--C-:B------:R-:W-:Y:S01]  /*4f60*/  FADD.FTZ R33, R33, -R0.reuse ;  /* 0x8000000021217221 */ /* 0x100fe20000010000 */
[----:B------:R-:W2:Y:S01]  /*4f70*/  MUFU.EX2 R182, R182 ;  /* 0x000000b600b67308 */ /* 0x000ea20000000800 */
[C---:B------:R-:W-:Y:S04]  /*4f80*/  HMMA.16816.F32 R48, R136.reuse, R142, R48 ;  /* 0x0000008e8830723c */ /* 0x040fe80000001830 */
[----:B------:R-:W-:Y:S01]  /*4f90*/  FMUL.FTZ R32, R160, R32 ;  /* 0x00000020a0207220 */ /* 0x000fe20000410000 */
[C---:B------:R-:W-:Y:S01]  /*4fa0*/  F2FP.PACK_AB R160, R3.reuse, R160 ;  /* 0x000000a003a0723e */ /* 0x040fe200000000ff */
[--C-:B------:R-:W-:Y:S02]  /*4fb0*/  FADD.FTZ R4, R36, -R0.reuse ;  /* 0x8000000024047221 */ /* 0x100fe40000010000 */
[-C--:B-1----:R-:W-:Y:S01]  /*4fc0*/  HMMA.16816.F32 R52, R136, R152.reuse, R52 ;  /* 0x000000988834723c */ /* 0x082fe20000001834 */
[----:B------:R-:W1:Y:S03]  /*4fd0*/  MUFU.EX2 R143, R227 ;  /* 0x000000e3008f7308 */ /* 0x000e660000000800 */
[----:B------:R-:W-:Y:S02]  /*4fe0*/  FMUL.FTZ R33, R3, R33 ;  /* 0x0000002103217220 */ /* 0x000fe40000410000 */
[--C-:B------:R-:W-:Y:S02]  /*4ff0*/  FADD.FTZ R3, R37, -R0.reuse ;  /* 0x8000000025037221 */ /* 0x100fe40000010000 */
[C---:B------:R-:W-:Y:S03]  /*5000*/  HMMA.16816.F32 R56, R148.reuse, R152, R56 ;  /* 0x000000989438723c */ /* 0x040fe60000001838 */
[----:B------:R-:W-:Y:S01]  /*5010*/  MUFU.EX2 R142, R228 ;  /* 0x000000e4008e7308 */ /* 0x000fe20000000800 */
[----:B------:R-:W-:Y:S01]  /*5020*/  FMUL.FTZ R4, R158, R4 ;  /* 0x000000049e047220 */ /* 0x000fe20000410000 */
[C---:B------:R-:W-:Y:S01]  /*5030*/  F2FP.PACK_AB R158, R157.reuse, R158 ;  /* 0x0000009e9d9e723e */ /* 0x040fe200000000ff */
[----:B------:R-:W-:Y:S01]  /*5040*/  FMUL.FTZ R3, R157, R3 ;  /* 0x000000039d037220 */ /* 0x000fe20000410000 */
[----:B------:R-:W-:Y:S01]  /*5050*/  F2FP.PACK_AB R153, R175, R2 ;  /* 0x00000002af99723e */ /* 0x000fe200000000ff */
[-C--:B------:R-:W-:Y:S01]  /*5060*/  HMMA.16816.F32 R60, R148, R154.reuse, R60 ;  /* 0x0000009a943c723c */ /* 0x080fe2000000183c */
[----:B------:R-:W3:Y:S03]  /*5070*/  LDS R2, [R214+0x184a0] ;  /* 0x0184a000d6027984 */ /* 0x000ee60000000800 */
[----:B------:R-:W-:Y:S01]  /*5080*/  F2FP.PACK_AB R157, R3, R4 ;  /* 0x00000004039d723e */ /* 0x000fe200000000ff */
[--C-:B------:R-:W-:Y:S01]  /*5090*/  FADD.FTZ R48, R48, -R0.reuse ;  /* 0x8000000030307221 */ /* 0x100fe20000010000 */
[----:B------:R-:W-:Y:S01]  /*50a0*/  F2FP.PACK_AB R152, R17, R16 ;  /* 0x000000101198723e */ /* 0x000fe200000000ff */
[--C-:B------:R-:W-:Y:S01]  /*50b0*/  FADD.FTZ R49, R49, -R0.reuse ;  /* 0x8000000031317221 */ /* 0x100fe20000010000 */
[----:B------:R-:W-:Y:S01]  /*50c0*/  HMMA.16816.F32 R64, R136, R154, R64 ;  /* 0x0000009a8840723c */ /* 0x000fe20000001840 */
[----:B------:R-:W-:Y:S03]  /*50d0*/  MUFU.EX2 R139, R229 ;  /* 0x000000e5008b7308 */ /* 0x000fe60000000800 */
[----:B------:R-:W-:Y:S01]  /*50e0*/  F2FP.PACK_AB R150, R5, R132 ;  /* 0x000000840596723e */ /* 0x000fe200000000ff */
[--C-:B------:R-:W-:Y:S01]  /*50f0*/  FADD.FTZ R52, R52, -R0.reuse ;  /* 0x8000000034347221 */ /* 0x100fe20000010000 */
[----:B------:R-:W-:Y:S01]  /*5100*/  F2FP.PACK_AB R151, R169, R170 ;  /* 0x000000aaa997723e */ /* 0x000fe200000000ff */
[--C-:B------:R-:W-:Y:S01]  /*5110*/  FADD.FTZ R53, R53, -R0.reuse ;  /* 0x8000000035357221 */ /* 0x100fe20000010000 */
[----:B------:R-:W-:Y:S01]  /*5120*/  F2FP.PACK_AB R155, R33, R32 ;  /* 0x00000020219b723e */ /* 0x000fe200000000ff */
[----:B------:R-:W-:Y:S02]  /*5130*/  FMUL.FTZ R52, R163, R52 ;  /* 0x00000034a3347220 */ /* 0x000fe40000410000 */
[----:B------:R-:W-:Y:S01]  /*5140*/  MUFU.EX2 R136, R230 ;  /* 0x000000e600887308 */ /* 0x000fe20000000800 */
[----:B------:R-:W-:Y:S01]  /*5150*/  FMUL.FTZ R53, R164, R53 ;  /* 0x00000035a4357220 */ /* 0x000fe20000410000 */
[----:B------:R-:W-:Y:S01]  /*5160*/  F2FP.PACK_AB R16, R192, R191 ;  /* 0x000000bfc010723e */ /* 0x000fe200000000ff */
[----:B------:R-:W-:Y:S01]  /*5170*/  FMUL.FTZ R48, R159, R48 ;  /* 0x000000309f307220 */ /* 0x000fe20000410000 */
[----:B------:R-:W-:Y:S01]  /*5180*/  F2FP.PACK_AB R149, R162, R166 ;  /* 0x000000a6a295723e */ /* 0x000fe200000000ff */
[----:B------:R-:W-:Y:S01]  /*5190*/  FMUL.FTZ R49, R161, R49 ;  /* 0x00000031a1317220 */ /* 0x000fe20000410000 */
[----:B------:R-:W-:Y:S02]  /*51a0*/  F2FP.PACK_AB R148, R53, R52 ;  /* 0x000000343594723e */ /* 0x000fe400000000ff */
[----:B------:R-:W-:Y:S02]  /*51b0*/  F2FP.PACK_AB R52, R177, R174 ;  /* 0x000000aeb134723e */ /* 0x000fe400000000ff */
[----:B------:R-:W-:Y:S01]  /*51c0*/  MUFU.EX2 R53, R233 ;  /* 0x000000e900357308 */ /* 0x000fe20000000800 */
[----:B------:R-:W-:Y:S02]  /*51d0*/  F2FP.PACK_AB R144, R49, R48 ;  /* 0x000000303190723e */ /* 0x000fe400000000ff */
[--C-:B------:R-:W-:Y:S01]  /*51e0*/  FADD.FTZ R4, R65, -R0.reuse ;  /* 0x8000000041047221 */ /* 0x100fe20000010000 */
[----:B------:R-:W-:Y:S01]  /*51f0*/  F2FP.PACK_AB R65, R168, R167 ;  /* 0x000000a7a841723e */ /* 0x000fe200000000ff */
[----:B------:R-:W-:Y:S01]  /*5200*/  FADD.FTZ R5, R64, -R0 ;  /* 0x8000000040057221 */ /* 0x000fe20000010000 */
[----:B----4-:R-:W-:Y:S01]  /*5210*/  F2FP.PACK_AB R49, R181, R179 ;  /* 0x000000b3b531723e */ /* 0x010fe200000000ff */
[----:B------:R-:W-:Y:S01]  /*5220*/  FMUL.FTZ R4, R210, R4 ;  /* 0x00000004d2047220 */ /* 0x000fe20000410000 */
[----:B------:R-:W-:Y:S01]  /*5230*/  F2FP.PACK_AB R48, R186, R185 ;  /* 0x000000b9ba30723e */ /* 0x000fe200000000ff */
[----:B------:R-:W-:Y:S01]  /*5240*/  FMUL.FTZ R5, R165, R5 ;  /* 0x00000005a5057220 */ /* 0x000fe20000410000 */
[----:B------:R-:W-:Y:S01]  /*5250*/  MUFU.EX2 R64, R232 ;  /* 0x000000e800407308 */ /* 0x000fe20000000800 */
[----:B------:R-:W-:Y:S01]  /*5260*/  F2FP.PACK_AB R154, R21, R20 ;  /* 0x00000014159a723e */ /* 0x000fe200000000ff */
[--C-:B---3--:R-:W-:Y:S01]  /*5270*/  FADD.FTZ R3, R6, -R2.reuse ;  /* 0x8000000206037221 */ /* 0x108fe20000010000 */
[----:B--2---:R-:W-:Y:S01]  /*5280*/  F2FP.PACK_AB R6, R182, R189 ;  /* 0x000000bdb606723e */ /* 0x004fe200000000ff */
[--C-:B------:R-:W-:Y:S01]  /*5290*/  FADD.FTZ R0, R7, -R2.reuse ;  /* 0x8000000207007221 */ /* 0x100fe20000010000 */
[----:B------:R-:W-:Y:S01]  /*52a0*/  F2FP.PACK_AB R145, R4, R5 ;  /* 0x000000050491723e */ /* 0x000fe200000000ff */
[----:B------:R-:W-:Y:S01]  /*52b0*/  FMUL.FTZ R3, R167, R3 ;  /* 0x00000003a7037220 */ /* 0x000fe20000410000 */
[----:B------:R-:W-:Y:S01]  /*52c0*/  F2FP.PACK_AB R7, R193, R195 ;  /* 0x000000c3c107723e */ /* 0x000fe200000000ff */
[----:B------:R-:W-:Y:S01]  /*52d0*/  FMUL.FTZ R0, R168, R0 ;  /* 0x00000000a8007220 */ /* 0x000fe20000410000 */
[----:B------:R-:W-:Y:S01]  /*52e0*/  F2FP.PACK_AB R137, R210, R165 ;  /* 0x000000a5d289723e */ /* 0x000fe200000000ff */
[--C-:B------:R-:W-:Y:S01]  /*52f0*/  FADD.FTZ R4, R18, -R2.reuse ;  /* 0x8000000212047221 */ /* 0x100fe20000010000 */
[----:B------:R-:W-:Y:S01]  /*5300*/  MUFU.EX2 R37, R234 ;  /* 0x000000ea00257308 */ /* 0x000fe20000000800 */
[--C-:B------:R-:W-:Y:S01]  /*5310*/  FADD.FTZ R22, R22, -R2.reuse ;  /* 0x8000000216167221 */ /* 0x100fe20000010000 */
[----:B------:R-:W-:Y:S01]  /*5320*/  F2FP.PACK_AB R138, R0, R3 ;  /* 0x00000003008a723e */ /* 0x000fe200000000ff */
[--C-:B------:R-:W-:Y:S01]  /*5330*/  FADD.FTZ R3, R19, -R2.reuse ;  /* 0x8000000213037221 */ /* 0x100fe20000010000 */
[----:B------:R-:W2:Y:S01]  /*5340*/  LDS R0, [R214+0x18580] ;  /* 0x01858000d6007984 */ /* 0x000ea20000000800 */
[----:B------:R-:W-:Y:S02]  /*5350*/  FMUL.FTZ R4, R174, R4 ;  /* 0x00000004ae047220 */ /* 0x000fe40000410000 */
[----:B------:R-:W-:Y:S02]  /*5360*/  FMUL.FTZ R3, R177, R3 ;  /* 0x00000003b1037220 */ /* 0x000fe40000410000 */
[--C-:B------:R-:W-:Y:S01]  /*5370*/  FADD.FTZ R23, R23, -R2.reuse ;  /* 0x8000000217177221 */ /* 0x100fe20000010000 */
[----:B------:R-:W-:Y:S01]  /*5380*/  MUFU.EX2 R36, R235 ;  /* 0x000000eb00247308 */ /* 0x000fe20000000800 */
[--C-:B------:R-:W-:Y:S01]  /*5390*/  FADD.FTZ R34, R34, -R2.reuse ;  /* 0x8000000222227221 */ /* 0x100fe20000010000 */
[----:B------:R-:W-:Y:S01]  /*53a0*/  F2FP.PACK_AB R135, R3, R4 ;  /* 0x000000040387723e */ /* 0x000fe200000000ff */
[--C-:B------:R-:W-:Y:S01]  /*53b0*/  FADD.FTZ R3, R35, -R2.reuse ;  /* 0x8000000223037221 */ /* 0x100fe20000010000 */
[----:B------:R-:W-:Y:S01]  /*53c0*/  F2FP.PACK_AB R35, R184, R188 ;  /* 0x000000bcb823723e */ /* 0x000fe200000000ff */
        /* <DEDUP_REMOVED lines=8> */
[----:B------:R-:W-:Y:S01]  /*5450*/  FADD.FTZ R67, R67, -R2 ;  /* 0x8000000243437221 */ /* 0x000fe20000010000 */
[----:B------:R-:W-:Y:S01]  /*5460*/  MUFU.EX2 R173, R249 ;  /* 0x000000f900ad7308 */ /* 0x000fe20000000800 */
[----:B------:R-:W-:Y:S02]  /*5470*/  FMUL.FTZ R34, R185, R34 ;  /* 0x00000022b9227220 */ /* 0x000fe40000410000 */
[----:B------:R-:W-:Y:S02]  /*5480*/  FMUL.FTZ R3, R186, R3 ;  /* 0x00000003ba037220 */ /* 0x000fe40000410000 */
[----:B------:R-:W-:Y:S02]  /*5490*/  FMUL.FTZ R22, R179, R22 ;  /* 0x00000016b3167220 */ /* 0x000fe40000410000 */
[----:B------:R-:W-:Y:S01]  /*54a0*/  FMUL.FTZ R23, R181, R23 ;  /* 0x00000017b5177220 */ /* 0x000fe20000410000 */
[----:B------:R-:W-:Y:S01]  /*54b0*/  F2FP.PACK_AB R134, R3, R34 ;  /* 0x000000220386723e */ /* 0x000fe200000000ff */
[----:B------:R-:W-:Y:S01]  /*54c0*/  FMUL.FTZ R39, R184, R39 ;  /* 0x00000027b8277220 */ /* 0x000fe20000410000 */
[----:B-1----:R-:W-:Y:S01]  /*54d0*/  F2FP.PACK_AB R3, R143, R146 ;  /* 0x000000928f03723e */ /* 0x002fe200000000ff */
[----:B------:R-:W-:Y:S01]  /*54e0*/  MUFU.EX2 R34, R236 ;  /* 0x000000ec00227308 */ /* 0x000fe20000000800 */
[----:B------:R-:W-:Y:S01]  /*54f0*/  F2FP.PACK_AB R132, R23, R22 ;  /* 0x000000161784723e */ /* 0x000fe200000000ff */
[----:B------:R-:W-:Y:S01]  /*5500*/  FMUL.FTZ R38, R188, R38 ;  /* 0x00000026bc267220 */ /* 0x000fe20000410000 */
[----:B------:R-:W-:Y:S01]  /*5510*/  F2FP.PACK_AB R22, R172, R178 ;  /* 0x000000b2ac16723e */ /* 0x000fe200000000ff */
[--C-:B--2---:R-:W-:Y:S02]  /*5520*/  FADD.FTZ R8, R8, -R0.reuse ;  /* 0x8000000008087221 */ /* 0x104fe40000010000 */
[--C-:B------:R-:W-:Y:S01]  /*5530*/  FADD.FTZ R2, R9, -R0.reuse ;  /* 0x8000000009027221 */ /* 0x100fe20000010000 */
[----:B------:R-:W-:Y:S01]  /*5540*/  F2FP.PACK_AB R9, R190, R187 ;  /* 0x000000bbbe09723e */ /* 0x000fe200000000ff */
[--C-:B------:R-:W-:Y:S01]  /*5550*/  FADD.FTZ R12, R12, -R0.reuse ;  /* 0x800000000c0c7221 */ /* 0x100fe20000010000 */
[----:B------:R-:W-:Y:S01]  /*5560*/  F2FP.PACK_AB R38, R39, R38 ;  /* 0x000000262726723e */ /* 0x000fe200000000ff */
[--C-:B------:R-:W-:Y:S01]  /*5570*/  FADD.FTZ R13, R13, -R0.reuse ;  /* 0x800000000d0d7221 */ /* 0x100fe20000010000 */
[----:B------:R-:W1:Y:S01]  /*5580*/  MUFU.EX2 R176, R248 ;  /* 0x000000f800b07308 */ /* 0x000e620000000800 */
        /* <DEDUP_REMOVED lines=13> */
[----:B------:R-:W-:Y:S01]  /*5660*/  FADD.FTZ R61, R61, -R0 ;  /* 0x800000003d3d7221 */ /* 0x000fe20000010000 */
[----:B-1----:R-:W-:Y:S01]  /*5670*/  F2FP.PACK_AB R21, R176, R173 ;  /* 0x000000adb015723e */ /* 0x002fe200000000ff */
[----:B------:R-:W1:Y:S01]  /*5680*/  LDS R0, [R214+0x185a0] ;  /* 0x0185a000d6007984 */ /* 0x000e620000000800 */
[----:B------:R-:W-:Y:S02]  /*5690*/  FMUL.FTZ R8, R187, R8 ;  /* 0x00000008bb087220 */ /* 0x000fe40000410000 */
[----:B------:R-:W-:Y:S01]  /*56a0*/  FMUL.FTZ R2, R190, R2 ;  /* 0x00000002be027220 */ /* 0x000fe20000410000 */
[----:B------:R-:W-:Y:S01]  /*56b0*/  STS [R221], R153 ;  /* 0x00000099dd007388 */ /* 0x000fe20000000800 */
[----:B------:R-:W-:Y:S01]  /*56c0*/  FMUL.FTZ R12, R191, R12 ;  /* 0x0000000cbf0c7220 */ /* 0x000fe20000410000 */
[----:B------:R-:W-:Y:S01]  /*56d0*/  MUFU.EX2 R18, R218 ;  /* 0x000000da00127308 */ /* 0x000fe20000000800 */
[----:B------:R-:W-:Y:S01]  /*56e0*/  FMUL.FTZ R13, R192, R13 ;  /* 0x0000000dc00d7220 */ /* 0x000fe20000410000 */
[----:B------:R-:W-:Y:S01]  /*56f0*/  STS [R221+0x400], R65 ;  /* 0x00040041dd007388 */ /* 0x000fe20000000800 */
[----:B------:R-:W-:Y:S01]  /*5700*/  F2FP.PACK_AB R33, R2, R8 ;  /* 0x000000080221723e */ /* 0x000fe200000000ff */
[----:B------:R-:W-:Y:S01]  /*5710*/  FMUL.FTZ R2, R197, R28 ;  /* 0x0000001cc5027220 */ /* 0x000fe20000410000 */
[C---:B------:R-:W-:Y:S01]  /*5720*/  F2FP.PACK_AB R8, R198.reuse, R197 ;  /* 0x000000c5c608723e */ /* 0x040fe200000000ff */
[----:B------:R-:W-:Y:S01]  /*5730*/  STS [R222], R151 ;  /* 0x00000097de007388 */ /* 0x000fe20000000800 */
[----:B------:R-:W-:Y:S01]  /*5740*/  F2FP.PACK_AB R32, R13, R12 ;  /* 0x0000000c0d20723e */ /* 0x000fe200000000ff */
[----:B------:R-:W-:Y:S01]  /*5750*/  FMUL.FTZ R12, R198, R29 ;  /* 0x0000001dc60c7220 */ /* 0x000fe20000410000 */
[----:B------:R-:W-:Y:S01]  /*5760*/  F2FP.PACK_AB R13, R196, R194 ;  /* 0x000000c2c40d723e */ /* 0x000fe200000000ff */
[----:B------:R-:W-:Y:S01]  /*5770*/  STS [R222+0x400], R52 ;  /* 0x00040034de007388 */ /* 0x000fe20000000800 */
[----:B--2---:R-:W-:Y:S01]  /*5780*/  F2FP.PACK_AB R20, R211, R183 ;  /* 0x000000b7d314723e */ /* 0x004fe200000000ff */
[----:B------:R-:W-:Y:S01]  /*5790*/  FMUL.FTZ R40, R195, R40 ;  /* 0x00000028c3287220 */ /* 0x000fe20000410000 */
[----:B------:R-:W-:Y:S01]  /*57a0*/  F2FP.PACK_AB R12, R12, R2 ;  /* 0x000000020c0c723e */ /* 0x000fe200000000ff */
[----:B------:R-:W-:Y:S01]  /*57b0*/  STS [R221+0x2000], R9 ;  /* 0x00200009dd007388 */ /* 0x000fe20000000800 */
[----:B------:R-:W-:Y:S01]  /*57c0*/  F2FP.PACK_AB R2, R139, R142 ;  /* 0x0000008e8b02723e */ /* 0x000fe200000000ff */
[----:B------:R-:W-:Y:S01]  /*57d0*/  FMUL.FTZ R23, R193, R41 ;  /* 0x00000029c1177220 */ /* 0x000fe20000410000 */
[----:B------:R-:W-:Y:S01]  /*57e0*/  MUFU.EX2 R180, R219 ;  /* 0x000000db00b47308 */ /* 0x000fe20000000800 */
[----:B------:R2:W-:Y:S01]  /*57f0*/  STS [R221+0x2400], R3 ;  /* 0x00240003dd007388 */ /* 0x0005e20000000800 */
[----:B------:R-:W-:Y:S02]  /*5800*/  FMUL.FTZ R44, R189, R44 ;  /* 0x0000002cbd2c7220 */ /* 0x000fe40000410000 */
[----:B------:R-:W-:Y:S01]  /*5810*/  F2FP.PACK_AB R23, R23, R40 ;  /* 0x000000281717723e */ /* 0x000fe200000000ff */
[----:B------:R3:W-:Y:S01]  /*5820*/  STS [R222+0x2400], R2 ;  /* 0x00240002de007388 */ /* 0x0007e20000000800 */
[----:B------:R-:W-:Y:S02]  /*5830*/  FMUL.FTZ R51, R172, R51 ;  /* 0x00000033ac337220 */ /* 0x000fe40000410000 */
[----:B------:R-:W-:Y:S01]  /*5840*/  FMUL.FTZ R55, R176, R55 ;  /* 0x00000037b0377220 */ /* 0x000fe20000410000 */
[----:B------:R-:W-:Y:S01]  /*5850*/  STS [R222+0x2000], R16 ;  /* 0x00200010de007388 */ /* 0x000fe20000000800 */
[----:B------:R-:W4:Y:S01]  /*5860*/  MUFU.EX2 R171, R171 ;  /* 0x000000ab00ab7308 */ /* 0x000f220000000800 */
[----:B------:R-:W-:Y:S02]  /*5870*/  FMUL.FTZ R24, R194, R24 ;  /* 0x00000018c2187220 */ /* 0x000fe40000410000 */
[----:B------:R-:W-:Y:S01]  /*5880*/  STS [R224], R149 ;  /* 0x00000095e0007388 */ /* 0x000fe20000000800 */
[----:B------:R-:W-:Y:S02]  /*5890*/  FMUL.FTZ R25, R196, R25 ;  /* 0x00000019c4197220 */ /* 0x000fe40000410000 */
[----:B------:R-:W-:Y:S01]  /*58a0*/  FMUL.FTZ R50, R178, R50 ;  /* 0x00000032b2327220 */ /* 0x000fe20000410000 */
[----:B------:R-:W-:Y:S01]  /*58b0*/  STS [R224+0x400], R49 ;  /* 0x00040031e0007388 */ /* 0x000fe20000000800 */
[--C-:B-1----:R-:W-:Y:S01]  /*58c0*/  FADD.FTZ R11, R11, -R0.reuse ;  /* 0x800000000b0b7221 */ /* 0x102fe20000010000 */
[----:B------:R-:W-:Y:S01]  /*58d0*/  F2FP.PACK_AB R28, R25, R24 ;  /* 0x00000018191c723e */ /* 0x000fe200000000ff */
[--C-:B------:R-:W-:Y:S01]  /*58e0*/  FADD.FTZ R15, R15, -R0.reuse ;  /* 0x800000000f0f7221 */ /* 0x100fe20000010000 */
[----:B------:R-:W-:Y:S01]  /*58f0*/  STS [R223], R160 ;  /* 0x000000a0df007388 */ /* 0x000fe20000000800 */
[--C-:B------:R-:W-:Y:S01]  /*5900*/  FADD.FTZ R31, R31, -R0.reuse ;  /* 0x800000001f1f7221 */ /* 0x100fe20000010000 */
[----:B------:R-:W-:Y:S01]  /*5910*/  F2FP.PACK_AB R50, R51, R50 ;  /* 0x000000323332723e */ /* 0x000fe200000000ff */
[----:B------:R-:W-:Y:S01]  /*5920*/  FMUL.FTZ R24, R182, R45 ;  /* 0x0000002db6187220 */ /* 0x000fe20000410000 */
[----:B------:R-:W-:Y:S01]  /*5930*/  STS [R223+0x400], R48 ;  /* 0x00040030df007388 */ /* 0x000fe20000000800 */
[----:B--2---:R-:W-:Y:S01]  /*5940*/  F2FP.PACK_AB R3, R133, R136 ;  /* 0x000000888503723e */ /* 0x004fe200000000ff */
[----:B------:R-:W-:Y:S01]  /*5950*/  MUFU.EX2 R147, R220 ;  /* 0x000000dc00937308 */ /* 0x000fe20000000800 */
[--C-:B------:R-:W-:Y:S01]  /*5960*/  FADD.FTZ R10, R10, -R0.reuse ;  /* 0x800000000a0a7221 */ /* 0x100fe20000010000 */
[----:B------:R-:W-:Y:S01]  /*5970*/  STS [R224+0x2000], R13 ;  /* 0x0020000de0007388 */ /* 0x000fe20000000800 */
[----:B---3--:R-:W-:Y:S01]  /*5980*/  F2FP.PACK_AB R2, R53, R64 ;  /* 0x000000403502723e */ /* 0x008fe200000000ff */
[--C-:B------:R-:W-:Y:S01]  /*5990*/  FADD.FTZ R26, R26, -R0.reuse ;  /* 0x800000001a1a7221 */ /* 0x100fe20000010000 */
[----:B------:R-:W-:Y:S01]  /*59a0*/  F2FP.PACK_AB R24, R24, R44 ;  /* 0x0000002c1818723e */ /* 0x000fe200000000ff */
[----:B------:R1:W-:Y:S01]  /*59b0*/  STS [R224+0x2400], R3 ;  /* 0x00240003e0007388 */ /* 0x0003e20000000800 */
[----:B----4-:R-:W-:Y:S01]  /*59c0*/  F2FP.PACK_AB R4, R171, R180 ;  /* 0x000000b4ab04723e */ /* 0x010fe200000000ff */
[----:B------:R-:W-:Y:S02]  /*59d0*/  FMUL.FTZ R10, R146, R10 ;  /* 0x0000000a920a7220 */ /* 0x000fe40000410000 */
[----:B------:R2:W-:Y:S01]  /*59e0*/  STS [R223+0x2400], R2 ;  /* 0x00240002df007388 */ /* 0x0005e20000000800 */
[----:B------:R-:W-:Y:S01]  /*59f0*/  FMUL.FTZ R26, R136, R26 ;  /* 0x0000001a881a7220 */ /* 0x000fe20000410000 */
[----:B------:R-:W3:Y:S01]  /*5a00*/  MUFU.EX2 R212, R212 ;  /* 0x000000d400d47308 */ /* 0x000ee20000000800 */
        /* <DEDUP_REMOVED lines=8> */
[----:B------:R-:W-:Y:S01]  /*5a90*/  MUFU.EX2 R9, R199 ;  /* 0x000000c700097308 */ /* 0x000fe20000000800 */
[--C-:B------:R-:W-:Y:S02]  /*5aa0*/  FADD.FTZ R58, R58, -R0.reuse ;  /* 0x800000003a3a7221 */ /* 0x100fe40000010000 */
[----:B------:R-:W-:Y:S01]  /*5ab0*/  STS [R222+0x4000], R141 ;  /* 0x0040008dde007388 */ /* 0x000fe20000000800 */
[----:B------:R-:W-:Y:S02]  /*5ac0*/  FMUL.FTZ R46, R34, R46 ;  /* 0x0000002e222e7220 */ /* 0x000fe40000410000 */
[----:B------:R-:W-:Y:S01]  /*5ad0*/  FMUL.FTZ R56, R180, R56 ;  /* 0x00000038b4387220 */ /* 0x000fe20000410000 */
[----:B------:R-:W-:Y:S01]  /*5ae0*/  STS [R222+0x4400], R22 ;  /* 0x00440016de007388 */ /* 0x000fe20000000800 */
[----:B-1----:R-:W-:Y:S01]  /*5af0*/  F2FP.PACK_AB R3, R36, R37 ;  /* 0x000000252403723e */ /* 0x002fe200000000ff */
[----:B------:R-:W-:Y:S01]  /*5b00*/  FMUL.FTZ R54, R173, R54 ;  /* 0x00000036ad367220 */ /* 0x000fe20000410000 */
[----:B------:R-:W1:Y:S01]  /*5b10*/  MUFU.EX2 R213, R213 ;  /* 0x000000d500d57308 */ /* 0x000e620000000800 */
[----:B------:R-:W-:Y:S01]  /*5b20*/  STS [R221+0x6000], R7 ;  /* 0x00600007dd007388 */ /* 0x000fe20000000800 */
[----:B--2---:R-:W-:Y:S01]  /*5b30*/  F2FP.PACK_AB R2, R19, R34 ;  /* 0x000000221302723e */ /* 0x004fe200000000ff */
[----:B------:R-:W-:Y:S01]  /*5b40*/  FMUL.FTZ R66, R183, R66 ;  /* 0x00000042b7427220 */ /* 0x000fe20000410000 */
[----:B---3--:R-:W-:Y:S01]  /*5b50*/  F2FP.PACK_AB R5, R212, R147 ;  /* 0x00000093d405723e */ /* 0x008fe200000000ff */
[----:B------:R2:W-:Y:S01]  /*5b60*/  STS [R221+0x6400], R3 ;  /* 0x00640003dd007388 */ /* 0x0005e20000000800 */
[----:B------:R-:W-:Y:S01]  /*5b70*/  FMUL.FTZ R67, R211, R67 ;  /* 0x00000043d3437220 */ /* 0x000fe20000410000 */
[----:B------:R-:W-:Y:S01]  /*5b80*/  F2FP.PACK_AB R54, R55, R54 ;  /* 0x000000363736723e */ /* 0x000fe200000000ff */
[----:B------:R-:W-:Y:S01]  /*5b90*/  FMUL.FTZ R25, R171, R57 ;  /* 0x00000039ab197220 */ /* 0x000fe20000410000 */
[----:B------:R3:W-:Y:S01]  /*5ba0*/  STS [R222+0x6400], R2 ;  /* 0x00640002de007388 */ /* 0x0007e20000000800 */
        /* <DEDUP_REMOVED lines=10> */
[----:B------:R-:W-:Y:S04]  /*5c50*/  STS [R223+0x4000], R137 ;  /* 0x00400089df007388 */ /* 0x000fe80000000800 */
[----:B------:R-:W-:Y:S01]  /*5c60*/  STS [R223+0x4400], R20 ;  /* 0x00440014df007388 */ /* 0x000fe20000000800 */
[--C-:B--2---:R-:W-:Y:S03]  /*5c70*/  FADD.FTZ R3, R14, -R0.reuse ;  /* 0x800000000e037221 */ /* 0x104fe60000010000 */
[----:B------:R2:W-:Y:S01]  /*5c80*/  STS [R224+0x6000], R4 ;  /* 0x00600004e0007388 */ /* 0x0005e20000000800 */
[----:B---3--:R-:W-:Y:S01]  /*5c90*/  F2FP.PACK_AB R2, R17, R18 ;  /* 0x000000121102723e */ /* 0x008fe200000000ff */
[----:B------:R-:W-:Y:S02]  /*5ca0*/  FMUL.FTZ R3, R142, R3 ;  /* 0x000000038e037220 */ /* 0x000fe40000410000 */
[----:B------:R-:W-:Y:S02]  /*5cb0*/  FMUL.FTZ R18, R18, R58 ;  /* 0x0000003a12127220 */ /* 0x000fe40000410000 */
[----:B------:R1:W-:Y:S04]  /*5cc0*/  STS [R224+0x6400], R2 ;  /* 0x00640002e0007388 */ /* 0x0003e80000000800 */
[----:B------:R3:W-:Y:S01]  /*5cd0*/  STS [R223+0x6000], R5 ;  /* 0x00600005df007388 */ /* 0x0007e20000000800 */
[----:B--2---:R-:W-:Y:S05]  /*5ce0*/  FMUL.FTZ R4, R143, R11 ;  /* 0x0000000b8f047220 */ /* 0x004fea0000410000 */
[----:B------:R-:W-:Y:S02]  /*5cf0*/  F2FP.PACK_AB R4, R4, R10 ;  /* 0x0000000a0404723e */ /* 0x000fe400000000ff */
[----:B-1----:R-:W-:Y:S01]  /*5d00*/  F2FP.PACK_AB R2, R213, R9 ;  /* 0x00000009d502723e */ /* 0x002fe200000000ff */
[----:B------:R-:W-:Y:S02]  /*5d10*/  FMUL.FTZ R9, R9, R62 ;  /* 0x0000003e09097220 */ /* 0x000fe40000410000 */
[----:B---3--:R-:W-:Y:S02]  /*5d20*/  FMUL.FTZ R5, R53, R31 ;  /* 0x0000001f35057220 */ /* 0x008fe40000410000 */
        /* <DEDUP_REMOVED lines=35> */
[----:B-1----:R-:W-:Y:S01]  /*5f60*/  FADD.FTZ R3, R59, -R0 ;  /* 0x800000003b037221 */ /* 0x002fe20000010000 */
[----:B------:R-:W-:Y:S02]  /*5f70*/  MOV R0, UR4 ;  /* 0x0000000400007c02 */ /* 0x000fe40008000f00 */
[----:B------:R1:W-:Y:S01]  /*5f80*/  STS [R221+0xe400], R2 ;  /* 0x00e40002dd007388 */ /* 0x0003e20000000800 */
[----:B------:R-:W-:Y:S02]  /*5f90*/  FMUL.FTZ R3, R17, R3 ;  /* 0x0000000311037220 */ /* 0x000fe40000410000 */
[----:B------:R-:W-:Y:S01]  /*5fa0*/  IMAD R0, R0, 0x2000, R207 ;  /* 0x0000200000007824 */ /* 0x000fe200078e02cf */
[----:B------:R-:W-:Y:S02]  /*5fb0*/  STS [R221+0xe000], R23 ;  /* 0x00e00017dd007388 */ /* 0x000fe40000000800 */
[----:B------:R-:W-:Y:S02]  /*5fc0*/  F2FP.PACK_AB R3, R3, R18 ;  /* 0x000000120303723e */ /* 0x000fe400000000ff */
[----:B------:R-:W-:Y:S01]  /*5fd0*/  STS [R222+0xe000], R24 ;  /* 0x00e00018de007388 */ /* 0x000fe20000000800 */
[----:B------:R-:W-:Y:S03]  /*5fe0*/  SHF.L.U32 R141, R0, 0x1, RZ ;  /* 0x00000001008d7819 */ /* 0x000fe600000006ff */
[----:B------:R-:W-:Y:S02]  /*5ff0*/  STS [R222+0xe400], R4 ;  /* 0x00e40004de007388 */ /* 0x000fe40000000800 */
[----:B------:R-:W-:Y:S02]  /*6000*/  IMAD.IADD R0, R156, 0x1, R141 ;  /* 0x000000019c007824 */ /* 0x000fe400078e028d */
        /* <DEDUP_REMOVED lines=8> */
[----:B------:R2:W-:Y:S04]  /*6090*/  STS [R223+0xe400], R2 ;  /* 0x00e40002df007388 */ /* 0x0005e80000000800 */
[----:B------:R-:W-:Y:S08]  /*60a0*/  LDSM.16.MT88.4 R4, [R200+0x18880] ;  /* 0x01888000c804783b */ /* 0x000ff00000004200 */
[----:B------:R-:W3:Y:S01]  /*60b0*/  LDSM.16.MT88.4 R8, [R141+0x10080] ;  /* 0x010080008d08783b */ /* 0x000ee20000004200 */
[C---:B-1----:R-:W-:Y:S07]  /*60c0*/  IMAD.SHL.U32 R3, R206.reuse, 0x2, RZ ;  /* 0x00000002ce037824 */ /* 0x042fee00078e00ff */
[----:B------:R-:W1:Y:S01]  /*60d0*/  LDSM.16.MT88.4 R12, [R200+0x1c880] ;  /* 0x01c88000c80c783b */ /* 0x000e620000004200 */
[----:B--2---:R-:W-:Y:S07]  /*60e0*/  IMAD.SHL.U32 R2, R206, 0x2, RZ ;  /* 0x00000002ce027824 */ /* 0x004fee00078e00ff */
[----:B------:R-:W2:Y:S01]  /*60f0*/  LDSM.16.MT88.4 R16, [R0+0x10080] ;  /* 0x010080000010783b */ /* 0x000ea20000004200 */
[----:B------:R-:W-:Y:S07]  /*6100*/  IADD3 R140, R205, R2, RZ ;  /* 0x00000002cd8c7210 */ /* 0x000fee0007ffe0ff */
        /* <DEDUP_REMOVED lines=9> */
[----:B------:R-:W5:Y:S01]  /*61a0*/  LDSM.16.MT88.4 R8, [R200+0x19880] ;  /* 0x01988000c808783b */ /* 0x000f620000004200 */
        /* <DEDUP_REMOVED lines=19> */
[-C--:B-----5:R-:W-:Y:S01]  /*62e0*/  HMMA.16816.F32 R68, R8, R36.reuse, R68 ;  /* 0x000000240844723c */ /* 0x0a0fe20000001844 */
[----:B------:R-:W5:Y:S07]  /*62f0*/  LDSM.16.MT88.4 R32, [R141+0x12080] ;  /* 0x012080008d20783b */ /* 0x000f6e0000004200 */
        /* <DEDUP_REMOVED lines=32> */
[----:B------:R-:W5:Y:S07]  /*6500*/  LDSM.16.MT88.4 R4, [R0+0x13080] ;  /* 0x013080000004783b */ /* 0x000f6e0000004200 */
        /* <DEDUP_REMOVED lines=16> */
[-C--:B-----5:R-:W-:Y:S01]  /*6610*/  HMMA.16816.F32 R84, R20, R4.reuse, R84 ;  /* 0x000000041454723c */ /* 0x0a0fe20000001854 */
[----:B------:R-:W-:Y:S07]  /*6620*/  BAR.SYNC.DEFER_BLOCKING 0x0 ;  /* 0x0000000000007b1d */ /* 0x000fee0000010000 */
[C---:B------:R-:W-:Y:S08]  /*6630*/  HMMA.16816.F32 R88, R32.reuse, R4, R88 ;  /* 0x000000042058723c */ /* 0x040ff00000001858 */
[-C--:B------:R-:W-:Y:S04]  /*6640*/  HMMA.16816.F32 R92, R32, R6.reuse, R92 ;  /* 0x00000006205c723c */ /* 0x080fe8000000185c */
[----:B--2---:R-:W-:Y:S04]  /*6650*/  SHF.L.U32 R0, R207, 0x1, RZ ;  /* 0x00000001cf007819 */ /* 0x004fe800000006ff */
[----:B------:R-:W-:Y:S01]  /*6660*/  HMMA.16816.F32 R96, R20, R6, R96 ;  /* 0x000000061460723c */ /* 0x000fe20000001860 */
[----:B------:R2:W4:Y:S03]  /*6670*/  LDSM.16.M88.4 R32, [R3+0x20880] ;  /* 0x020880000320783b */ /* 0x0005260000000200 */
[----:B------:R-:W-:Y:S04]  /*6680*/  IADD3 R52, R0, R156, RZ ;  /* 0x0000009c00347210 */ /* 0x000fe80007ffe0ff */
        /* <DEDUP_REMOVED lines=16> */
[----:B----4-:R-:W4:Y:S01]  /*6790*/  LDL R199, [R1] ;  /* 0x0000000001c77983 */ /* 0x010f220000100800 */
[----:B------:R-:W-:Y:S01]  /*67a0*/  ULDC.64 UR6, c[0x0][0x208] ;  /* 0x0000820000067ab9 */ /* 0x000fe20000000a00 */
[----:B------:R-:W-:Y:S01]  /*67b0*/  IMAD.U32 R7, RZ, RZ, UR18 ;  /* 0x00000012ff077e24 */ /* 0x000fe2000f8e00ff */
[----:B------:R-:W-:Y:S01]  /*67c0*/  USHF.L.U32 UR21, UR19, 0x7, URZ ;  /* 0x0000000713157899 */ /* 0x000fe2000800063f */
[----:B------:R-:W5:Y:S01]  /*67d0*/  LDL.64 R164, [R1+0x20] ;  /* 0x0000200001a47983 */ /* 0x000f620000100a00 */
[----:B------:R-:W-:Y:S02]  /*67e0*/  UIMAD.WIDE.U32 UR22, UR19, UR6, URZ ;  /* 0x00000006131672a5 */ /* 0x000fe4000f8e003f */
[----:B------:R-:W-:Y:S01]  /*67f0*/  USHF.R.S32.HI UR20, URZ, 0x1f, UR19 ;  /* 0x0000001f3f147899 */ /* 0x000fe20008011413 */
[----:B--2---:R-:W2:Y:S01]  /*6800*/  LDL.64 R162, [R1+0x18] ;  /* 0x0000180001a27983 */ /* 0x004ea20000100a00 */
        /* <DEDUP_REMOVED lines=12> */
[----:B----4-:R-:W-:Y:S02]  /*68d0*/  IADD3 R8, -R199, UR10, -R9 ;  /* 0x0000000ac7087c10 */ /* 0x010fe4000fffe909 */
[----:B-----5:R-:W-:Y:S02]  /*68e0*/  LEA R2, P2, R10, R164, 0x7 ;  /* 0x000000a40a027211 */ /* 0x020fe400078438ff */
[----:B------:R-:W-:Y:S02]  /*68f0*/  ISETP.LT.OR P0, PT, R8, 0x1, P5 ;  /* 0x000000010800780c */ /* 0x000fe40002f01670 */
[----:B--2---:R-:W-:Y:S02]  /*6900*/  LEA.HI.X R11, R10, R163, R4, 0x7, P2 ;  /* 0x000000a30a0b7211 */ /* 0x004fe400010f3c04 */
[----:B------:R-:W-:Y:S02]  /*6910*/  LEA R4, P2, R2, c[0x0][0x1f0], 0x1 ;  /* 0x00007c0002047a11 */ /* 0x000fe400078408ff */
        /* <DEDUP_REMOVED lines=11> */
[----:B------:R-:W-:Y:S01]  /*69d0*/  LEA.HI.X R11, R6, c[0x0][0x284], R9, 0x2, P1 ;  /* 0x0000a100060b7a11 */ /* 0x000fe200008f1409 */
[----:B------:R-:W-:Y:S01]  /*69e0*/  IMAD.U32 R9, RZ, RZ, UR18 ;  /* 0x00000012ff097e24 */ /* 0x000fe2000f8e00ff */
[----:B------:R-:W-:Y:S03]  /*69f0*/  IADD3 R6, P1, R4, UR6, RZ ;  /* 0x0000000604067c10 */ /* 0x000fe6000ff3e0ff */
[----:B------:R-:W-:Y:S01]  /*6a00*/  @!P4 IMAD R12, R9, 0x80, R234 ;  /* 0x00000080090cc824 */ /* 0x000fe200078e02ea */
[----:B------:R-:W-:Y:S02]  /*6a10*/  IADD3.X R7, R5, UR13, RZ, P1, !PT ;  /* 0x0000000d05077c10 */ /* 0x000fe40008ffe4ff */
[----:B------:R-:W-:Y:S03]  /*6a20*/  ISETP.LT.OR P1, PT, R8, 0x61, P5 ;  /* 0x000000610800780c */ /* 0x000fe60002f21670 */
[----:B------:R3:W-:Y:S01]  /*6a30*/  LDGSTS.E.BYPASS.LTC128B.128 [R2+0x1000], [R6.64], !P3 ;  /* 0x0100000006027fae */ /* 0x0007e2000d901d4e */
        /* <DEDUP_REMOVED lines=8> */
.L_x_1741:
        /* <DEDUP_REMOVED lines=24> */
[-C--:B---3--:R-:W-:Y:S08]  /*6c40*/  HMMA.16816.F32 R4, R40, R44.reuse, R4 ;  /* 0x0000002c2804723c */ /* 0x088ff00000001804 */
[C---:B------:R-:W-:Y:S08]  /*6c50*/  HMMA.16816.F32 R8, R48.reuse, R44, R8 ;  /* 0x0000002c3008723c */ /* 0x040ff00000001808 */
[-C--:B------:R-:W-:Y:S08]  /*6c60*/  HMMA.16816.F32 R12, R48, R46.reuse, R12 ;  /* 0x0000002e300c723c */ /* 0x080ff0000000180c */
[C---:B------:R-:W-:Y:S01]  /*6c70*/  HMMA.16816.F32 R16, R40.reuse, R46, R16 ;  /* 0x0000002e2810723c */ /* 0x040fe20000001810 */
[----:B------:R-:W-:Y:S07]  /*6c80*/  LDSM.16.MT88.4 R44, [R0+0x1880] ;  /* 0x00188000002c783b */ /* 0x000fee0000004200 */
[-C--:B------:R-:W-:Y:S08]  /*6c90*/  HMMA.16816.F32 R20, R40, R52.reuse, R20 ;  /* 0x000000342814723c */ /* 0x080ff00000001814 */
[C---:B------:R-:W-:Y:S08]  /*6ca0*/  HMMA.16816.F32 R24, R48.reuse, R52, R24 ;  /* 0x000000343018723c */ /* 0x040ff00000001818 */
[-C--:B------:R-:W-:Y:S01]  /*6cb0*/  HMMA.16816.F32 R28, R48, R54.reuse, R28 ;  /* 0x00000036301c723c */ /* 0x080fe2000000181c */
[----:B------:R-:W-:Y:S07]  /*6cc0*/  LDSM.16.M88.4 R48, [R2+0x22880] ;  /* 0x022880000230783b */ /* 0x000fee0000000200 */
[----:B------:R-:W-:Y:S01]  /*6cd0*/  HMMA.16816.F32 R32, R40, R54, R32 ;  /* 0x000000362820723c */ /* 0x000fe20000001820 */
[----:B------:R-:W-:Y:S05]  /*6ce0*/  LDSM.16.M88.4 R40, [R3+0x24880] ;  /* 0x024880000328783b */ /* 0x000fea0000000200 */
[----:B------:R-:W-:Y:S01]  /*6cf0*/  LDSM.16.MT88.4 R52, [R0+0x2080] ;  /* 0x002080000034783b */ /* 0x000fe20000004200 */
[----:B--2---:R-:W-:Y:S02]  /*6d00*/  IMAD.IADD R143, R172, 0x1, R3 ;  /* 0x00000001ac8f7824 */ /* 0x004fe400078e0203 */
[----:B------:R-:W-:Y:S03]  /*6d10*/  IMAD.IADD R142, R0, 0x1, R172 ;  /* 0x00000001008e7824 */ /* 0x000fe600078e02ac */
        /* <DEDUP_REMOVED lines=8> */
[----:B------:R1:W2:Y:S07]  /*6da0*/  LDSM.16.M88.4 R60, [R3+0x26880] ;  /* 0x02688000033c783b */ /* 0x0002ae0000000200 */
[-C--:B---3--:R-:W-:Y:S08]  /*6db0*/  HMMA.16816.F32 R20, R56, R132.reuse, R20 ;  /* 0x000000843814723c */ /* 0x088ff00000001814 */
[C---:B------:R-:W-:Y:S08]  /*6dc0*/  HMMA.16816.F32 R24, R64.reuse, R132, R24 ;  /* 0x000000844018723c */ /* 0x040ff00000001818 */
[-C--:B------:R-:W-:Y:S01]  /*6dd0*/  HMMA.16816.F32 R28, R64, R134.reuse, R28 ;  /* 0x00000086401c723c */ /* 0x080fe2000000181c */
[----:B------:R-:W-:Y:S03]  /*6de0*/  LDSM.16.M88.4 R64, [R140+0x26880] ;  /* 0x026880008c40783b */ /* 0x000fe60000000200 */
[----:B-1----:R-:W-:Y:S04]  /*6df0*/  IMAD.U32 R3, RZ, RZ, UR6 ;  /* 0x00000006ff037e24 */ /* 0x002fe8000f8e00ff */
[----:B------:R-:W-:Y:S01]  /*6e00*/  HMMA.16816.F32 R32, R56, R134, R32 ;  /* 0x000000863820723c */ /* 0x000fe20000001820 */
[----:B------:R-:W1:Y:S05]  /*6e10*/  LDSM.16.MT88.4 R56, [R142+0x2080] ;  /* 0x002080008e38783b */ /* 0x000e6a0000004200 */
        /* <DEDUP_REMOVED lines=14> */
[C---:B--2---:R-:W-:Y:S08]  /*6f00*/  HMMA.16816.F32 R8, R60.reuse, R52, R8 ;  /* 0x000000343c08723c */ /* 0x044ff00000001808 */
[-C--:B------:R-:W-:Y:S08]  /*6f10*/  HMMA.16816.F32 R12, R60, R54.reuse, R12 ;  /* 0x000000363c0c723c */ /* 0x080ff0000000180c */
[C---:B------:R-:W-:Y:S01]  /*6f20*/  HMMA.16816.F32 R16, R40.reuse, R54, R16 ;  /* 0x000000362810723c */ /* 0x040fe20000001810 */
[----:B------:R-:W2:Y:S07]  /*6f30*/  LDSM.16.M88.4 R52, [R143+0x24880] ;  /* 0x024880008f34783b */ /* 0x000eae0000000200 */
[-C--:B-1----:R-:W-:Y:S08]  /*6f40*/  HMMA.16816.F32 R20, R40, R56.reuse, R20 ;  /* 0x000000382814723c */ /* 0x082ff00000001814 */
[C---:B------:R-:W-:Y:S08]  /*6f50*/  HMMA.16816.F32 R24, R60.reuse, R56, R24 ;  /* 0x000000383c18723c */ /* 0x040ff00000001818 */
[-C--:B------:R-:W-:Y:S07]  /*6f60*/  HMMA.16816.F32 R28, R60, R58.reuse, R28 ;  /* 0x0000003a3c1c723c */ /* 0x080fee000000181c */
[----:B------:R-:W-:Y:S01]  /*6f70*/  IMAD.IADD R60, R205, 0x1, R143 ;  /* 0x00000001cd3c7824 */ /* 0x000fe200078e028f */
[----:B------:R-:W-:Y:S01]  /*6f80*/  HMMA.16816.F32 R32, R40, R58, R32 ;  /* 0x0000003a2820723c */ /* 0x000fe20000001820 */
[----:B------:R-:W1:Y:S05]  /*6f90*/  LDSM.16.MT88.4 R40, [R142+0x3080] ;  /* 0x003080008e28783b */ /* 0x000e6a0000004200 */
        /* <DEDUP_REMOVED lines=24> */
[-C--:B--2---:R-:W-:Y:S08]  /*7120*/  HMMA.16816.F32 R4, R52, R132.reuse, R4 ;  /* 0x000000843404723c */ /* 0x084ff00000001804 */
[C---:B------:R-:W-:Y:S08]  /*7130*/  HMMA.16816.F32 R8, R136.reuse, R132, R8 ;  /* 0x000000848808723c */ /* 0x040ff00000001808 */
[-C--:B------:R-:W-:Y:S08]  /*7140*/  HMMA.16816.F32 R12, R136, R134.reuse, R12 ;  /* 0x00000086880c723c */ /* 0x080ff0000000180c */
[C---:B------:R-:W-:Y:S08]  /*7150*/  HMMA.16816.F32 R16, R52.reuse, R134, R16 ;  /* 0x000000863410723c */ /* 0x040ff00000001810 */
[-C--:B-1----:R-:W-:Y:S08]  /*7160*/  HMMA.16816.F32 R20, R52, R40.reuse, R20 ;  /* 0x000000283414723c */ /* 0x082ff00000001814 */
        /* <DEDUP_REMOVED lines=173> */
.L_x_1737:
[----:B------:R-:W-:Y:S05]  /*7c40*/  @P2 EXIT ;  /* 0x000000000000294d */ /* 0x000fea0003800000 */
[----:B------:R-:W2:Y:S01]  /*7c50*/  LDL.LU R7, [R1+0x58] ;  /* 0x0000580001077983 */ /* 0x000ea20000300800 */
[----:B------:R-:W-:Y:S01]  /*7c60*/  ISETP.NE.U32.AND P2, PT, RZ, c[0x0][0x360], PT ;  /* 0x0000d800ff007a0c */ /* 0x000fe20003f45070 */
[----:B------:R-:W-:-:S02]  /*7c70*/  UMOV UR6, 0x1 ;  /* 0x0000000100067882 */ /* 0x000fc40000000000 */
[----:B------:R-:W-:Y:S01]  /*7c80*/  ULDC.64 UR4, c[0x0][0x338] ;  /* 0x0000ce0000047ab9 */ /* 0x000fe20000000a00 */
[----:B------:R-:W-:-:S13]  /*7c90*/  ISETP.NE.AND.EX P2, PT, RZ, c[0x0][0x364], PT, P2 ;  /* 0x0000d900ff007a0c */ /* 0x000fda0003f45320 */
[----:B------:R-:W-:-:S04]  /*7ca0*/  @P2 IMAD.MOV.U32 R2, RZ, RZ, 0x4 ;  /* 0x00000004ff022424 */ /* 0x000fc800078e00ff */
[----:B--2---:R-:W-:-:S05]  /*7cb0*/  @P2 IMAD.WIDE R2, R7, R2, c[0x0][0x360] ;  /* 0x0000d80007022625 */ /* 0x004fca00078e0202 */
[----:B-1----:R-:W2:Y:S01]  /*7cc0*/  @P2 LDG.E R0, [R2.64] ;  /* 0x0000000e02002981 */ /* 0x002ea2000c1e1900 */
[----:B------:R-:W-:Y:S01]  /*7cd0*/  UISETP.NE.AND UP0, UPT, UR6, UR4, UPT ;  /* 0x000000040600728c */ /* 0x000fe2000bf05270 */
[----:B------:R-:W-:Y:S01]  /*7ce0*/  SHF.R.S32.HI R6, RZ, 0x1f, R7 ;  /* 0x0000001fff067819 */ /* 0x000fe20000011407 */
[----:B------:R-:W-:Y:S01]  /*7cf0*/  UIMAD.WIDE.U32 UR6, UR11, UR5, URZ ;  /* 0x000000050b0672a5 */ /* 0x000fe2000f8e003f */
[----:B------:R-:W1:Y:S01]  /*7d00*/  S2R R4, SR_TID.X ;  /* 0x0000000000047919 */ /* 0x000e620000002100 */
[----:B------:R-:W-:-:S07]  /*7d10*/  ULDC UR4, c[0x0][0x340] ;  /* 0x0000d00000047ab9 */ /* 0x000fce0000000800 */
[----:B------:R-:W-:Y:S02]  /*7d20*/  @UP0 UMOV UR5, UR7 ;  /* 0x0000000700050c82 */ /* 0x000fe40008000000 */
[----:B------:R-:W-:-:S03]  /*7d30*/  @UP0 USHF.R.U32.HI UR11, URZ, UR4, UR5 ;  /* 0x000000043f0b0299 */ /* 0x000fc60008011605 */
[----:B------:R-:W-:Y:S02]  /*7d40*/  ULDC.64 UR4, c[0x0][0x328] ;  /* 0x0000ca0000047ab9 */ /* 0x000fe40000000a00 */
[----:B------:R-:W-:-:S04]  /*7d50*/  USHF.R.S32.HI UR6, URZ, 0x1f, UR11 ;  /* 0x0000001f3f067899 */ /* 0x000fc8000801140b */
[----:B------:R-:W-:-:S04]  /*7d60*/  UIMAD UR4, UR6, UR4, URZ ;  /* 0x00000004060472a4 */ /* 0x000fc8000f8e023f */
[----:B------:R-:W-:Y:S02]  /*7d70*/  UIMAD UR7, UR11, UR5, UR4 ;  /* 0x000000050b0772a4 */ /* 0x000fe4000f8e0204 */
[----:B------:R-:W-:-:S04]  /*7d80*/  USHF.L.U32 UR4, UR12, 0xd, URZ ;  /* 0x0000000d0c047899 */ /* 0x000fc8000800063f */
[----:B------:R-:W-:Y:S01]  /*7d90*/  USHF.R.S32.HI UR8, URZ, 0x1f, UR4 ;  /* 0x0000001f3f087899 */ /* 0x000fe20008011404 */
[----:B------:R-:W-:Y:S01]  /*7da0*/  BAR.SYNC.DEFER_BLOCKING 0x1, 0x100 ;  /* 0x0044000000007b1d */ /* 0x000fe20000010000 */
[----:B--2---:R-:W-:-:S05]  /*7db0*/  @P2 IMAD R0, R7, 0x80, R0 ;  /* 0x0000008007002824 */ /* 0x004fca00078e0200 */
[----:B------:R-:W-:-:S04]  /*7dc0*/  @P2 SHF.R.S32.HI R2, RZ, 0x1f, R0 ;  /* 0x0000001fff022819 */ /* 0x000fc80000011400 */
[----:B------:R-:W-:Y:S02]  /*7dd0*/  @P2 LEA.HI R2, R2, R0, RZ, 0x7 ;  /* 0x0000000002022211 */ /* 0x000fe400078f38ff */
[----:B-1----:R-:W-:-:S03]  /*7de0*/  SHF.R.S32.HI R0, RZ, 0x1f, R4 ;  /* 0x0000001fff007819 */ /* 0x002fc60000011404 */
[----:B------:R-:W-:-:S05]  /*7df0*/  @P2 IMAD.SHL.U32 R2, R2, 0x40, RZ ;  /* 0x0000004002022824 */ /* 0x000fca00078e00ff */
[----:B------:R-:W-:-:S04]  /*7e00*/  @P2 LOP3.LUT R2, R2, 0xffffe000, RZ, 0xc0, !PT ;  /* 0xffffe00002022812 */ /* 0x000fc800078ec0ff */
[----:B------:R-:W-:Y:S02]  /*7e10*/  @P2 SHF.R.S32.HI R3, RZ, 0x1f, R2 ;  /* 0x0000001fff032819 */ /* 0x000fe40000011402 */
[----:B------:R-:W-:-:S06]  /*7e20*/  @!P2 CS2R R2, SRZ ;  /* 0x000000000002a805 */ /* 0x000fcc000001ff00 */
[----:B------:R-:W-:Y:S01]  /*7e30*/  IADD3 R2, P1, P0, R2, UR4, R4 ;  /* 0x0000000402027c10 */ /* 0x000fe2000f83e004 */
[----:B------:R-:W-:Y:S01]  /*7e40*/  IMAD.U32 R4, RZ, RZ, UR11 ;  /* 0x0000000bff047e24 */ /* 0x000fe2000f8e00ff */
[----:B------:R-:W-:Y:S02]  /*7e50*/  ULDC.64 UR4, c[0x0][0x300] ;  /* 0x0000c00000047ab9 */ /* 0x000fe40000000a00 */
[----:B------:R-:W-:Y:S01]  /*7e60*/  IADD3.X R3, R3, UR8, R0, P1, P0 ;  /* 0x0000000803037c10 */ /* 0x000fe20008fe0400 */
[----:B------:R-:W-:Y:S01]  /*7e70*/  IMAD.U32 R0, RZ, RZ, UR11 ;  /* 0x0000000bff007e24 */ /* 0x000fe2000f8e00ff */
[----:B------:R-:W-:-:S03]  /*7e80*/  UIMAD UR4, UR6, UR4, URZ ;  /* 0x00000004060472a4 */ /* 0x000fc6000f8e023f */
[----:B------:R-:W-:Y:S01]  /*7e90*/  IMAD.WIDE.U32 R4, R4, c[0x0][0x328], R2 ;  /* 0x0000ca0004047a25 */ /* 0x000fe200078e0002 */
[----:B------:R-:W-:-:S03]  /*7ea0*/  UIMAD UR4, UR11, UR5, UR4 ;  /* 0x000000050b0472a4 */ /* 0x000fc6000f8e0204 */
[----:B------:R-:W-:Y:S01]  /*7eb0*/  IMAD.WIDE.U32 R2, R0, c[0x0][0x300], R2 ;  /* 0x0000c00000027a25 */ /* 0x000fe200078e0002 */
[----:B------:R-:W-:Y:S02]  /*7ec0*/  SEL R0, R6, RZ, !P2 ;  /* 0x000000ff06007207 */ /* 0x000fe40005000000 */
[----:B------:R-:W-:Y:S02]  /*7ed0*/  IADD3 R5, R5, UR7, RZ ;  /* 0x0000000705057c10 */ /* 0x000fe4000fffe0ff */
[----:B------:R-:W-:Y:S01]  /*7ee0*/  SEL R6, R7, RZ, !P2 ;  /* 0x000000ff07067207 */ /* 0x000fe20005000000 */
[C---:B------:R-:W-:Y:S01]  /*7ef0*/  IMAD R10, R0.reuse, c[0x0][0x330], RZ ;  /* 0x0000cc00000a7a24 */ /* 0x040fe200078e02ff */
[----:B------:R-:W-:Y:S01]  /*7f00*/  IADD3 R3, R3, UR4, RZ ;  /* 0x0000000403037c10 */ /* 0x000fe2000fffe0ff */
[----:B------:R-:W-:Y:S02]  /*7f10*/  IMAD R0, R0, c[0x0][0x308], RZ ;  /* 0x0000c20000007a24 */ /* 0x000fe400078e02ff */
[----:B------:R-:W-:-:S02]  /*7f20*/  IMAD R10, R6, c[0x0][0x334], R10 ;  /* 0x0000cd00060a7a24 */ /* 0x000fc400078e020a */
[----:B------:R-:W-:-:S04]  /*7f30*/  IMAD.WIDE.U32 R8, R6, c[0x0][0x330], R4 ;  /* 0x0000cc0006087a25 */ /* 0x000fc800078e0004 */
[----:B------:R-:W-:Y:S01]  /*7f40*/  IMAD R0, R6, c[0x0][0x30c], R0 ;  /* 0x0000c30006007a24 */ /* 0x000fe200078e0200 */
[----:B------:R-:W-:Y:S01]  /*7f50*/  LEA R4, P1, R8, c[0x0][0x310], 0x2 ;  /* 0x0000c40008047a11 */ /* 0x000fe200078210ff */
[----:B------:R-:W-:-:S04]  /*7f60*/  IMAD.WIDE.U32 R6, R6, c[0x0][0x308], R2 ;  /* 0x0000c20006067a25 */ /* 0x000fc800078e0002 */
[----:B------:R-:W-:Y:S01]  /*7f70*/  IMAD.IADD R3, R9, 0x1, R10 ;  /* 0x0000000109037824 */ /* 0x000fe200078e020a */
[----:B------:R-:W-:Y:S01]  /*7f80*/  LEA R2, P0, R6, c[0x0][0x2e8], 0x2 ;  /* 0x0000ba0006027a11 */ /* 0x000fe200078010ff */
[----:B------:R-:W-:-:S03]  /*7f90*/  IMAD.IADD R0, R7, 0x1, R0 ;  /* 0x0000000107007824 */ /* 0x000fc600078e0200 */
        /* <DEDUP_REMOVED lines=67> */
.L_x_1743:
        /* <DEDUP_REMOVED lines=11> */
.L_x_1853:


//--------------------- .text._ZN7cutlass13device_kernelIN5flash32FlashAttnBwdPostprocessConvertdQIN4cute5tupleIJNS3_1CILi128EEENS5_ILi64EEEEEENS_6half_tEfNS_4arch4Sm80ELi256ENS3_8TiledMMAINS3_8MMA_AtomIJNS3_28SM80_16x8x16_F32F16F16F32_TNEEEENS3_6LayoutINS4_IJNS5_ILi4EEENS5_ILi2EEENS5_ILi1EEEEEENS4_IJSJ_SH_NS5_ILi0EEEEEEEENS4_IJS7_NS5_ILi32EEENS5_ILi16EEEEEEEELb0EEEEEvNT_6ParamsE --------------------------
	.section	.text._ZN7cutlass13device_kernelIN5flash32FlashAttnBwdPostprocessConvertdQIN4cute5tupleIJNS3_1CILi128EEENS5_ILi64EEEEEENS_6half_tEfNS_4arch4Sm80ELi256ENS3_8TiledMMAINS3_8MMA_AtomIJNS3_28SM80_16x8x16_F32F16F16F32_TNEEEENS3_6LayoutINS4_IJNS5_ILi4EEENS5_ILi2EEENS5_ILi1EEEEEENS4_IJSJ_SH_NS5_ILi0EEEEEEEENS4_IJS7_NS5_ILi32EEENS5_ILi16EEEEEEEELb0EEEEEvNT_6ParamsE,"ax",@progbits
	.sectioninfo	@"SHI_REGISTERS=56"
	.align	128
.text._ZN7cutlass13device_kernelIN5flash32FlashAttnBwdPostprocessConvertdQIN4cute5tupleIJNS3_1CILi128EEENS5_ILi64EEEEEENS_6half_tEfNS_4arch4Sm80ELi256ENS3_8TiledMMAINS3_8MMA_AtomIJNS3_28SM80_16x8x16_F32F16F16F32_TNEEEENS3_6LayoutINS4_IJNS5_ILi4EEENS5_ILi2EEENS5_ILi1EEEEEENS4_IJSJ_SH_NS5_ILi0EEEEEEEENS4_IJS7_NS5_ILi32EEENS5_ILi16EEEEEEEELb0EEEEEvNT_6ParamsE:
        .type           _ZN7cutlass13device_kernelIN5flash32FlashAttnBwdPostprocessConvertdQIN4cute5tupleIJNS3_1CILi128EEENS5_ILi64EEEEEENS_6half_tEfNS_4arch4Sm80ELi256ENS3_8TiledMMAINS3_8MMA_AtomIJNS3_28SM80_16x8x16_F32F16F16F32_TNEEEENS3_6LayoutINS4_IJNS5_ILi4EEENS5_ILi2EEENS5_ILi1EEEEEENS4_IJSJ_SH_NS5_ILi0EEEEEEEENS4_IJS7_NS5_ILi32EEENS5_ILi16EEEEEEEELb0EEEEEvNT_6ParamsE,@function
        .size           _ZN7cutlass13device_kernelIN5flash32FlashAttnBwdPostprocessConvertdQIN4cute5tupleIJNS3_1CILi128EEENS5_ILi64EEEEEENS_6half_tEfNS_4arch4Sm80ELi256ENS3_8TiledMMAINS3_8MMA_AtomIJNS3_28SM80_16x8x16_F32F16F16F32_TNEEEENS3_6LayoutINS4_IJNS5_ILi4EEENS5_ILi2EEENS5_ILi1EEEEEENS4_IJSJ_SH_NS5_ILi0EEEEEEEENS4_IJS7_NS5_ILi32EEENS5_ILi16EEEEEEEELb0EEEEEvNT_6ParamsE,(.L_x_1854 - _ZN7cutlass13device_kernelIN5flash32FlashAttnBwdPostprocessConvertdQIN4cute5tupleIJNS3_1CILi128EEENS5_ILi64EEEEEENS_6half_tEfNS_4arch4Sm80ELi256ENS3_8TiledMMAINS3_8MMA_AtomIJNS3_28SM80_16x8x16_F32F16F16F32_TNEEEENS3_6LayoutINS4_IJNS5_ILi4EEENS5_ILi2EEENS5_ILi1EEEEEENS4_IJSJ_SH_NS5_ILi0EEEEEEEENS4_IJS7_NS5_ILi32EEENS5_ILi16EEEEEEEELb0EEEEEvNT_6ParamsE)
        .other          _ZN7cutlass13device_kernelIN5flash32FlashAttnBwdPostprocessConvertdQIN4cute5tupleIJNS3_1CILi128EEENS5_ILi64EEEEEENS_6half_tEfNS_4arch4Sm80ELi256ENS3_8TiledMMAINS3_8MMA_AtomIJNS3_28SM80_16x8x16_F32F16F16F32_TNEEEENS3_6LayoutINS4_IJNS5_ILi4EEENS5_ILi2EEENS5_ILi1EEEEEENS4_IJSJ_SH_NS5_ILi0EEEEEEEENS4_IJS7_NS5_ILi32EEENS5_ILi16EEEEEEEELb0EEEEEvNT_6ParamsE,@"STO_CUDA_ENTRY STV_DEFAULT"
_ZN7cutlass13device_kernelIN5flash32FlashAttnBwdPostprocessConvertdQIN4cute5tupleIJNS3_1CILi128EEENS5_ILi64EEEEEENS_6half_tEfNS_4arch4Sm80ELi256ENS3_8TiledMMAINS3_8MMA_AtomIJNS3_28SM80_16x8x16_F32F16F16F32_TNEEEENS3_6LayoutINS4_IJNS5_ILi4EEENS5_ILi2EEENS5_ILi1EEEEEENS4_IJSJ_SH_NS5_ILi0EEEEEEEENS4_IJS7_NS5_ILi32EEENS5_ILi16EEEEEEEELb0EEEEEvNT_6ParamsE:
        /* <DEDUP_REMOVED lines=21> */
.L_x_1744:
[----:B0-----:R-:W-:Y:S01]  /*0150*/  ISETP.NE.AND.EX P0, PT, RZ, c[0x0][0x1c4], PT, P2 ;  /* 0x00007100ff007a0c */ /* 0x001fe20003f05320 */
[----:B-----5:R-:W-:Y:S01]  /*0160*/  @P1 IMAD R2, R11, 0x80, R38 ;  /* 0x000000800b021824 */ /* 0x020fe200078e0226 */
[----:B------:R-:W-:-:S13]  /*0170*/  ISETP.LE.AND P2, PT, R43, R40, PT ;  /* 0x000000282b00720c */ /* 0x000fda0003f43270 */
[----:B------:R-:W-:Y:S05]  /*0180*/  @P0 EXIT P2 ;  /* 0x000000000000094d */ /* 0x000fea0001000000 */
[----:B------:R-:W0:Y:S01]  /*0190*/  S2R R41, SR_TID.X ;  /* 0x0000000000297919 */ /* 0x000e220000002100 */
[----:B------:R-:W-:Y:S01]  /*01a0*/  @P1 SHF.R.S32.HI R5, RZ, 0x1f, R2 ;  /* 0x0000001fff051819 */ /* 0x000fe20000011402 */
[----:B------:R-:W-:Y:S01]  /*01b0*/  IMAD.SHL.U32 R9, R3, 0x2000, RZ ;  /* 0x0000200003097824 */ /* 0x000fe200078e00ff */
[----:B------:R-:W-:Y:S01]  /*01c0*/  SEL R36, R11, RZ, !P0 ;  /* 0x000000ff0b247207 */ /* 0x000fe20004000000 */
[----:B------:R-:W1:Y:S01]  /*01d0*/  S2R R0, SR_CTAID.Y ;  /* 0x0000000000007919 */ /* 0x000e620000002600 */
[----:B------:R-:W-:-:S05]  /*01e0*/  @P1 LEA.HI R5, R5, R2, RZ, 0x7 ;  /* 0x0000000205051211 */ /* 0x000fca00078f38ff */
[----:B------:R-:W-:-:S05]  /*01f0*/  @P1 IMAD.SHL.U32 R5, R5, 0x40, RZ ;  /* 0x0000004005051824 */ /* 0x000fca00078e00ff */
[----:B------:R-:W-:Y:S02]  /*0200*/  @P1 LOP3.LUT R7, R5, 0xffffe000, RZ, 0xc0, !PT ;  /* 0xffffe00005071812 */ /* 0x000fe400078ec0ff */
[----:B------:R-:W-:Y:S02]  /*0210*/  CS2R R4, SRZ ;  /* 0x0000000000047805 */ /* 0x000fe4000001ff00 */
[----:B------:R-:W-:Y:S02]  /*0220*/  @P1 MOV R4, R7 ;  /* 0x0000000700041202 */ /* 0x000fe40000000f00 */
[----:B------:R-:W-:Y:S02]  /*0230*/  @P1 SHF.R.S32.HI R5, RZ, 0x1f, R7 ;  /* 0x0000001fff051819 */ /* 0x000fe40000011407 */
[----:B------:R-:W-:Y:S01]  /*0240*/  SHF.R.S32.HI R7, RZ, 0x1f, R9 ;  /* 0x0000001fff077819 */ /* 0x000fe20000011409 */
[----:B0-----:R-:W-:Y:S01]  /*0250*/  IMAD.SHL.U32 R2, R41, 0x4, RZ ;  /* 0x0000000429027824 */ /* 0x001fe200078e00ff */
[----:B-1----:R-:W-:-:S04]  /*0260*/  SHF.R.S32.HI R37, RZ, 0x1f, R0 ;  /* 0x0000001fff257819 */ /* 0x002fc80000011400 */
[----:B------:R-:W-:Y:S02]  /*0270*/  IADD3 R4, P2, P3, R4, R2, R9 ;  /* 0x0000000204047210 */ /* 0x000fe40007b5e009 */
[----:B------:R-:W-:Y:S01]  /*0280*/  SHF.R.S32.HI R6, RZ, 0x1f, R2 ;  /* 0x0000001fff067819 */ /* 0x000fe20000011402 */
[----:B------:R-:W-:Y:S01]  /*0290*/  IMAD R9, R37, c[0x0][0x178], RZ ;  /* 0x00005e0025097a24 */ /* 0x000fe200078e02ff */
[----:B------:R-:W-:Y:S02]  /*02a0*/  SHF.R.S32.HI R2, RZ, 0x1f, R11 ;  /* 0x0000001fff027819 */ /* 0x000fe4000001140b */
[----:B------:R-:W-:Y:S01]  /*02b0*/  IADD3.X R5, R5, R6, R7, P2, P3 ;  /* 0x0000000605057210 */ /* 0x000fe200017e6407 */
[----:B------:R-:W-:Y:S01]  /*02c0*/  IMAD R9, R0, c[0x0][0x17c], R9 ;  /* 0x00005f0000097a24 */ /* 0x000fe200078e0209 */
[----:B------:R-:W-:-:S03]  /*02d0*/  SEL R2, R2, RZ, !P0 ;  /* 0x000000ff02027207 */ /* 0x000fc60004000000 */
[----:B------:R-:W-:-:S04]  /*02e0*/  IMAD.WIDE.U32 R4, R0, c[0x0][0x178], R4 ;  /* 0x00005e0000047a25 */ /* 0x000fc800078e0004 */
[----:B------:R-:W-:Y:S02]  /*02f0*/  IMAD R7, R2, c[0x0][0x180], RZ ;  /* 0x0000600002077a24 */ /* 0x000fe400078e02ff */
[----:B------:R-:W-:Y:S02]  /*0300*/  IMAD.IADD R5, R5, 0x1, R9 ;  /* 0x0000000105057824 */ /* 0x000fe400078e0209 */
[C---:B------:R-:W-:Y:S02]  /*0310*/  IMAD R7, R36.reuse, c[0x0][0x184], R7 ;  /* 0x0000610024077a24 */ /* 0x040fe400078e0207 */
[----:B------:R-:W-:-:S04]  /*0320*/  IMAD.WIDE.U32 R4, R36, c[0x0][0x180], R4 ;  /* 0x0000600024047a25 */ /* 0x000fc800078e0004 */
[----:B------:R-:W-:Y:S01]  /*0330*/  IMAD.IADD R5, R5, 0x1, R7 ;  /* 0x0000000105057824 */ /* 0x000fe200078e0207 */
[----:B------:R-:W-:-:S04]  /*0340*/  LEA R48, P0, R4, c[0x0][0x160], 0x2 ;  /* 0x0000580004307a11 */ /* 0x000fc800078010ff */
[----:B------:R-:W-:-:S05]  /*0350*/  LEA.HI.X R49, R4, c[0x0][0x164], R5, 0x2, P0 ;  /* 0x0000590004317a11 */ /* 0x000fca00000f1405 */
[----:B------:R0:W2:Y:S04]  /*0360*/  LDG.E.128 R4, [R48.64] ;  /* 0x0000000430047981 */ /* 0x0000a8000c1e1d00 */
[----:B------:R0:W3:Y:S04]  /*0370*/  LDG.E.128 R8, [R48.64+0x1000] ;  /* 0x0010000430087981 */ /* 0x0000e8000c1e1d00 */
[----:B------:R0:W4:Y:S04]  /*0380*/  LDG.E.128 R12, [R48.64+0x2000] ;  /* 0x00200004300c7981 */ /* 0x000128000c1e1d00 */
[----:B------:R0:W5:Y:S04]  /*0390*/  LDG.E.128 R16, [R48.64+0x3000] ;  /* 0x0030000430107981 */ /* 0x000168000c1e1d00 */
[----:B------:R0:W5:Y:S04]  /*03a0*/  LDG.E.128 R20, [R48.64+0x4000] ;  /* 0x0040000430147981 */ /* 0x000168000c1e1d00 */
[----:B------:R0:W5:Y:S04]  /*03b0*/  LDG.E.128 R24, [R48.64+0x5000] ;  /* 0x0050000430187981 */ /* 0x000168000c1e1d00 */
[----:B------:R0:W5:Y:S04]  /*03c0*/  LDG.E.128 R28, [R48.64+0x6000] ;  /* 0x00600004301c7981 */ /* 0x000168000c1e1d00 */
[----:B------:R0:W5:Y:S01]  /*03d0*/  LDG.E.128 R32, [R48.64+0x7000] ;  /* 0x0070000430207981 */ /* 0x000162000c1e1d00 */
[----:B------:R-:W-:Y:S01]  /*03e0*/  SHF.R.S32.HI R42, RZ, 0x1f, R41 ;  /* 0x0000001fff2a7819 */ /* 0x000fe20000011429 */
[----:B------:R-:W-:Y:S01]  /*03f0*/  IMAD R37, R37, c[0x0][0x1a8], RZ ;  /* 0x00006a0025257a24 */ /* 0x000fe200078e02ff */
[----:B------:R-:W-:Y:S01]  /*0400*/  IADD3 R40, -R40, R43, RZ ;  /* 0x0000002b28287210 */ /* 0x000fe20007ffe1ff */
[----:B------:R-:W-:Y:S01]  /*0410*/  BSSY B0, `(.L_x_1745) ;  /* 0x00000c2000007945 */ /* 0x000fe20003800000 */
[-C--:B------:R-:W-:Y:S01]  /*0420*/  LEA.HI R44, R42, R41.reuse, RZ, 0x5 ;  /* 0x000000292a2c7211 */ /* 0x080fe200078f28ff */
[----:B------:R-:W-:Y:S01]  /*0430*/  IMAD R37, R0, c[0x0][0x1ac], R37 ;  /* 0x00006b0000257a24 */ /* 0x000fe200078e0225 */
[----:B------:R-:W-:-:S02]  /*0440*/  LEA.HI R45, R42, R41, RZ, 0x3 ;  /* 0x000000292a2d7211 */ /* 0x000fc400078f18ff */
[--C-:B------:R-:W-:Y:S02]  /*0450*/  SHF.R.S32.HI R51, RZ, 0x1f, R44.reuse ;  /* 0x0000001fff337819 */ /* 0x100fe4000001142c */
[CC--:B------:R-:W-:Y:S02]  /*0460*/  LEA.HI R52, R42.reuse, R41.reuse, RZ, 0x2 ;  /* 0x000000292a347211 */ /* 0x0c0fe400078f10ff */
[----:B------:R-:W-:Y:S02]  /*0470*/  SHF.R.S32.HI R44, RZ, 0x5, R44 ;  /* 0x00000005ff2c7819 */ /* 0x000fe4000001142c */
[--C-:B------:R-:W-:Y:S02]  /*0480*/  SHF.R.S32.HI R39, RZ, 0x3, R45.reuse ;  /* 0x00000003ff277819 */ /* 0x100fe4000001142d */
[----:B------:R-:W-:Y:S02]  /*0490*/  SHF.R.S32.HI R50, RZ, 0x1f, R45 ;  /* 0x0000001fff327819 */ /* 0x000fe4000001142d */
[----:B------:R-:W-:-:S02]  /*04a0*/  LEA.HI R53, R42, R41, RZ, 0x6 ;  /* 0x000000292a357211 */ /* 0x000fc400078f30ff */
[--C-:B------:R-:W-:Y:S02]  /*04b0*/  SHF.R.S32.HI R46, RZ, 0x2, R52.reuse ;  /* 0x00000002ff2e7819 */ /* 0x100fe40000011434 */
[----:B------:R-:W-:Y:S01]  /*04c0*/  SHF.R.S32.HI R47, RZ, 0x1f, R52 ;  /* 0x0000001fff2f7819 */ /* 0x000fe20000011434 */
[----:B0-----:R-:W-:Y:S01]  /*04d0*/  IMAD.SHL.U32 R49, R53, 0x2, RZ ;  /* 0x0000000235317824 */ /* 0x001fe200078e00ff */
[----:B------:R-:W-:Y:S02]  /*04e0*/  LEA.HI R51, R51, R44, RZ, 0x2 ;  /* 0x0000002c33337211 */ /* 0x000fe400078f10ff */
[----:B------:R-:W-:Y:S02]  /*04f0*/  LEA.HI R50, R50, R39, RZ, 0x2 ;  /* 0x0000002732327211 */ /* 0x000fe400078f10ff */
[----:B------:R-:W-:Y:S02]  /*0500*/  LOP3.LUT R52, R52, 0x7ffffffc, RZ, 0xc0, !PT ;  /* 0x7ffffffc34347812 */ /* 0x000fe400078ec0ff */
[----:B------:R-:W-:-:S02]  /*0510*/  LEA.HI R48, R47, R46, RZ, 0x3 ;  /* 0x0000002e2f307211 */ /* 0x000fc400078f18ff */
[----:B------:R-:W-:Y:S01]  /*0520*/  LOP3.LUT R51, R51, 0xfffffc, RZ, 0xc0, !PT ;  /* 0x00fffffc33337812 */ /* 0x000fe200078ec0ff */
[----:B------:R-:W-:Y:S01]  /*0530*/  IMAD.IADD R47, R41, 0x1, -R52 ;  /* 0x00000001292f7824 */ /* 0x000fe200078e0a34 */
[----:B------:R-:W-:Y:S02]  /*0540*/  LOP3.LUT R50, R50, 0xffffffc, RZ, 0xc0, !PT ;  /* 0x0ffffffc32327812 */ /* 0x000fe400078ec0ff */
[----:B------:R-:W-:Y:S01]  /*0550*/  LOP3.LUT R53, R48, 0xfffffff8, RZ, 0xc0, !PT ;  /* 0xfffffff830357812 */ /* 0x000fe200078ec0ff */
[----:B------:R-:W-:Y:S01]  /*0560*/  IMAD.IADD R52, R44, 0x1, -R51 ;  /* 0x000000012c347824 */ /* 0x000fe200078e0a33 */
[----:B------:R-:W-:Y:S01]  /*0570*/  LOP3.LUT R49, R49, 0x7fffff80, RZ, 0xc0, !PT ;  /* 0x7fffff8031317812 */ /* 0x000fe200078ec0ff */
[----:B------:R-:W-:Y:S01]  /*0580*/  IMAD.IADD R50, R39, 0x1, -R50 ;  /* 0x0000000127327824 */ /* 0x000fe200078e0a32 */
[----:B------:R-:W-:Y:S01]  /*0590*/  LEA.HI R42, R42, R41, RZ, 0x7 ;  /* 0x000000292a2a7211 */ /* 0x000fe200078f38ff */
[----:B------:R-:W-:Y:S01]  /*05a0*/  IMAD.IADD R48, R46, 0x1, -R53 ;  /* 0x000000012e307824 */ /* 0x000fe200078e0a35 */
[----:B------:R-:W-:Y:S01]  /*05b0*/  LEA R46, R52, R47, 0x7 ;  /* 0x0000002f342e7211 */ /* 0x000fe200078e38ff */
[----:B------:R-:W-:Y:S01]  /*05c0*/  IMAD R47, R50, 0x10, R49 ;  /* 0x00000010322f7824 */ /* 0x000fe200078e0231 */
[----:B------:R-:W-:Y:S01]  /*05d0*/  LOP3.LUT R50, R45, 0xfffffff8, RZ, 0xc0, !PT ;  /* 0xfffffff82d327812 */ /* 0x000fe200078ec0ff */
[----:B------:R-:W-:Y:S01]  /*05e0*/  IMAD.SHL.U32 R44, R44, 0x40, RZ ;  /* 0x000000402c2c7824 */ /* 0x000fe200078e00ff */
[----:B------:R-:W-:-:S02]  /*05f0*/  SHF.R.U32.HI R42, RZ, 0x4, R42 ;  /* 0x00000004ff2a7819 */ /* 0x000fc4000001162a */
[----:B------:R-:W-:Y:S01]  /*0600*/  IMNMX R40, R40, 0x80, PT ;  /* 0x0000008028287817 */ /* 0x000fe20003800200 */
[----:B------:R-:W-:Y:S01]  /*0610*/  IMAD.IADD R50, R41, 0x1, -R50 ;  /* 0x0000000129327824 */ /* 0x000fe200078e0a32 */
[----:B--2---:R0:W-:Y:S04]  /*0620*/  STS.128 [R41.X16], R4 ;  /* 0x0000000429007388 */ /* 0x0041e8000000cc00 */
[----:B---3--:R1:W-:Y:S04]  /*0630*/  STS.128 [R41.X16+0x1000], R8 ;  /* 0x0010000829007388 */ /* 0x0083e8000000cc00 */
[----:B----4-:R-:W-:Y:S04]  /*0640*/  STS.128 [R41.X16+0x2000], R12 ;  /* 0x0020000c29007388 */ /* 0x010fe8000000cc00 */
[----:B-----5:R-:W-:Y:S04]  /*0650*/  STS.128 [R41.X16+0x3000], R16 ;  /* 0x0030001029007388 */ /* 0x020fe8000000cc00 */
[----:B------:R-:W-:Y:S01]  /*0660*/  STS.128 [R41.X16+0x4000], R20 ;  /* 0x0040001429007388 */ /* 0x000fe2000000cc00 */
[----:B0-----:R-:W-:Y:S01]  /*0670*/  SHF.R.S32.HI R5, RZ, 0x1f, R48 ;  /* 0x0000001fff057819 */ /* 0x001fe20000011430 */
[C---:B------:R-:W-:Y:S01]  /*0680*/  IMAD.SHL.U32 R4, R50.reuse, 0x8, RZ ;  /* 0x0000000832047824 */ /* 0x040fe200078e00ff */
[----:B------:R-:W-:Y:S01]  /*0690*/  LEA.HI R6, R50, R50, RZ, 0x1 ;  /* 0x0000003232067211 */ /* 0x000fe200078f08ff */
[----:B------:R-:W-:Y:S01]  /*06a0*/  STS.128 [R41.X16+0x5000], R24 ;  /* 0x0050001829007388 */ /* 0x000fe2000000cc00 */
[----:B------:R-:W-:-:S02]  /*06b0*/  LOP3.LUT R7, R44, 0x40, RZ, 0xc0, !PT ;  /* 0x000000402c077812 */ /* 0x000fc400078ec0ff */
[----:B------:R-:W-:Y:S01]  /*06c0*/  LEA.HI R5, R5, R48, RZ, 0x2 ;  /* 0x0000003005057211 */ /* 0x000fe200078f10ff */
[----:B------:R-:W-:Y:S01]  /*06d0*/  STS.128 [R41.X16+0x6000], R28 ;  /* 0x0060001c29007388 */ /* 0x000fe2000000cc00 */
[----:B-1----:R-:W-:Y:S01]  /*06e0*/  IMAD.SHL.U32 R8, R6, 0x400, RZ ;  /* 0x0000040006087824 */ /* 0x002fe200078e00ff */
[----:B------:R-:W-:Y:S02]  /*06f0*/  LOP3.LUT R6, R7, 0x8, R4, 0xf8, !PT ;  /* 0x0000000807067812 */ /* 0x000fe400078ef804 */
[----:B------:R-:W-:Y:S01]  /*0700*/  STS.128 [R41.X16+0x7000], R32 ;  /* 0x0070002029007388 */ /* 0x000fe2000000cc00 */
[----:B------:R-:W-:Y:S02]  /*0710*/  SHF.R.U32.HI R9, RZ, 0x3, R7 ;  /* 0x00000003ff097819 */ /* 0x000fe40000011607 */
[C---:B------:R-:W-:Y:S01]  /*0720*/  LOP3.LUT R7, R5.reuse, 0x7fffffc, RZ, 0xc0, !PT ;  /* 0x07fffffc05077812 */ /* 0x040fe200078ec0ff */
[----:B------:R-:W-:Y:S01]  /*0730*/  BAR.SYNC.DEFER_BLOCKING 0x0 ;  /* 0x0000000000007b1d */ /* 0x000fe20000010000 */
[----:B------:R-:W-:Y:S01]  /*0740*/  IMAD.SHL.U32 R5, R5, 0x10, RZ ;  /* 0x0000001005057824 */ /* 0x000fe200078e00ff */
[----:B------:R-:W-:-:S02]  /*0750*/  LOP3.LUT R8, R8, 0x7ffff800, RZ, 0xc0, !PT ;  /* 0x7ffff80008087812 */ /* 0x000fc400078ec0ff */
[----:B------:R-:W-:Y:S01]  /*0760*/  LOP3.LUT R6, R6, R9, RZ, 0x3c, !PT ;  /* 0x0000000906067212 */ /* 0x000fe200078e3cff */
[----:B------:R-:W-:Y:S01]  /*0770*/  IMAD.IADD R7, R48, 0x1, -R7 ;  /* 0x0000000130077824 */ /* 0x000fe200078e0a07 */
[----:B------:R-:W-:Y:S02]  /*0780*/  LOP3.LUT R5, R5, 0x40, RZ, 0xc0, !PT ;  /* 0x0000004005057812 */ /* 0x000fe400078ec0ff */
[----:B------:R-:W-:Y:S01]  /*0790*/  IADD3 R47, R6, R47, R8 ;  /* 0x0000002f062f7210 */ /* 0x000fe20007ffe008 */
[----:B------:R-:W-:Y:S01]  /*07a0*/  IMAD R46, R7, 0x8, R46 ;  /* 0x00000008072e7824 */ /* 0x000fe200078e022e */
[----:B------:R-:W-:Y:S02]  /*07b0*/  LOP3.LUT R42, R5, 0x8, R42, 0xf8, !PT ;  /* 0x00000008052a7812 */ /* 0x000fe400078ef82a */
[----:B------:R-:W-:Y:S02]  /*07c0*/  SHF.R.U32.HI R5, RZ, 0x3, R5 ;  /* 0x00000003ff057819 */ /* 0x000fe40000011605 */
[----:B------:R-:W-:-:S02]  /*07d0*/  ISETP.GE.AND P0, PT, R4, c[0x0][0x194], PT ;  /* 0x0000650004007a0c */ /* 0x000fc40003f06270 */
[----:B------:R-:W-:-:S05]  /*07e0*/  LOP3.LUT R5, R42, R5, RZ, 0x3c, !PT ;  /* 0x000000052a057212 */ /* 0x000fca00078e3cff */
[----:B------:R-:W-:Y:S01]  /*07f0*/  IMAD.U32 R7, R46, 0x2, R5 ;  /* 0x000000022e077824 */ /* 0x000fe200078e0005 */
[----:B------:R-:W0:Y:S04]  /*0800*/  LDS R33, [R41.X4+0x400] ;  /* 0x0004000029217984 */ /* 0x000e280000004800 */
[----:B------:R-:W1:Y:S04]  /*0810*/  LDS R32, [R41.X4+0x800] ;  /* 0x0008000029207984 */ /* 0x000e680000004800 */
[----:B------:R-:W2:Y:S04]  /*0820*/  LDS R31, [R41.X4+0xc00] ;  /* 0x000c0000291f7984 */ /* 0x000ea80000004800 */
[----:B------:R-:W3:Y:S04]  /*0830*/  LDS R34, [R41.X4] ;  /* 0x0000000029227984 */ /* 0x000ee80000004800 */
[----:B------:R-:W4:Y:S04]  /*0840*/  LDS R25, [R41.X4+0x1000] ;  /* 0x0010000029197984 */ /* 0x000f280000004800 */
[----:B------:R-:W5:Y:S04]  /*0850*/  LDS R30, [R41.X4+0x1400] ;  /* 0x00140000291e7984 */ /* 0x000f680000004800 */
        /* <DEDUP_REMOVED lines=10> */
[----:B------:R-:W2:Y:S01]  /*0900*/  LDS R19, [R41.X4+0x4400] ;  /* 0x0044000029137984 */ /* 0x000ea20000004800 */
[----:B---3--:R-:W-:-:S03]  /*0910*/  FMUL.FTZ R34, R34, c[0x0][0x1b8] ;  /* 0x00006e0022227a20 */ /* 0x008fc60000410000 */
[----:B------:R-:W3:Y:S01]  /*0920*/  LDS R11, [R41.X4+0x5000] ;  /* 0x00500000290b7984 */ /* 0x000ee20000004800 */
[----:B----4-:R-:W-:Y:S01]  /*0930*/  FMUL.FTZ R25, R25, c[0x0][0x1b8] ;  /* 0x00006e0019197a20 */ /* 0x010fe20000410000 */
[----:B------:R-:W-:Y:S02]  /*0940*/  F2FP.PACK_AB R34, R35, R34 ;  /* 0x000000222322723e */ /* 0x000fe400000000ff */
[----:B------:R-:W4:Y:S01]  /*0950*/  LDS R10, [R41.X4+0x5800] ;  /* 0x00580000290a7984 */ /* 0x000f220000004800 */
[----:B-----5:R-:W-:Y:S01]  /*0960*/  FMUL.FTZ R30, R30, c[0x0][0x1b8] ;  /* 0x00006e001e1e7a20 */ /* 0x020fe20000410000 */
[----:B------:R-:W-:Y:S02]  /*0970*/  F2FP.PACK_AB R35, R43, R42 ;  /* 0x0000002a2b23723e */ /* 0x000fe400000000ff */
[----:B------:R-:W5:Y:S01]  /*0980*/  LDS R16, [R41.X4+0x5c00] ;  /* 0x005c000029107984 */ /* 0x000f620000004800 */
[----:B------:R-:W-:-:S03]  /*0990*/  FMUL.FTZ R44, R27, c[0x0][0x1b8] ;  /* 0x00006e001b2c7a20 */ /* 0x000fc60000410000 */
[----:B------:R-:W5:Y:S01]  /*09a0*/  LDS R23, [R41.X4+0x1800] ;  /* 0x0018000029177984 */ /* 0x000f620000004800 */
[----:B------:R-:W-:-:S03]  /*09b0*/  FMUL.FTZ R27, R24, c[0x0][0x1b8] ;  /* 0x00006e00181b7a20 */ /* 0x000fc60000410000 */
[----:B------:R-:W5:Y:S01]  /*09c0*/  LDS R29, [R41.X4+0x1c00] ;  /* 0x001c0000291d7984 */ /* 0x000f620000004800 */
[----:B------:R-:W-:-:S03]  /*09d0*/  FMUL.FTZ R26, R26, c[0x0][0x1b8] ;  /* 0x00006e001a1a7a20 */ /* 0x000fc60000410000 */
[----:B------:R-:W5:Y:S01]  /*09e0*/  LDS R22, [R41.X4+0x2000] ;  /* 0x0020000029167984 */ /* 0x000f620000004800 */
[----:B------:R-:W-:Y:S01]  /*09f0*/  FMUL.FTZ R43, R21, c[0x0][0x1b8] ;  /* 0x00006e00152b7a20 */ /* 0x000fe20000410000 */
[----:B------:R-:W-:Y:S02]  /*0a00*/  F2FP.PACK_AB R21, R30, R25 ;  /* 0x000000191e15723e */ /* 0x000fe400000000ff */
[----:B------:R-:W5:Y:S01]  /*0a10*/  LDS R28, [R41.X4+0x2400] ;  /* 0x00240000291c7984 */ /* 0x000f620000004800 */
[----:B------:R-:W-:Y:S01]  /*0a20*/  F2FP.PACK_AB R25, R26, R27 ;  /* 0x0000001b1a19723e */ /* 0x000fe200000000ff */
[----:B------:R-:W-:Y:S01]  /*0a30*/  FMUL.FTZ R27, R18, c[0x0][0x1b8] ;  /* 0x00006e00121b7a20 */ /* 0x000fe20000410000 */
[----:B------:R-:W-:Y:S01]  /*0a40*/  F2FP.PACK_AB R24, R44, R43 ;  /* 0x0000002b2c18723e */ /* 0x000fe200000000ff */
[----:B------:R-:W5:Y:S01]  /*0a50*/  LDS R13, [R41.X4+0x3800] ;  /* 0x00380000290d7984 */ /* 0x000f620000004800 */
[----:B0-----:R-:W-:-:S03]  /*0a60*/  FMUL.FTZ R18, R17, c[0x0][0x1b8] ;  /* 0x00006e0011127a20 */ /* 0x001fc60000410000 */
[----:B------:R-:W0:Y:S01]  /*0a70*/  LDS R20, [R41.X4+0x3c00] ;  /* 0x003c000029147984 */ /* 0x000e220000004800 */
[----:B-1----:R-:W-:-:S03]  /*0a80*/  FMUL.FTZ R8, R8, c[0x0][0x1b8] ;  /* 0x00006e0008087a20 */ /* 0x002fc60000410000 */
[----:B------:R-:W1:Y:S01]  /*0a90*/  LDS R12, [R41.X4+0x4800] ;  /* 0x00480000290c7984 */ /* 0x000e620000004800 */
[----:B--2---:R-:W-:-:S03]  /*0aa0*/  FMUL.FTZ R19, R19, c[0x0][0x1b8] ;  /* 0x00006e0013137a20 */ /* 0x004fc60000410000 */
[----:B------:R-:W2:Y:S01]  /*0ab0*/  LDS R5, [R41.X4+0x6000] ;  /* 0x0060000029057984 */ /* 0x000ea20000004800 */
[----:B---3--:R-:W-:Y:S01]  /*0ac0*/  FMUL.FTZ R11, R11, c[0x0][0x1b8] ;  /* 0x00006e000b0b7a20 */ /* 0x008fe20000410000 */
[----:B------:R-:W-:Y:S02]  /*0ad0*/  F2FP.PACK_AB R19, R19, R8 ;  /* 0x000000081313723e */ /* 0x000fe400000000ff */
[----:B------:R-:W3:Y:S01]  /*0ae0*/  LDS R15, [R41.X4+0x6400] ;  /* 0x00640000290f7984 */ /* 0x000ee20000004800 */
[----:B----4-:R-:W-:Y:S01]  /*0af0*/  FMUL.FTZ R10, R10, c[0x0][0x1b8] ;  /* 0x00006e000a0a7a20 */ /* 0x010fe20000410000 */
[----:B------:R-:W-:Y:S02]  /*0b00*/  F2FP.PACK_AB R18, R18, R11 ;  /* 0x0000000b1212723e */ /* 0x000fe400000000ff */
[----:B------:R-:W4:Y:S01]  /*0b10*/  LDS R6, [R41.X4+0x6800] ;  /* 0x0068000029067984 */ /* 0x000f220000004800 */
[----:B-----5:R-:W-:-:S03]  /*0b20*/  FMUL.FTZ R17, R16, c[0x0][0x1b8] ;  /* 0x00006e0010117a20 */ /* 0x020fc60000410000 */
[----:B------:R-:W5:Y:S01]  /*0b30*/  LDS R14, [R41.X4+0x6c00] ;  /* 0x006c0000290e7984 */ /* 0x000f620000004800 */
[----:B------:R-:W-:Y:S01]  /*0b40*/  FMUL.FTZ R23, R23, c[0x0][0x1b8] ;  /* 0x00006e0017177a20 */ /* 0x000fe20000410000 */
[----:B------:R-:W-:Y:S02]  /*0b50*/  F2FP.PACK_AB R17, R17, R10 ;  /* 0x0000000a1111723e */ /* 0x000fe400000000ff */
[----:B------:R-:W5:Y:S01]  /*0b60*/  LDS R9, [R41.X4+0x7000] ;  /* 0x0070000029097984 */ /* 0x000f620000004800 */
[----:B------:R-:W-:-:S03]  /*0b70*/  FMUL.FTZ R42, R29, c[0x0][0x1b8] ;  /* 0x00006e001d2a7a20 */ /* 0x000fc60000410000 */
[----:B------:R-:W5:Y:S01]  /*0b80*/  LDS R32, [R41.X4+0x7400] ;  /* 0x0074000029207984 */ /* 0x000f620000004800 */
[----:B------:R-:W-:Y:S01]  /*0b90*/  FMUL.FTZ R29, R22, c[0x0][0x1b8] ;  /* 0x00006e00161d7a20 */ /* 0x000fe20000410000 */
[----:B------:R-:W-:Y:S02]  /*0ba0*/  F2FP.PACK_AB R22, R42, R23 ;  /* 0x000000172a16723e */ /* 0x000fe400000000ff */
[----:B------:R-:W5:Y:S01]  /*0bb0*/  LDS R31, [R41.X4+0x7800] ;  /* 0x00780000291f7984 */ /* 0x000f620000004800 */
[----:B------:R-:W-:-:S03]  /*0bc0*/  FMUL.FTZ R28, R28, c[0x0][0x1b8] ;  /* 0x00006e001c1c7a20 */ /* 0x000fc60000410000 */
[----:B------:R-:W5:Y:S01]  /*0bd0*/  LDS R33, [R41.X4+0x7c00] ;  /* 0x007c000029217984 */ /* 0x000f620000004800 */
[----:B------:R-:W-:Y:S01]  /*0be0*/  FMUL.FTZ R13, R13, c[0x0][0x1b8] ;  /* 0x00006e000d0d7a20 */ /* 0x000fe20000410000 */
[----:B------:R-:W-:Y:S01]  /*0bf0*/  F2FP.PACK_AB R23, R28, R29 ;  /* 0x0000001d1c17723e */ /* 0x000fe200000000ff */
[----:B0-----:R-:W-:Y:S02]  /*0c00*/  FMUL.FTZ R20, R20, c[0x0][0x1b8] ;  /* 0x00006e0014147a20 */ /* 0x001fe40000410000 */
[----:B-1----:R-:W-:-:S03]  /*0c10*/  FMUL.FTZ R12, R12, c[0x0][0x1b8] ;  /* 0x00006e000c0c7a20 */ /* 0x002fc60000410000 */
[----:B------:R-:W-:Y:S01]  /*0c20*/  F2FP.PACK_AB R13, R20, R13 ;  /* 0x0000000d140d723e */ /* 0x000fe200000000ff */
[----:B--2---:R-:W-:Y:S01]  /*0c30*/  FMUL.FTZ R5, R5, c[0x0][0x1b8] ;  /* 0x00006e0005057a20 */ /* 0x004fe20000410000 */
[----:B------:R-:W-:Y:S01]  /*0c40*/  F2FP.PACK_AB R12, R27, R12 ;  /* 0x0000000c1b0c723e */ /* 0x000fe200000000ff */
[----:B---3--:R-:W-:Y:S02]  /*0c50*/  FMUL.FTZ R8, R15, c[0x0][0x1b8] ;  /* 0x00006e000f087a20 */ /* 0x008fe40000410000 */
[----:B----4-:R-:W-:-:S03]  /*0c60*/  FMUL.FTZ R6, R6, c[0x0][0x1b8] ;  /* 0x00006e0006067a20 */ /* 0x010fc60000410000 */
[----:B------:R-:W-:Y:S01]  /*0c70*/  F2FP.PACK_AB R5, R8, R5 ;  /* 0x000000050805723e */ /* 0x000fe200000000ff */
[----:B-----5:R-:W-:Y:S02]  /*0c80*/  FMUL.FTZ R11, R14, c[0x0][0x1b8] ;  /* 0x00006e000e0b7a20 */ /* 0x020fe40000410000 */
[----:B------:R-:W-:Y:S02]  /*0c90*/  IMAD.SHL.U32 R14, R7, 0x2, RZ ;  /* 0x00000002070e7824 */ /* 0x000fe400078e00ff */
[----:B------:R-:W-:Y:S01]  /*0ca0*/  FMUL.FTZ R9, R9, c[0x0][0x1b8] ;  /* 0x00006e0009097a20 */ /* 0x000fe20000410000 */
[----:B------:R-:W-:Y:S01]  /*0cb0*/  F2FP.PACK_AB R7, R11, R6 ;  /* 0x000000060b07723e */ /* 0x000fe200000000ff */
[----:B------:R-:W-:Y:S01]  /*0cc0*/  IMAD.SHL.U32 R6, R47, 0x2, RZ ;  /* 0x000000022f067824 */ /* 0x000fe200078e00ff */
[----:B------:R-:W-:Y:S01]  /*0cd0*/  STS [R14+0x8000], R34 ;  /* 0x008000220e007388 */ /* 0x000fe20000000800 */
[----:B------:R-:W-:-:S03]  /*0ce0*/  FMUL.FTZ R32, R32, c[0x0][0x1b8] ;  /* 0x00006e0020207a20 */ /* 0x000fc60000410000 */
[----:B------:R-:W-:Y:S01]  /*0cf0*/  STS [R14+0x8100], R35 ;  /* 0x008100230e007388 */ /* 0x000fe20000000800 */
[----:B------:R-:W-:Y:S01]  /*0d00*/  FMUL.FTZ R31, R31, c[0x0][0x1b8] ;  /* 0x00006e001f1f7a20 */ /* 0x000fe20000410000 */
[----:B------:R-:W-:Y:S02]  /*0d10*/  F2FP.PACK_AB R32, R32, R9 ;  /* 0x000000092020723e */ /* 0x000fe400000000ff */
[----:B------:R-:W-:Y:S01]  /*0d20*/  STS [R14+0x9000], R23 ;  /* 0x009000170e007388 */ /* 0x000fe20000000800 */
[----:B------:R-:W-:-:S03]  /*0d30*/  FMUL.FTZ R10, R33, c[0x0][0x1b8] ;  /* 0x00006e00210a7a20 */ /* 0x000fc60000410000 */
[----:B------:R-:W-:Y:S02]  /*0d40*/  STS [R14+0x9100], R24 ;  /* 0x009100180e007388 */ /* 0x000fe40000000800 */
[----:B------:R-:W-:Y:S02]  /*0d50*/  F2FP.PACK_AB R31, R10, R31 ;  /* 0x0000001f0a1f723e */ /* 0x000fe400000000ff */
[----:B------:R-:W-:Y:S04]  /*0d60*/  STS [R14+0x8800], R21 ;  /* 0x008800150e007388 */ /* 0x000fe80000000800 */
[----:B------:R-:W-:Y:S04]  /*0d70*/  STS [R14+0x8900], R22 ;  /* 0x008900160e007388 */ /* 0x000fe80000000800 */
[----:B------:R-:W-:Y:S04]  /*0d80*/  STS [R14+0x9800], R25 ;  /* 0x009800190e007388 */ /* 0x000fe80000000800 */
[----:B------:R-:W-:Y:S04]  /*0d90*/  STS [R14+0x9900], R13 ;  /* 0x0099000d0e007388 */ /* 0x000fe80000000800 */
[----:B------:R-:W-:Y:S04]  /*0da0*/  STS [R14+0xa000], R19 ;  /* 0x00a000130e007388 */ /* 0x000fe80000000800 */
[----:B------:R0:W-:Y:S04]  /*0db0*/  STS [R14+0xa100], R12 ;  /* 0x00a1000c0e007388 */ /* 0x0001e80000000800 */
[----:B------:R1:W-:Y:S04]  /*0dc0*/  STS [R14+0xb000], R5 ;  /* 0x00b000050e007388 */ /* 0x0003e80000000800 */
[----:B------:R2:W-:Y:S01]  /*0dd0*/  STS [R14+0xb100], R7 ;  /* 0x00b100070e007388 */ /* 0x0005e20000000800 */
[----:B0-----:R-:W-:-:S03]  /*0de0*/  IADD3 R12, R39, 0x20, RZ ;  /* 0x00000020270c7810 */ /* 0x001fc60007ffe0ff */
[----:B------:R-:W-:Y:S01]  /*0df0*/  STS [R14+0xa800], R18 ;  /* 0x00a800120e007388 */ /* 0x000fe20000000800 */
[----:B-1----:R-:W-:-:S03]  /*0e00*/  SHF.R.S32.HI R5, RZ, 0x1f, R4 ;  /* 0x0000001fff057819 */ /* 0x002fc60000011404 */
[----:B------:R-:W-:Y:S01]  /*0e10*/  STS [R14+0xa900], R17 ;  /* 0x00a900110e007388 */ /* 0x000fe20000000800 */
[----:B------:R-:W-:Y:S02]  /*0e20*/  ISETP.GE.OR P2, PT, R12, R40, P0 ;  /* 0x000000280c00720c */ /* 0x000fe40000746670 */
[----:B--2---:R-:W-:Y:S01]  /*0e30*/  IADD3 R7, R39, 0x40, RZ ;  /* 0x0000004027077810 */ /* 0x004fe20007ffe0ff */
[----:B------:R-:W-:Y:S01]  /*0e40*/  STS [R14+0xb800], R32 ;  /* 0x00b800200e007388 */ /* 0x000fe20000000800 */
[----:B------:R-:W-:Y:S02]  /*0e50*/  CS2R R12, SRZ ;  /* 0x00000000000c7805 */ /* 0x000fe4000001ff00 */
[--C-:B------:R-:W-:Y:S01]  /*0e60*/  @P1 SHF.R.S32.HI R13, RZ, 0x1f, R38.reuse ;  /* 0x0000001fff0d1819 */ /* 0x100fe20000011426 */
[----:B------:R0:W-:Y:S01]  /*0e70*/  STS [R14+0xb900], R31 ;  /* 0x00b9001f0e007388 */ /* 0x0001e20000000800 */
[----:B------:R-:W-:-:S03]  /*0e80*/  @P1 IMAD.MOV.U32 R12, RZ, RZ, R38 ;  /* 0x000000ffff0c1224 */ /* 0x000fc600078e0026 */
[----:B------:R-:W-:Y:S01]  /*0e90*/  BAR.SYNC.DEFER_BLOCKING 0x0 ;  /* 0x0000000000007b1d */ /* 0x000fe20000010000 */
[----:B------:R-:W-:Y:S01]  /*0ea0*/  ISETP.GE.OR P3, PT, R7, R40, P0 ;  /* 0x000000280700720c */ /* 0x000fe20000766670 */
[----:B------:R-:W-:Y:S02]  /*0eb0*/  IMAD R7, R2, c[0x0][0x1b0], RZ ;  /* 0x00006c0002077a24 */ /* 0x000fe400078e02ff */
[----:B0-----:R-:W-:Y:S01]  /*0ec0*/  IMAD.WIDE.U32 R14, R0, c[0x0][0x1a8], R4 ;  /* 0x00006a00000e7a25 */ /* 0x001fe200078e0004 */
[C---:B------:R-:W-:Y:S02]  /*0ed0*/  IADD3 R0, R39.reuse, 0x60, RZ ;  /* 0x0000006027007810 */ /* 0x040fe40007ffe0ff */
[----:B------:R-:W-:Y:S01]  /*0ee0*/  IADD3 R4, P4, R39, R12, RZ ;  /* 0x0000000c27047210 */ /* 0x000fe20007f9e0ff */
[----:B------:R-:W-:Y:S01]  /*0ef0*/  IMAD.IADD R15, R15, 0x1, R37 ;  /* 0x000000010f0f7824 */ /* 0x000fe200078e0225 */
[-C--:B------:R-:W-:Y:S01]  /*0f00*/  ISETP.GE.OR P1, PT, R0, R40.reuse, P0 ;  /* 0x000000280000720c */ /* 0x080fe20000726670 */
[C---:B------:R-:W-:Y:S01]  /*0f10*/  IMAD R7, R36.reuse, c[0x0][0x1b4], R7 ;  /* 0x00006d0024077a24 */ /* 0x040fe200078e0207 */
[C---:B------:R-:W-:Y:S01]  /*0f20*/  ISETP.GE.OR P0, PT, R39.reuse, R40, P0 ;  /* 0x000000282700720c */ /* 0x040fe20000706670 */
[----:B------:R-:W-:Y:S01]  /*0f30*/  IMAD.WIDE.U32 R36, R36, c[0x0][0x1b0], R14 ;  /* 0x00006c0024247a25 */ /* 0x000fe200078e000e */
[----:B------:R-:W-:-:S02]  /*0f40*/  LEA.HI.X.SX32 R5, R39, R13, 0x1, P4 ;  /* 0x0000000d27057211 */ /* 0x000fc400020f0eff */
[----:B------:R-:W-:-:S03]  /*0f50*/  LEA R12, R47, 0x8000, 0x1 ;  /* 0x000080002f0c7811 */ /* 0x000fc600078e08ff */
[----:B------:R-:W-:Y:S01]  /*0f60*/  IMAD.WIDE R2, R3, 0x80, R4 ;  /* 0x0000008003027825 */ /* 0x000fe200078e0204 */
[----:B------:R0:W1:Y:S03]  /*0f70*/  LDS.128 R8, [R6+0x8c00] ;  /* 0x008c000006087984 */ /* 0x0000660000000c00 */
[----:B------:R-:W-:Y:S02]  /*0f80*/  IMAD.IADD R5, R37, 0x1, R7 ;  /* 0x0000000125057824 */ /* 0x000fe400078e0207 */
[----:B------:R-:W-:Y:S05]  /*0f90*/  @P0 BRA `(.L_x_1746) ;  /* 0x0000009000000947 */ /* 0x000fea0003800000 */
[----:B------:R-:W2:Y:S01]  /*0fa0*/  LDS.128 R12, [R12] ;  /* 0x000000000c0c7984 */ /* 0x000ea20000000c00 */
[----:B------:R-:W-:Y:S01]  /*0fb0*/  MOV R4, R36 ;  /* 0x0000002400047202 */ /* 0x000fe20000000f00 */
[----:B------:R-:W-:-:S04]  /*0fc0*/  IMAD R7, R3, c[0x0][0x1a0], RZ ;  /* 0x0000680003077a24 */ /* 0x000fc800078e02ff */
[----:B------:R-:W-:-:S04]  /*0fd0*/  IMAD.WIDE.U32 R16, R2, c[0x0][0x1a0], R4 ;  /* 0x0000680002107a25 */ /* 0x000fc800078e0004 */
[----:B------:R-:W-:Y:S01]  /*0fe0*/  IMAD R7, R2, c[0x0][0x1a4], R7 ;  /* 0x0000690002077a24 */ /* 0x000fe200078e0207 */
[----:B------:R-:W-:-:S03]  /*0ff0*/  LEA R18, P0, R16, c[0x0][0x188], 0x1 ;  /* 0x0000620010127a11 */ /* 0x000fc600078008ff */
[----:B------:R-:W-:-:S05]  /*1000*/  IMAD.IADD R7, R17, 0x1, R7 ;  /* 0x0000000111077824 */ /* 0x000fca00078e0207 */
[----:B------:R-:W-:-:S05]  /*1010*/  LEA.HI.X R19, R16, c[0x0][0x18c], R7, 0x1, P0 ;  /* 0x0000630010137a11 */ /* 0x000fca00000f0c07 */
[----:B--2---:R2:W-:Y:S02]  /*1020*/  STG.E.128 [R18.64], R12 ;  /* 0x0000000c12007986 */ /* 0x0045e4000c101d04 */
.L_x_1746:
[----:B------:R-:W-:Y:S05]  /*1030*/  BSYNC B0 ;  /* 0x0000000000007941 */ /* 0x000fea0003800000 */
.L_x_1745:
[----:B--2---:R2:W3:Y:S01]  /*1040*/  LDS.128 R12, [R6+0x8400] ;  /* 0x00840000060c7984 */ /* 0x0044e20000000c00 */
[----:B------:R-:W-:Y:S01]  /*1050*/  BSSY B0, `(.L_x_1747) ;  /* 0x000000d000007945 */ /* 0x000fe20003800000 */
[----:B------:R-:W-:Y:S05]  /*1060*/  @P2 BRA `(.L_x_1748) ;  /* 0x000000b000002947 */ /* 0x000fea0003800000 */
        /* <DEDUP_REMOVED lines=10> */
[----:B---3--:R3:W-:Y:S02]  /*1110*/  STG.E.128 [R18.64], R12 ;  /* 0x0000000c12007986 */ /* 0x0087e4000c101d04 */
.L_x_1748:
[----:B------:R-:W-:Y:S05]  /*1120*/  BSYNC B0 ;  /* 0x0000000000007941 */ /* 0x000fea0003800000 */
.L_x_1747:
[----:B---3--:R3:W4:Y:S01]  /*1130*/  LDS.128 R12, [R6+0x8800] ;  /* 0x00880000060c7984 */ /* 0x0087220000000c00 */
[----:B------:R-:W-:Y:S01]  /*1140*/  BSSY B0, `(.L_x_1749) ;  /* 0x000000d000007945 */ /* 0x000fe20003800000 */
[----:B------:R-:W-:Y:S05]  /*1150*/  @P3 BRA `(.L_x_1750) ;  /* 0x000000b000003947 */ /* 0x000fea0003800000 */
[----:B------:R-:W-:Y:S01]  /*1160*/  IADD3 R17, P0, R2, 0x40, RZ ;  /* 0x0000004002117810 */ /* 0x000fe20007f1e0ff */
[----:B0-23--:R-:W-:Y:S01]  /*1170*/  IMAD.MOV.U32 R6, RZ, RZ, R36 ;  /* 0x000000ffff067224 */ /* 0x00dfe200078e0024 */
[----:B------:R-:W-:-:S03]  /*1180*/  MOV R7, R5 ;  /* 0x0000000500077202 */ /* 0x000fc60000000f00 */
[----:B------:R-:W-:Y:S02]  /*1190*/  IMAD.X R0, RZ, RZ, R3, P0 ;  /* 0x000000ffff007224 */ /* 0x000fe400000e0603 */
[----:B------:R-:W-:-:S04]  /*11a0*/  IMAD.WIDE.U32 R6, R17, c[0x0][0x1a0], R6 ;  /* 0x0000680011067a25 */ /* 0x000fc800078e0006 */
[----:B------:R-:W-:Y:S01]  /*11b0*/  IMAD R0, R0, c[0x0][0x1a0], RZ ;  /* 0x0000680000007a24 */ /* 0x000fe200078e02ff */
[----:B------:R-:W-:-:S03]  /*11c0*/  LEA R16, P0, R6, c[0x0][0x188], 0x1 ;  /* 0x0000620006107a11 */ /* 0x000fc600078008ff */
[----:B------:R-:W-:-:S04]  /*11d0*/  IMAD R17, R17, c[0x0][0x1a4], R0 ;  /* 0x0000690011117a24 */ /* 0x000fc800078e0200 */
[----:B------:R-:W-:-:S05]  /*11e0*/  IMAD.IADD R7, R7, 0x1, R17 ;  /* 0x0000000107077824 */ /* 0x000fca00078e0211 */
[----:B------:R-:W-:-:S05]  /*11f0*/  LEA.HI.X R17, R6, c[0x0][0x18c], R7, 0x1, P0 ;  /* 0x0000630006117a11 */ /* 0x000fca00000f0c07 */
[----:B----4-:R0:W-:Y:S02]  /*1200*/  STG.E.128 [R16.64], R12 ;  /* 0x0000000c10007986 */ /* 0x0101e4000c101d04 */
.L_x_1750:
[----:B------:R-:W-:Y:S05]  /*1210*/  BSYNC B0 ;  /* 0x0000000000007941 */ /* 0x000fea0003800000 */
.L_x_1749:
[----:B------:R-:W-:Y:S05]  /*1220*/  @P1 EXIT ;  /* 0x000000000000194d */ /* 0x000fea0003800000 */
[----:B------:R-:W-:-:S05]  /*1230*/  IADD3 R7, P0, R2, 0x60, RZ ;  /* 0x0000006002077810 */ /* 0x000fca0007f1e0ff */
[----:B------:R-:W-:Y:S02]  /*1240*/  IMAD.X R2, RZ, RZ, R3, P0 ;  /* 0x000000ffff027224 */ /* 0x000fe400000e0603 */
[----:B------:R-:W-:Y:S02]  /*1250*/  IMAD.MOV.U32 R3, RZ, RZ, R5 ;  /* 0x000000ffff037224 */ /* 0x000fe400078e0005 */
[----:B------:R-:W-:Y:S02]  /*1260*/  IMAD R0, R2, c[0x0][0x1a0], RZ ;  /* 0x0000680002007a24 */ /* 0x000fe400078e02ff */
[----:B------:R-:W-:-:S04]  /*1270*/  IMAD.MOV.U32 R2, RZ, RZ, R36 ;  /* 0x000000ffff027224 */ /* 0x000fc800078e0024 */
[----:B------:R-:W-:-:S04]  /*1280*/  IMAD.WIDE.U32 R2, R7, c[0x0][0x1a0], R2 ;  /* 0x0000680007027a25 */ /* 0x000fc800078e0002 */
[----:B------:R-:W-:Y:S01]  /*1290*/  IMAD R7, R7, c[0x0][0x1a4], R0 ;  /* 0x0000690007077a24 */ /* 0x000fe200078e0200 */
[----:B------:R-:W-:-:S03]  /*12a0*/  LEA R4, P0, R2, c[0x0][0x188], 0x1 ;  /* 0x0000620002047a11 */ /* 0x000fc600078008ff */
[----:B------:R-:W-:-:S05]  /*12b0*/  IMAD.IADD R3, R3, 0x1, R7 ;  /* 0x0000000103037824 */ /* 0x000fca00078e0207 */
[----:B------:R-:W-:-:S05]  /*12c0*/  LEA.HI.X R5, R2, c[0x0][0x18c], R3, 0x1, P0 ;  /* 0x0000630002057a11 */ /* 0x000fca00000f0c03 */
[----:B-1----:R-:W-:Y:S01]  /*12d0*/  STG.E.128 [R4.64], R8 ;  /* 0x0000000804007986 */ /* 0x002fe2000c101d04 */
[----:B------:R-:W-:Y:S05]  /*12e0*/  EXIT ;  /* 0x000000000000794d */ /* 0x000fea0003800000 */
.L_x_1751:
        /* <DEDUP_REMOVED lines=9> */
.L_x_1854:


//--------------------- .text._ZN7cutlass13device_kernelIN5flash19enable_sm80_to_sm89INS1_16FlashAttnBwdSm80INS1_25CollectiveMainloopBwdSm80ILi2ELi2EN4cute5tupleIJNS5_1CILi128EEES8_NS7_ILi64EEEEEENS_6half_tEfNS_4arch4Sm80ELb1ELb0ELb0ELb1ELb1ELb0ELb0ELb0ELi2ELi4ELi4ELi4ELb0EEENS1_24CollectiveEpilogueBwdGQAISA_fSD_Li256ELb1ELb1EEENS1_25SingleTileBwdLPTSchedulerILb1ELi128ELb1EEEEEEEEEvNT_6ParamsE --------------------------
	.section	.text._ZN7cutlass13device_kernelIN5flash19enable_sm80_to_sm89INS1_16FlashAttnBwdSm80INS1_25CollectiveMainloopBwdSm80ILi2ELi2EN4cute5tupleIJNS5_1CILi128EEES8_NS7_ILi64EEEEEENS_6half_tEfNS_4arch4Sm80ELb1ELb0ELb0ELb1ELb1ELb0ELb0ELb0ELi2ELi4ELi4ELi4ELb0EEENS1_24CollectiveEpilogueBwdGQAISA_fSD_Li256ELb1ELb1EEENS1_25SingleTileBwdLPTSchedulerILb1ELi128ELb1EEEEEEEEEvNT_6ParamsE,"ax",@progbits
	.sectioninfo	@"SHI_REGISTERS=255"
	.align	128
.text._ZN7cutlass13device_kernelIN5flash19enable_sm80_to_sm89INS1_16FlashAttnBwdSm80INS1_25CollectiveMainloopBwdSm80ILi2ELi2EN4cute5tupleIJNS5_1CILi128EEES8_NS7_ILi64EEEEEENS_6half_tEfNS_4arch4Sm80ELb1ELb0ELb0ELb1ELb1ELb0ELb0ELb0ELi2ELi4ELi4ELi4ELb0EEENS1_24CollectiveEpilogueBwdGQAISA_fSD_Li256ELb1ELb1EEENS1_25SingleTileBwdLPTSchedulerILb1ELi128ELb1EEEEEEEEEvNT_6ParamsE:
        .type           _ZN7cutlass13device_kernelIN5flash19enable_sm80_to_sm89INS1_16FlashAttnBwdSm80INS1_25CollectiveMainloopBwdSm80ILi2ELi2EN4cute5tupleIJNS5_1CILi128EEES8_NS7_ILi64EEEEEENS_6half_tEfNS_4arch4Sm80ELb1ELb0ELb0ELb1ELb1ELb0ELb0ELb0ELi2ELi4ELi4ELi4ELb0EEENS1_24CollectiveEpilogueBwdGQAISA_fSD_Li256ELb1ELb1EEENS1_25SingleTileBwdLPTSchedulerILb1ELi128ELb1EEEEEEEEEvNT_6ParamsE,@function
        .size           _ZN7cutlass13device_kernelIN5flash19enable_sm80_to_sm89INS1_16FlashAttnBwdSm80INS1_25CollectiveMainloopBwdSm80ILi2ELi2EN4cute5tupleIJNS5_1CILi128EEES8_NS7_ILi64EEEEEENS_6half_tEfNS_4arch4Sm80ELb1ELb0ELb0ELb1ELb1ELb0ELb0ELb0ELi2ELi4ELi4ELi4ELb0EEENS1_24CollectiveEpilogueBwdGQAISA_fSD_Li256ELb1ELb1EEENS1_25SingleTileBwdLPTSchedulerILb1ELi128ELb1EEEEEEEEEvNT_6ParamsE,(.L_x_1855 - _ZN7cutlass13device_kernelIN5flash19enable_sm80_to_sm89INS1_16FlashAttnBwdSm80INS1_25CollectiveMainloopBwdSm80ILi2ELi2EN4cute5tupleIJNS5_1CILi128EEES8_NS7_ILi64EEEEEENS_6half_tEfNS_4arch4Sm80ELb1ELb0ELb0ELb1ELb1ELb0ELb0ELb0ELi2ELi4ELi4ELi4ELb0EEENS1_24CollectiveEpilogueBwdGQAISA_fSD_Li256ELb1ELb1EEENS1_25SingleTileBwdLPTSchedulerILb1ELi128ELb1EEEEEEEEEvNT_6ParamsE)
        .other          _ZN7cutlass13device_kernelIN5flash19enable_sm80_to_sm89INS1_16FlashAttnBwdSm80INS1_25CollectiveMainloopBwdSm80ILi2ELi2EN4cute5tupleIJNS5_1CILi128EEES8_NS7_ILi64EEEEEENS_6half_tEfNS_4arch4Sm80ELb1ELb0ELb0ELb1ELb1ELb0ELb0ELb0ELi2ELi4ELi4ELi4ELb0EEENS1_24CollectiveEpilogueBwdGQAISA_fSD_Li256ELb1ELb1EEENS1_25SingleTileBwdLPTSchedulerILb1ELi128ELb1EEEEEEEEEvNT_6ParamsE,@"STO_CUDA_ENTRY STV_DEFAULT"
_ZN7cutlass13device_kernelIN5flash19enable_sm80_to_sm89INS1_16FlashAttnBwdSm80INS1_25CollectiveMainloopBwdSm80ILi2ELi2EN4cute5tupleIJNS5_1CILi128EEES8_NS7_ILi64EEEEEENS_6half_tEfNS_4arch4Sm80ELb1ELb0ELb0ELb1ELb1ELb0ELb0ELb0ELi2ELi4ELi4ELi4ELb0EEENS1_24CollectiveEpilogueBwdGQAISA_fSD_Li256ELb1ELb1EEENS1_25SingleTileBwdLPTSchedulerILb1ELi128ELb1EEEEEEEEEvNT_6ParamsE:
        /* <DEDUP_REMOVED lines=30> */
.L_x_1753:
[----:B------:R-:W-:Y:S02]  /*01e0*/  ULDC UR7, c[0x0][0x3b4] ;  /* 0x0000ed0000077ab9 */ /* 0x000fe40000000800 */
[----:B------:R-:W-:Y:S02]  /*01f0*/  UISETP.NE.AND UP0, UPT, UR7, 0x1, UPT ;  /* 0x000000010700788c */ /* 0x000fe4000bf05270 */
[----:B------:R-:W-:Y:S02]  /*0200*/  ULDC.64 UR4, c[0x0][0x3b8] ;  /* 0x0000ee0000047ab9 */ /* 0x000fe40000000a00 */
[----:B------:R-:W-:Y:S02]  /*0210*/  UIMAD.WIDE.U32 UR10, UR6, UR4, URZ ;  /* 0x00000004060a72a5 */ /* 0x000fe4000f8e003f */
[----:B------:R-:W-:-:S05]  /*0220*/  UMOV UR8, UR6 ;  /* 0x0000000600087c82 */ /* 0x000fca0008000000 */
[----:B------:R-:W-:-:S04]  /*0230*/  @UP0 USHF.R.U32.HI UR8, URZ, UR5, UR11 ;  /* 0x000000053f080299 */ /* 0x000fc8000801160b */
[----:B------:R-:W-:-:S04]  /*0240*/  UIMAD UR7, UR8, UR7, URZ ;  /* 0x00000007080772a4 */ /* 0x000fc8000f8e023f */
.L_x_1754:
        /* <DEDUP_REMOVED lines=22> */
.L_x_1755:
        /* <DEDUP_REMOVED lines=14> */
.L_x_1757:
[----:B------:R-:W-:Y:S02]  /*0490*/  ULDC UR5, c[0x0][0x3dc] ;  /* 0x0000f70000057ab9 */ /* 0x000fe40000000800 */
.L_x_1756:
        /* <DEDUP_REMOVED lines=9> */
.L_x_1752:
        /* <DEDUP_REMOVED lines=21> */
.L_x_1759:
[----:B------:R-:W-:Y:S02]  /*0680*/  ULDC UR7, c[0x0][0x3b4] ;  /* 0x0000ed0000077ab9 */ /* 0x000fe40000000800 */
[----:B------:R-:W-:Y:S02]  /*0690*/  UISETP.NE.AND UP0, UPT, UR7, 0x1, UPT ;  /* 0x000000010700788c */ /* 0x000fe4000bf05270 */
[----:B------:R-:W-:Y:S02]  /*06a0*/  ULDC.64 UR4, c[0x0][0x3b8] ;  /* 0x0000ee0000047ab9 */ /* 0x000fe40000000a00 */
[----:B------:R-:W-:Y:S02]  /*06b0*/  UIMAD.WIDE.U32 UR10, UR6, UR4, URZ ;  /* 0x00000004060a72a5 */ /* 0x000fe4000f8e003f */
[----:B------:R-:W-:-:S05]  /*06c0*/  UMOV UR8, UR6 ;  /* 0x0000000600087c82 */ /* 0x000fca0008000000 */
[----:B------:R-:W-:-:S04]  /*06d0*/  @UP0 USHF.R.U32.HI UR8, URZ, UR5, UR11 ;  /* 0x000000053f080299 */ /* 0x000fc8000801160b */
[----:B------:R-:W-:-:S04]  /*06e0*/  UIMAD UR7, UR8, UR7, URZ ;  /* 0x00000007080772a4 */ /* 0x000fc8000f8e023f */
.L_x_1760:
        /* <DEDUP_REMOVED lines=22> */
.L_x_1761:
        /* <DEDUP_REMOVED lines=14> */
.L_x_1763:
[----:B------:R-:W-:Y:S02]  /*0930*/  ULDC UR5, c[0x0][0x3dc] ;  /* 0x0000f70000057ab9 */ /* 0x000fe40000000800 */
.L_x_1762:
        /* <DEDUP_REMOVED lines=8> */
.L_x_1758:
[----:B------:R-:W-:-:S13]  /*09c0*/  ISETP.LE.AND P0, PT, RZ, UR11, PT ;  /* 0x0000000bff007c0c */ /* 0x000fda000bf03270 */
[----:B------:R-:W-:Y:S05]  /*09d0*/  @!P0 EXIT ;  /* 0x000000000000894d */ /* 0x000fea0003800000 */
[----:B------:R-:W-:Y:S02]  /*09e0*/  ULDC.64 UR4, c[0x0][0x2c8] ;  /* 0x0000b20000047ab9 */ /* 0x000fe40000000a00 */
[----:B------:R-:W-:Y:S02]  /*09f0*/  UISETP.NE.U32.AND UP2, UPT, URZ, UR4, UPT ;  /* 0x000000043f00728c */ /* 0x000fe4000bf45070 */
[----:B------:R-:W-:Y:S02]  /*0a00*/  ULDC.64 UR6, c[0x0][0x2d0] ;  /* 0x0000b40000067ab9 */ /* 0x000fe40000000a00 */
[----:B------:R-:W-:Y:S02]  /*0a10*/  UISETP.NE.AND.EX UP2, UPT, URZ, UR5, UPT, UP2 ;  /* 0x000000053f00728c */ /* 0x000fe4000bf45320 */
[----:B------:R-:W-:Y:S02]  /*0a20*/  UISETP.NE.U32.AND UP1, UPT, URZ, UR6, UPT ;  /* 0x000000063f00728c */ /* 0x000fe4000bf25070 */
[----:B------:R-:W-:-:S02]  /*0a30*/  UMOV UR4, 0x4 ;  /* 0x0000000400047882 */ /* 0x000fc40000000000 */
[----:B------:R-:W-:Y:S01]  /*0a40*/  ULDC.64 UR8, c[0x0][0x2c8] ;  /* 0x0000b20000087ab9 */ /* 0x000fe20000000a00 */
[----:B------:R-:W-:Y:S01]  /*0a50*/  PLOP3.LUT P2, PT, PT, PT, UP2, 0x80, 0x0 ;  /* 0x000000000000781c */ /* 0x000fe20003f4f028 */
[----:B------:R-:W-:Y:S02]  /*0a60*/  UIMAD.WIDE UR8, UR11, UR4, UR8 ;  /* 0x000000040b0872a5 */ /* 0x000fe4000f8e0208 */
[----:B------:R-:W-:Y:S02]  /*0a70*/  UISETP.NE.AND.EX UP1, UPT, URZ, UR7, UPT, UP1 ;  /* 0x000000073f00728c */ /* 0x000fe4000bf25310 */
[----:B------:R-:W-:Y:S02]  /*0a80*/  ULDC.64 UR14, c[0x0][0x2d0] ;  /* 0x0000b400000e7ab9 */ /* 0x000fe40000000a00 */
[----:B------:R-:W-:Y:S01]  /*0a90*/  IMAD.U32 R8, RZ, RZ, UR8 ;  /* 0x00000008ff087e24 */ /* 0x000fe2000f8e00ff */
[----:B------:R-:W-:Y:S01]  /*0aa0*/  UIMAD.WIDE UR14, UR11, UR4, UR14 ;  /* 0x000000040b0e72a5 */ /* 0x000fe2000f8e020e */
[----:B------:R-:W-:Y:S01]  /*0ab0*/  IMAD.U32 R9, RZ, RZ, UR9 ;  /* 0x00000009ff097e24 */ /* 0x000fe2000f8e00ff */
[----:B------:R-:W-:Y:S01]  /*0ac0*/  PLOP3.LUT P1, PT, PT, PT, UP1, 0x80, 0x0 ;  /* 0x000000000000781c */ /* 0x000fe20003f2f018 */
[----:B------:R-:W-:-:S02]  /*0ad0*/  ULDC.64 UR6, c[0x0][0x2d8] ;  /* 0x0000b60000067ab9 */ /* 0x000fc40000000a00 */
[----:B------:R-:W-:Y:S01]  /*0ae0*/  UISETP.NE.U32.AND UP0, UPT, URZ, UR6, UPT ;  /* 0x000000063f00728c */ /* 0x000fe2000bf05070 */
[----:B------:R-:W2:Y:S01]  /*0af0*/  @P2 LDG.E R0, [R8.64] ;  /* 0x0000001208002981 */ /* 0x000ea2000c1e1900 */
[----:B------:R-:W-:Y:S01]  /*0b00*/  MOV R2, UR14 ;  /* 0x0000000e00027c02 */ /* 0x000fe20008000f00 */
[----:B------:R-:W-:Y:S01]  /*0b10*/  IMAD.U32 R3, RZ, RZ, UR15 ;  /* 0x0000000fff037e24 */ /* 0x000fe2000f8e00ff */
[----:B------:R-:W-:Y:S01]  /*0b20*/  UISETP.NE.AND.EX UP0, UPT, URZ, UR7, UPT, UP0 ;  /* 0x000000073f00728c */ /* 0x000fe2000bf05300 */
[----:B------:R-:W3:Y:S02]  /*0b30*/  @P2 LDG.E R5, [R8.64] ;  /* 0x0000001208052981 */ /* 0x000ee4000c1e1900 */
[----:B------:R-:W-:-:S03]  /*0b40*/  ULDC.64 UR6, c[0x0][0x2d8] ;  /* 0x0000b60000067ab9 */ /* 0x000fc60000000a00 */
[----:B------:R-:W4:Y:S01]  /*0b50*/  @P1 LDG.E R4, [R2.64] ;  /* 0x0000001202041981 */ /* 0x000f22000c1e1900 */
[----:B------:R-:W-:-:S04]  /*0b60*/  PLOP3.LUT P0, PT, PT, PT, UP0, 0x80, 0x0 ;  /* 0x000000000000781c */ /* 0x000fc80003f0f008 */
[----:B------:R-:W-:-:S06]  /*0b70*/  @UP0 UIMAD.WIDE UR6, UR11, UR4, UR6 ;  /* 0x000000040b0602a5 */ /* 0x000fcc000f8e0206 */
[----:B------:R-:W-:Y:S01]  /*0b80*/  MOV R6, UR6 ;  /* 0x0000000600067c02 */ /* 0x000fe20008000f00 */
[----:B------:R-:W-:-:S05]  /*0b90*/  IMAD.U32 R7, RZ, RZ, UR7 ;  /* 0x00000007ff077e24 */ /* 0x000fca000f8e00ff */
[----:B------:R-:W5:Y:S01]  /*0ba0*/  @P0 LDG.E R6, [R6.64] ;  /* 0x0000001206060981 */ /* 0x000f62000c1e1900 */
[----:B------:R-:W-:Y:S02]  /*0bb0*/  ULDC UR10, c[0x0][0x168] ;  /* 0x00005a00000a7ab9 */ /* 0x000fe40000000800 */
[----:B------:R-:W-:Y:S02]  /*0bc0*/  UMOV UR17, URZ ;  /* 0x0000003f00117c82 */ /* 0x000fe40008000000 */
[----:B------:R-:W-:Y:S02]  /*0bd0*/  UMOV UR30, URZ ;  /* 0x0000003f001e7c82 */ /* 0x000fe40008000000 */
[----:B------:R-:W-:Y:S02]  /*0be0*/  UMOV UR31, URZ ;  /* 0x0000003f001f7c82 */ /* 0x000fe40008000000 */
[----:B------:R-:W-:Y:S02]  /*0bf0*/  UMOV UR20, URZ ;  /* 0x0000003f00147c82 */ /* 0x000fe40008000000 */
[----:B------:R-:W-:Y:S01]  /*0c00*/  UMOV UR21, URZ ;  /* 0x0000003f00157c82 */ /* 0x000fe20008000000 */
[----:B--2---:R-:W1:Y:S08]  /*0c10*/  @P2 R2UR UR5, R0 ;  /* 0x00000000000523c2 */ /* 0x004e7000000e0000 */
[----:B---3--:R-:W2:Y:S08]  /*0c20*/  @P2 R2UR UR8, R5 ;  /* 0x00000000050823c2 */ /* 0x008eb000000e0000 */
[----:B----4-:R-:W3:Y:S01]  /*0c30*/  @P1 R2UR UR7, R4 ;  /* 0x00000000040713c2 */ /* 0x010ee200000e0000 */
[----:B-1----:R-:W-:-:S04]  /*0c40*/  @UP2 ULEA UR5, UR11, UR5, 0x7 ;  /* 0x000000050b052291 */ /* 0x002fc8000f8e383f */
[----:B------:R-:W-:-:S04]  /*0c50*/  @UP2 USHF.R.S32.HI UR9, URZ, 0x1f, UR5 ;  /* 0x0000001f3f092899 */ /* 0x000fc80008011405 */
[----:B------:R-:W-:Y:S02]  /*0c60*/  @UP2 ULEA.HI UR9, UR9, UR5, URZ, 0x7 ;  /* 0x0000000509092291 */ /* 0x000fe4000f8f383f */
[----:B--2---:R-:W-:Y:S02]  /*0c70*/  @UP2 USHF.R.S32.HI UR6, URZ, 0x1f, UR8 ;  /* 0x0000001f3f062899 */ /* 0x004fe40008011408 */
[----:B---3--:R-:W-:Y:S01]  /*0c80*/  @UP1 USHF.R.S32.HI UR5, URZ, 0x1f, UR7 ;  /* 0x0000001f3f051899 */ /* 0x008fe20008011407 */
[----:B-----5:R1:W2:Y:S01]  /*0c90*/  @P0 R2UR UR10, R6 ;  /* 0x00000000060a03c2 */ /* 0x0202a200000e0000 */
[----:B------:R-:W-:Y:S02]  /*0ca0*/  @UP2 ULOP3.LUT UR17, UR9, 0xffffff80, URZ, 0xc0, !UPT ;  /* 0xffffff8009112892 */ /* 0x000fe4000f8ec03f */
[----:B------:R-:W-:Y:S02]  /*0cb0*/  @UP2 UMOV UR20, UR8 ;  /* 0x0000000800142c82 */ /* 0x000fe40008000000 */
[----:B------:R-:W-:-:S02]  /*0cc0*/  ULDC UR9, c[0x0][0x198] ;  /* 0x0000660000097ab9 */ /* 0x000fc40000000800 */
[----:B------:R-:W-:Y:S02]  /*0cd0*/  @UP2 UMOV UR21, UR6 ;  /* 0x0000000600152c82 */ /* 0x000fe40008000000 */
[----:B------:R-:W-:Y:S02]  /*0ce0*/  @UP1 UMOV UR30, UR7 ;  /* 0x00000007001e1c82 */ /* 0x000fe40008000000 */
[----:B------:R-:W-:Y:S01]  /*0cf0*/  @UP1 UMOV UR31, UR5 ;  /* 0x00000005001f1c82 */ /* 0x000fe20008000000 */
[----:B------:R-:W-:Y:S05]  /*0d00*/  @P0 BRA `(.L_x_1764) ;  /* 0x0000006000000947 */ /* 0x000fea0003800000 */
[----:B------:R-:W-:Y:S05]  /*0d10*/  @!P2 BRA `(.L_x_1764) ;  /* 0x000000500000a947 */ /* 0x000fea0003800000 */
[----:B------:R-:W3:Y:S04]  /*0d20*/  LDG.E R4, [R8.64] ;  /* 0x0000001208047981 */ /* 0x000ee8000c1e1900 */
[----:B------:R-:W4:Y:S01]  /*0d30*/  LDG.E R0, [R8.64+0x4] ;  /* 0x0000041208007981 */ /* 0x000f22000c1e1900 */
[----:B--23--:R-:W2:Y:S08]  /*0d40*/  R2UR UR10, R4 ;  /* 0x00000000040a73c2 */ /* 0x00ceb000000e0000 */
[----:B----4-:R-:W2:Y:S02]  /*0d50*/  R2UR UR5, R0 ;  /* 0x00000000000573c2 */ /* 0x010ea400000e0000 */
[----:B--2---:R-:W-:-:S06]  /*0d60*/  UIADD3 UR10, -UR10, UR5, URZ ;  /* 0x000000050a0a7290 */ /* 0x004fcc000fffe13f */
.L_x_1764:
[----:B------:R-:W-:-:S04]  /*0d70*/  ISETP.NE.U32.AND P0, PT, RZ, c[0x0][0x2e0], PT ;  /* 0x0000b800ff007a0c */ /* 0x000fc80003f05070 */
[----:B------:R-:W-:-:S13]  /*0d80*/  ISETP.NE.AND.EX P0, PT, RZ, c[0x0][0x2e4], PT, P0 ;  /* 0x0000b900ff007a0c */ /* 0x000fda0003f05300 */
[----:B------:R-:W-:Y:S05]  /*0d90*/  @!P0 BRA `(.L_x_1765) ;  /* 0x0000007000008947 */ /* 0x000fea0003800000 */
[----:B------:R-:W-:Y:S02]  /*0da0*/  ULDC.64 UR6, c[0x0][0x2e0] ;  /* 0x0000b80000067ab9 */ /* 0x000fe40000000a00 */
[----:B------:R-:W-:-:S06]  /*0db0*/  UIMAD.WIDE UR6, UR11, UR4, UR6 ;  /* 0x000000040b0672a5 */ /* 0x000fcc000f8e0206 */
[----:B------:R-:W-:Y:S02]  /*0dc0*/  MOV R2, UR6 ;  /* 0x0000000600027c02 */ /* 0x000fe40008000f00 */
[----:B------:R-:W-:-:S05]  /*0dd0*/  MOV R3, UR7 ;  /* 0x0000000700037c02 */ /* 0x000fca0008000f00 */
[----:B------:R-:W3:Y:S02]  /*0de0*/  LDG.E R0, [R2.64] ;  /* 0x0000001202007981 */ /* 0x000ee4000c1e1900 */
[----:B---3--:R3:W4:Y:S01]  /*0df0*/  R2UR UR9, R0 ;  /* 0x00000000000973c2 */ /* 0x00872200000e0000 */
[----:B------:R-:W-:Y:S05]  /*0e00*/  BRA `(.L_x_1766) ;  /* 0x0000006000007947 */ /* 0x000fea0003800000 */
.L_x_1765:
[----:B------:R-:W-:Y:S05]  /*0e10*/  @!P1 BRA `(.L_x_1766) ;  /* 0x0000005000009947 */ /* 0x000fea0003800000 */
[----:B------:R3:W4:Y:S04]  /*0e20*/  LDG.E R0, [R2.64] ;  /* 0x0000001202007981 */ /* 0x000728000c1e1900 */
[----:B---3--:R-:W3:Y:S01]  /*0e30*/  LDG.E R2, [R2.64+0x4] ;  /* 0x0000041202027981 */ /* 0x008ee2000c1e1900 */
[----:B----4-:R-:W4:Y:S08]  /*0e40*/  R2UR UR9, R0 ;  /* 0x00000000000973c2 */ /* 0x010f3000000e0000 */
[----:B---3--:R-:W4:Y:S02]  /*0e50*/  R2UR UR4, R2 ;  /* 0x00000000020473c2 */ /* 0x008f2400000e0000 */
[----:B----4-:R-:W-:-:S06]  /*0e60*/  UIADD3 UR9, -UR9, UR4, URZ ;  /* 0x0000000409097290 */ /* 0x010fcc000fffe13f */
.L_x_1766:
[----:B------:R-:W-:Y:S01]  /*0e70*/  USHF.L.U32 UR24, UR12, 0x7, URZ ;  /* 0x000000070c187899 */ /* 0x000fe2000800063f */
[----:B------:R-:W-:Y:S01]  /*0e80*/  PLOP3.LUT P1, PT, PT, PT, PT, 0x80, 0x0 ;  /* 0x000000000000781c */ /* 0x000fe20003f2f070 */
[----:B------:R-:W-:Y:S01]  /*0e90*/  ULDC UR4, c[0x0][0x2a4] ;  /* 0x0000a90000047ab9 */ /* 0x000fe20000000800 */
[----:B------:R-:W-:Y:S01]  /*0ea0*/  CS2R R126, SRZ ;  /* 0x00000000007e7805 */ /* 0x000fe2000001ff00 */
[----:B----4-:R-:W-:Y:S01]  /*0eb0*/  UIADD3 UR4, UR24, -UR4, -UR9 ;  /* 0x8000000418047290 */ /* 0x010fe2000fffe809 */
[----:B------:R-:W-:Y:S01]  /*0ec0*/  CS2R R124, SRZ ;  /* 0x00000000007c7805 */ /* 0x000fe2000001ff00 */
[----:B--2---:R-:W-:Y:S01]  /*0ed0*/  UIADD3 UR5, UR10, 0x7f, URZ ;  /* 0x0000007f0a057890 */ /* 0x004fe2000fffe03f */
        /* <DEDUP_REMOVED lines=48> */
[----:B------:R-:W-:Y:S01]  /*11e0*/  UIADD3 UR24, -UR24, UR9, URZ ;  /* 0x0000000918187290 */ /* 0x000fe2000fffe13f */
[----:B------:R-:W-:Y:S01]  /*11f0*/  IMAD.U32 R4, RZ, RZ, UR13 ;  /* 0x0000000dff047e24 */ /* 0x000fe2000f8e00ff */
[----:B------:R-:W-:Y:S01]  /*1200*/  UIMAD UR28, UR13, UR5, UR4 ;  /* 0x000000050d1c72a4 */ /* 0x000fe2000f8e0204 */
[----:B------:R-:W-:Y:S01]  /*1210*/  SHF.R.S32.HI R29, RZ, 0x3, R8 ;  /* 0x00000003ff1d7819 */ /* 0x000fe20000011408 */
[----:B------:R-:W-:Y:S01]  /*1220*/  UMOV UR14, 0x6 ;  /* 0x00000006000e7882 */ /* 0x000fe20000000000 */
[----:B------:R-:W-:Y:S01]  /*1230*/  SHF.R.S32.HI R11, RZ, 0x1f, R10 ;  /* 0x0000001fff0b7819 */ /* 0x000fe2000001140a */
[----:B------:R-:W-:Y:S01]  /*1240*/  ULDC.64 UR4, c[0x0][0x238] ;  /* 0x00008e0000047ab9 */ /* 0x000fe20000000a00 */
[C---:B---3--:R-:W-:Y:S01]  /*1250*/  IADD3 R0, -R29.reuse, UR24, RZ ;  /* 0x000000181d007c10 */ /* 0x048fe2000fffe1ff */
[----:B------:R-:W-:Y:S01]  /*1260*/  ULDC.64 UR6, c[0x0][0x1d8] ;  /* 0x0000760000067ab9 */ /* 0x000fe20000000a00 */
[----:B------:R-:W-:Y:S01]  /*1270*/  SHF.R.S32.HI R21, RZ, 0x1f, R20 ;  /* 0x0000001fff157819 */ /* 0x000fe20000011414 */
[----:B------:R-:W-:Y:S01]  /*1280*/  UIMAD UR4, UR23, UR4, URZ ;  /* 0x00000004170472a4 */ /* 0x000fe2000f8e023f */
[C---:B------:R-:W-:Y:S01]  /*1290*/  ISETP.GE.AND P5, PT, R0.reuse, 0x1, PT ;  /* 0x000000010000780c */ /* 0x040fe20003fa6270 */
[----:B------:R-:W-:Y:S01]  /*12a0*/  USHF.L.U64.HI UR15, UR6, UR14, UR7 ;  /* 0x0000000e060f7299 */ /* 0x000fe20008010207 */
[C---:B------:R-:W-:Y:S01]  /*12b0*/  ISETP.GE.AND P4, PT, R0.reuse, 0x21, PT ;  /* 0x000000210000780c */ /* 0x040fe20003f86270 */
[----:B------:R-:W-:Y:S01]  /*12c0*/  USHF.L.U32 UR16, UR6, 0x6, URZ ;  /* 0x0000000606107899 */ /* 0x000fe2000800063f */
[C---:B------:R-:W-:Y:S01]  /*12d0*/  ISETP.GE.AND P3, PT, R0.reuse, 0x41, PT ;  /* 0x000000410000780c */ /* 0x040fe20003f66270 */
[----:B------:R-:W-:Y:S01]  /*12e0*/  UIMAD UR25, UR13, UR5, UR4 ;  /* 0x000000050d1972a4 */ /* 0x000fe2000f8e0204 */
[----:B------:R-:W-:Y:S01]  /*12f0*/  ISETP.GE.AND P2, PT, R0, 0x61, PT ;  /* 0x000000610000780c */ /* 0x000fe20003f46270 */
[----:B------:R-:W-:Y:S01]  /*1300*/  ULDC.64 UR6, c[0x0][0x288] ;  /* 0x0000a20000067ab9 */ /* 0x000fe20000000a00 */
[----:B------:R-:W-:Y:S01]  /*1310*/  LOP3.LUT R0, R8, 0xfffffff8, RZ, 0xc0, !PT ;  /* 0xfffffff808007812 */ /* 0x000fe200078ec0ff */
[----:B------:R-:W-:Y:S01]  /*1320*/  UIMAD UR6, UR23, UR6, URZ ;  /* 0x00000006170672a4 */ /* 0x000fe2000f8e023f */
[----:B------:R-:W-:Y:S01]  /*1330*/  IMAD.WIDE.U32 R4, R4, c[0x0][0x270], R10 ;  /* 0x00009c0004047a25 */ /* 0x000fe200078e000a */
[----:B------:R-:W-:Y:S01]  /*1340*/  ULDC.64 UR4, c[0x0][0x210] ;  /* 0x0000840000047ab9 */ /* 0x000fe20000000a00 */
[----:B------:R-:W-:Y:S01]  /*1350*/  SHF.R.S32.HI R24, RZ, 0x1f, R29 ;  /* 0x0000001fff187819 */ /* 0x000fe2000001141d */
[----:B------:R-:W-:Y:S01]  /*1360*/  UIMAD UR4, UR23, UR4, URZ ;  /* 0x00000004170472a4 */ /* 0x000fe2000f8e023f */
[----:B------:R-:W-:Y:S01]  /*1370*/  IMAD.IADD R28, R20, 0x1, -R0 ;  /* 0x00000001141c7824 */ /* 0x000fe200078e0a00 */
[----:B------:R-:W-:Y:S01]  /*1380*/  UIMAD UR32, UR13, UR7, UR6 ;  /* 0x000000070d2072a4 */ /* 0x000fe2000f8e0206 */
[----:B------:R-:W-:Y:S01]  /*1390*/  IMAD.SHL.U32 R0, R29, 0x40, RZ ;  /* 0x000000401d007824 */ /* 0x000fe200078e00ff */
[----:B------:R-:W-:Y:S01]  /*13a0*/  USHF.R.S32.HI UR29, URZ, 0x1f, UR11 ;  /* 0x0000001f3f1d7899 */ /* 0x000fe2000801140b */
[----:B------:R-:W-:Y:S01]  /*13b0*/  IMAD.U32 R2, RZ, RZ, UR13 ;  /* 0x0000000dff027e24 */ /* 0x000fe2000f8e00ff */
[----:B------:R-:W-:Y:S01]  /*13c0*/  ULDC.64 UR6, c[0x0][0x180] ;  /* 0x0000600000067ab9 */ /* 0x000fe20000000a00 */
[----:B-1----:R-:W-:Y:S01]  /*13d0*/  IMAD.U32 R6, RZ, RZ, UR13 ;  /* 0x0000000dff067e24 */ /* 0x002fe2000f8e00ff */
[----:B------:R-:W-:Y:S01]  /*13e0*/  UIMAD UR6, UR23, UR6, URZ ;  /* 0x00000006170672a4 */ /* 0x000fe2000f8e023f */
[----:B------:R-:W-:Y:S01]  /*13f0*/  IADD3 R5, R5, UR28, RZ ;  /* 0x0000001c05057c10 */ /* 0x000fe2000fffe0ff */
[----:B------:R-:W-:Y:S01]  /*1400*/  ULDC.64 UR26, c[0x0][0x248] ;  /* 0x00009200001a7ab9 */ /* 0x000fe20000000a00 */
[----:B------:R-:W-:Y:S01]  /*1410*/  IMAD.SHL.U32 R8, R28, 0x8, RZ ;  /* 0x000000081c087824 */ /* 0x000fe200078e00ff */
[----:B------:R-:W-:Y:S01]  /*1420*/  USEL UR23, UR29, URZ, !UP2 ;  /* 0x0000003f1d177287 */ /* 0x000fe2000d000000 */
[----:B------:R-:W-:Y:S01]  /*1430*/  LOP3.LUT R0, R0, 0x1c0, RZ, 0xc0, !PT ;  /* 0x000001c000007812 */ /* 0x000fe200078ec0ff */
[----:B------:R-:W-:Y:S01]  /*1440*/  UIMAD UR28, UR13, UR5, UR4 ;  /* 0x000000050d1c72a4 */ /* 0x000fe2000f8e0204 */
[----:B------:R-:W-:Y:S01]  /*1450*/  IMAD.WIDE.U32 R2, R2, c[0x0][0x238], R20 ;  /* 0x00008e0002027a25 */ /* 0x000fe200078e0014 */
[----:B------:R-:W-:Y:S01]  /*1460*/  UISETP.NE.AND UP0, UPT, UR26, 0x1, UPT ;  /* 0x000000011a00788c */ /* 0x000fe2000bf05270 */
[----:B------:R-:W-:Y:S01]  /*1470*/  LOP3.LUT R9, R0, 0x38, R8, 0xf8, !PT ;  /* 0x0000003800097812 */ /* 0x000fe200078ef808 */
[----:B------:R-:W-:Y:S01]  /*1480*/  ULDC.64 UR4, c[0x0][0x278] ;  /* 0x00009e0000047ab9 */ /* 0x000fe20000000a00 */
[----:B------:R-:W-:Y:S01]  /*1490*/  IMAD.WIDE.U32 R6, R6, c[0x0][0x288], R10 ;  /* 0x0000a20006067a25 */ /* 0x000fe200078e000a */
[----:B------:R-:W-:Y:S01]  /*14a0*/  UIMAD UR4, UR23, UR4, URZ ;  /* 0x00000004170472a4 */ /* 0x000fe2000f8e023f */
[----:B------:R-:W-:Y:S01]  /*14b0*/  SHF.R.U32.HI R0, RZ, 0x3, R0 ;  /* 0x00000003ff007819 */ /* 0x000fe20000011600 */
[----:B------:R-:W-:Y:S01]  /*14c0*/  USEL UR24, UR11, URZ, !UP2 ;  /* 0x0000003f0b187287 */ /* 0x000fe2000d000000 */
[----:B------:R-:W-:Y:S01]  /*14d0*/  IADD3 R23, R3, UR25, RZ ;  /* 0x0000001903177c10 */ /* 0x000fe2000fffe0ff */
[----:B------:R-:W-:Y:S01]  /*14e0*/  UIMAD.WIDE.U32 UR26, UR13, UR27, URZ ;  /* 0x0000001b0d1a72a5 */ /* 0x000fe2000f8e003f */
[----:B------:R-:W-:Y:S01]  /*14f0*/  IMAD.MOV.U32 R22, RZ, RZ, R2 ;  /* 0x000000ffff167224 */ /* 0x000fe200078e0002 */
[----:B------:R-:W-:Y:S01]  /*1500*/  IADD3 R3, R7, UR32, RZ ;  /* 0x0000002007037c10 */ /* 0x000fe2000fffe0ff */
[----:B------:R-:W-:Y:S01]  /*1510*/  IMAD.MOV.U32 R2, RZ, RZ, R6 ;  /* 0x000000ffff027224 */ /* 0x000fe200078e0006 */
[----:B------:R-:W-:Y:S01]  /*1520*/  UIMAD UR32, UR24, UR5, UR4 ;  /* 0x00000005182072a4 */ /* 0x000fe2000f8e0204 */
[----:B------:R-:W-:Y:S01]  /*1530*/  IADD3 R6, P0, R29, UR30, RZ ;  /* 0x0000001e1d067c10 */ /* 0x000fe2000ff1e0ff */
[----:B------:R-:W-:Y:S01]  /*1540*/  UMOV UR30, UR13 ;  /* 0x0000000d001e7c82 */ /* 0x000fe20008000000 */
[----:B------:R-:W-:Y:S01]  /*1550*/  LOP3.LUT R18, R9, R0, RZ, 0x3c, !PT ;  /* 0x0000000009127212 */ /* 0x000fe200078e3cff */
[----:B------:R-:W-:Y:S01]  /*1560*/  ULDC UR4, c[0x0][0x250] ;  /* 0x0000940000047ab9 */ /* 0x000fe20000000800 */
[----:B------:R-:W-:Y:S01]  /*1570*/  LEA.HI R0, R25, R20, RZ, 0x6 ;  /* 0x0000001419007211 */ /* 0x000fe200078f30ff */
[----:B------:R-:W-:Y:S01]  /*1580*/  @UP0 USHF.R.U32.HI UR30, URZ, UR4, UR27 ;  /* 0x000000043f1e0299 */ /* 0x000fe2000801161b */
[----:B------:R-:W-:Y:S01]  /*1590*/  IMAD.U32 R26, RZ, RZ, UR24 ;  /* 0x00000018ff1a7e24 */ /* 0x000fe2000f8e00ff */
[----:B------:R-:W-:Y:S01]  /*15a0*/  UIMAD UR25, UR13, UR7, UR6 ;  /* 0x000000070d1972a4 */ /* 0x000fe2000f8e0206 */
[----:B------:R-:W-:Y:S01]  /*15b0*/  IADD3.X R7, R24, UR31, RZ, P0, !PT ;  /* 0x0000001f18077c10 */ /* 0x000fe200087fe4ff */
[----:B------:R-:W-:Y:S01]  /*15c0*/  USHF.R.S32.HI UR27, URZ, 0x1f, UR30 ;  /* 0x0000001f3f1b7899 */ /* 0x000fe2000801141e */
[----:B------:R-:W-:Y:S01]  /*15d0*/  IMAD.SHL.U32 R0, R0, 0x8, RZ ;  /* 0x0000000800007824 */ /* 0x000fe200078e00ff */
[----:B------:R-:W-:Y:S01]  /*15e0*/  ULDC.64 UR6, c[0x0][0x290] ;  /* 0x0000a40000067ab9 */ /* 0x000fe20000000a00 */
[----:B------:R-:W-:Y:S01]  /*15f0*/  IMAD.U32 R12, RZ, RZ, UR12 ;  /* 0x0000000cff0c7e24 */ /* 0x000fe2000f8e00ff */
[----:B------:R-:W-:Y:S01]  /*1600*/  ULDC.64 UR4, c[0x0][0x1e0] ;  /* 0x0000780000047ab9 */ /* 0x000fe20000000a00 */
[----:B------:R-:W-:Y:S01]  /*1610*/  IMAD.WIDE.U32 R4, R26, c[0x0][0x278], R4 ;  /* 0x00009e001a047a25 */ /* 0x000fe200078e0004 */
[----:B------:R-:W-:Y:S01]  /*1620*/  UIMAD UR6, UR23, UR6, URZ ;  /* 0x00000006170672a4 */ /* 0x000fe2000f8e023f */
[----:B------:R-:W-:Y:S01]  /*1630*/  LOP3.LUT R27, R18, 0xfffffe00, R0, 0xf8, !PT ;  /* 0xfffffe00121b7812 */ /* 0x000fe200078ef800 */
[----:B------:R-:W-:Y:S01]  /*1640*/  UIMAD UR4, UR27, UR4, URZ ;  /* 0x000000041b0472a4 */ /* 0x000fe2000f8e023f */
[----:B------:R-:W-:Y:S01]  /*1650*/  IMAD.WIDE R12, R12, 0x80, R6 ;  /* 0x000000800c0c7825 */ /* 0x000fe200078e0206 */
[----:B------:R-:W-:Y:S01]  /*1660*/  USHF.R.S32.HI UR34, URZ, 0x1f, UR17 ;  /* 0x0000001f3f227899 */ /* 0x000fe20008011411 */
[----:B------:R-:W-:Y:S01]  /*1670*/  SHF.R.S32.HI R9, RZ, 0x1f, R8 ;  /* 0x0000001fff097819 */ /* 0x000fe20000011408 */
[----:B------:R-:W-:Y:S01]  /*1680*/  UIMAD UR31, UR24, UR7, UR6 ;  /* 0x00000007181f72a4 */ /* 0x000fe2000f8e0206 */
[----:B------:R-:W-:Y:S01]  /*1690*/  IMAD.U32 R0, RZ, RZ, UR32 ;  /* 0x00000020ff007e24 */ /* 0x000fe2000f8e00ff */
[----:B------:R-:W-:Y:S01]  /*16a0*/  IADD3 R35, P0, R4, UR17, RZ ;  /* 0x0000001104237c10 */ /* 0x000fe2000ff1e0ff */
[----:B------:R-:W-:Y:S01]  /*16b0*/  IMAD.U32 R6, RZ, RZ, UR13 ;  /* 0x0000000dff067e24 */ /* 0x000fe2000f8e00ff */
[----:B------:R-:W-:Y:S01]  /*16c0*/  USEL UR29, UR29, URZ, !UP1 ;  /* 0x0000003f1d1d7287 */ /* 0x000fe2000c800000 */
[----:B------:R-:W-:Y:S01]  /*16d0*/  IMAD.WIDE.U32 R2, R26, c[0x0][0x290], R2 ;  /* 0x0000a4001a027a25 */ /* 0x000fe200078e0002 */
[----:B------:R-:W-:Y:S01]  /*16e0*/  UIMAD UR33, UR30, UR5, UR4 ;  /* 0x000000051e2172a4 */ /* 0x000fe2000f8e0204 */
[----:B------:R-:W-:Y:S01]  /*16f0*/  IADD3.X R34, R5, UR34, R0, P0, !PT ;  /* 0x0000002205227c10 */ /* 0x000fe200087fe400 */
[----:B------:R-:W-:Y:S01]  /*1700*/  ULDC.64 UR6, c[0x0][0x1e8] ;  /* 0x00007a0000067ab9 */ /* 0x000fe20000000a00 */
[----:B------:R-:W-:Y:S01]  /*1710*/  IMAD.U32 R16, RZ, RZ, UR30 ;  /* 0x0000001eff107e24 */ /* 0x000fe2000f8e00ff */
[----:B------:R-:W-:Y:S01]  /*1720*/  ULDC.64 UR4, c[0x0][0x1b0] ;  /* 0x00006c0000047ab9 */ /* 0x000fe20000000a00 */
[----:B------:R-:W-:Y:S01]  /*1730*/  IMAD.WIDE.U32 R6, R6, c[0x0][0x180], R8 ;  /* 0x0000600006067a25 */ /* 0x000fe200078e0008 */
[----:B------:R1:W-:Y:S01]  /*1740*/  STL.64 [R1+0x8], R10 ;  /* 0x0000080a01007387 */ /* 0x0003e20000100a00 */
[----:B------:R-:W-:Y:S01]  /*1750*/  USEL UR26, UR11, URZ, !UP1 ;  /* 0x0000003f0b1a7287 */ /* 0x000fe2000c800000 */
[----:B------:R-:W-:Y:S01]  /*1760*/  IADD3 R31, P0, R2, UR17, RZ ;  /* 0x00000011021f7c10 */ /* 0x000fe2000ff1e0ff */
[----:B------:R-:W-:Y:S01]  /*1770*/  IMAD.U32 R0, RZ, RZ, UR31 ;  /* 0x0000001fff007e24 */ /* 0x000fe2000f8e00ff */
[----:B------:R-:W-:Y:S01]  /*1780*/  UIMAD UR4, UR27, UR4, URZ ;  /* 0x000000041b0472a4 */ /* 0x000fe2000f8e023f */
[----:B------:R-:W-:Y:S01]  /*1790*/  IADD3 R5, R7, UR25, RZ ;  /* 0x0000001907057c10 */ /* 0x000fe2000fffe0ff */
[----:B------:R-:W-:Y:S01]  /*17a0*/  UIMAD UR6, UR29, UR6, URZ ;  /* 0x000000061d0672a4 */ /* 0x000fe2000f8e023f */
[----:B------:R-:W-:Y:S01]  /*17b0*/  IMAD.MOV.U32 R4, RZ, RZ, R6 ;  /* 0x000000ffff047224 */ /* 0x000fe200078e0006 */
[----:B------:R-:W-:Y:S01]  /*17c0*/  IADD3.X R30, R3, UR34, R0, P0, !PT ;  /* 0x00000022031e7c10 */ /* 0x000fe200087fe400 */
[----:B------:R-:W-:Y:S01]  /*17d0*/  UIMAD UR25, UR30, UR5, UR4 ;  /* 0x000000051e1972a4 */ /* 0x000fe2000f8e0204 */
[----:B------:R-:W-:Y:S01]  /*17e0*/  IMAD.U32 R0, RZ, RZ, UR26 ;  /* 0x0000001aff007e24 */ /* 0x000fe2000f8e00ff */
[----:B------:R-:W-:Y:S01]  /*17f0*/  UIMAD UR27, UR26, UR7, UR6 ;  /* 0x000000071a1b72a4 */ /* 0x000fe2000f8e0206 */
[----:B------:R-:W-:Y:S01]  /*1800*/  IMAD.WIDE.U32 R4, R26, c[0x0][0x188], R4 ;  /* 0x000062001a047a25 */ /* 0x000fe200078e0004 */
[----:B------:R-:W-:Y:S01]  /*1810*/  ULDC.64 UR4, c[0x0][0x1b8] ;  /* 0x00006e0000047ab9 */ /* 0x000fe20000000a00 */
[----:B------:R-:W-:Y:S01]  /*1820*/  ISETP.GE.OR P1, PT, R8, c[0x0][0x1cc], !P5 ;  /* 0x0000730008007a0c */ /* 0x000fe20006f26670 */
[----:B------:R-:W-:Y:S01]  /*1830*/  ULDC.64 UR6, c[0x0][0x188] ;  /* 0x0000620000067ab9 */ /* 0x000fe20000000a00 */
[----:B------:R-:W-:Y:S01]  /*1840*/  IMAD.U32 R14, RZ, RZ, UR13 ;  /* 0x0000000dff0e7e24 */ /* 0x000fe2000f8e00ff */
[----:B------:R-:W-:Y:S01]  /*1850*/  UIMAD UR6, UR23, UR6, URZ ;  /* 0x00000006170672a4 */ /* 0x000fe2000f8e023f */
[----:B------:R-:W-:Y:S01]  /*1860*/  IMAD.SHL.U32 R27, R27, 0x2, RZ ;  /* 0x000000021b1b7824 */ /* 0x000fe200078e00ff */
[----:B------:R-:W-:Y:S01]  /*1870*/  UIMAD UR4, UR29, UR4, URZ ;  /* 0x000000041d0472a4 */ /* 0x000fe2000f8e023f */
[----:B------:R-:W-:Y:S01]  /*1880*/  IMAD.WIDE.U32 R14, R14, c[0x0][0x210], R8 ;  /* 0x000084000e0e7a25 */ /* 0x000fe200078e0008 */
[----:B------:R-:W-:Y:S01]  /*1890*/  UIMAD UR6, UR24, UR7, UR6 ;  /* 0x00000007180672a4 */ /* 0x000fe2000f8e0206 */
[----:B------:R-:W-:Y:S01]  /*18a0*/  ISETP.GE.OR P6, PT, R8, c[0x0][0x1cc], !P4 ;  /* 0x0000730008007a0c */ /* 0x000fe200067c6670 */
[----:B------:R-:W-:Y:S01]  /*18b0*/  UIMAD UR4, UR26, UR5, UR4 ;  /* 0x000000051a0472a4 */ /* 0x000fe2000f8e0204 */
[----:B------:R-:W-:Y:S01]  /*18c0*/  IMAD.MOV.U32 R18, RZ, RZ, R14 ;  /* 0x000000ffff127224 */ /* 0x000fe200078e000e */
[----:B------:R-:W-:Y:S01]  /*18d0*/  IADD3 R19, R15, UR28, RZ ;  /* 0x0000001c0f137c10 */ /* 0x000fe2000fffe0ff */
[----:B------:R-:W-:Y:S01]  /*18e0*/  STL [R1], R29 ;  /* 0x0000001d01007387 */ /* 0x000fe20000100800 */
[--C-:B-1----:R-:W-:Y:S01]  /*18f0*/  IMAD.WIDE.U32 R10, R16, c[0x0][0x1e0], R8.reuse ;  /* 0x00007800100a7a25 */ /* 0x102fe200078e0008 */
[C---:B------:R-:W-:Y:S01]  /*1900*/  ISETP.GE.OR P5, PT, R8.reuse, c[0x0][0x19c], !P5 ;  /* 0x0000670008007a0c */ /* 0x040fe20006fa6670 */
[----:B------:R-:W-:Y:S01]  /*1910*/  USHF.L.U32 UR17, UR17, 0x6, URZ ;  /* 0x0000000611117899 */ /* 0x000fe2000800063f */
[----:B------:R-:W-:Y:S01]  /*1920*/  ISETP.GE.OR P4, PT, R8, c[0x0][0x19c], !P4 ;  /* 0x0000670008007a0c */ /* 0x000fe20006786670 */
[----:B------:R-:W-:Y:S01]  /*1930*/  IMAD.WIDE.U32 R16, R16, c[0x0][0x1b0], R8 ;  /* 0x00006c0010107a25 */ /* 0x000fe200078e0008 */
[----:B------:R-:W-:Y:S01]  /*1940*/  IADD3 R3, R11, UR33, RZ ;  /* 0x000000210b037c10 */ /* 0x000fe2000fffe0ff */
[----:B------:R-:W-:Y:S01]  /*1950*/  STL [R1+0x4c], R35 ;  /* 0x00004c2301007387 */ /* 0x000fe20000100800 */
[----:B------:R-:W-:Y:S01]  /*1960*/  IADD3 R11, R5, UR6, RZ ;  /* 0x00000006050b7c10 */ /* 0x000fe2000fffe0ff */
[----:B------:R-:W-:Y:S01]  /*1970*/  IMAD.MOV.U32 R2, RZ, RZ, R10 ;  /* 0x000000ffff027224 */ /* 0x000fe200078e000a */
[----:B------:R-:W-:Y:S01]  /*1980*/  IADD3 R7, R17, UR25, RZ ;  /* 0x0000001911077c10 */ /* 0x000fe2000fffe0ff */
[----:B------:R-:W-:Y:S01]  /*1990*/  IMAD.MOV.U32 R6, RZ, RZ, R16 ;  /* 0x000000ffff067224 */ /* 0x000fe200078e0010 */
[----:B------:R-:W-:Y:S01]  /*19a0*/  USHF.R.S32.HI UR25, URZ, 0x1f, UR22 ;  /* 0x0000001f3f197899 */ /* 0x000fe20008011416 */
[C---:B------:R-:W-:Y:S01]  /*19b0*/  IMAD.WIDE.U32 R2, R0.reuse, c[0x0][0x1e8], R2 ;  /* 0x00007a0000027a25 */ /* 0x040fe200078e0002 */
[----:B------:R-:W-:Y:S01]  /*19c0*/  ULDC.64 UR6, c[0x0][0x218] ;  /* 0x0000860000067ab9 */ /* 0x000fe20000000a00 */
[----:B------:R-:W-:Y:S01]  /*19d0*/  STL [R1+0x3c], R34 ;  /* 0x00003c2201007387 */ /* 0x000fe20000100800 */
[----:B------:R-:W-:Y:S01]  /*19e0*/  UIMAD UR6, UR23, UR6, URZ ;  /* 0x00000006170672a4 */ /* 0x000fe2000f8e023f */
[----:B------:R-:W-:Y:S01]  /*19f0*/  IMAD.WIDE.U32 R6, R0, c[0x0][0x1b8], R6 ;  /* 0x00006e0000067a25 */ /* 0x000fe200078e0006 */
[----:B------:R-:W-:Y:S01]  /*1a00*/  IADD3 R3, R3, UR27, RZ ;  /* 0x0000001b03037c10 */ /* 0x000fe2000fffe0ff */
[----:B------:R-:W-:Y:S01]  /*1a10*/  STL [R1+0x30], R31 ;  /* 0x0000301f01007387 */ /* 0x000fe20000100800 */
[----:B------:R-:W-:Y:S01]  /*1a20*/  UIMAD UR6, UR24, UR7, UR6 ;  /* 0x00000007180672a4 */ /* 0x000fe2000f8e0206 */
[----:B------:R-:W-:Y:S01]  /*1a30*/  IMAD R0, R13, c[0x0][0x1d8], RZ ;  /* 0x000076000d007a24 */ /* 0x000fe200078e02ff */
[----:B------:R-:W-:Y:S01]  /*1a40*/  IADD3 R7, R7, UR4, RZ ;  /* 0x0000000407077c10 */ /* 0x000fe2000fffe0ff */
[----:B------:R-:W-:Y:S01]  /*1a50*/  IMAD.MOV.U32 R10, RZ, RZ, R4 ;  /* 0x000000ffff0a7224 */ /* 0x000fe200078e0004 */
[----:B------:R-:W-:Y:S01]  /*1a60*/  ULDC.64 UR4, c[0x0][0x178] ;  /* 0x00005e0000047ab9 */ /* 0x000fe20000000a00 */
[C---:B------:R-:W-:Y:S01]  /*1a70*/  IMAD R9, R12.reuse, c[0x0][0x1dc], R0 ;  /* 0x000077000c097a24 */ /* 0x040fe200078e0200 */
[----:B------:R-:W-:Y:S01]  /*1a80*/  UIMAD UR26, UR25, UR4, URZ ;  /* 0x00000004191a72a4 */ /* 0x000fe2000f8e023f */
[----:B------:R-:W-:Y:S01]  /*1a90*/  IMAD.WIDE.U32 R4, R12, c[0x0][0x1d8], R2 ;  /* 0x000076000c047a25 */ /* 0x000fe200078e0002 */
[----:B------:R-:W-:Y:S01]  /*1aa0*/  UIMAD.WIDE.U32 UR28, UR22, UR4, URZ ;  /* 0x00000004161c72a5 */ /* 0x000fe2000f8e003f */
[----:B------:R-:W-:Y:S02]  /*1ab0*/  STL [R1+0x14], R30 ;  /* 0x0000141e01007387 */ /* 0x000fe40000100800 */
[----:B------:R-:W-:Y:S01]  /*1ac0*/  IMAD.IADD R9, R5, 0x1, R9 ;  /* 0x0000000105097824 */ /* 0x000fe200078e0209 */
[----:B------:R-:W-:Y:S01]  /*1ad0*/  LEA R2, P0, R4, c[0x0][0x1c0], 0x1 ;  /* 0x0000700004027a11 */ /* 0x000fe200078008ff */
[----:B------:R-:W-:-:S02]  /*1ae0*/  IMAD R0, R13, c[0x0][0x1a8], RZ ;  /* 0x00006a000d007a24 */ /* 0x000fc400078e02ff */
[----:B------:R-:W-:Y:S01]  /*1af0*/  IMAD.WIDE.U32 R6, R12, c[0x0][0x1a8], R6 ;  /* 0x00006a000c067a25 */ /* 0x000fe200078e0006 */
[----:B------:R-:W-:-:S03]  /*1b00*/  LEA.HI.X R3, R4, c[0x0][0x1c4], R9, 0x1, P0 ;  /* 0x0000710004037a11 */ /* 0x000fc600000f0c09 */
[----:B------:R-:W-:Y:S01]  /*1b10*/  IMAD R17, R12, c[0x0][0x1ac], R0 ;  /* 0x00006b000c117a24 */ /* 0x000fe200078e0200 */
[----:B------:R-:W-:Y:S01]  /*1b20*/  IADD3 R0, P0, R29, UR20, RZ ;  /* 0x000000141d007c10 */ /* 0x000fe2000ff1e0ff */
[----:B------:R-:W-:Y:S01]  /*1b30*/  UIMAD UR20, UR22, UR5, UR26 ;  /* 0x00000005161472a4 */ /* 0x000fe2000f8e021a */
[----:B------:R-:W-:Y:S01]  /*1b40*/  @!PT LDS RZ, [RZ] ;  /* 0x00000000fffff984 */ /* 0x000fe20000000800 */
[----:B------:R-:W-:Y:S01]  /*1b50*/  @!PT LDS RZ, [RZ] ;  /* 0x00000000fffff984 */ /* 0x000fe20000000800 */
[----:B------:R-:W-:Y:S01]  /*1b60*/  @!PT LDS RZ, [RZ] ;  /* 0x00000000fffff984 */ /* 0x000fe20000000800 */
[----:B------:R1:W-:Y:S01]  /*1b70*/  LDGSTS.E.BYPASS.LTC128B.128 [R27+0x4080], [R2.64], !P1 ;  /* 0x04080000021b7fae */ /* 0x0003e2000c901d52 */
[----:B------:R-:W-:Y:S01]  /*1b80*/  IMAD.U32 R14, RZ, RZ, UR28 ;  /* 0x0000001cff0e7e24 */ /* 0x000fe2000f8e00ff */
[----:B------:R-:W-:Y:S01]  /*1b90*/  IADD3.X R9, R24, UR21, RZ, P0, !PT ;  /* 0x0000001518097c10 */ /* 0x000fe200087fe4ff */
[----:B------:R-:W-:Y:S01]  /*1ba0*/  UIADD3 UR20, UR29, UR20, URZ ;  /* 0x000000141d147290 */ /* 0x000fe2000fffe03f */
[----:B------:R-:W-:Y:S01]  /*1bb0*/  IMAD.WIDE.U32 R36, R0, c[0x0][0x178], R10 ;  /* 0x00005e0000247a25 */ /* 0x000fe200078e000a */
[----:B------:R-:W-:-:S03]  /*1bc0*/  LEA R10, P1, R6, c[0x0][0x190], 0x1 ;  /* 0x00006400060a7a11 */ /* 0x000fc600078208ff */
[----:B------:R-:W-:Y:S01]  /*1bd0*/  IMAD R4, R9, c[0x0][0x178], RZ ;  /* 0x00005e0009047a24 */ /* 0x000fe200078e02ff */
[----:B------:R-:W-:Y:S01]  /*1be0*/  STL.64 [R1+0x28], R36 ;  /* 0x0000282401007387 */ /* 0x000fe20000100a00 */
[----:B------:R-:W-:-:S04]  /*1bf0*/  IMAD.WIDE.U32 R12, R26, c[0x0][0x218], R18 ;  /* 0x000086001a0c7a25 */ /* 0x000fc800078e0012 */
[----:B------:R-:W-:Y:S01]  /*1c00*/  IMAD R5, R0, c[0x0][0x17c], R4 ;  /* 0x00005f0000057a24 */ /* 0x000fe200078e0204 */
[----:B------:R-:W-:Y:S01]  /*1c10*/  IADD3 R4, P0, R2, UR16, RZ ;  /* 0x0000001002047c10 */ /* 0x000fe2000ff1e0ff */
[----:B------:R-:W-:Y:S01]  /*1c20*/  IMAD.U32 R16, RZ, RZ, UR20 ;  /* 0x00000014ff107e24 */ /* 0x000fe2000f8e00ff */
[----:B------:R-:W-:Y:S01]  /*1c30*/  IADD3 R13, R13, UR6, RZ ;  /* 0x000000060d0d7c10 */ /* 0x000fe2000fffe0ff */
[----:B------:R-:W-:Y:S01]  /*1c40*/  IMAD.IADD R33, R37, 0x1, R5 ;  /* 0x0000000125217824 */ /* 0x000fe200078e0205 */
[----:B------:R-:W-:Y:S01]  /*1c50*/  IADD3.X R5, R3, UR15, RZ, P0, !PT ;  /* 0x0000000f03057c10 */ /* 0x000fe200087fe4ff */
[----:B------:R-:W-:Y:S01]  /*1c60*/  ULDC.64 UR6, c[0x0][0x1a8] ;  /* 0x00006a0000067ab9 */ /* 0x000fe20000000a00 */
[----:B------:R-:W-:Y:S01]  /*1c70*/  IMAD.U32 R15, RZ, RZ, UR29 ;  /* 0x0000001dff0f7e24 */ /* 0x000fe2000f8e00ff */
[----:B------:R-:W-:Y:S01]  /*1c80*/  USHF.L.U32 UR20, UR4, 0x6, URZ ;  /* 0x0000000604147899 */ /* 0x000fe2000800063f */
[----:B------:R-:W-:Y:S01]  /*1c90*/  IMAD.WIDE.U32 R12, R0, c[0x0][0x208], R12 ;  /* 0x00008200000c7a25 */ /* 0x000fe200078e000c */
[----:B------:R2:W-:Y:S01]  /*1ca0*/  LDGSTS.E.BYPASS.LTC128B.128 [R27+0x5080], [R4.64], !P6 ;  /* 0x05080000041b7fae */ /* 0x0005e2000f101d52 */
[----:B------:R-:W-:-:S02]  /*1cb0*/  ISETP.GE.OR P6, PT, R8, c[0x0][0x1cc], !P2 ;  /* 0x0000730008007a0c */ /* 0x000fc400057c6670 */
[----:B-1----:R-:W-:Y:S01]  /*1cc0*/  IMAD.IADD R2, R7, 0x1, R17 ;  /* 0x0000000107027824 */ /* 0x002fe200078e0211 */
[----:B------:R-:W-:Y:S01]  /*1cd0*/  LEA R7, P0, R14, R36, 0x7 ;  /* 0x000000240e077211 */ /* 0x000fe200078038ff */
[----:B------:R1:W-:Y:S01]  /*1ce0*/  STL [R1+0x38], R33 ;  /* 0x0000382101007387 */ /* 0x0003e20000100800 */
[----:B------:R-:W-:Y:S01]  /*1cf0*/  ISETP.GE.OR P2, PT, R8, c[0x0][0x19c], !P2 ;  /* 0x0000670008007a0c */ /* 0x000fe20005746670 */
[----:B------:R-:W-:Y:S01]  /*1d00*/  IMAD.MOV.U32 R32, RZ, RZ, R12 ;  /* 0x000000ffff207224 */ /* 0x000fe200078e000c */
[----:B------:R-:W-:Y:S01]  /*1d10*/  LEA.HI.X R11, R6, c[0x0][0x194], R2, 0x1, P1 ;  /* 0x00006500060b7a11 */ /* 0x000fe200008f0c02 */
[----:B------:R3:W-:Y:S01]  /*1d20*/  STL.64 [R1+0x20], R12 ;  /* 0x0000200c01007387 */ /* 0x0007e20000100a00 */
[----:B------:R-:W-:Y:S01]  /*1d30*/  IADD3 R2, P1, R4, UR16, RZ ;  /* 0x0000001004027c10 */ /* 0x000fe2000ff3e0ff */
[----:B------:R-:W-:Y:S01]  /*1d40*/  IMAD.WIDE.U32 R18, R26, c[0x0][0x240], R22 ;  /* 0x000090001a127a25 */ /* 0x000fe200078e0016 */
[----:B------:R-:W-:Y:S02]  /*1d50*/  LEA.HI.X R16, R14, R33, R16, 0x7, P0 ;  /* 0x000000210e107211 */ /* 0x000fe400000f3c10 */
[----:B------:R-:W-:-:S02]  /*1d60*/  IADD3.X R3, R5, UR15, RZ, P1, !PT ;  /* 0x0000000f05037c10 */ /* 0x000fc40008ffe4ff */
[----:B------:R-:W-:Y:S02]  /*1d70*/  ISETP.GE.OR P1, PT, R8, c[0x0][0x1cc], !P3 ;  /* 0x0000730008007a0c */ /* 0x000fe40005f26670 */
[----:B------:R-:W-:Y:S01]  /*1d80*/  IADD3 R14, P0, R2, UR16, RZ ;  /* 0x00000010020e7c10 */ /* 0x000fe2000ff1e0ff */
[----:B------:R-:W-:Y:S01]  /*1d90*/  USHF.L.U64.HI UR16, UR6, UR14, UR7 ;  /* 0x0000000e06107299 */ /* 0x000fe20008010207 */
[----:B------:R-:W-:Y:S01]  /*1da0*/  ISETP.GE.OR P3, PT, R8, c[0x0][0x19c], !P3 ;  /* 0x0000670008007a0c */ /* 0x000fe20005f66670 */
[----:B------:R-:W-:Y:S01]  /*1db0*/  USHF.L.U32 UR7, UR22, 0x7, URZ ;  /* 0x0000000716077899 */ /* 0x000fe2000800063f */
[----:B------:R-:W-:Y:S01]  /*1dc0*/  IADD3.X R15, R3, UR15, RZ, P0, !PT ;  /* 0x0000000f030f7c10 */ /* 0x000fe200087fe4ff */
[----:B------:R-:W-:Y:S01]  /*1dd0*/  USHF.L.U32 UR6, UR6, 0x6, URZ ;  /* 0x0000000606067899 */ /* 0x000fe2000800063f */
[----:B------:R-:W-:Y:S01]  /*1de0*/  LEA R6, P0, R7, c[0x0][0x160], 0x1 ;  /* 0x0000580007067a11 */ /* 0x000fe200078008ff */
[----:B------:R-:W-:Y:S01]  /*1df0*/  USHF.L.U64.HI UR15, UR4, UR14, UR5 ;  /* 0x0000000e040f7299 */ /* 0x000fe20008010205 */
[----:B--2---:R-:W-:-:S02]  /*1e00*/  IMAD R4, R9, c[0x0][0x208], RZ ;  /* 0x0000820009047a24 */ /* 0x004fc400078e02ff */
[----:B------:R-:W-:Y:S01]  /*1e10*/  LEA.HI.X R7, R7, c[0x0][0x164], R16, 0x1, P0 ;  /* 0x0000590007077a11 */ /* 0x000fe200000f0c10 */
[----:B------:R-:W-:Y:S01]  /*1e20*/  IMAD.U32 R9, RZ, RZ, UR7 ;  /* 0x00000007ff097e24 */ /* 0x000fe2000f8e00ff */
[----:B------:R2:W-:Y:S01]  /*1e30*/  LDGSTS.E.BYPASS.LTC128B.128 [R27+0x6080], [R2.64], !P1 ;  /* 0x06080000021b7fae */ /* 0x0005e2000c901d52 */
[----:B------:R-:W-:Y:S01]  /*1e40*/  IMAD R17, R0, c[0x0][0x20c], R4 ;  /* 0x0000830000117a24 */ /* 0x000fe200078e0204 */
[----:B------:R-:W-:Y:S01]  /*1e50*/  IADD3 R4, P0, R10, UR6, RZ ;  /* 0x000000060a047c10 */ /* 0x000fe2000ff1e0ff */
[----:B------:R-:W-:Y:S01]  /*1e60*/  ULDC.64 UR4, c[0x0][0x208] ;  /* 0x0000820000047ab9 */ /* 0x000fe20000000a00 */
[----:B------:R4:W-:Y:S01]  /*1e70*/  LDGSTS.E.BYPASS.LTC128B.128 [R27+0x7080], [R14.64], !P6 ;  /* 0x070800000e1b7fae */ /* 0x0009e2000f101d52 */
[----:B------:R-:W-:Y:S01]  /*1e80*/  IADD3 R9, -R29, UR10, -R9 ;  /* 0x0000000a1d097c10 */ /* 0x000fe2000fffe909 */
[----:B-1----:R-:W-:Y:S01]  /*1e90*/  IMAD.IADD R33, R13, 0x1, R17 ;  /* 0x000000010d217824 */ /* 0x002fe200078e0211 */
[----:B------:R-:W-:Y:S01]  /*1ea0*/  IADD3.X R5, R11, UR16, RZ, P0, !PT ;  /* 0x000000100b057c10 */ /* 0x000fe200087fe4ff */
[----:B------:R1:W-:Y:S01]  /*1eb0*/  LDGSTS.E.BYPASS.LTC128B.128 [R27+0x80], [R10.64], !P5 ;  /* 0x000800000a1b7fae */ /* 0x0003e2000e901d52 */
[----:B------:R-:W-:-:S02]  /*1ec0*/  ISETP.GE.AND P6, PT, R8, c[0x0][0x16c], PT ;  /* 0x00005b0008007a0c */ /* 0x000fc40003fc6270 */
[----:B------:R-:W-:Y:S01]  /*1ed0*/  LEA.HI R17, R25, R20, RZ, 0x5 ;  /* 0x0000001419117211 */ /* 0x000fe200078f28ff */
[----:B------:R5:W-:Y:S01]  /*1ee0*/  LDGSTS.E.BYPASS.LTC128B.128 [R27+0x1080], [R4.64], !P4 ;  /* 0x01080000041b7fae */ /* 0x000be2000e101d52 */
[----:B------:R-:W-:Y:S02]  /*1ef0*/  ISETP.LT.OR P1, PT, R9, 0x1, P6 ;  /* 0x000000010900780c */ /* 0x000fe40003721670 */
[----:B------:R-:W-:Y:S01]  /*1f00*/  ISETP.GT.AND P4, PT, R20, 0x1f, PT ;  /* 0x0000001f1400780c */ /* 0x000fe20003f84270 */
[----:B------:R-:W-:Y:S01]  /*1f10*/  STL.64 [R1+0x18], R32 ;  /* 0x0000182001007387 */ /* 0x000fe20000100a00 */
[----:B--2---:R-:W-:-:S04]  /*1f20*/  IADD3 R2, P0, R4, UR6, RZ ;  /* 0x0000000604027c10 */ /* 0x004fc8000ff1e0ff */
[----:B------:R-:W-:Y:S02]  /*1f30*/  IADD3.X R3, R5, UR16, RZ, P0, !PT ;  /* 0x0000001005037c10 */ /* 0x000fe400087fe4ff */
[----:B-1----:R-:W-:-:S03]  /*1f40*/  IADD3 R10, P0, R2, UR6, RZ ;  /* 0x00000006020a7c10 */ /* 0x002fc6000ff1e0ff */
[----:B------:R1:W-:Y:S01]  /*1f50*/  LDGSTS.E.BYPASS.LTC128B.128 [R27+0x2080], [R2.64], !P3 ;  /* 0x02080000021b7fae */ /* 0x0003e2000d901d52 */
        /* <DEDUP_REMOVED lines=11> */
[----:B------:R-:W-:-:S03]  /*2010*/  ISETP.LT.OR P2, PT, R9, 0x41, P6 ;  /* 0x000000410900780c */ /* 0x000fc60003741670 */
[----:B------:R1:W-:Y:S01]  /*2020*/  LDGSTS.E.BYPASS.LTC128B.128 [R27+0x8080], [R6.64], !P1 ;  /* 0x08080000061b7fae */ /* 0x0003e2000c901d52 */
[----:B--2---:R-:W-:-:S05]  /*2030*/  IMAD.WIDE.U32 R10, R24, UR22, R32 ;  /* 0x00000016180a7c25 */ /* 0x004fca000f8e0020 */
[----:B------:R-:W-:Y:S01]  /*2040*/  IADD3 R11, R11, UR21, RZ ;  /* 0x000000150b0b7c10 */ /* 0x000fe2000fffe0ff */
[----:B------:R-:W-:Y:S01]  /*2050*/  ULDC UR21, c[0x0][0x20c] ;  /* 0x0000830000157ab9 */ /* 0x000fe20000000800 */
[----:B-1----:R-:W-:Y:S01]  /*2060*/  IADD3 R6, P0, R6, UR20, RZ ;  /* 0x0000001406067c10 */ /* 0x002fe2000ff1e0ff */
[----:B------:R-:W-:-:S03]  /*2070*/  USHF.L.U64.HI UR14, UR4, UR14, UR21 ;  /* 0x0000000e040e7299 */ /* 0x000fc60008010215 */
[----:B------:R-:W-:Y:S02]  /*2080*/  IADD3.X R7, R7, UR15, RZ, P0, !PT ;  /* 0x0000000f07077c10 */ /* 0x000fe400087fe4ff */
[----:B-----5:R-:W-:Y:S02]  /*2090*/  IADD3 R4, P1, R6, UR20, RZ ;  /* 0x0000001406047c10 */ /* 0x020fe4000ff3e0ff */
[----:B------:R-:W-:Y:S01]  /*20a0*/  @!P4 IADD3 R0, P0, R35, UR7, RZ ;  /* 0x000000072300cc10 */ /* 0x000fe2000ff1e0ff */
[----:B------:R1:W-:Y:S01]  /*20b0*/  LDGSTS.E.BYPASS.LTC128B.128 [R27+0x9080], [R6.64], !P3 ;  /* 0x09080000061b7fae */ /* 0x0003e2000d901d52 */
[----:B------:R-:W-:Y:S02]  /*20c0*/  IADD3.X R5, R7, UR15, RZ, P1, !PT ;  /* 0x0000000f07057c10 */ /* 0x000fe40008ffe4ff */
[----:B---3--:R-:W-:Y:S01]  /*20d0*/  IADD3 R12, P5, R4, UR20, RZ ;  /* 0x00000014040c7c10 */ /* 0x008fe2000ffbe0ff */
        /* <DEDUP_REMOVED lines=30> */
[----:B-----5:R-:W-:Y:S01]  /*22c0*/  IADD3 R2, P0, R4, UR20, RZ ;  /* 0x0000001404027c10 */ /* 0x020fe2000ff1e0ff */
[----:B------:R-:W-:Y:S01]  /*22d0*/  IMAD.IADD R9, R20, 0x1, -R9 ;  /* 0x0000000114097824 */ /* 0x000fe200078e0a09 */
[----:B------:R-:W-:-:S02]  /*22e0*/  LEA.HI R11, R0, R12, RZ, 0x1 ;  /* 0x0000000c000b7211 */ /* 0x000fc400078f08ff */
[----:B------:R-:W-:Y:S02]  /*22f0*/  IADD3.X R3, R5, UR14, RZ, P0, !PT ;  /* 0x0000000e05037c10 */ /* 0x000fe400087fe4ff */
[----:B-1----:R-:W-:Y:S02]  /*2300*/  SHF.R.S32.HI R7, RZ, 0x1f, R9 ;  /* 0x0000001fff077819 */ /* 0x002fe40000011409 */
        /* <DEDUP_REMOVED lines=84> */
.L_x_1769:
[----:B---3--:R-:W-:Y:S05]  /*2850*/  BSYNC B0 ;  /* 0x0000000000007941 */ /* 0x008fea0003800000 */
.L_x_1768:
        /* <DEDUP_REMOVED lines=103> */
.L_x_1772:
        /* <DEDUP_REMOVED lines=174> */
.L_x_1770:
        /* <DEDUP_REMOVED lines=817> */
.L_x_1771:
        /* <DEDUP_REMOVED lines=280> */
.L_x_1767:
[----:B------:R-:W-:Y:S05]  /*7e40*/  @P1 EXIT ;  /* 0x000000000000194d */ /* 0x000fea0003800000 */
[----:B------:R-:W-:Y:S02]  /*7e50*/  ULDC.64 UR4, c[0x0][0x360] ;  /* 0x0000d80000047ab9 */ /* 0x000fe40000000a00 */
[----:B------:R-:W-:-:S02]  /*7e60*/  UISETP.NE.U32.AND UP2, UPT, URZ, UR4, UPT ;  /* 0x000000043f00728c */ /* 0x000fc4000bf45070 */
[----:B------:R-:W-:Y:S02]  /*7e70*/  ULDC.64 UR6, c[0x0][0x360] ;  /* 0x0000d80000067ab9 */ /* 0x000fe40000000a00 */
[----:B------:R-:W-:-:S06]  /*7e80*/  UISETP.NE.AND.EX UP2, UPT, URZ, UR5, UPT, UP2 ;  /* 0x000000053f00728c */ /* 0x000fcc000bf45320 */
[----:B------:R-:W-:-:S05]  /*7e90*/  PLOP3.LUT P0, PT, PT, PT, UP2, 0x80, 0x0 ;  /* 0x000000000000781c */ /* 0x000fca0003f0f028 */
[----:B------:R-:W-:Y:S02]  /*7ea0*/  @UP2 UMOV UR4, 0x4 ;  /* 0x0000000400042882 */ /* 0x000fe40000000000 */
[----:B------:R-:W-:-:S06]  /*7eb0*/  @UP2 UIMAD.WIDE UR4, UR11, UR4, UR6 ;  /* 0x000000040b0422a5 */ /* 0x000fcc000f8e0206 */
[----:B------:R-:W-:Y:S02]  /*7ec0*/  IMAD.U32 R2, RZ, RZ, UR4 ;  /* 0x00000004ff027e24 */ /* 0x000fe4000f8e00ff */
[----:B------:R-:W-:Y:S01]  /*7ed0*/  IMAD.U32 R3, RZ, RZ, UR5 ;  /* 0x00000005ff037e24 */ /* 0x000fe2000f8e00ff */
[----:B------:R-:W-:Y:S02]  /*7ee0*/  UMOV UR6, 0x1 ;  /* 0x0000000100067882 */ /* 0x000fe40000000000 */
[----:B------:R-:W-:Y:S02]  /*7ef0*/  ULDC.64 UR4, c[0x0][0x338] ;  /* 0x0000ce0000047ab9 */ /* 0x000fe40000000a00 */
[----:B---3--:R-:W2:Y:S01]  /*7f00*/  @P0 LDG.E R0, [R2.64] ;  /* 0x0000001202000981 */ /* 0x008ea2000c1e1900 */
[----:B------:R-:W-:Y:S01]  /*7f10*/  UISETP.NE.AND UP0, UPT, UR6, UR4, UPT ;  /* 0x000000040600728c */ /* 0x000fe2000bf05270 */
[----:B------:R-:W-:Y:S01]  /*7f20*/  BSSY B0, `(.L_x_1773) ;  /* 0x000002e000007945 */ /* 0x000fe20003800000 */
[----:B------:R-:W-:Y:S01]  /*7f30*/  UIMAD.WIDE.U32 UR8, UR13, UR5, URZ ;  /* 0x000000050d0872a5 */ /* 0x000fe2000f8e003f */
[----:B------:R-:W3:Y:S01]  /*7f40*/  S2R R9, SR_TID.X ;  /* 0x0000000000097919 */ /* 0x000ee20000002100 */
[----:B------:R-:W-:-:S02]  /*7f50*/  UMOV UR6, UR13 ;  /* 0x0000000d00067c82 */ /* 0x000fc40008000000 */
[----:B------:R-:W-:Y:S02]  /*7f60*/  ULDC UR5, c[0x0][0x340] ;  /* 0x0000d00000057ab9 */ /* 0x000fe40000000800 */
[----:B------:R-:W-:Y:S02]  /*7f70*/  ULDC UR15, c[0x0][0x358] ;  /* 0x0000d600000f7ab9 */ /* 0x000fe40000000800 */
[----:B------:R-:W-:Y:S02]  /*7f80*/  UIMAD UR15, UR12, UR15, URZ ;  /* 0x0000000f0c0f72a4 */ /* 0x000fe4000f8e023f */
[----:B------:R-:W-:Y:S02]  /*7f90*/  @UP0 UMOV UR7, UR9 ;  /* 0x0000000900070c82 */ /* 0x000fe40008000000 */
[----:B------:R-:W-:-:S04]  /*7fa0*/  @UP0 USHF.R.U32.HI UR6, URZ, UR5, UR7 ;  /* 0x000000053f060299 */ /* 0x000fc80008011607 */
[----:B------:R-:W-:Y:S02]  /*7fb0*/  UIADD3 UR10, -UR6, URZ, URZ ;  /* 0x0000003f060a7290 */ /* 0x000fe4000fffe13f */
[----:B------:R-:W-:Y:S02]  /*7fc0*/  USHF.R.S32.HI UR9, URZ, 0x1f, UR6 ;  /* 0x0000001f3f097899 */ /* 0x000fe40008011406 */
[----:B------:R-:W-:-:S03]  /*7fd0*/  UIMAD UR10, UR10, UR4, UR13 ;  /* 0x000000040a0a72a4 */ /* 0x000fc6000f8e020d */
[----:B------:R-:W-:Y:S02]  /*7fe0*/  ULDC UR4, c[0x0][0x2f4] ;  /* 0x0000bd0000047ab9 */ /* 0x000fe40000000800 */
[----:B------:R-:W-:Y:S01]  /*7ff0*/  UIMAD UR15, UR15, UR4, URZ ;  /* 0x000000040f0f72a4 */ /* 0x000fe2000f8e023f */
[----:B------:R-:W-:Y:S01]  /*8000*/  BAR.SYNC.DEFER_BLOCKING 0x1, 0x100 ;  /* 0x0044000000007b1d */ /* 0x000fe20000010000 */
[----:B------:R-:W-:Y:S01]  /*8010*/  UIMAD UR13, UR11, UR4, URZ ;  /* 0x000000040b0d72a4 */ /* 0x000fe2000f8e023f */
[----:B---3--:R-:W-:Y:S01]  /*8020*/  ISETP.NE.AND P2, PT, R9, RZ, PT ;  /* 0x000000ff0900720c */ /* 0x008fe20003f45270 */
[----:B------:R-:W-:Y:S02]  /*8030*/  USHF.R.S32.HI UR8, URZ, 0x1f, UR15 ;  /* 0x0000001f3f087899 */ /* 0x000fe4000801140f */
[----:B------:R-:W-:Y:S02]  /*8040*/  USHF.R.S32.HI UR7, URZ, 0x1f, UR13 ;  /* 0x0000001f3f077899 */ /* 0x000fe4000801140d */
[----:B------:R-:W-:-:S02]  /*8050*/  UIADD3 UR15, UP1, UP0, UR15, UR13, UR6 ;  /* 0x0000000d0f0f7290 */ /* 0x000fc4000f83e006 */
[----:B------:R-:W-:Y:S02]  /*8060*/  ULDC.64 UR4, c[0x0][0x350] ;  /* 0x0000d40000047ab9 */ /* 0x000fe40000000a00 */
[----:B------:R-:W-:Y:S02]  /*8070*/  UIADD3.X UR8, UR8, UR7, UR9, UP1, UP0 ;  /* 0x0000000708087290 */ /* 0x000fe40008fe0409 */
[----:B------:R-:W-:Y:S02]  /*8080*/  USHF.L.U32 UR7, UR15, 0x2, URZ ;  /* 0x000000020f077899 */ /* 0x000fe4000800063f */
[----:B------:R-:W-:Y:S02]  /*8090*/  USHF.L.U64.HI UR8, UR15, 0x2, UR8 ;  /* 0x000000020f087899 */ /* 0x000fe40008010208 */
[----:B------:R-:W-:Y:S02]  /*80a0*/  USHF.R.S32.HI UR15, URZ, 0x1f, UR11 ;  /* 0x0000001f3f0f7899 */ /* 0x000fe4000801140b */
[----:B------:R-:W-:-:S04]  /*80b0*/  UIADD3 UR4, UP0, UR7, UR4, URZ ;  /* 0x0000000407047290 */ /* 0x000fc8000ff1e03f */
[----:B------:R-:W-:Y:S02]  /*80c0*/  UIADD3.X UR5, UR8, UR5, URZ, UP0, !UPT ;  /* 0x0000000508057290 */ /* 0x000fe400087fe43f */
[----:B------:R-:W-:-:S04]  /*80d0*/  MOV R4, UR4 ;  /* 0x0000000400047c02 */ /* 0x000fc80008000f00 */
[----:B------:R-:W-:Y:S01]  /*80e0*/  IMAD.U32 R5, RZ, RZ, UR5 ;  /* 0x00000005ff057e24 */ /* 0x000fe2000f8e00ff */
[----:B--2---:R-:W2:Y:S02]  /*80f0*/  @P0 R2UR UR14, R0 ;  /* 0x00000000000e03c2 */ /* 0x004ea400000e0000 */
[----:B--2---:R-:W-:-:S04]  /*8100*/  @UP2 ULEA UR14, UR11, UR14, 0x7 ;  /* 0x0000000e0b0e2291 */ /* 0x004fc8000f8e383f */
[----:B------:R-:W-:-:S04]  /*8110*/  @UP2 USHF.R.S32.HI UR13, URZ, 0x1f, UR14 ;  /* 0x0000001f3f0d2899 */ /* 0x000fc8000801140e */
[----:B------:R-:W-:Y:S02]  /*8120*/  @UP2 ULEA.HI UR14, UR13, UR14, URZ, 0x7 ;  /* 0x0000000e0d0e2291 */ /* 0x000fe4000f8f383f */
[----:B------:R-:W-:Y:S02]  /*8130*/  USEL UR13, UR11, URZ, !UP2 ;  /* 0x0000003f0b0d7287 */ /* 0x000fe4000d000000 */
[----:B------:R-:W-:Y:S02]  /*8140*/  @UP2 USHF.L.U32 UR14, UR14, 0x6, URZ ;  /* 0x000000060e0e2899 */ /* 0x000fe4000800063f */
[----:B------:R-:W-:Y:S02]  /*8150*/  USEL UR11, UR15, URZ, !UP2 ;  /* 0x0000003f0f0b7287 */ /* 0x000fe4000d000000 */
[----:B------:R-:W-:-:S04]  /*8160*/  @UP2 ULOP3.LUT UR14, UR14, 0xffffe000, URZ, 0xc0, !UPT ;  /* 0xffffe0000e0e2892 */ /* 0x000fc8000f8ec03f */
[----:B------:R-:W-:-:S03]  /*8170*/  @UP2 USHF.R.S32.HI UR15, URZ, 0x1f, UR14 ;  /* 0x0000001f3f0f2899 */ /* 0x000fc6000801140e */
[----:B------:R-:W-:-:S04]  /*8180*/  @!UP2 UMOV UR14, URZ ;  /* 0x0000003f000eac82 */ /* 0x000fc80008000000 */
[----:B------:R-:W-:Y:S01]  /*8190*/  @!UP2 UMOV UR15, URZ ;  /* 0x0000003f000fac82 */ /* 0x000fe20008000000 */
[----:B------:R-:W-:Y:S05]  /*81a0*/  @P2 BRA `(.L_x_1774) ;  /* 0x0000005000002947 */ /* 0x000fea0003800000 */
.L_x_1775:
[----:B------:R-:W2:Y:S01]  /*81b0*/  LDG.E.STRONG.GPU R0, [R4.64] ;  /* 0x0000001204007981 */ /* 0x000ea2000c1ef900 */
[----:B------:R-:W-:Y:S01]  /*81c0*/  YIELD ;  /* 0x0000000000007946 */ /* 0x000fe20003800000 */
[----:B--2---:R-:W-:Y:S01]  /*81d0*/  ISETP.NE.AND P0, PT, R0, UR10, PT ;  /* 0x0000000a00007c0c */ /* 0x004fe2000bf05270 */
[----:B------:R-:W-:-:S12]  /*81e0*/  CCTL.IVALL ;  /* 0x00000000ff00798f */ /* 0x000fd80002000000 */
[----:B------:R-:W-:Y:S05]  /*81f0*/  @P0 BRA `(.L_x_1775) ;  /* 0xffffffb000000947 */ /* 0x000fea000383ffff */
.L_x_1774:
[----:B------:R-:W-:Y:S05]  /*8200*/  BSYNC B0 ;  /* 0x0000000000007941 */ /* 0x000fea0003800000 */
.L_x_1773:
[----:B------:R-:W-:Y:S01]  /*8210*/  MOV R11, 0xffffffff ;  /* 0xffffffff000b7802 */ /* 0x000fe20000000f00 */
[----:B------:R-:W-:Y:S05]  /*8220*/  BRA.CONV ~URZ, `(.L_x_1776) ;  /* 0x000000237f007947 */ /* 0x000fea000b800000 */
[----:B------:R-:W-:Y:S02]  /*8230*/  MOV R2, 0x8250 ;  /* 0x0000825000027802 */ /* 0x000fe40000000f00 */
[----:B-1----:R-:W-:Y:S05]  /*8240*/  CALL.REL.NOINC `($__internal_11_$__cuda_sm70_warpsync) ;  /* 0x0000095000007944 */ /* 0x002fea0003c00000 */
.L_x_1776:
[----:B------:R-:W-:Y:S01]  /*8250*/  USHF.L.U32 UR5, UR12, 0xd, URZ ;  /* 0x0000000d0c057899 */ /* 0x000fe2000800063f */
[----:B------:R-:W-:Y:S01]  /*8260*/  SHF.R.S32.HI R2, RZ, 0x1f, R9 ;  /* 0x0000001fff027819 */ /* 0x000fe20000011409 */
[----:B------:R-:W-:Y:S01]  /*8270*/  IMAD.U32 R10, RZ, RZ, UR13 ;  /* 0x0000000dff0a7e24 */ /* 0x000fe2000f8e00ff */
[----:B------:R-:W-:-:S06]  /*8280*/  NOP ;  /* 0x0000000000007918 */ /* 0x000fcc0000000000 */
[----:B------:R-:W-:Y:S01]  /*8290*/  USHF.R.S32.HI UR4, URZ, 0x1f, UR5 ;  /* 0x0000001f3f047899 */ /* 0x000fe20008011405 */
[----:B------:R-:W-:-:S05]  /*82a0*/  IMAD.U32 R8, RZ, RZ, UR5 ;  /* 0x00000005ff087e24 */ /* 0x000fca000f8e00ff */
[----:B------:R-:W-:Y:S01]  /*82b0*/  IMAD.U32 R0, RZ, RZ, UR4 ;  /* 0x00000004ff007e24 */ /* 0x000fe2000f8e00ff */
[----:B------:R-:W-:Y:S01]  /*82c0*/  IADD3 R8, P1, P0, R8, UR14, R9 ;  /* 0x0000000e08087c10 */ /* 0x000fe2000f83e009 */
[----:B------:R-:W-:Y:S02]  /*82d0*/  ULDC.64 UR4, c[0x0][0x328] ;  /* 0x0000ca0000047ab9 */ /* 0x000fe40000000a00 */
[----:B------:R-:W-:Y:S01]  /*82e0*/  UIMAD UR4, UR9, UR4, URZ ;  /* 0x00000004090472a4 */ /* 0x000fe2000f8e023f */
[----:B------:R-:W-:Y:S01]  /*82f0*/  IADD3.X R9, R0, UR15, R2, P1, P0 ;  /* 0x0000000f00097c10 */ /* 0x000fe20008fe0402 */
[----:B------:R-:W-:Y:S02]  /*8300*/  IMAD.U32 R2, RZ, RZ, UR6 ;  /* 0x00000006ff027e24 */ /* 0x000fe4000f8e00ff */
[----:B------:R-:W-:Y:S02]  /*8310*/  UIMAD UR16, UR6, UR5, UR4 ;  /* 0x00000005061072a4 */ /* 0x000fe4000f8e0204 */
[----:B------:R-:W-:Y:S01]  /*8320*/  IMAD.WIDE.U32 R2, R2, c[0x0][0x328], R8 ;  /* 0x0000ca0002027a25 */ /* 0x000fe200078e0008 */
[----:B------:R-:W-:-:S02]  /*8330*/  ULDC.64 UR4, c[0x0][0x330] ;  /* 0x0000cc0000047ab9 */ /* 0x000fc40000000a00 */
[----:B------:R-:W-:Y:S02]  /*8340*/  UIMAD UR4, UR11, UR4, URZ ;  /* 0x000000040b0472a4 */ /* 0x000fe4000f8e023f */
[----:B------:R-:W-:Y:S02]  /*8350*/  IADD3 R3, R3, UR16, RZ ;  /* 0x0000001003037c10 */ /* 0x000fe4000fffe0ff */
[----:B------:R-:W-:-:S03]  /*8360*/  UIMAD UR4, UR13, UR5, UR4 ;  /* 0x000000050d0472a4 */ /* 0x000fc6000f8e0204 */
[----:B-1----:R-:W-:-:S05]  /*8370*/  IMAD.WIDE.U32 R6, R10, c[0x0][0x330], R2 ;  /* 0x0000cc000a067a25 */ /* 0x002fca00078e0002 */
        /* <DEDUP_REMOVED lines=37> */
[----:B------:R-:W-:Y:S05]  /*85d0*/  CALL.REL.NOINC `($__internal_11_$__cuda_sm70_warpsync) ;  /* 0x000005c000007944 */ /* 0x000fea0003c00000 */
.L_x_1777:
        /* <DEDUP_REMOVED lines=12> */
.L_x_1779:
[----:B------:R-:W-:Y:S05]  /*86a0*/  BSYNC B0 ;  /* 0x0000000000007941 */ /* 0x000fea0003800000 */
.L_x_1778:
[----:B------:R-:W-:Y:S01]  /*86b0*/  ULDC.64 UR4, c[0x0][0x348] ;  /* 0x0000d20000047ab9 */ /* 0x000fe20000000a00 */
[----:B------:R-:W-:Y:S01]  /*86c0*/  BSSY B0, `(.L_x_1780) ;  /* 0x000000b000007945 */ /* 0x000fe20003800000 */
[----:B------:R-:W-:-:S04]  /*86d0*/  UIADD3 UR4, UP0, UR7, UR4, URZ ;  /* 0x0000000407047290 */ /* 0x000fc8000ff1e03f */
[----:B------:R-:W-:Y:S02]  /*86e0*/  UIADD3.X UR5, UR8, UR5, URZ, UP0, !UPT ;  /* 0x0000000508057290 */ /* 0x000fe400087fe43f */
[----:B--2---:R-:W-:-:S04]  /*86f0*/  MOV R4, UR4 ;  /* 0x0000000400047c02 */ /* 0x004fc80008000f00 */
[----:B------:R-:W-:Y:S01]  /*8700*/  MOV R5, UR5 ;  /* 0x0000000500057c02 */ /* 0x000fe20008000f00 */
[----:B------:R-:W-:Y:S05]  /*8710*/  @P2 BRA `(.L_x_1781) ;  /* 0x0000005000002947 */ /* 0x000fea0003800000 */
.L_x_1782:
[----:B------:R-:W2:Y:S01]  /*8720*/  LDG.E.STRONG.GPU R0, [R4.64] ;  /* 0x0000001204007981 */ /* 0x000ea2000c1ef900 */
[----:B------:R-:W-:Y:S01]  /*8730*/  YIELD ;  /* 0x0000000000007946 */ /* 0x000fe20003800000 */
[----:B--2---:R-:W-:Y:S01]  /*8740*/  ISETP.NE.AND P0, PT, R0, UR10, PT ;  /* 0x0000000a00007c0c */ /* 0x004fe2000bf05270 */
[----:B------:R-:W-:-:S12]  /*8750*/  CCTL.IVALL ;  /* 0x00000000ff00798f */ /* 0x000fd80002000000 */
[----:B------:R-:W-:Y:S05]  /*8760*/  @P0 BRA `(.L_x_1782) ;  /* 0xffffffb000000947 */ /* 0x000fea000383ffff */
.L_x_1781:
[----:B------:R-:W-:Y:S05]  /*8770*/  BSYNC B0 ;  /* 0x0000000000007941 */ /* 0x000fea0003800000 */
.L_x_1780:
[----:B------:R-:W-:Y:S05]  /*8780*/  BRA.CONV ~URZ, `(.L_x_1783) ;  /* 0x000000237f007947 */ /* 0x000fea000b800000 */
[----:B-1----:R-:W-:Y:S02]  /*8790*/  MOV R2, 0x87b0 ;  /* 0x000087b000027802 */ /* 0x002fe40000000f00 */
[----:B------:R-:W-:Y:S05]  /*87a0*/  CALL.REL.NOINC `($__internal_11_$__cuda_sm70_warpsync) ;  /* 0x000003f000007944 */ /* 0x000fea0003c00000 */
.L_x_1783:
[----:B------:R-:W-:Y:S01]  /*87b0*/  ULDC.64 UR4, c[0x0][0x300] ;  /* 0x0000c00000047ab9 */ /* 0x000fe20000000a00 */
[----:B-1----:R-:W-:Y:S01]  /*87c0*/  MOV R2, R8 ;  /* 0x0000000800027202 */ /* 0x002fe20000000f00 */
[----:B------:R-:W-:Y:S01]  /*87d0*/  UIMAD UR4, UR9, UR4, URZ ;  /* 0x00000004090472a4 */ /* 0x000fe2000f8e023f */
[----:B------:R-:W-:Y:S02]  /*87e0*/  IMAD.U32 R0, RZ, RZ, UR6 ;  /* 0x00000006ff007e24 */ /* 0x000fe4000f8e00ff */
[----:B------:R-:W-:Y:S01]  /*87f0*/  IMAD.MOV.U32 R3, RZ, RZ, R9 ;  /* 0x000000ffff037224 */ /* 0x000fe200078e0009 */
[----:B------:R-:W-:-:S03]  /*8800*/  UIMAD UR16, UR6, UR5, UR4 ;  /* 0x00000005061072a4 */ /* 0x000fc6000f8e0204 */
[----:B------:R-:W-:Y:S01]  /*8810*/  IMAD.WIDE.U32 R2, R0, c[0x0][0x300], R2 ;  /* 0x0000c00000027a25 */ /* 0x000fe200078e0002 */
[----:B------:R-:W-:Y:S02]  /*8820*/  ULDC.64 UR4, c[0x0][0x308] ;  /* 0x0000c20000047ab9 */ /* 0x000fe40000000a00 */
        /* <DEDUP_REMOVED lines=43> */
.L_x_1784:
        /* <DEDUP_REMOVED lines=12> */
        .weak           $__internal_11_$__cuda_sm70_warpsync
        .type           $__internal_11_$__cuda_sm70_warpsync,@function
        .size           $__internal_11_$__cuda_sm70_warpsync,(.L_x_1855 - $__internal_11_$__cuda_sm70_warpsync)
$__internal_11_$__cuda_sm70_warpsync:
[----:B------:R-:W-:Y:S01]  /*8ba0*/  MOV R3, 0x0 ;  /* 0x0000000000037802 */ /* 0x000fe20000000f00 */
[----:B------:R-:W-:Y:S04]  /*8bb0*/  WARPSYNC R11 ;  /* 0x0000000b00007348 */ /* 0x000fe80003800000 */
[----:B------:R-:W-:Y:S05]  /*8bc0*/  RET.REL.NODEC R2 `(_ZN7cutlass13device_kernelIN5flash19enable_sm80_to_sm89INS1_16FlashAttnBwdSm80INS1_25CollectiveMainloopBwdSm80ILi2ELi2EN4cute5tupleIJNS5_1CILi128EEES8_NS7_ILi64EEEEEENS_6half_tEfNS_4arch4Sm80ELb1ELb0ELb0ELb1ELb1ELb0ELb0ELb0ELi2ELi4ELi4ELi4ELb0EEENS1_24CollectiveEpilogueBwdGQAISA_fSD_Li256ELb1ELb1EEENS1_25SingleTileBwdLPTSchedulerILb1ELi128ELb1EEEEEEEEEvNT_6ParamsE) ;  /* 0xffff743002007950 */ /* 0x000fea0003c3ffff */
.L_x_1785:
        /* <DEDUP_REMOVED lines=11> */
.L_x_1855:


//--------------------- .text._ZN7cutlass13device_kernelIN5flash22FlashAttnBwdPreprocessIN4cute5tupleIJNS3_1CILi128EEENS5_ILi64EEEEEENS_6half_tEfNS_4arch4Sm80ELb1ELb1EEEEEvNT_6ParamsE --------------------------
	.section	.text._ZN7cutlass13device_kernelIN5flash22FlashAttnBwdPreprocessIN4cute5tupleIJNS3_1CILi128EEENS5_ILi64EEEEEENS_6half_tEfNS_4arch4Sm80ELb1ELb1EEEEEvNT_6ParamsE,"ax",@progbits
	.sectioninfo	@"SHI_REGISTERS=64"
	.align	128
.text._ZN7cutlass13device_kernelIN5flash22FlashAttnBwdPreprocessIN4cute5tupleIJNS3_1CILi128EEENS5_ILi64EEEEEENS_6half_tEfNS_4arch4Sm80ELb1ELb1EEEEEvNT_6ParamsE:
        .type           _ZN7cutlass13device_kernelIN5flash22FlashAttnBwdPreprocessIN4cute5tupleIJNS3_1CILi128EEENS5_ILi64EEEEEENS_6half_tEfNS_4arch4Sm80ELb1ELb1EEEEEvNT_6ParamsE,@function
        .size           _ZN7cutlass13device_kernelIN5flash22FlashAttnBwdPreprocessIN4cute5tupleIJNS3_1CILi128EEENS5_ILi64EEEEEENS_6half_tEfNS_4arch4Sm80ELb1ELb1EEEEEvNT_6ParamsE,(.L_x_1857 - _ZN7cutlass13device_kernelIN5flash22FlashAttnBwdPreprocessIN4cute5tupleIJNS3_1CILi128EEENS5_ILi64EEEEEENS_6half_tEfNS_4arch4Sm80ELb1ELb1EEEEEvNT_6ParamsE)
        .other          _ZN7cutlass13device_kernelIN5flash22FlashAttnBwdPreprocessIN4cute5tupleIJNS3_1CILi128EEENS5_ILi64EEEEEENS_6half_tEfNS_4arch4Sm80ELb1ELb1EEEEEvNT_6ParamsE,@"STO_CUDA_ENTRY STV_DEFAULT"
_ZN7cutlass13device_kernelIN5flash22FlashAttnBwdPreprocessIN4cute5tupleIJNS3_1CILi128EEENS5_ILi64EEEEEENS_6half_tEfNS_4arch4Sm80ELb1ELb1EEEEEvNT_6ParamsE:
[----:B------:R-:W-:Y:S02]  /*0000*/  MOV R1, c[0x0][0x28] ;  /* 0x00000a0000017a02 */ /* 0x000fe40000000f00 */
[----:B------:R-:W0:Y:S01]  /*0010*/  S2R R0, SR_CTAID.Z ;  /* 0x0000000000007919 */ /* 0x000e220000002700 */
[----:B------:R-:W-:Y:S01]  /*0020*/  ISETP.NE.U32.AND P1, PT, RZ, c[0x0][0x248], PT ;  /* 0x00009200ff007a0c */ /* 0x000fe20003f25070 */
[----:B------:R-:W-:Y:S01]  /*0030*/  IMAD.MOV.U32 R3, RZ, RZ, 0x4 ;  /* 0x00000004ff037424 */ /* 0x000fe200078e00ff */
[----:B------:R-:W-:Y:S01]  /*0040*/  ISETP.NE.U32.AND P0, PT, RZ, c[0x0][0x240], PT ;  /* 0x00009000ff007a0c */ /* 0x000fe20003f05070 */
[----:B------:R-:W-:Y:S01]  /*0050*/  ULDC.64 UR4, c[0x0][0x118] ;  /* 0x0000460000047ab9 */ /* 0x000fe20000000a00 */
[----:B------:R-:W-:Y:S02]  /*0060*/  ISETP.NE.AND.EX P1, PT, RZ, c[0x0][0x24c], PT, P1 ;  /* 0x00009300ff007a0c */ /* 0x000fe40003f25310 */
[----:B------:R-:W-:Y:S02]  /*0070*/  ISETP.NE.AND.EX P0, PT, RZ, c[0x0][0x244], PT, P0 ;  /* 0x00009100ff007a0c */ /* 0x000fe40003f05300 */
[----:B------:R-:W-:Y:S01]  /*0080*/  MOV R2, c[0x0][0x168] ;  /* 0x00005a0000027a02 */ /* 0x000fe20000000f00 */
        /* <DEDUP_REMOVED lines=11> */
[----:B--2---:R-:W-:-:S02]  /*0140*/  IADD3 R2, -R11, R2, RZ ;  /* 0x000000020b027210 */ /* 0x004fc40007ffe1ff */
.L_x_1786:
[----:B0-----:R-:W0:Y:S01]  /*0150*/  S2R R4, SR_TID.X ;  /* 0x0000000000047919 */ /* 0x001e220000002100 */
[----:B------:R-:W-:-:S02]  /*0160*/  ISETP.NE.AND.EX P3, PT, RZ, c[0x0][0x244], PT, P3 ;  /* 0x00009100ff007a0c */ /* 0x000fc40003f65330 */
[----:B-----5:R-:W-:-:S13]  /*0170*/  ISETP.LE.AND P1, PT, R2, R7, PT ;  /* 0x000000070200720c */ /* 0x020fda0003f23270 */
[----:B------:R-:W-:Y:S05]  /*0180*/  @P3 EXIT P1 ;  /* 0x000000000000394d */ /* 0x000fea0000800000 */
[----:B------:R-:W1:Y:S01]  /*0190*/  S2R R6, SR_CTAID.Y ;  /* 0x0000000000067919 */ /* 0x000e620000002600 */
[----:B0-----:R-:W-:Y:S01]  /*01a0*/  SHF.R.S32.HI R9, RZ, 0x1f, R4 ;  /* 0x0000001fff097819 */ /* 0x001fe20000011404 */
[----:B------:R-:W-:Y:S01]  /*01b0*/  CS2R R44, SRZ ;  /* 0x00000000002c7805 */ /* 0x000fe2000001ff00 */
[----:B------:R-:W-:Y:S01]  /*01c0*/  IMAD.IADD R51, R2, 0x1, -R7 ;  /* 0x0000000102337824 */ /* 0x000fe200078e0a07 */
[----:B------:R-:W-:Y:S02]  /*01d0*/  @P0 MOV R44, R57 ;  /* 0x00000039002c0202 */ /* 0x000fe40000000f00 */
[----:B------:R-:W-:Y:S02]  /*01e0*/  LEA.HI R9, R9, R4, RZ, 0x3 ;  /* 0x0000000409097211 */ /* 0x000fe400078f18ff */
[----:B------:R-:W-:Y:S02]  /*01f0*/  @P0 SHF.R.S32.HI R45, RZ, 0x1f, R57 ;  /* 0x0000001fff2d0819 */ /* 0x000fe40000011439 */
[----:B------:R-:W-:-:S02]  /*0200*/  LOP3.LUT R55, R9, 0xfffffff8, RZ, 0xc0, !PT ;  /* 0xfffffff809377812 */ /* 0x000fc400078ec0ff */
[----:B------:R-:W-:Y:S02]  /*0210*/  SHF.R.S32.HI R41, RZ, 0x3, R9 ;  /* 0x00000003ff297819 */ /* 0x000fe40000011409 */
[----:B------:R-:W-:Y:S01]  /*0220*/  SHF.R.S32.HI R43, RZ, 0x1f, R0 ;  /* 0x0000001fff2b7819 */ /* 0x000fe20000011400 */
[----:B------:R-:W-:Y:S01]  /*0230*/  IMAD.IADD R55, R4, 0x1, -R55 ;  /* 0x0000000104377824 */ /* 0x000fe200078e0a37 */
[----:B------:R-:W-:Y:S02]  /*0240*/  IADD3 R58, R41, 0x20, RZ ;  /* 0x00000020293a7810 */ /* 0x000fe40007ffe0ff */
[----:B------:R-:W-:Y:S02]  /*0250*/  SHF.R.S32.HI R42, RZ, 0x1f, R41 ;  /* 0x0000001fff2a7819 */ /* 0x000fe40000011429 */
[----:B------:R-:W-:Y:S02]  /*0260*/  SHF.L.U32 R10, R55, 0x3, RZ ;  /* 0x00000003370a7819 */ /* 0x000fe400000006ff */
[----:B------:R-:W-:-:S02]  /*0270*/  IADD3 R8, P5, R41, R44, RZ ;  /* 0x0000002c29087210 */ /* 0x000fc40007fbe0ff */
[----:B-1----:R-:W-:Y:S02]  /*0280*/  SHF.R.S32.HI R40, RZ, 0x1f, R6 ;  /* 0x0000001fff287819 */ /* 0x002fe40000011406 */
[----:B------:R-:W-:Y:S02]  /*0290*/  ISETP.GE.AND P1, PT, R10, c[0x0][0x16c], PT ;  /* 0x00005b000a007a0c */ /* 0x000fe40003f26270 */
[--C-:B------:R-:W-:Y:S01]  /*02a0*/  SHF.R.S32.HI R11, RZ, 0x1f, R10.reuse ;  /* 0x0000001fff0b7819 */ /* 0x100fe2000001140a */
[----:B------:R-:W-:Y:S01]  /*02b0*/  IMAD R9, R40, c[0x0][0x1a0], RZ ;  /* 0x0000680028097a24 */ /* 0x000fe200078e02ff */
[-C--:B------:R-:W-:Y:S01]  /*02c0*/  ISETP.LT.AND P4, PT, R58, R51.reuse, !P1 ;  /* 0x000000333a00720c */ /* 0x080fe20004f81270 */
[----:B------:R-:W-:Y:S01]  /*02d0*/  IMAD R13, R40, c[0x0][0x180], RZ ;  /* 0x00006000280d7a24 */ /* 0x000fe200078e02ff */
[----:B------:R-:W-:Y:S01]  /*02e0*/  ISETP.GE.AND P2, PT, R41, R51, PT ;  /* 0x000000332900720c */ /* 0x000fe20003f46270 */
[----:B------:R-:W-:Y:S01]  /*02f0*/  IMAD R15, R6, c[0x0][0x1a4], R9 ;  /* 0x00006900060f7a24 */ /* 0x000fe200078e0209 */
[----:B------:R-:W-:Y:S01]  /*0300*/  IADD3.X R9, R42, R45, RZ, P5, !PT ;  /* 0x0000002d2a097210 */ /* 0x000fe20002ffe4ff */
[C---:B------:R-:W-:Y:S01]  /*0310*/  IMAD R13, R6.reuse, c[0x0][0x184], R13 ;  /* 0x00006100060d7a24 */ /* 0x040fe200078e020d */
[----:B------:R-:W-:Y:S01]  /*0320*/  SEL R43, R43, RZ, !P3 ;  /* 0x000000ff2b2b7207 */ /* 0x000fe20005800000 */
[----:B------:R-:W-:Y:S01]  /*0330*/  IMAD.WIDE.U32 R28, R6, c[0x0][0x180], R10 ;  /* 0x00006000061c7a25 */ /* 0x000fe200078e000a */
[----:B------:R-:W-:-:S02]  /*0340*/  ISETP.LT.AND P5, PT, R10, c[0x0][0x16c], !P2 ;  /* 0x00005b000a007a0c */ /* 0x000fc400057a1270 */
[----:B------:R-:W-:Y:S01]  /*0350*/  SEL R50, R0, RZ, !P3 ;  /* 0x000000ff00327207 */ /* 0x000fe20005800000 */
[----:B------:R-:W-:Y:S01]  /*0360*/  IMAD.WIDE R8, R5, 0x80, R8 ;  /* 0x0000008005087825 */ /* 0x000fe200078e0208 */
[C---:B------:R-:W-:Y:S02]  /*0370*/  IADD3 R56, R41.reuse, 0x40, RZ ;  /* 0x0000004029387810 */ /* 0x040fe40007ffe0ff */
[----:B------:R-:W-:Y:S01]  /*0380*/  IADD3 R54, R41, 0x60, RZ ;  /* 0x0000006029367810 */ /* 0x000fe20007ffe0ff */
[----:B------:R-:W-:Y:S01]  /*0390*/  IMAD.IADD R29, R29, 0x1, R13 ;  /* 0x000000011d1d7824 */ /* 0x000fe200078e020d */
[----:B------:R-:W-:Y:S01]  /*03a0*/  @P4 IADD3 R17, P3, R8, 0x20, RZ ;  /* 0x0000002008114810 */ /* 0x000fe20007f7e0ff */
[----:B------:R-:W-:-:S03]  /*03b0*/  IMAD.WIDE.U32 R12, R6, c[0x0][0x1a0], R10 ;  /* 0x00006800060c7a25 */ /* 0x000fc600078e000a */
[----:B------:R-:W-:Y:S01]  /*03c0*/  @P4 IADD3.X R10, RZ, R9, RZ, P3, !PT ;  /* 0x00000009ff0a4210 */ /* 0x000fe20001ffe4ff */
[----:B------:R-:W-:Y:S01]  /*03d0*/  IMAD R11, R43, c[0x0][0x188], RZ ;  /* 0x000062002b0b7a24 */ /* 0x000fe200078e02ff */
[----:B------:R-:W-:Y:S01]  /*03e0*/  @P4 IADD3 R16, P3, R8, 0x20, RZ ;  /* 0x0000002008104810 */ /* 0x000fe20007f7e0ff */
[----:B------:R-:W-:Y:S02]  /*03f0*/  IMAD.IADD R13, R13, 0x1, R15 ;  /* 0x000000010d0d7824 */ /* 0x000fe400078e020f */
[----:B------:R-:W-:Y:S02]  /*0400*/  IMAD R15, R43, c[0x0][0x1a8], RZ ;  /* 0x00006a002b0f7a24 */ /* 0x000fe400078e02ff */
[C---:B------:R-:W-:Y:S02]  /*0410*/  IMAD R11, R50.reuse, c[0x0][0x18c], R11 ;  /* 0x00006300320b7a24 */ /* 0x040fe400078e020b */
[----:B------:R-:W-:-:S04]  /*0420*/  IMAD.WIDE.U32 R28, R50, c[0x0][0x188], R28 ;  /* 0x00006200321c7a25 */ /* 0x000fc800078e001c */
[C---:B------:R-:W-:Y:S02]  /*0430*/  IMAD R19, R50.reuse, c[0x0][0x1ac], R15 ;  /* 0x00006b0032137a24 */ /* 0x040fe400078e020f */
[----:B------:R-:W-:-:S04]  /*0440*/  IMAD.WIDE.U32 R30, R50, c[0x0][0x1a8], R12 ;  /* 0x00006a00321e7a25 */ /* 0x000fc800078e000c */
[----:B------:R-:W-:Y:S01]  /*0450*/  IMAD.IADD R29, R29, 0x1, R11 ;  /* 0x000000011d1d7824 */ /* 0x000fe200078e020b */
[----:B------:R-:W-:Y:S01]  /*0460*/  IADD3 R31, R31, R19, RZ ;  /* 0x000000131f1f7210 */ /* 0x000fe20007ffe0ff */
[C---:B------:R-:W-:Y:S02]  /*0470*/  @P5 IMAD R13, R9.reuse, c[0x0][0x198], RZ ;  /* 0x00006600090d5a24 */ /* 0x040fe400078e02ff */
[----:B------:R-:W-:Y:S01]  /*0480*/  @P4 IMAD R10, R10, c[0x0][0x178], RZ ;  /* 0x00005e000a0a4a24 */ /* 0x000fe200078e02ff */
[----:B------:R-:W-:Y:S01]  /*0490*/  @P4 MOV R11, R29 ;  /* 0x0000001d000b4202 */ /* 0x000fe20000000f00 */
[----:B------:R-:W-:Y:S02]  /*04a0*/  @P5 IMAD R15, R9, c[0x0][0x178], RZ ;  /* 0x00005e00090f5a24 */ /* 0x000fe400078e02ff */
[----:B------:R-:W-:Y:S02]  /*04b0*/  @P5 IMAD R23, R8, c[0x0][0x19c], R13 ;  /* 0x0000670008175a24 */ /* 0x000fe400078e020d */
[----:B------:R-:W-:-:S02]  /*04c0*/  @P4 IMAD R21, R17, c[0x0][0x17c], R10 ;  /* 0x00005f0011154a24 */ /* 0x000fc400078e020a */
[C---:B------:R-:W-:Y:S02]  /*04d0*/  @P5 IMAD R19, R8.reuse, c[0x0][0x17c], R15 ;  /* 0x00005f0008135a24 */ /* 0x040fe400078e020f */
[----:B------:R-:W-:-:S04]  /*04e0*/  @P5 IMAD.WIDE.U32 R12, R8, c[0x0][0x178], R28 ;  /* 0x00005e00080c5a25 */ /* 0x000fc800078e001c */
[----:B------:R-:W-:Y:S02]  /*04f0*/  @P4 IMAD.MOV.U32 R10, RZ, RZ, R28 ;  /* 0x000000ffff0a4224 */ /* 0x000fe400078e001c */
[----:B------:R-:W-:-:S04]  /*0500*/  @P5 IMAD.WIDE.U32 R14, R8, c[0x0][0x198], R30 ;  /* 0x00006600080e5a25 */ /* 0x000fc800078e001e */
[----:B------:R-:W-:Y:S01]  /*0510*/  @P4 IMAD.WIDE.U32 R10, R17, c[0x0][0x178], R10 ;  /* 0x00005e00110a4a25 */ /* 0x000fe200078e000a */
[----:B------:R-:W-:Y:S02]  /*0520*/  @P5 IADD3 R17, R13, R19, RZ ;  /* 0x000000130d115210 */ /* 0x000fe40007ffe0ff */
[----:B------:R-:W-:Y:S01]  /*0530*/  @P5 LEA R24, P6, R14, c[0x0][0x190], 0x1 ;  /* 0x000064000e185a11 */ /* 0x000fe200078c08ff */
[----:B------:R-:W-:Y:S01]  /*0540*/  @P4 IMAD.X R18, RZ, RZ, R9, P3 ;  /* 0x000000ffff124224 */ /* 0x000fe200018e0609 */
[----:B------:R-:W-:Y:S01]  /*0550*/  @P5 LEA R26, P3, R12, c[0x0][0x160], 0x1 ;  /* 0x000058000c1a5a11 */ /* 0x000fe200078608ff */
[----:B------:R-:W-:Y:S01]  /*0560*/  @P5 IMAD.IADD R13, R15, 0x1, R23 ;  /* 0x000000010f0d5824 */ /* 0x000fe200078e0217 */
[----:B------:R-:W-:Y:S01]  /*0570*/  @P4 IADD3 R11, R11, R21, RZ ;  /* 0x000000150b0b4210 */ /* 0x000fe20007ffe0ff */
[----:B------:R-:W-:Y:S01]  /*0580*/  @P4 IMAD R15, R18, c[0x0][0x198], RZ ;  /* 0x00006600120f4a24 */ /* 0x000fe200078e02ff */
[----:B------:R-:W-:Y:S02]  /*0590*/  @P5 LEA.HI.X R27, R12, c[0x0][0x164], R17, 0x1, P3 ;  /* 0x000059000c1b5a11 */ /* 0x000fe400018f0c11 */
[----:B------:R-:W-:Y:S01]  /*05a0*/  @P5 LEA.HI.X R25, R14, c[0x0][0x194], R13, 0x1, P6 ;  /* 0x000065000e195a11 */ /* 0x000fe200030f0c0d */
[----:B------:R-:W-:Y:S01]  /*05b0*/  @P4 IMAD.MOV.U32 R13, RZ, RZ, R31 ;  /* 0x000000ffff0d4224 */ /* 0x000fe200078e001f */
[----:B------:R-:W-:Y:S01]  /*05c0*/  @P4 MOV R12, R30 ;  /* 0x0000001e000c4202 */ /* 0x000fe20000000f00 */
[----:B------:R-:W-:Y:S01]  /*05d0*/  @P4 IMAD R15, R16, c[0x0][0x19c], R15 ;  /* 0x00006700100f4a24 */ /* 0x000fe200078e020f */
[----:B------:R-:W-:-:S02]  /*05e0*/  ISETP.LT.AND P3, PT, R56, R51, !P1 ;  /* 0x000000333800720c */ /* 0x000fc40004f61270 */
[----:B------:R-:W-:Y:S01]  /*05f0*/  @P4 LEA R34, P6, R10, c[0x0][0x160], 0x1 ;  /* 0x000058000a224a11 */ /* 0x000fe200078c08ff */
[----:B------:R-:W-:Y:S01]  /*0600*/  @P4 IMAD.WIDE.U32 R12, R16, c[0x0][0x198], R12 ;  /* 0x00006600100c4a25 */ /* 0x000fe200078e000c */
[----:B------:R-:W-:Y:S02]  /*0610*/  ISETP.LT.AND P1, PT, R54, R51, !P1 ;  /* 0x000000333600720c */ /* 0x000fe40004f21270 */
[----:B------:R-:W-:Y:S02]  /*0620*/  @P4 LEA.HI.X R35, R10, c[0x0][0x164], R11, 0x1, P6 ;  /* 0x000059000a234a11 */ /* 0x000fe400030f0c0b */
[----:B------:R-:W-:Y:S02]  /*0630*/  @P4 IADD3 R11, R13, R15, RZ ;  /* 0x0000000f0d0b4210 */ /* 0x000fe40007ffe0ff */
[----:B------:R-:W-:Y:S01]  /*0640*/  @P4 LEA R32, P6, R12, c[0x0][0x190], 0x1 ;  /* 0x000064000c204a11 */ /* 0x000fe200078c08ff */
[----:B------:R-:W-:-:S03]  /*0650*/  CS2R R14, SRZ ;  /* 0x00000000000e7805 */ /* 0x000fc6000001ff00 */
[----:B------:R-:W-:Y:S02]  /*0660*/  @P4 LEA.HI.X R33, R12, c[0x0][0x194], R11, 0x1, P6 ;  /* 0x000065000c214a11 */ /* 0x000fe400030f0c0b */
[----:B------:R-:W-:Y:S01]  /*0670*/  @P3 IADD3 R47, P6, R8, 0x40, RZ ;  /* 0x00000040082f3810 */ /* 0x000fe20007fde0ff */
[----:B------:R-:W-:Y:S01]  /*0680*/  CS2R R10, SRZ ;  /* 0x00000000000a7805 */ /* 0x000fe2000001ff00 */
[----:B------:R-:W-:-:S03]  /*0690*/  CS2R R12, SRZ ;  /* 0x00000000000c7805 */ /* 0x000fc6000001ff00 */
[----:B------:R-:W-:Y:S01]  /*06a0*/  @P3 IMAD.X R48, RZ, RZ, R9, P6 ;  /* 0x000000ffff303224 */ /* 0x000fe200030e0609 */
[C---:B------:R-:W-:Y:S01]  /*06b0*/  @P3 IADD3 R39, P6, R8.reuse, 0x40, RZ ;  /* 0x0000004008273810 */ /* 0x040fe20007fde0ff */
[----:B------:R-:W-:Y:S01]  /*06c0*/  CS2R R16, SRZ ;  /* 0x0000000000107805 */ /* 0x000fe2000001ff00 */
[----:B------:R-:W-:Y:S01]  /*06d0*/  CS2R R18, SRZ ;  /* 0x0000000000127805 */ /* 0x000fe2000001ff00 */
[----:B------:R-:W-:Y:S01]  /*06e0*/  CS2R R20, SRZ ;  /* 0x0000000000147805 */ /* 0x000fe2000001ff00 */
[-C--:B------:R-:W-:Y:S01]  /*06f0*/  @P3 IADD3.X R49, RZ, R9.reuse, RZ, P6, !PT ;  /* 0x00000009ff313210 */ /* 0x080fe200037fe4ff */
[----:B------:R-:W-:Y:S01]  /*0700*/  CS2R R22, SRZ ;  /* 0x0000000000167805 */ /* 0x000fe2000001ff00 */
[C---:B------:R-:W-:Y:S01]  /*0710*/  @P1 IADD3 R37, P6, R8.reuse, 0x60, RZ ;  /* 0x0000006008251810 */ /* 0x040fe20007fde0ff */
[----:B------:R0:W2:Y:S03]  /*0720*/  @P5 LDG.E.128 R12, [R24.64] ;  /* 0x00000004180c5981 */ /* 0x0000a6000c1e1d00 */
[----:B------:R-:W-:Y:S01]  /*0730*/  @P1 IADD3.X R46, RZ, R9, RZ, P6, !PT ;  /* 0x00000009ff2e1210 */ /* 0x000fe200037fe4ff */
[----:B------:R1:W3:Y:S01]  /*0740*/  @P4 LDG.E.128 R16, [R34.64] ;  /* 0x0000000422104981 */ /* 0x0002e2000c1e1d00 */
[----:B------:R-:W-:-:S03]  /*0750*/  @P1 IADD3 R36, P6, R8, 0x60, RZ ;  /* 0x0000006008241810 */ /* 0x000fc60007fde0ff */
[----:B------:R4:W3:Y:S02]  /*0760*/  @P4 LDG.E.128 R20, [R32.64] ;  /* 0x0000000420144981 */ /* 0x0008e4000c1e1d00 */
[----:B------:R-:W-:Y:S02]  /*0770*/  @P1 IMAD.X R38, RZ, RZ, R9, P6 ;  /* 0x000000ffff261224 */ /* 0x000fe400030e0609 */
[----:B------:R-:W-:-:S06]  /*0780*/  CS2R R8, SRZ ;  /* 0x0000000000087805 */ /* 0x000fcc000001ff00 */
[----:B------:R1:W3:Y:S01]  /*0790*/  @P5 LDG.E.128 R8, [R26.64] ;  /* 0x000000041a085981 */ /* 0x0002e2000c1e1d00 */
[----:B------:R-:W-:Y:S02]  /*07a0*/  @P3 IMAD R48, R48, c[0x0][0x178], RZ ;  /* 0x00005e0030303a24 */ /* 0x000fe400078e02ff */
[----:B0-----:R-:W-:Y:S01]  /*07b0*/  @P3 IMAD R24, R49, c[0x0][0x198], RZ ;  /* 0x0000660031183a24 */ /* 0x001fe200078e02ff */
[----:B------:R-:W-:Y:S01]  /*07c0*/  @P3 MOV R25, R31 ;  /* 0x0000001f00193202 */ /* 0x000fe20000000f00 */
[----:B------:R-:W-:Y:S01]  /*07d0*/  @P3 IMAD R49, R47, c[0x0][0x17c], R48 ;  /* 0x00005f002f313a24 */ /* 0x000fe200078e0230 */
[----:B-1----:R-:W-:Y:S02]  /*07e0*/  @P3 MOV R26, R28 ;  /* 0x0000001c001a3202 */ /* 0x002fe40000000f00 */
[----:B------:R-:W-:Y:S01]  /*07f0*/  @P3 MOV R27, R29 ;  /* 0x0000001d001b3202 */ /* 0x000fe20000000f00 */
[----:B------:R-:W-:-:S04]  /*0800*/  @P1 IMAD R46, R46, c[0x0][0x178], RZ ;  /* 0x00005e002e2e1a24 */ /* 0x000fc800078e02ff */
[----:B------:R-:W-:-:S04]  /*0810*/  @P3 IMAD.WIDE.U32 R26, R47, c[0x0][0x178], R26 ;  /* 0x00005e002f1a3a25 */ /* 0x000fc800078e001a */
[C---:B------:R-:W-:Y:S02]  /*0820*/  @P3 IMAD R47, R39.reuse, c[0x0][0x19c], R24 ;  /* 0x00006700272f3a24 */ /* 0x040fe400078e0218 */
[----:B------:R-:W-:Y:S02]  /*0830*/  @P3 IMAD.MOV.U32 R24, RZ, RZ, R30 ;  /* 0x000000ffff183224 */ /* 0x000fe400078e001e */
[----:B------:R-:W-:Y:S02]  /*0840*/  @P1 IMAD R53, R38, c[0x0][0x198], RZ ;  /* 0x0000660026351a24 */ /* 0x000fe400078e02ff */
[----:B------:R-:W-:Y:S01]  /*0850*/  @P3 IMAD.WIDE.U32 R24, R39, c[0x0][0x198], R24 ;  /* 0x0000660027183a25 */ /* 0x000fe200078e0018 */
[----:B------:R-:W-:-:S03]  /*0860*/  @P3 IADD3 R49, R27, R49, RZ ;  /* 0x000000311b313210 */ /* 0x000fc60007ffe0ff */
[C---:B------:R-:W-:Y:S02]  /*0870*/  @P1 IMAD R39, R37.reuse, c[0x0][0x17c], R46 ;  /* 0x00005f0025271a24 */ /* 0x040fe400078e022e */
[----:B------:R-:W-:Y:S01]  /*0880*/  @P1 IMAD.WIDE.U32 R28, R37, c[0x0][0x178], R28 ;  /* 0x00005e00251c1a25 */ /* 0x000fe200078e001c */
[----:B------:R-:W-:Y:S02]  /*0890*/  @P3 LEA R60, P4, R26, c[0x0][0x160], 0x1 ;  /* 0x000058001a3c3a11 */ /* 0x000fe400078808ff */
[----:B------:R-:W-:Y:S01]  /*08a0*/  @P3 LEA R52, P6, R24, c[0x0][0x190], 0x1 ;  /* 0x0000640018343a11 */ /* 0x000fe200078c08ff */
[C---:B------:R-:W-:Y:S02]  /*08b0*/  @P1 IMAD R35, R36.reuse, c[0x0][0x19c], R53 ;  /* 0x0000670024231a24 */ /* 0x040fe400078e0235 */
[----:B------:R-:W-:Y:S02]  /*08c0*/  @P3 IMAD.IADD R47, R25, 0x1, R47 ;  /* 0x00000001192f3824 */ /* 0x000fe400078e022f */
[----:B----4-:R-:W-:Y:S01]  /*08d0*/  @P1 IMAD.WIDE.U32 R32, R36, c[0x0][0x198], R30 ;  /* 0x0000660024201a25 */ /* 0x010fe200078e001e */
[----:B------:R-:W-:-:S02]  /*08e0*/  @P1 IADD3 R25, R29, R39, RZ ;  /* 0x000000271d191210 */ /* 0x000fc40007ffe0ff */
[----:B------:R-:W-:Y:S02]  /*08f0*/  @P1 LEA R46, P5, R28, c[0x0][0x160], 0x1 ;  /* 0x000058001c2e1a11 */ /* 0x000fe400078a08ff */
[----:B------:R-:W-:Y:S02]  /*0900*/  @P3 LEA.HI.X R61, R26, c[0x0][0x164], R49, 0x1, P4 ;  /* 0x000059001a3d3a11 */ /* 0x000fe400020f0c31 */
[----:B------:R-:W-:Y:S02]  /*0910*/  @P3 LEA.HI.X R53, R24, c[0x0][0x194], R47, 0x1, P6 ;  /* 0x0000650018353a11 */ /* 0x000fe400030f0c2f */
[----:B------:R-:W-:Y:S02]  /*0920*/  @P1 IADD3 R35, R33, R35, RZ ;  /* 0x0000002321231210 */ /* 0x000fe40007ffe0ff */
[----:B------:R-:W-:Y:S01]  /*0930*/  @P1 LEA R48, P4, R32, c[0x0][0x190], 0x1 ;  /* 0x0000640020301a11 */ /* 0x000fe200078808ff */
[----:B------:R-:W-:Y:S01]  /*0940*/  CS2R R26, SRZ ;  /* 0x00000000001a7805 */ /* 0x000fe2000001ff00 */
[----:B------:R-:W-:Y:S01]  /*0950*/  @P1 LEA.HI.X R47, R28, c[0x0][0x164], R25, 0x1, P5 ;  /* 0x000059001c2f1a11 */ /* 0x000fe200028f0c19 */
[----:B------:R-:W-:Y:S01]  /*0960*/  CS2R R30, SRZ ;  /* 0x00000000001e7805 */ /* 0x000fe2000001ff00 */
[----:B------:R-:W-:Y:S01]  /*0970*/  CS2R R24, SRZ ;  /* 0x0000000000187805 */ /* 0x000fe2000001ff00 */
[----:B------:R-:W-:Y:S01]  /*0980*/  CS2R R28, SRZ ;  /* 0x00000000001c7805 */ /* 0x000fe2000001ff00 */
[----:B------:R-:W-:Y:S01]  /*0990*/  @P1 LEA.HI.X R49, R32, c[0x0][0x194], R35, 0x1, P4 ;  /* 0x0000650020311a11 */ /* 0x000fe200020f0c23 */
[----:B------:R-:W-:Y:S01]  /*09a0*/  CS2R R36, SRZ ;  /* 0x0000000000247805 */ /* 0x000fe2000001ff00 */
        /* <DEDUP_REMOVED lines=13> */
[----:B------:R-:W-:-:S04]  /*0a80*/  @!P3 IMAD R53, R40, c[0x0][0x1e0], RZ ;  /* 0x000078002835ba24 */ /* 0x000fc800078e02ff */
[----:B------:R-:W-:-:S04]  /*0a90*/  @!P3 IMAD.WIDE.U32 R44, R6, c[0x0][0x1e0], R44 ;  /* 0x00007800062cba25 */ /* 0x000fc800078e002c */
[----:B------:R-:W-:Y:S01]  /*0aa0*/  @!P3 IMAD R53, R6, c[0x0][0x1e4], R53 ;  /* 0x000079000635ba24 */ /* 0x000fe200078e0235 */
[----:B-1----:R-:W-:-:S03]  /*0ab0*/  @!P3 MOV R46, R44 ;  /* 0x0000002c002eb202 */ /* 0x002fc60000000f00 */
[----:B------:R-:W-:Y:S02]  /*0ac0*/  @!P3 IMAD.IADD R47, R45, 0x1, R53 ;  /* 0x000000012d2fb824 */ /* 0x000fe400078e0235 */
[----:B------:R-:W-:Y:S02]  /*0ad0*/  @!P3 IMAD R45, R43, c[0x0][0x1e8], RZ ;  /* 0x00007a002b2dba24 */ /* 0x000fe400078e02ff */
[----:B------:R-:W-:-:S04]  /*0ae0*/  @!P3 IMAD.WIDE.U32 R46, R50, c[0x0][0x1e8], R46 ;  /* 0x00007a00322eba25 */ /* 0x000fc800078e002e */
[----:B------:R-:W-:Y:S01]  /*0af0*/  @!P3 IMAD R45, R50, c[0x0][0x1ec], R45 ;  /* 0x00007b00322dba24 */ /* 0x000fe200078e022d */
[----:B------:R-:W-:-:S04]  /*0b00*/  @!P3 LEA R44, P4, R46, c[0x0][0x1d8], 0x2 ;  /* 0x000076002e2cba11 */ /* 0x000fc800078810ff */
[----:B------:R-:W-:-:S04]  /*0b10*/  @!P3 IADD3 R45, R47, R45, RZ ;  /* 0x0000002d2f2db210 */ /* 0x000fc80007ffe0ff */
[----:B------:R-:W-:Y:S01]  /*0b20*/  @!P3 LEA.HI.X R45, R46, c[0x0][0x1dc], R45, 0x2, P4 ;  /* 0x000077002e2dba11 */ /* 0x000fe200020f142d */
[----:B------:R-:W-:-:S06]  /*0b30*/  IMAD.MOV.U32 R52, RZ, RZ, 0x7f800000 ;  /* 0x7f800000ff347424 */ /* 0x000fcc00078e00ff */
[----:B------:R0:W5:Y:S01]  /*0b40*/  @!P3 LDG.E R52, [R44.64] ;  /* 0x000000042c34b981 */ /* 0x000162000c1e1900 */
[----:B------:R-:W-:Y:S01]  /*0b50*/  @P0 LEA R57, R0, R57, 0x7 ;  /* 0x0000003900390211 */ /* 0x000fe200078e38ff */
[--C-:B--2---:R-:W-:Y:S02]  /*0b60*/  HADD2.F32 R59, -RZ, R12.reuse.H1_H1 ;  /* 0x3000000cff3b7230 */ /* 0x104fe40000004100 */
[----:B------:R-:W-:Y:S02]  /*0b70*/  HADD2.F32 R53, -RZ, R12.H0_H0 ;  /* 0x2000000cff357230 */ /* 0x000fe40000004100 */
[----:B---3--:R-:W-:Y:S02]  /*0b80*/  HADD2.F32 R61, -RZ, R16.H1_H1 ;  /* 0x30000010ff3d7230 */ /* 0x008fe40000004100 */
[----:B------:R-:W-:Y:S02]  /*0b90*/  HADD2.F32 R60, -RZ, R20.H1_H1 ;  /* 0x30000014ff3c7230 */ /* 0x000fe40000004100 */
[----:B------:R-:W-:-:S02]  /*0ba0*/  HADD2.F32 R16, -RZ, R16.H0_H0 ;  /* 0x20000010ff107230 */ /* 0x000fc40000004100 */
[--C-:B------:R-:W-:Y:S02]  /*0bb0*/  HADD2.F32 R46, -RZ, R8.reuse.H0_H0 ;  /* 0x20000008ff2e7230 */ /* 0x100fe40000004100 */
[----:B------:R-:W-:Y:S01]  /*0bc0*/  HADD2.F32 R8, -RZ, R8.H1_H1 ;  /* 0x30000008ff087230 */ /* 0x000fe20000004100 */
[----:B------:R-:W-:Y:S01]  /*0bd0*/  FMUL.FTZ R60, R61, R60 ;  /* 0x0000003c3d3c7220 */ /* 0x000fe20000410000 */
[----:B------:R-:W-:-:S03]  /*0be0*/  HADD2.F32 R47, -RZ, R9.H0_H0 ;  /* 0x20000009ff2f7230 */ /* 0x000fc60000004100 */
[----:B------:R-:W-:Y:S01]  /*0bf0*/  FMUL.FTZ R8, R8, R59 ;  /* 0x0000003b08087220 */ /* 0x000fe20000410000 */
[----:B------:R-:W-:Y:S02]  /*0c00*/  HADD2.F32 R59, -RZ, R20.H0_H0 ;  /* 0x20000014ff3b7230 */ /* 0x000fe40000004100 */
[----:B------:R-:W-:Y:S01]  /*0c10*/  HADD2.F32 R12, -RZ, R13.H0_H0 ;  /* 0x2000000dff0c7230 */ /* 0x000fe20000004100 */
[----:B------:R-:W-:Y:S01]  /*0c20*/  FFMA.FTZ R46, R46, R53, R8 ;  /* 0x000000352e2e7223 */ /* 0x000fe20000010008 */
[----:B------:R-:W-:Y:S01]  /*0c30*/  HADD2.F32 R8, -RZ, R17.H0_H0 ;  /* 0x20000011ff087230 */ /* 0x000fe20000004100 */
[----:B------:R-:W-:Y:S01]  /*0c40*/  FFMA.FTZ R16, R16, R59, R60 ;  /* 0x0000003b10107223 */ /* 0x000fe2000001003c */
        /* <DEDUP_REMOVED lines=9> */
[----:B0-----:R-:W-:Y:S01]  /*0ce0*/  HADD2.F32 R44, -RZ, R14.H0_H0 ;  /* 0x2000000eff2c7230 */ /* 0x001fe20000004100 */
        /* <DEDUP_REMOVED lines=13> */
[----:B------:R-:W-:-:S02]  /*0dc0*/  HADD2.F32 R8, -RZ, R19.H0_H0 ;  /* 0x20000013ff087230 */ /* 0x000fc40000004100 */
[----:B------:R-:W-:Y:S01]  /*0dd0*/  HADD2.F32 R13, -RZ, R23.H0_H0 ;  /* 0x20000017ff0d7230 */ /* 0x000fe20000004100 */
[----:B------:R-:W-:Y:S01]  /*0de0*/  FFMA.FTZ R14, R10, R45, R14 ;  /* 0x0000002d0a0e7223 */ /* 0x000fe2000001000e */
[----:B------:R-:W-:Y:S02]  /*0df0*/  HADD2.F32 R19, -RZ, R19.H1_H1 ;  /* 0x30000013ff137230 */ /* 0x000fe40000004100 */
[----:B------:R-:W-:Y:S01]  /*0e00*/  HADD2.F32 R10, -RZ, R23.H1_H1 ;  /* 0x30000017ff0a7230 */ /* 0x000fe20000004100 */
[----:B------:R-:W-:-:S04]  /*0e10*/  FFMA.FTZ R8, R8, R13, R9 ;  /* 0x0000000d08087223 */ /* 0x000fc80000010009 */
[----:B------:R-:W-:Y:S01]  /*0e20*/  FFMA.FTZ R8, R19, R10, R8 ;  /* 0x0000000a13087223 */ /* 0x000fe20000010008 */
[--C-:B----4-:R-:W-:Y:S02]  /*0e30*/  HADD2.F32 R17, -RZ, R24.reuse.H0_H0 ;  /* 0x20000018ff117230 */ /* 0x110fe40000004100 */
[----:B------:R-:W-:Y:S02]  /*0e40*/  HADD2.F32 R24, -RZ, R24.H1_H1 ;  /* 0x30000018ff187230 */ /* 0x000fe40000004100 */
[--C-:B------:R-:W-:Y:S02]  /*0e50*/  HADD2.F32 R19, -RZ, R28.reuse.H1_H1 ;  /* 0x3000001cff137230 */ /* 0x100fe40000004100 */
[----:B------:R-:W-:Y:S02]  /*0e60*/  HADD2.F32 R20, -RZ, R28.H0_H0 ;  /* 0x2000001cff147230 */ /* 0x000fe40000004100 */
[----:B------:R-:W-:Y:S01]  /*0e70*/  HADD2.F32 R18, -RZ, R32.H1_H1 ;  /* 0x30000020ff127230 */ /* 0x000fe20000004100 */
[----:B------:R-:W-:Y:S01]  /*0e80*/  FMUL.FTZ R24, R24, R19 ;  /* 0x0000001318187220 */ /* 0x000fe20000410000 */
[----:B------:R-:W-:-:S02]  /*0e90*/  HADD2.F32 R21, -RZ, R36.H1_H1 ;  /* 0x30000024ff157230 */ /* 0x000fc40000004100 */
[----:B------:R-:W-:Y:S02]  /*0ea0*/  HADD2.F32 R32, -RZ, R32.H0_H0 ;  /* 0x20000020ff207230 */ /* 0x000fe40000004100 */
[----:B------:R-:W-:Y:S01]  /*0eb0*/  HADD2.F32 R19, -RZ, R36.H0_H0 ;  /* 0x20000024ff137230 */ /* 0x000fe20000004100 */
[----:B------:R-:W-:Y:S01]  /*0ec0*/  FMUL.FTZ R21, R18, R21 ;  /* 0x0000001512157220 */ /* 0x000fe20000410000 */
[----:B------:R-:W-:Y:S01]  /*0ed0*/  HADD2.F32 R16, -RZ, R25.H0_H0 ;  /* 0x20000019ff107230 */ /* 0x000fe20000004100 */
[----:B------:R-:W-:Y:S01]  /*0ee0*/  FFMA.FTZ R20, R17, R20, R24 ;  /* 0x0000001411147223 */ /* 0x000fe20000010018 */
[----:B------:R-:W-:Y:S01]  /*0ef0*/  HADD2.F32 R23, -RZ, R29.H0_H0 ;  /* 0x2000001dff177230 */ /* 0x000fe20000004100 */
[----:B------:R-:W-:Y:S01]  /*0f00*/  FFMA.FTZ R19, R32, R19, R21 ;  /* 0x0000001320137223 */ /* 0x000fe20000010015 */
[----:B------:R-:W-:Y:S02]  /*0f10*/  HADD2.F32 R11, -RZ, R11.H1_H1 ;  /* 0x3000000bff0b7230 */ /* 0x000fe40000004100 */
[----:B------:R-:W-:-:S02]  /*0f20*/  HADD2.F32 R15, -RZ, R15.H1_H1 ;  /* 0x3000000fff0f7230 */ /* 0x000fc40000004100 */
        /* <DEDUP_REMOVED lines=33> */
[----:B------:R-:W-:Y:S02]  /*1140*/  FFMA.FTZ R27, R27, R10, R9 ;  /* 0x0000000a1b1b7223 */ /* 0x000fe40000010009 */
[----:B------:R-:W0:Y:S02]  /*1150*/  SHFL.BFLY PT, R10, R11, 0x4, 0x1f ;  /* 0x0c801f000b0a7f89 */ /* 0x000e2400000e0000 */
[----:B------:R-:W-:Y:S02]  /*1160*/  FFMA.FTZ R35, R35, R14, R12 ;  /* 0x0000000e23237223 */ /* 0x000fe4000001000c */
[----:B------:R-:W1:Y:S04]  /*1170*/  SHFL.BFLY PT, R9, R8, 0x4, 0x1f ;  /* 0x0c801f0008097f89 */ /* 0x000e6800000e0000 */
[----:B------:R-:W2:Y:S04]  /*1180*/  SHFL.BFLY PT, R14, R27, 0x4, 0x1f ;  /* 0x0c801f001b0e7f89 */ /* 0x000ea800000e0000 */
[----:B------:R-:W3:Y:S01]  /*1190*/  SHFL.BFLY PT, R16, R35, 0x4, 0x1f ;  /* 0x0c801f0023107f89 */ /* 0x000ee200000e0000 */
[----:B0-----:R-:W-:-:S02]  /*11a0*/  FADD.FTZ R10, R11, R10 ;  /* 0x0000000a0b0a7221 */ /* 0x001fc40000010000 */
[----:B-1----:R-:W-:-:S03]  /*11b0*/  FADD.FTZ R12, R8, R9 ;  /* 0x00000009080c7221 */ /* 0x002fc60000010000 */
[----:B------:R-:W0:Y:S01]  /*11c0*/  SHFL.BFLY PT, R9, R10, 0x2, 0x1f ;  /* 0x0c401f000a097f89 */ /* 0x000e2200000e0000 */
[----:B--2---:R-:W-:Y:S02]  /*11d0*/  FADD.FTZ R14, R27, R14 ;  /* 0x0000000e1b0e7221 */ /* 0x004fe40000010000 */
[----:B---3--:R-:W-:Y:S01]  /*11e0*/  FADD.FTZ R16, R35, R16 ;  /* 0x0000001023107221 */ /* 0x008fe20000010000 */
[----:B------:R-:W1:Y:S04]  /*11f0*/  SHFL.BFLY PT, R13, R12, 0x2, 0x1f ;  /* 0x0c401f000c0d7f89 */ /* 0x000e6800000e0000 */
[----:B------:R-:W2:Y:S04]  /*1200*/  SHFL.BFLY PT, R11, R14, 0x2, 0x1f ;  /* 0x0c401f000e0b7f89 */ /* 0x000ea800000e0000 */
[----:B------:R-:W3:Y:S01]  /*1210*/  SHFL.BFLY PT, R17, R16, 0x2, 0x1f ;  /* 0x0c401f0010117f89 */ /* 0x000ee200000e0000 */
[----:B------:R-:W-:Y:S01]  /*1220*/  @P0 SHF.R.S32.HI R8, RZ, 0x1f, R57 ;  /* 0x0000001fff080819 */ /* 0x000fe20000011439 */
[----:B0-----:R-:W-:-:S03]  /*1230*/  FADD.FTZ R9, R10, R9 ;  /* 0x000000090a097221 */ /* 0x001fc60000010000 */
[----:B------:R-:W-:Y:S01]  /*1240*/  @P0 LEA.HI R57, R8, R57, RZ, 0x7 ;  /* 0x0000003908390211 */ /* 0x000fe200078f38ff */
[----:B------:R-:W-:Y:S01]  /*1250*/  HFMA2.MMA R8, -RZ, RZ, 0, 0 ;  /* 0x00000000ff087435 */ /* 0x000fe200000001ff */
[----:B-1----:R-:W-:Y:S02]  /*1260*/  FADD.FTZ R13, R12, R13 ;  /* 0x0000000d0c0d7221 */ /* 0x002fe40000010000 */
[----:B------:R-:W0:Y:S01]  /*1270*/  SHFL.BFLY PT, R12, R9, 0x1, 0x1f ;  /* 0x0c201f00090c7f89 */ /* 0x000e2200000e0000 */
[----:B--2---:R-:W-:Y:S02]  /*1280*/  FADD.FTZ R15, R14, R11 ;  /* 0x0000000b0e0f7221 */ /* 0x004fe40000010000 */
[----:B---3--:R-:W-:Y:S01]  /*1290*/  FADD.FTZ R17, R16, R17 ;  /* 0x0000001110117221 */ /* 0x008fe20000010000 */
[----:B------:R-:W1:Y:S01]  /*12a0*/  SHFL.BFLY PT, R14, R13, 0x1, 0x1f ;  /* 0x0c201f000d0e7f89 */ /* 0x000e6200000e0000 */
[----:B------:R-:W-:-:S03]  /*12b0*/  @P0 LOP3.LUT R8, R57, 0xffffff80, RZ, 0xc0, !PT ;  /* 0xffffff8039080812 */ /* 0x000fc600078ec0ff */
[----:B------:R-:W2:Y:S04]  /*12c0*/  SHFL.BFLY PT, R16, R15, 0x1, 0x1f ;  /* 0x0c201f000f107f89 */ /* 0x000ea800000e0000 */
[----:B------:R-:W3:Y:S01]  /*12d0*/  SHFL.BFLY PT, R18, R17, 0x1, 0x1f ;  /* 0x0c201f0011127f89 */ /* 0x000ee200000e0000 */
[----:B------:R-:W-:Y:S01]  /*12e0*/  IMAD.SHL.U32 R10, R8, 0x40, RZ ;  /* 0x00000040080a7824 */ /* 0x000fe200078e00ff */
[----:B------:R-:W-:Y:S02]  /*12f0*/  SHF.L.U32 R11, R5, 0xd, RZ ;  /* 0x0000000d050b7819 */ /* 0x000fe400000006ff */
[----:B------:R-:W-:Y:S02]  /*1300*/  SHF.L.U32 R19, R4, 0x2, RZ ;  /* 0x0000000204137819 */ /* 0x000fe400000006ff */
[----:B------:R-:W-:-:S02]  /*1310*/  ISETP.NE.AND P5, PT, R55, RZ, PT ;  /* 0x000000ff3700720c */ /* 0x000fc40003fa5270 */
[----:B------:R-:W-:Y:S02]  /*1320*/  SHF.R.S32.HI R20, RZ, 0x1f, R10 ;  /* 0x0000001fff147819 */ /* 0x000fe4000001140a */
[--C-:B------:R-:W-:Y:S02]  /*1330*/  IADD3 R10, P0, P3, R10, R19, R11.reuse ;  /* 0x000000130a0a7210 */ /* 0x100fe40007b1e00b */
[----:B------:R-:W-:Y:S02]  /*1340*/  SHF.R.S32.HI R11, RZ, 0x1f, R11 ;  /* 0x0000001fff0b7819 */ /* 0x000fe4000001140b */
[----:B------:R-:W-:Y:S01]  /*1350*/  SHF.R.S32.HI R19, RZ, 0x1f, R19 ;  /* 0x0000001fff137819 */ /* 0x000fe20000011413 */
[----:B------:R-:W-:Y:S03]  /*1360*/  BSSY B0, `(.L_x_1787) ;  /* 0x0000023000007945 */ /* 0x000fe60003800000 */
[----:B------:R-:W-:Y:S01]  /*1370*/  IADD3.X R11, R20, R19, R11, P0, P3 ;  /* 0x00000013140b7210 */ /* 0x000fe200007e640b */
[----:B0-----:R-:W-:-:S02]  /*1380*/  FADD.FTZ R19, R9, R12 ;  /* 0x0000000c09137221 */ /* 0x001fc40000010000 */
[----:B------:R-:W-:Y:S01]  /*1390*/  IMAD R9, R40, c[0x0][0x220], RZ ;  /* 0x0000880028097a24 */ /* 0x000fe200078e02ff */
[-C--:B------:R-:W-:Y:S01]  /*13a0*/  ISETP.GE.AND P4, PT, R58, R51.reuse, PT ;  /* 0x000000333a00720c */ /* 0x080fe20003f86270 */
[----:B-1----:R-:W-:Y:S01]  /*13b0*/  FADD.FTZ R20, R13, R14 ;  /* 0x0000000e0d147221 */ /* 0x002fe20000010000 */
[-C--:B------:R-:W-:Y:S01]  /*13c0*/  ISETP.GE.AND P3, PT, R56, R51.reuse, PT ;  /* 0x000000333800720c */ /* 0x080fe20003f66270 */
[----:B--2---:R-:W-:Y:S01]  /*13d0*/  FADD.FTZ R16, R15, R16 ;  /* 0x000000100f107221 */ /* 0x004fe20000010000 */
[----:B------:R-:W-:Y:S01]  /*13e0*/  ISETP.GE.AND P0, PT, R54, R51, PT ;  /* 0x000000333600720c */ /* 0x000fe20003f06270 */
[C---:B------:R-:W-:Y:S02]  /*13f0*/  IMAD R21, R6.reuse, c[0x0][0x224], R9 ;  /* 0x0000890006157a24 */ /* 0x040fe400078e0209 */
[----:B------:R-:W-:-:S04]  /*1400*/  IMAD.WIDE.U32 R10, R6, c[0x0][0x220], R10 ;  /* 0x00008800060a7a25 */ /* 0x000fc800078e000a */
[----:B---3--:R-:W-:Y:S01]  /*1410*/  FADD.FTZ R18, R17, R18 ;  /* 0x0000001211127221 */ /* 0x008fe20000010000 */
[----:B------:R-:W-:Y:S05]  /*1420*/  @P5 BRA `(.L_x_1788) ;  /* 0x0000016000005947 */ /* 0x000fea0003800000 */
[----:B------:R-:W-:Y:S01]  /*1430*/  SHF.R.S32.HI R14, RZ, 0x1f, R8 ;  /* 0x0000001fff0e7819 */ /* 0x000fe20000011408 */
[----:B------:R-:W-:Y:S01]  /*1440*/  IMAD R9, R40, c[0x0][0x1c8], RZ ;  /* 0x0000720028097a24 */ /* 0x000fe200078e02ff */
[C---:B------:R-:W-:Y:S02]  /*1450*/  IADD3 R12, P5, R7.reuse, R8, RZ ;  /* 0x00000008070c7210 */ /* 0x040fe40007fbe0ff */
[----:B------:R-:W-:Y:S01]  /*1460*/  FSEL R15, R20, RZ, !P4 ;  /* 0x000000ff140f7208 */ /* 0x000fe20006000000 */
[----:B------:R-:W-:Y:S01]  /*1470*/  IMAD R9, R6, c[0x0][0x1cc], R9 ;  /* 0x0000730006097a24 */ /* 0x000fe200078e0209 */
[----:B------:R-:W-:Y:S02]  /*1480*/  LEA.HI.X.SX32 R13, R7, R14, 0x1, P5 ;  /* 0x0000000e070d7211 */ /* 0x000fe400028f0eff */
[----:B------:R-:W-:-:S03]  /*1490*/  FSEL R17, R16, RZ, !P3 ;  /* 0x000000ff10117208 */ /* 0x000fc60005800000 */
[----:B------:R-:W-:-:S04]  /*14a0*/  IMAD.WIDE.U32 R12, R6, c[0x0][0x1c8], R12 ;  /* 0x00007200060c7a25 */ /* 0x000fc800078e000c */
[----:B------:R-:W-:Y:S02]  /*14b0*/  IMAD.IADD R13, R13, 0x1, R9 ;  /* 0x000000010d0d7824 */ /* 0x000fe400078e0209 */
[----:B------:R-:W-:Y:S02]  /*14c0*/  IMAD R9, R43, c[0x0][0x1d0], RZ ;  /* 0x000074002b097a24 */ /* 0x000fe400078e02ff */
[----:B------:R-:W-:-:S04]  /*14d0*/  IMAD.WIDE.U32 R12, R50, c[0x0][0x1d0], R12 ;  /* 0x00007400320c7a25 */ /* 0x000fc800078e000c */
[----:B------:R-:W-:Y:S01]  /*14e0*/  IMAD R9, R50, c[0x0][0x1d4], R9 ;  /* 0x0000750032097a24 */ /* 0x000fe200078e0209 */
[----:B------:R-:W-:-:S04]  /*14f0*/  IADD3 R41, P5, R41, R12, RZ ;  /* 0x0000000c29297210 */ /* 0x000fc80007fbe0ff */
[----:B------:R-:W-:Y:S02]  /*1500*/  IADD3.X R42, R42, R13, R9, P5, !PT ;  /* 0x0000000d2a2a7210 */ /* 0x000fe40002ffe409 */
[----:B------:R-:W-:Y:S02]  /*1510*/  LEA R12, P5, R41, c[0x0][0x1b0], 0x2 ;  /* 0x00006c00290c7a11 */ /* 0x000fe400078a10ff */
[----:B------:R-:W-:Y:S02]  /*1520*/  FSEL R9, R19, RZ, !P2 ;  /* 0x000000ff13097208 */ /* 0x000fe40005000000 */
[----:B------:R-:W-:Y:S02]  /*1530*/  LEA.HI.X R13, R41, c[0x0][0x1b4], R42, 0x2, P5 ;  /* 0x00006d00290d7a11 */ /* 0x000fe400028f142a */
[----:B------:R-:W-:-:S03]  /*1540*/  FSEL R19, R18, RZ, !P0 ;  /* 0x000000ff12137208 */ /* 0x000fc60004000000 */
[----:B------:R0:W-:Y:S04]  /*1550*/  STG.E [R12.64], R9 ;  /* 0x000000090c007986 */ /* 0x0001e8000c101904 */
[----:B------:R0:W-:Y:S04]  /*1560*/  STG.E [R12.64+0x80], R15 ;  /* 0x0000800f0c007986 */ /* 0x0001e8000c101904 */
[----:B------:R0:W-:Y:S04]  /*1570*/  STG.E [R12.64+0x100], R17 ;  /* 0x000100110c007986 */ /* 0x0001e8000c101904 */
[----:B------:R0:W-:Y:S02]  /*1580*/  STG.E [R12.64+0x180], R19 ;  /* 0x000180130c007986 */ /* 0x0001e4000c101904 */
.L_x_1788:
[----:B------:R-:W-:Y:S05]  /*1590*/  BSYNC B0 ;  /* 0x0000000000007941 */ /* 0x000fea0003800000 */
.L_x_1787:
[----:B------:R-:W-:Y:S01]  /*15a0*/  IADD3 R2, R2, 0x7f, RZ ;  /* 0x0000007f02027810 */ /* 0x000fe20007ffe0ff */
[----:B0-----:R-:W-:Y:S01]  /*15b0*/  IMAD R13, R43, c[0x0][0x228], RZ ;  /* 0x00008a002b0d7a24 */ /* 0x001fe200078e02ff */
[----:B------:R-:W-:Y:S01]  /*15c0*/  IADD3 R11, R11, R21, RZ ;  /* 0x000000150b0b7210 */ /* 0x000fe20007ffe0ff */
[----:B------:R-:W-:Y:S01]  /*15d0*/  BSSY B0, `(.L_x_1789) ;  /* 0x0000022000007945 */ /* 0x000fe20003800000 */
[----:B------:R-:W-:Y:S01]  /*15e0*/  SHF.R.S32.HI R9, RZ, 0x1f, R2 ;  /* 0x0000001fff097819 */ /* 0x000fe20000011402 */
[C---:B------:R-:W-:Y:S01]  /*15f0*/  IMAD R13, R50.reuse, c[0x0][0x22c], R13 ;  /* 0x00008b00320d7a24 */ /* 0x040fe200078e020d */
[----:B------:R-:W-:Y:S01]  /*1600*/  ISETP.NE.U32.AND P0, PT, RZ, c[0x0][0x238], PT ;  /* 0x00008e00ff007a0c */ /* 0x000fe20003f05070 */
[----:B------:R-:W-:Y:S01]  /*1610*/  IMAD.WIDE.U32 R10, R50, c[0x0][0x228], R10 ;  /* 0x00008a00320a7a25 */ /* 0x000fe200078e000a */
[----:B------:R-:W-:-:S02]  /*1620*/  LEA.HI R9, R9, R2, RZ, 0x7 ;  /* 0x0000000209097211 */ /* 0x000fc400078f38ff */
[----:B------:R-:W-:Y:S01]  /*1630*/  ISETP.NE.AND.EX P0, PT, RZ, c[0x0][0x23c], PT, P0 ;  /* 0x00008f00ff007a0c */ /* 0x000fe20003f05300 */
[----:B------:R-:W-:Y:S01]  /*1640*/  IMAD.IADD R11, R11, 0x1, R13 ;  /* 0x000000010b0b7824 */ /* 0x000fe200078e020d */
[----:B------:R-:W-:Y:S02]  /*1650*/  LOP3.LUT R2, R9, 0xffffff80, RZ, 0xc0, !PT ;  /* 0xffffff8009027812 */ /* 0x000fe400078ec0ff */
[----:B------:R-:W-:Y:S02]  /*1660*/  LEA R12, P2, R10, c[0x0][0x208], 0x2 ;  /* 0x000082000a0c7a11 */ /* 0x000fe400078410ff */
[----:B------:R-:W-:Y:S02]  /*1670*/  IADD3 R9, -R7, R2, RZ ;  /* 0x0000000207097210 */ /* 0x000fe40007ffe1ff */
[C---:B------:R-:W-:Y:S02]  /*1680*/  ISETP.NE.OR P0, PT, R4.reuse, RZ, !P0 ;  /* 0x000000ff0400720c */ /* 0x040fe40004705670 */
[----:B------:R-:W-:-:S02]  /*1690*/  ISETP.GE.OR P1, PT, R4, R9, P1 ;  /* 0x000000090400720c */ /* 0x000fc40000f26670 */
[----:B------:R-:W-:-:S11]  /*16a0*/  LEA.HI.X R13, R10, c[0x0][0x20c], R11, 0x2, P2 ;  /* 0x000083000a0d7a11 */ /* 0x000fd600010f140b */
[----:B------:R-:W-:Y:S05]  /*16b0*/  @P1 BRA `(.L_x_1790) ;  /* 0x0000013000001947 */ /* 0x000fea0003800000 */
[--C-:B------:R-:W-:Y:S01]  /*16c0*/  IADD3 R10, P1, P2, R8, R7, R4.reuse ;  /* 0x00000007080a7210 */ /* 0x100fe20007a3e004 */
[----:B------:R-:W-:Y:S01]  /*16d0*/  IMAD R43, R43, c[0x0][0x200], RZ ;  /* 0x000080002b2b7a24 */ /* 0x000fe200078e02ff */
[----:B------:R-:W-:Y:S01]  /*16e0*/  SHF.R.S32.HI R2, RZ, 0x1f, R7 ;  /* 0x0000001fff027819 */ /* 0x000fe20000011407 */
[----:B------:R-:W-:Y:S01]  /*16f0*/  IMAD R7, R40, c[0x0][0x1f8], RZ ;  /* 0x00007e0028077a24 */ /* 0x000fe200078e02ff */
[----:B------:R-:W-:Y:S02]  /*1700*/  SHF.R.S32.HI R9, RZ, 0x1f, R4 ;  /* 0x0000001fff097819 */ /* 0x000fe40000011404 */
[----:B------:R-:W-:Y:S01]  /*1710*/  SHF.R.S32.HI R8, RZ, 0x1f, R8 ;  /* 0x0000001fff087819 */ /* 0x000fe20000011408 */
[----:B------:R-:W-:-:S03]  /*1720*/  IMAD R7, R6, c[0x0][0x1fc], R7 ;  /* 0x00007f0006077a24 */ /* 0x000fc600078e0207 */
[----:B------:R-:W-:Y:S01]  /*1730*/  IADD3.X R11, R8, R2, R9, P1, P2 ;  /* 0x00000002080b7210 */ /* 0x000fe20000fe4409 */
[C---:B-----5:R-:W-:Y:S01]  /*1740*/  FMUL.FTZ R2, R52.reuse, 1.4426950216293334961 ;  /* 0x3fb8aa3b34027820 */ /* 0x060fe20000410000 */
        /* <DEDUP_REMOVED lines=10> */
.L_x_1790:
[----:B------:R-:W-:Y:S05]  /*17f0*/  BSYNC B0 ;  /* 0x0000000000007941 */ /* 0x000fea0003800000 */
.L_x_1789:
        /* <DEDUP_REMOVED lines=14> */
.L_x_1791:
        /* <DEDUP_REMOVED lines=10> */
.L_x_1857:


//--------------------- .nv.shared._ZN7cutlass13device_kernelIN5flash19enable_sm80_to_sm89INS1_16FlashAttnBwdSm80INS1_25CollectiveMainloopBwdSm80ILi2ELi2EN4cute5tupleIJNS5_1CILi64EEENS7_ILi128EEES8_EEENS_6half_tEfNS_4arch4Sm80ELb0ELb0ELb0ELb0ELb0ELb0ELb0ELb0ELi2ELi2ELi4ELi2ELb1EEENS1_21CollectiveEpilogueBwdISA_SB_SD_Li256ELb0ELb0ELi2EEENS1_19SingleTileSchedulerILb0ELb0ELb0ELi128EEEEEEEEEvNT_6ParamsE --------------------------
	.section	.nv.shared._ZN7cutlass13device_kernelIN5flash19enable_sm80_to_sm89INS1_16FlashAttnBwdSm80INS1_25CollectiveMainloopBwdSm80ILi2ELi2EN4cute5tupleIJNS5_1CILi64EEENS7_ILi128EEES8_EEENS_6half_tEfNS_4arch4Sm80ELb0ELb0ELb0ELb0ELb0ELb0ELb0ELb0ELi2ELi2ELi4ELi2ELb1EEENS1_21CollectiveEpilogueBwdISA_SB_SD_Li256ELb0ELb0ELi2EEENS1_19SingleTileSchedulerILb0ELb0ELb0ELi128EEEEEEEEEvNT_6ParamsE,"aw",@nobits
	.sectionflags	@""
	.align	16


//--------------------- .nv.global                --------------------------
	.section	.nv.global,"aw",@nobits
.nv.global:
	.type		_ZN65_INTERNAL_aefb61c1_29_flash_bwd_hdim64_fp16_sm80_cu_8e232a79_30114cute1_E,@object
	.size		_ZN65_INTERNAL_aefb61c1_29_flash_bwd_hdim64_fp16_sm80_cu_8e232a79_30114cute1_E,(_ZN65_INTERNAL_aefb61c1_29_flash_bwd_hdim64_fp16_sm80_cu_8e232a79_30114cuda3std3__45__cpo6cbeginE - _ZN65_INTERNAL_aefb61c1_29_flash_bwd_hdim64_fp16_sm80_cu_8e232a79_30114cute1_E)
_ZN65_INTERNAL_aefb61c1_29_flash_bwd_hdim64_fp16_sm80_cu_8e232a79_30114cute1_E:
	.zero		1
	.type		_ZN65_INTERNAL_aefb61c1_29_flash_bwd_hdim64_fp16_sm80_cu_8e232a79_30114cuda3std3__45__cpo6cbeginE,@object
	.size		_ZN65_INTERNAL_aefb61c1_29_flash_bwd_hdim64_fp16_sm80_cu_8e232a79_30114cuda3std3__45__cpo6cbeginE,(_ZN65_INTERNAL_aefb61c1_29_flash_bwd_hdim64_fp16_sm80_cu_8e232a79_30114cuda3std3__48in_placeE - _ZN65_INTERNAL_aefb61c1_29_flash_bwd_hdim64_fp16_sm80_cu_8e232a79_30114cuda3std3__45__cpo6cbeginE)
_ZN65_INTERNAL_aefb61c1_29_flash_bwd_hdim64_fp16_sm80_cu_8e232a79_30114cuda3std3__45__cpo6cbeginE:
	.zero		1
	.type		_ZN65_INTERNAL_aefb61c1_29_flash_bwd_hdim64_fp16_sm80_cu_8e232a79_30114cuda3std3__48in_placeE,@object
	.size		_ZN65_INTERNAL_aefb61c1_29_flash_bwd_hdim64_fp16_sm80_cu_8e232a79_30114cuda3std3__48in_placeE,(_ZN65_INTERNAL_aefb61c1_29_flash_bwd_hdim64_fp16_sm80_cu_8e232a79_30114cuda3std6ranges3__45__cpo9iter_moveE - _ZN65_INTERNAL_aefb61c1_29_flash_bwd_hdim64_fp16_sm80_cu_8e232a79_30114cuda3std3__48in_placeE)
_ZN65_INTERNAL_aefb61c1_29_flash_bwd_hdim64_fp16_sm80_cu_8e232a79_30114cuda3std3__48in_placeE:
	.zero		1
	.type		_ZN65_INTERNAL_aefb61c1_29_flash_bwd_hdim64_fp16_sm80_cu_8e232a79_30114cuda3std6ranges3__45__cpo9iter_moveE,@object
	.size		_ZN65_INTERNAL_aefb61c1_29_flash_bwd_hdim64_fp16_sm80_cu_8e232a79_30114cuda3std6ranges3__45__cpo9iter_moveE,(_ZN65_INTERNAL_aefb61c1_29_flash_bwd_hdim64_fp16_sm80_cu_8e232a79_30114cuda3std3__45__cpo5beginE - _ZN65_INTERNAL_aefb61c1_29_flash_bwd_hdim64_fp16_sm80_cu_8e232a79_30114cuda3std6ranges3__45__cpo9iter_moveE)
_ZN65_INTERNAL_aefb61c1_29_flash_bwd_hdim64_fp16_sm80_cu_8e232a79_30114cuda3std6ranges3__45__cpo9iter_moveE:
	.zero		1
	.type		_ZN65_INTERNAL_aefb61c1_29_flash_bwd_hdim64_fp16_sm80_cu_8e232a79_30114cuda3std3__45__cpo5beginE,@object
	.size		_ZN65_INTERNAL_aefb61c1_29_flash_bwd_hdim64_fp16_sm80_cu_8e232a79_30114cuda3std3__45__cpo5beginE,(_ZN65_INTERNAL_aefb61c1_29_flash_bwd_hdim64_fp16_sm80_cu_8e232a79_30114cuda3std3__467_GLOBAL__N__aefb61c1_29_flash_bwd_hdim64_fp16_sm80_cu_8e232a79_30116ignoreE - _ZN65_INTERNAL_aefb61c1_29_flash_bwd_hdim64_fp16_sm80_cu_8e232a79_30114cuda3std3__45__cpo5beginE)
_ZN65_INTERNAL_aefb61c1_29_flash_bwd_hdim64_fp16_sm80_cu_8e232a79_30114cuda3std3__45__cpo5beginE:
	.zero		1
	.type		_ZN65_INTERNAL_aefb61c1_29_flash_bwd_hdim64_fp16_sm80_cu_8e232a79_30114cuda3std3__467_GLOBAL__N__aefb61c1_29_flash_bwd_hdim64_fp16_sm80_cu_8e232a79_30116ignoreE,@object
	.size		_ZN65_INTERNAL_aefb61c1_29_flash_bwd_hdim64_fp16_sm80_cu_8e232a79_30114cuda3std3__467_GLOBAL__N__aefb61c1_29_flash_bwd_hdim64_fp16_sm80_cu_8e232a79_30116ignoreE,(_ZN65_INTERNAL_aefb61c1_29_flash_bwd_hdim64_fp16_sm80_cu_8e232a79_30114cute7productE - _ZN65_INTERNAL_aefb61c1_29_flash_bwd_hdim64_fp16_sm80_cu_8e232a79_30114cuda3std3__467_GLOBAL__N__aefb61c1_29_flash_bwd_hdim64_fp16_sm80_cu_8e232a79_30116ignoreE)
_ZN65_INTERNAL_aefb61c1_29_flash_bwd_hdim64_fp16_sm80_cu_8e232a79_30114cuda3std3__467_GLOBAL__N__aefb61c1_29_flash_bwd_hdim64_fp16_sm80_cu_8e232a79_30116ignoreE:
	.zero		1
	.type		_ZN65_INTERNAL_aefb61c1_29_flash_bwd_hdim64_fp16_sm80_cu_8e232a79_30114cute7productE,@object
	.size		_ZN65_INTERNAL_aefb61c1_29_flash_bwd_hdim64_fp16_sm80_cu_8e232a79_30114cute7productE,(_ZN65_INTERNAL_aefb61c1_29_flash_bwd_hdim64_fp16_sm80_cu_8e232a79_30114cuda3std3__45__cpo3endE - _ZN65_INTERNAL_aefb61c1_29_flash_bwd_hdim64_fp16_sm80_cu_8e232a79_30114cute7productE)
_ZN65_INTERNAL_aefb61c1_29_flash_bwd_hdim64_fp16_sm80_cu_8e232a79_30114cute7productE:
	.zero		1
	.type		_ZN65_INTERNAL_aefb61c1_29_flash_bwd_hdim64_fp16_sm80_cu_8e232a79_30114cuda3std3__45__cpo3endE,@object
	.size		_ZN65_INTERNAL_aefb61c1_29_flash_bwd_hdim64_fp16_sm80_cu_8e232a79_30114cuda3std3__45__cpo3endE,(_ZN65_INTERNAL_aefb61c1_29_flash_bwd_hdim64_fp16_sm80_cu_8e232a79_30114cuda3std3__419piecewise_constructE - _ZN65_INTERNAL_aefb61c1_29_flash_bwd_hdim64_fp16_sm80_cu_8e232a79_30114cuda3std3__45__cpo3endE)
_ZN65_INTERNAL_aefb61c1_29_flash_bwd_hdim64_fp16_sm80_cu_8e232a79_30114cuda3std3__45__cpo3endE:
	.zero		1
	.type		_ZN65_INTERNAL_aefb61c1_29_flash_bwd_hdim64_fp16_sm80_cu_8e232a79_30114cuda3std3__419piecewise_constructE,@object
	.size		_ZN65_INTERNAL_aefb61c1_29_flash_bwd_hdim64_fp16_sm80_cu_8e232a79_30114cuda3std3__419piecewise_constructE,(_ZN65_INTERNAL_aefb61c1_29_flash_bwd_hdim64_fp16_sm80_cu_8e232a79_30114cuda3std3__45__cpo4cendE - _ZN65_INTERNAL_aefb61c1_29_flash_bwd_hdim64_fp16_sm80_cu_8e232a79_30114cuda3std3__419piecewise_constructE)
_ZN65_INTERNAL_aefb61c1_29_flash_bwd_hdim64_fp16_sm80_cu_8e232a79_30114cuda3std3__419piecewise_constructE:
	.zero		1
	.type		_ZN65_INTERNAL_aefb61c1_29_flash_bwd_hdim64_fp16_sm80_cu_8e232a79_30114cuda3std3__45__cpo4cendE,@object
	.size		_ZN65_INTERNAL_aefb61c1_29_flash_bwd_hdim64_fp16_sm80_cu_8e232a79_30114cuda3std3__45__cpo4cendE,(_ZN65_INTERNAL_aefb61c1_29_flash_bwd_hdim64_fp16_sm80_cu_8e232a79_30114cuda3std6ranges3__45__cpo4swapE - _ZN65_INTERNAL_aefb61c1_29_flash_bwd_hdim64_fp16_sm80_cu_8e232a79_30114cuda3std3__45__cpo4cendE)
_ZN65_INTERNAL_aefb61c1_29_flash_bwd_hdim64_fp16_sm80_cu_8e232a79_30114cuda3std3__45__cpo4cendE:
	.zero		1
	.type		_ZN65_INTERNAL_aefb61c1_29_flash_bwd_hdim64_fp16_sm80_cu_8e232a79_30114cuda3std6ranges3__45__cpo4swapE,@object
	.size		_ZN65_INTERNAL_aefb61c1_29_flash_bwd_hdim64_fp16_sm80_cu_8e232a79_30114cuda3std6ranges3__45__cpo4swapE,(.L_7 - _ZN65_INTERNAL_aefb61c1_29_flash_bwd_hdim64_fp16_sm80_cu_8e232a79_30114cuda3std6ranges3__45__cpo4swapE)
_ZN65_INTERNAL_aefb61c1_29_flash_bwd_hdim64_fp16_sm80_cu_8e232a79_30114cuda3std6ranges3__45__cpo4swapE:
	.zero		1
.L_7:


//--------------------- .nv.shared._ZN7cutlass13device_kernelIN5flash19enable_sm80_to_sm89INS1_16FlashAttnBwdSm80INS1_25CollectiveMainloopBwdSm80ILi2ELi2EN4cute5tupleIJNS5_1CILi64EEENS7_ILi128EEES8_EEENS_6half_tEfNS_4arch4Sm80ELb0ELb0ELb0ELb0ELb1ELb0ELb0ELb0ELi2ELi2ELi4ELi2ELb1EEENS1_21CollectiveEpilogueBwdISA_SB_SD_Li256ELb0ELb0ELi2EEENS1_19SingleTileSchedulerILb0ELb0ELb0ELi128EEEEEEEEEvNT_6ParamsE --------------------------
	.section	.nv.shared._ZN7cutlass13device_kernelIN5flash19enable_sm80_to_sm89INS1_16FlashAttnBwdSm80INS1_25CollectiveMainloopBwdSm80ILi2ELi2EN4cute5tupleIJNS5_1CILi64EEENS7_ILi128EEES8_EEENS_6half_tEfNS_4arch4Sm80ELb0ELb0ELb0ELb0ELb1ELb0ELb0ELb0ELi2ELi2ELi4ELi2ELb1EEENS1_21CollectiveEpilogueBwdISA_SB_SD_Li256ELb0ELb0ELi2EEENS1_19SingleTileSchedulerILb0ELb0ELb0ELi128EEEEEEEEEvNT_6ParamsE,"aw",@nobits
	.sectionflags	@""
	.align	16


//--------------------- .nv.shared._ZN7cutlass13device_kernelIN5flash19enable_sm80_to_sm89INS1_16FlashAttnBwdSm80INS1_25CollectiveMainloopBwdSm80ILi2ELi2EN4cute5tupleIJNS5_1CILi64EEENS7_ILi128EEES8_EEENS_6half_tEfNS_4arch4Sm80ELb0ELb0ELb0ELb0ELb0ELb0ELb0ELb0ELi2ELi2ELi4ELi2ELb1EEENS1_24CollectiveEpilogueBwdGQAISA_fSD_Li256ELb0ELb0EEENS1_19SingleTileSchedulerILb0ELb0ELb0ELi128EEEEEEEEEvNT_6ParamsE --------------------------
	.section	.nv.shared._ZN7cutlass13device_kernelIN5flash19enable_sm80_to_sm89INS1_16FlashAttnBwdSm80INS1_25CollectiveMainloopBwdSm80ILi2ELi2EN4cute5tupleIJNS5_1CILi64EEENS7_ILi128EEES8_EEENS_6half_tEfNS_4arch4Sm80ELb0ELb0ELb0ELb0ELb0ELb0ELb0ELb0ELi2ELi2ELi4ELi2ELb1EEENS1_24CollectiveEpilogueBwdGQAISA_fSD_Li256ELb0ELb0EEENS1_19SingleTileSchedulerILb0ELb0ELb0ELi128EEEEEEEEEvNT_6ParamsE,"aw",@nobits
	.sectionflags	@""
	.align	16


//--------------------- .nv.shared._ZN7cutlass13device_kernelIN5flash19enable_sm80_to_sm89INS1_16FlashAttnBwdSm80INS1_25CollectiveMainloopBwdSm80ILi2ELi2EN4cute5tupleIJNS5_1CILi64EEENS7_ILi128EEES8_EEENS_6half_tEfNS_4arch4Sm80ELb0ELb0ELb0ELb0ELb1ELb0ELb0ELb0ELi2ELi2ELi4ELi2ELb1EEENS1_24CollectiveEpilogueBwdGQAISA_fSD_Li256ELb0ELb1EEENS1_19SingleTileSchedulerILb0ELb0ELb0ELi128EEEEEEEEEvNT_6ParamsE --------------------------
	.section	.nv.shared._ZN7cutlass13device_kernelIN5flash19enable_sm80_to_sm89INS1_16FlashAttnBwdSm80INS1_25CollectiveMainloopBwdSm80ILi2ELi2EN4cute5tupleIJNS5_1CILi64EEENS7_ILi128EEES8_EEENS_6half_tEfNS_4arch4Sm80ELb0ELb0ELb0ELb0ELb1ELb0ELb0ELb0ELi2ELi2ELi4ELi2ELb1EEENS1_24CollectiveEpilogueBwdGQAISA_fSD_Li256ELb0ELb1EEENS1_19SingleTileSchedulerILb0ELb0ELb0ELi128EEEEEEEEEvNT_6ParamsE,"aw",@nobits
	.sectionflags	@""
	.align	16


//--------------------- .nv.shared._ZN7cutlass13device_kernelIN5flash19enable_sm80_to_sm89INS1_16FlashAttnBwdSm80INS1_25CollectiveMainloopBwdSm80ILi2ELi2EN4cute5tupleIJNS5_1CILi64EEENS7_ILi128EEES8_EEENS_6half_tEfNS_4arch4Sm80ELb0ELb0ELb0ELb1ELb0ELb0ELb0ELb0ELi2ELi2ELi4ELi2ELb1EEENS1_21CollectiveEpilogueBwdISA_SB_SD_Li256ELb1ELb0ELi2EEENS1_19SingleTileSchedulerILb1ELb0ELb0ELi128EEEEEEEEEvNT_6ParamsE --------------------------
	.section	.nv.shared._ZN7cutlass13device_kernelIN5flash19enable_sm80_to_sm89INS1_16FlashAttnBwdSm80INS1_25CollectiveMainloopBwdSm80ILi2ELi2EN4cute5tupleIJNS5_1CILi64EEENS7_ILi128EEES8_EEENS_6half_tEfNS_4arch4Sm80ELb0ELb0ELb0ELb1ELb0ELb0ELb0ELb0ELi2ELi2ELi4ELi2ELb1EEENS1_21CollectiveEpilogueBwdISA_SB_SD_Li256ELb1ELb0ELi2EEENS1_19SingleTileSchedulerILb1ELb0ELb0ELi128EEEEEEEEEvNT_6ParamsE,"aw",@nobits
	.sectionflags	@""
	.align	16


//--------------------- .nv.shared._ZN7cutlass13device_kernelIN5flash19enable_sm80_to_sm89INS1_16FlashAttnBwdSm80INS1_25CollectiveMainloopBwdSm80ILi2ELi2EN4cute5tupleIJNS5_1CILi64EEENS7_ILi128EEES8_EEENS_6half_tEfNS_4arch4Sm80ELb0ELb0ELb0ELb1ELb1ELb0ELb0ELb0ELi2ELi2ELi4ELi2ELb1EEENS1_21CollectiveEpilogueBwdISA_SB_SD_Li256ELb1ELb0ELi2EEENS1_19SingleTileSchedulerILb1ELb0ELb0ELi128EEEEEEEEEvNT_6ParamsE --------------------------
	.section	.nv.shared._ZN7cutlass13device_kernelIN5flash19enable_sm80_to_sm89INS1_16FlashAttnBwdSm80INS1_25CollectiveMainloopBwdSm80ILi2ELi2EN4cute5tupleIJNS5_1CILi64EEENS7_ILi128EEES8_EEENS_6half_tEfNS_4arch4Sm80ELb0ELb0ELb0ELb1ELb1ELb0ELb0ELb0ELi2ELi2ELi4ELi2ELb1EEENS1_21CollectiveEpilogueBwdISA_SB_SD_Li256ELb1ELb0ELi2EEENS1_19SingleTileSchedulerILb1ELb0ELb0ELi128EEEEEEEEEvNT_6ParamsE,"aw",@nobits
	.sectionflags	@""
	.align	16


//--------------------- .nv.shared._ZN7cutlass13device_kernelIN5flash19enable_sm80_to_sm89INS1_16FlashAttnBwdSm80INS1_25CollectiveMainloopBwdSm80ILi2ELi2EN4cute5tupleIJNS5_1CILi64EEENS7_ILi128EEES8_EEENS_6half_tEfNS_4arch4Sm80ELb0ELb0ELb0ELb1ELb0ELb0ELb0ELb0ELi2ELi2ELi4ELi2ELb1EEENS1_24CollectiveEpilogueBwdGQAISA_fSD_Li256ELb1ELb0EEENS1_19SingleTileSchedulerILb1ELb0ELb0ELi128EEEEEEEEEvNT_6ParamsE --------------------------
	.section	.nv.shared._ZN7cutlass13device_kernelIN5flash19enable_sm80_to_sm89INS1_16FlashAttnBwdSm80INS1_25CollectiveMainloopBwdSm80ILi2ELi2EN4cute5tupleIJNS5_1CILi64EEENS7_ILi128EEES8_EEENS_6half_tEfNS_4arch4Sm80ELb0ELb0ELb0ELb1ELb0ELb0ELb0ELb0ELi2ELi2ELi4ELi2ELb1EEENS1_24CollectiveEpilogueBwdGQAISA_fSD_Li256ELb1ELb0EEENS1_19SingleTileSchedulerILb1ELb0ELb0ELi128EEEEEEEEEvNT_6ParamsE,"aw",@nobits
	.sectionflags	@""
	.align	16


//--------------------- .nv.shared._ZN7cutlass13device_kernelIN5flash19enable_sm80_to_sm89INS1_16FlashAttnBwdSm80INS1_25CollectiveMainloopBwdSm80ILi2ELi2EN4cute5tupleIJNS5_1CILi64EEENS7_ILi128EEES8_EEENS_6half_tEfNS_4arch4Sm80ELb0ELb0ELb0ELb1ELb1ELb0ELb0ELb0ELi2ELi2ELi4ELi2ELb1EEENS1_24CollectiveEpilogueBwdGQAISA_fSD_Li256ELb1ELb1EEENS1_19SingleTileSchedulerILb1ELb0ELb0ELi128EEEEEEEEEvNT_6ParamsE --------------------------
	.section	.nv.shared._ZN7cutlass13device_kernelIN5flash19enable_sm80_to_sm89INS1_16FlashAttnBwdSm80INS1_25CollectiveMainloopBwdSm80ILi2ELi2EN4cute5tupleIJNS5_1CILi64EEENS7_ILi128EEES8_EEENS_6half_tEfNS_4arch4Sm80ELb0ELb0ELb0ELb1ELb1ELb0ELb0ELb0ELi2ELi2ELi4ELi2ELb1EEENS1_24CollectiveEpilogueBwdGQAISA_fSD_Li256ELb1ELb1EEENS1_19SingleTileSchedulerILb1ELb0ELb0ELi128EEEEEEEEEvNT_6ParamsE,"aw",@nobits
	.sectionflags	@""
	.align	16


//--------------------- .nv.shared._ZN7cutlass13device_kernelIN5flash19enable_sm80_to_sm89INS1_16FlashAttnBwdSm80INS1_25CollectiveMainloopBwdSm80ILi2ELi2EN4cute5tupleIJNS5_1CILi64EEENS7_ILi128EEES8_EEENS_6half_tEfNS_4arch4Sm80ELb0ELb1ELb0ELb0ELb0ELb0ELb0ELb0ELi2ELi2ELi4ELi2ELb1EEENS1_21CollectiveEpilogueBwdISA_SB_SD_Li256ELb0ELb0ELi2EEENS1_19SingleTileSchedulerILb0ELb0ELb0ELi128EEEEEEEEEvNT_6ParamsE --------------------------
	.section	.nv.shared._ZN7cutlass13device_kernelIN5flash19enable_sm80_to_sm89INS1_16FlashAttnBwdSm80INS1_25CollectiveMainloopBwdSm80ILi2ELi2EN4cute5tupleIJNS5_1CILi64EEENS7_ILi128EEES8_EEENS_6half_tEfNS_4arch4Sm80ELb0ELb1ELb0ELb0ELb0ELb0ELb0ELb0ELi2ELi2ELi4ELi2ELb1EEENS1_21CollectiveEpilogueBwdISA_SB_SD_Li256ELb0ELb0ELi2EEENS1_19SingleTileSchedulerILb0ELb0ELb0ELi128EEEEEEEEEvNT_6ParamsE,"aw",@nobits
	.sectionflags	@""
	.align	16


//--------------------- .nv.shared._ZN7cutlass13device_kernelIN5flash19enable_sm80_to_sm89INS1_16FlashAttnBwdSm80INS1_25CollectiveMainloopBwdSm80ILi2ELi2EN4cute5tupleIJNS5_1CILi64EEENS7_ILi128EEES8_EEENS_6half_tEfNS_4arch4Sm80ELb0ELb1ELb0ELb0ELb1ELb0ELb0ELb0ELi2ELi2ELi4ELi2ELb1EEENS1_21CollectiveEpilogueBwdISA_SB_SD_Li256ELb0ELb0ELi2EEENS1_19SingleTileSchedulerILb0ELb0ELb0ELi128EEEEEEEEEvNT_6ParamsE --------------------------
	.section	.nv.shared._ZN7cutlass13device_kernelIN5flash19enable_sm80_to_sm89INS1_16FlashAttnBwdSm80INS1_25CollectiveMainloopBwdSm80ILi2ELi2EN4cute5tupleIJNS5_1CILi64EEENS7_ILi128EEES8_EEENS_6half_tEfNS_4arch4Sm80ELb0ELb1ELb0ELb0ELb1ELb0ELb0ELb0ELi2ELi2ELi4ELi2ELb1EEENS1_21CollectiveEpilogueBwdISA_SB_SD_Li256ELb0ELb0ELi2EEENS1_19SingleTileSchedulerILb0ELb0ELb0ELi128EEEEEEEEEvNT_6ParamsE,"aw",@nobits
	.sectionflags	@""
	.align	16


//--------------------- .nv.shared._ZN7cutlass13device_kernelIN5flash19enable_sm80_to_sm89INS1_16FlashAttnBwdSm80INS1_25CollectiveMainloopBwdSm80ILi2ELi2EN4cute5tupleIJNS5_1CILi64EEENS7_ILi128EEES8_EEENS_6half_tEfNS_4arch4Sm80ELb0ELb1ELb0ELb0ELb0ELb0ELb0ELb0ELi2ELi2ELi4ELi2ELb1EEENS1_24CollectiveEpilogueBwdGQAISA_fSD_Li256ELb0ELb0EEENS1_19SingleTileSchedulerILb0ELb0ELb0ELi128EEEEEEEEEvNT_6ParamsE --------------------------
	.section	.nv.shared._ZN7cutlass13device_kernelIN5flash19enable_sm80_to_sm89INS1_16FlashAttnBwdSm80INS1_25CollectiveMainloopBwdSm80ILi2ELi2EN4cute5tupleIJNS5_1CILi64EEENS7_ILi128EEES8_EEENS_6half_tEfNS_4arch4Sm80ELb0ELb1ELb0ELb0ELb0ELb0ELb0ELb0ELi2ELi2ELi4ELi2ELb1EEENS1_24CollectiveEpilogueBwdGQAISA_fSD_Li256ELb0ELb0EEENS1_19SingleTileSchedulerILb0ELb0ELb0ELi128EEEEEEEEEvNT_6ParamsE,"aw",@nobits
	.sectionflags	@""
	.align	16


//--------------------- .nv.shared._ZN7cutlass13device_kernelIN5flash19enable_sm80_to_sm89INS1_16FlashAttnBwdSm80INS1_25CollectiveMainloopBwdSm80ILi2ELi2EN4cute5tupleIJNS5_1CILi64EEENS7_ILi128EEES8_EEENS_6half_tEfNS_4arch4Sm80ELb0ELb1ELb0ELb0ELb1ELb0ELb0ELb0ELi2ELi2ELi4ELi2ELb1EEENS1_24CollectiveEpilogueBwdGQAISA_fSD_Li256ELb0ELb1EEENS1_19SingleTileSchedulerILb0ELb0ELb0ELi128EEEEEEEEEvNT_6ParamsE --------------------------
	.section	.nv.shared._ZN7cutlass13device_kernelIN5flash19enable_sm80_to_sm89INS1_16FlashAttnBwdSm80INS1_25CollectiveMainloopBwdSm80ILi2ELi2EN4cute5tupleIJNS5_1CILi64EEENS7_ILi128EEES8_EEENS_6half_tEfNS_4arch4Sm80ELb0ELb1ELb0ELb0ELb1ELb0ELb0ELb0ELi2ELi2ELi4ELi2ELb1EEENS1_24CollectiveEpilogueBwdGQAISA_fSD_Li256ELb0ELb1EEENS1_19SingleTileSchedulerILb0ELb0ELb0ELi128EEEEEEEEEvNT_6ParamsE,"aw",@nobits
	.sectionflags	@""
	.align	16


//--------------------- .nv.shared._ZN7cutlass13device_kernelIN5flash19enable_sm80_to_sm89INS1_16FlashAttnBwdSm80INS1_25CollectiveMainloopBwdSm80ILi2ELi2EN4cute5tupleIJNS5_1CILi64EEENS7_ILi128EEES8_EEENS_6half_tEfNS_4arch4Sm80ELb0ELb1ELb0ELb1ELb0ELb0ELb0ELb0ELi2ELi2ELi4ELi2ELb1EEENS1_21CollectiveEpilogueBwdISA_SB_SD_Li256ELb1ELb0ELi2EEENS1_19SingleTileSchedulerILb1ELb0ELb0ELi128EEEEEEEEEvNT_6ParamsE --------------------------
	.section	.nv.shared._ZN7cutlass13device_kernelIN5flash19enable_sm80_to_sm89INS1_16FlashAttnBwdSm80INS1_25CollectiveMainloopBwdSm80ILi2ELi2EN4cute5tupleIJNS5_1CILi64EEENS7_ILi128EEES8_EEENS_6half_tEfNS_4arch4Sm80ELb0ELb1ELb0ELb1ELb0ELb0ELb0ELb0ELi2ELi2ELi4ELi2ELb1EEENS1_21CollectiveEpilogueBwdISA_SB_SD_Li256ELb1ELb0ELi2EEENS1_19SingleTileSchedulerILb1ELb0ELb0ELi128EEEEEEEEEvNT_6ParamsE,"aw",@nobits
	.sectionflags	@""
	.align	16


//--------------------- .nv.shared._ZN7cutlass13device_kernelIN5flash19enable_sm80_to_sm89INS1_16FlashAttnBwdSm80INS1_25CollectiveMainloopBwdSm80ILi2ELi2EN4cute5tupleIJNS5_1CILi64EEENS7_ILi128EEES8_EEENS_6half_tEfNS_4arch4Sm80ELb0ELb1ELb0ELb1ELb1ELb0ELb0ELb0ELi2ELi2ELi4ELi2ELb1EEENS1_21CollectiveEpilogueBwdISA_SB_SD_Li256ELb1ELb0ELi2EEENS1_19SingleTileSchedulerILb1ELb0ELb0ELi128EEEEEEEEEvNT_6ParamsE --------------------------
	.section	.nv.shared._ZN7cutlass13device_kernelIN5flash19enable_sm80_to_sm89INS1_16FlashAttnBwdSm80INS1_25CollectiveMainloopBwdSm80ILi2ELi2EN4cute5tupleIJNS5_1CILi64EEENS7_ILi128EEES8_EEENS_6half_tEfNS_4arch4Sm80ELb0ELb1ELb0ELb1ELb1ELb0ELb0ELb0ELi2ELi2ELi4ELi2ELb1EEENS1_21CollectiveEpilogueBwdISA_SB_SD_Li256ELb1ELb0ELi2EEENS1_19SingleTileSchedulerILb1ELb0ELb0ELi128EEEEEEEEEvNT_6ParamsE,"aw",@nobits
	.sectionflags	@""
	.align	16


//--------------------- .nv.shared._ZN7cutlass13device_kernelIN5flash19enable_sm80_to_sm89INS1_16FlashAttnBwdSm80INS1_25CollectiveMainloopBwdSm80ILi2ELi2EN4cute5tupleIJNS5_1CILi64EEENS7_ILi128EEES8_EEENS_6half_tEfNS_4arch4Sm80ELb0ELb1ELb0ELb1ELb0ELb0ELb0ELb0ELi2ELi2ELi4ELi2ELb1EEENS1_24CollectiveEpilogueBwdGQAISA_fSD_Li256ELb1ELb0EEENS1_19SingleTileSchedulerILb1ELb0ELb0ELi128EEEEEEEEEvNT_6ParamsE --------------------------
	.section	.nv.shared._ZN7cutlass13device_kernelIN5flash19enable_sm80_to_sm89INS1_16FlashAttnBwdSm80INS1_25CollectiveMainloopBwdSm80ILi2ELi2EN4cute5tupleIJNS5_1CILi64EEENS7_ILi128EEES8_EEENS_6half_tEfNS_4arch4Sm80ELb0ELb1ELb0ELb1ELb0ELb0ELb0ELb0ELi2ELi2ELi4ELi2ELb1EEENS1_24CollectiveEpilogueBwdGQAISA_fSD_Li256ELb1ELb0EEENS1_19SingleTileSchedulerILb1ELb0ELb0ELi128EEEEEEEEEvNT_6ParamsE,"aw",@nobits
	.sectionflags	@""
	.align	16


//--------------------- .nv.shared._ZN7cutlass13device_kernelIN5flash19enable_sm80_to_sm89INS1_16FlashAttnBwdSm80INS1_25CollectiveMainloopBwdSm80ILi2ELi2EN4cute5tupleIJNS5_1CILi64EEENS7_ILi128EEES8_EEENS_6half_tEfNS_4arch4Sm80ELb0ELb1ELb0ELb1ELb1ELb0ELb0ELb0ELi2ELi2ELi4ELi2ELb1EEENS1_24CollectiveEpilogueBwdGQAISA_fSD_Li256ELb1ELb1EEENS1_19SingleTileSchedulerILb1ELb0ELb0ELi128EEEEEEEEEvNT_6ParamsE --------------------------
	.section	.nv.shared._ZN7cutlass13device_kernelIN5flash19enable_sm80_to_sm89INS1_16FlashAttnBwdSm80INS1_25CollectiveMainloopBwdSm80ILi2ELi2EN4cute5tupleIJNS5_1CILi64EEENS7_ILi128EEES8_EEENS_6half_tEfNS_4arch4Sm80ELb0ELb1ELb0ELb1ELb1ELb0ELb0ELb0ELi2ELi2ELi4ELi2ELb1EEENS1_24CollectiveEpilogueBwdGQAISA_fSD_Li256ELb1ELb1EEENS1_19SingleTileSchedulerILb1ELb0ELb0ELi128EEEEEEEEEvNT_6ParamsE,"aw",@nobits
	.sectionflags	@""
	.align	16


//--------------------- .nv.shared._ZN7cutlass13device_kernelIN5flash19enable_sm80_to_sm89INS1_16FlashAttnBwdSm80INS1_25CollectiveMainloopBwdSm80ILi2ELi2EN4cute5tupleIJNS5_1CILi64EEENS7_ILi128EEES8_EEENS_6half_tEfNS_4arch4Sm80ELb1ELb0ELb0ELb0ELb0ELb0ELb0ELb0ELi2ELi2ELi4ELi2ELb1EEENS1_21CollectiveEpilogueBwdISA_SB_SD_Li256ELb0ELb0ELi2EEENS1_25SingleTileBwdLPTSchedulerILb0ELi128ELb0EEEEEEEEEvNT_6ParamsE --------------------------
	.section	.nv.shared._ZN7cutlass13device_kernelIN5flash19enable_sm80_to_sm89INS1_16FlashAttnBwdSm80INS1_25CollectiveMainloopBwdSm80ILi2ELi2EN4cute5tupleIJNS5_1CILi64EEENS7_ILi128EEES8_EEENS_6half_tEfNS_4arch4Sm80ELb1ELb0ELb0ELb0ELb0ELb0ELb0ELb0ELi2ELi2ELi4ELi2ELb1EEENS1_21CollectiveEpilogueBwdISA_SB_SD_Li256ELb0ELb0ELi2EEENS1_25SingleTileBwdLPTSchedulerILb0ELi128ELb0EEEEEEEEEvNT_6ParamsE,"aw",@nobits
	.sectionflags	@""
	.align	16


//--------------------- .nv.shared._ZN7cutlass13device_kernelIN5flash19enable_sm80_to_sm89INS1_16FlashAttnBwdSm80INS1_25CollectiveMainloopBwdSm80ILi2ELi2EN4cute5tupleIJNS5_1CILi64EEENS7_ILi128EEES8_EEENS_6half_tEfNS_4arch4Sm80ELb1ELb0ELb0ELb0ELb1ELb0ELb0ELb0ELi2ELi2ELi4ELi2ELb1EEENS1_21CollectiveEpilogueBwdISA_SB_SD_Li256ELb0ELb0ELi2EEENS1_25SingleTileBwdLPTSchedulerILb0ELi128ELb1EEEEEEEEEvNT_6ParamsE --------------------------
	.section	.nv.shared._ZN7cutlass13device_kernelIN5flash19enable_sm80_to_sm89INS1_16FlashAttnBwdSm80INS1_25CollectiveMainloopBwdSm80ILi2ELi2EN4cute5tupleIJNS5_1CILi64EEENS7_ILi128EEES8_EEENS_6half_tEfNS_4arch4Sm80ELb1ELb0ELb0ELb0ELb1ELb0ELb0ELb0ELi2ELi2ELi4ELi2ELb1EEENS1_21CollectiveEpilogueBwdISA_SB_SD_Li256ELb0ELb0ELi2EEENS1_25SingleTileBwdLPTSchedulerILb0ELi128ELb1EEEEEEEEEvNT_6ParamsE,"aw",@nobits
	.sectionflags	@""
	.align	16


//--------------------- .nv.shared._ZN7cutlass13device_kernelIN5flash19enable_sm80_to_sm89INS1_16FlashAttnBwdSm80INS1_25CollectiveMainloopBwdSm80ILi2ELi2EN4cute5tupleIJNS5_1CILi64EEENS7_ILi128EEES8_EEENS_6half_tEfNS_4arch4Sm80ELb1ELb0ELb0ELb0ELb0ELb0ELb0ELb0ELi2ELi2ELi4ELi2ELb1EEENS1_24CollectiveEpilogueBwdGQAISA_fSD_Li256ELb0ELb0EEENS1_25SingleTileBwdLPTSchedulerILb0ELi128ELb0EEEEEEEEEvNT_6ParamsE --------------------------
	.section	.nv.shared._ZN7cutlass13device_kernelIN5flash19enable_sm80_to_sm89INS1_16FlashAttnBwdSm80INS1_25CollectiveMainloopBwdSm80ILi2ELi2EN4cute5tupleIJNS5_1CILi64EEENS7_ILi128EEES8_EEENS_6half_tEfNS_4arch4Sm80ELb1ELb0ELb0ELb0ELb0ELb0ELb0ELb0ELi2ELi2ELi4ELi2ELb1EEENS1_24CollectiveEpilogueBwdGQAISA_fSD_Li256ELb0ELb0EEENS1_25SingleTileBwdLPTSchedulerILb0ELi128ELb0EEEEEEEEEvNT_6ParamsE,"aw",@nobits
	.sectionflags	@""
	.align	16


//--------------------- .nv.shared._ZN7cutlass13device_kernelIN5flash19enable_sm80_to_sm89INS1_16FlashAttnBwdSm80INS1_25CollectiveMainloopBwdSm80ILi2ELi2EN4cute5tupleIJNS5_1CILi64EEENS7_ILi128EEES8_EEENS_6half_tEfNS_4arch4Sm80ELb1ELb0ELb0ELb0ELb1ELb0ELb0ELb0ELi2ELi2ELi4ELi2ELb1EEENS1_24CollectiveEpilogueBwdGQAISA_fSD_Li256ELb0ELb1EEENS1_25SingleTileBwdLPTSchedulerILb0ELi128ELb1EEEEEEEEEvNT_6ParamsE --------------------------
	.section	.nv.shared._ZN7cutlass13device_kernelIN5flash19enable_sm80_to_sm89INS1_16FlashAttnBwdSm80INS1_25CollectiveMainloopBwdSm80ILi2ELi2EN4cute5tupleIJNS5_1CILi64EEENS7_ILi128EEES8_EEENS_6half_tEfNS_4arch4Sm80ELb1ELb0ELb0ELb0ELb1ELb0ELb0ELb0ELi2ELi2ELi4ELi2ELb1EEENS1_24CollectiveEpilogueBwdGQAISA_fSD_Li256ELb0ELb1EEENS1_25SingleTileBwdLPTSchedulerILb0ELi128ELb1EEEEEEEEEvNT_6ParamsE,"aw",@nobits
	.sectionflags	@""
	.align	16


//--------------------- .nv.shared._ZN7cutlass13device_kernelIN5flash22FlashAttnBwdPreprocessIN4cute5tupleIJNS3_1CILi64EEES6_EEENS_6half_tEfNS_4arch4Sm80ELb1ELb0EEEEEvNT_6ParamsE --------------------------
	.section	.nv.shared._ZN7cutlass13device_kernelIN5flash22FlashAttnBwdPreprocessIN4cute5tupleIJNS3_1CILi64EEES6_EEENS_6half_tEfNS_4arch4Sm80ELb1ELb0EEEEEvNT_6ParamsE,"aw",@nobits
	.sectionflags	@""
	.align	16


//--------------------- .nv.shared._ZN7cutlass13device_kernelIN5flash19enable_sm80_to_sm89INS1_16FlashAttnBwdSm80INS1_25CollectiveMainloopBwdSm80ILi2ELi2EN4cute5tupleIJNS5_1CILi64EEENS7_ILi128EEES8_EEENS_6half_tEfNS_4arch4Sm80ELb1ELb0ELb0ELb1ELb0ELb0ELb0ELb0ELi2ELi2ELi4ELi2ELb1EEENS1_21CollectiveEpilogueBwdISA_SB_SD_Li256ELb1ELb0ELi2EEENS1_25SingleTileBwdLPTSchedulerILb1ELi128ELb0EEEEEEEEEvNT_6ParamsE --------------------------
	.section	.nv.shared._ZN7cutlass13device_kernelIN5flash19enable_sm80_to_sm89INS1_16FlashAttnBwdSm80INS1_25CollectiveMainloopBwdSm80ILi2ELi2EN4cute5tupleIJNS5_1CILi64EEENS7_ILi128EEES8_EEENS_6half_tEfNS_4arch4Sm80ELb1ELb0ELb0ELb1ELb0ELb0ELb0ELb0ELi2ELi2ELi4ELi2ELb1EEENS1_21CollectiveEpilogueBwdISA_SB_SD_Li256ELb1ELb0ELi2EEENS1_25SingleTileBwdLPTSchedulerILb1ELi128ELb0EEEEEEEEEvNT_6ParamsE,"aw",@nobits
	.sectionflags	@""
	.align	16


//--------------------- .nv.shared._ZN7cutlass13device_kernelIN5flash19enable_sm80_to_sm89INS1_16FlashAttnBwdSm80INS1_25CollectiveMainloopBwdSm80ILi2ELi2EN4cute5tupleIJNS5_1CILi64EEENS7_ILi128EEES8_EEENS_6half_tEfNS_4arch4Sm80ELb1ELb0ELb0ELb1ELb1ELb0ELb0ELb0ELi2ELi2ELi4ELi2ELb1EEENS1_21CollectiveEpilogueBwdISA_SB_SD_Li256ELb1ELb0ELi2EEENS1_25SingleTileBwdLPTSchedulerILb1ELi128ELb1EEEEEEEEEvNT_6ParamsE --------------------------
	.section	.nv.shared._ZN7cutlass13device_kernelIN5flash19enable_sm80_to_sm89INS1_16FlashAttnBwdSm80INS1_25CollectiveMainloopBwdSm80ILi2ELi2EN4cute5tupleIJNS5_1CILi64EEENS7_ILi128EEES8_EEENS_6half_tEfNS_4arch4Sm80ELb1ELb0ELb0ELb1ELb1ELb0ELb0ELb0ELi2ELi2ELi4ELi2ELb1EEENS1_21CollectiveEpilogueBwdISA_SB_SD_Li256ELb1ELb0ELi2EEENS1_25SingleTileBwdLPTSchedulerILb1ELi128ELb1EEEEEEEEEvNT_6ParamsE,"aw",@nobits
	.sectionflags	@""
	.align	16


//--------------------- .nv.shared._ZN7cutlass13device_kernelIN5flash19enable_sm80_to_sm89INS1_16FlashAttnBwdSm80INS1_25CollectiveMainloopBwdSm80ILi2ELi2EN4cute5tupleIJNS5_1CILi64EEENS7_ILi128EEES8_EEENS_6half_tEfNS_4arch4Sm80ELb1ELb0ELb0ELb1ELb0ELb0ELb0ELb0ELi2ELi2ELi4ELi2ELb1EEENS1_24CollectiveEpilogueBwdGQAISA_fSD_Li256ELb1ELb0EEENS1_25SingleTileBwdLPTSchedulerILb1ELi128ELb0EEEEEEEEEvNT_6ParamsE --------------------------
	.section	.nv.shared._ZN7cutlass13device_kernelIN5flash19enable_sm80_to_sm89INS1_16FlashAttnBwdSm80INS1_25CollectiveMainloopBwdSm80ILi2ELi2EN4cute5tupleIJNS5_1CILi64EEENS7_ILi128EEES8_EEENS_6half_tEfNS_4arch4Sm80ELb1ELb0ELb0ELb1ELb0ELb0ELb0ELb0ELi2ELi2ELi4ELi2ELb1EEENS1_24CollectiveEpilogueBwdGQAISA_fSD_Li256ELb1ELb0EEENS1_25SingleTileBwdLPTSchedulerILb1ELi128ELb0EEEEEEEEEvNT_6ParamsE,"aw",@nobits
	.sectionflags	@""
	.align	16


//--------------------- .nv.shared._ZN7cutlass13device_kernelIN5flash32FlashAttnBwdPostprocessConvertdQIN4cute5tupleIJNS3_1CILi64EEES6_EEENS_6half_tEfNS_4arch4Sm80ELi256ENS3_8TiledMMAINS3_8MMA_AtomIJNS3_28SM80_16x8x16_F32F16F16F32_TNEEEENS3_6LayoutINS4_IJNS5_ILi2EEENS5_ILi4EEENS5_ILi1EEEEEENS4_IJSI_SG_NS5_ILi0EEEEEEEENS4_IJNS5_ILi32EEES6_NS5_ILi16EEEEEEEELb0EEEEEvNT_6ParamsE --------------------------
	.section	.nv.shared._ZN7cutlass13device_kernelIN5flash32FlashAttnBwdPostprocessConvertdQIN4cute5tupleIJNS3_1CILi64EEES6_EEENS_6half_tEfNS_4arch4Sm80ELi256ENS3_8TiledMMAINS3_8MMA_AtomIJNS3_28SM80_16x8x16_F32F16F16F32_TNEEEENS3_6LayoutINS4_IJNS5_ILi2EEENS5_ILi4EEENS5_ILi1EEEEEENS4_IJSI_SG_NS5_ILi0EEEEEEEENS4_IJNS5_ILi32EEES6_NS5_ILi16EEEEEEEELb0EEEEEvNT_6ParamsE,"aw",@nobits
	.sectionflags	@""
	.align	16


//--------------------- .nv.shared._ZN7cutlass13device_kernelIN5flash19enable_sm80_to_sm89INS1_16FlashAttnBwdSm80INS1_25CollectiveMainloopBwdSm80ILi2ELi2EN4cute5tupleIJNS5_1CILi64EEENS7_ILi128EEES8_EEENS_6half_tEfNS_4arch4Sm80ELb1ELb0ELb0ELb1ELb1ELb0ELb0ELb0ELi2ELi2ELi4ELi2ELb1EEENS1_24CollectiveEpilogueBwdGQAISA_fSD_Li256ELb1ELb1EEENS1_25SingleTileBwdLPTSchedulerILb1ELi128ELb1EEEEEEEEEvNT_6ParamsE --------------------------
	.section	.nv.shared._ZN7cutlass13device_kernelIN5flash19enable_sm80_to_sm89INS1_16FlashAttnBwdSm80INS1_25CollectiveMainloopBwdSm80ILi2ELi2EN4cute5tupleIJNS5_1CILi64EEENS7_ILi128EEES8_EEENS_6half_tEfNS_4arch4Sm80ELb1ELb0ELb0ELb1ELb1ELb0ELb0ELb0ELi2ELi2ELi4ELi2ELb1EEENS1_24CollectiveEpilogueBwdGQAISA_fSD_Li256ELb1ELb1EEENS1_25SingleTileBwdLPTSchedulerILb1ELi128ELb1EEEEEEEEEvNT_6ParamsE,"aw",@nobits
	.sectionflags	@""
	.align	16


//--------------------- .nv.shared._ZN7cutlass13device_kernelIN5flash22FlashAttnBwdPreprocessIN4cute5tupleIJNS3_1CILi64EEES6_EEENS_6half_tEfNS_4arch4Sm80ELb1ELb1EEEEEvNT_6ParamsE --------------------------
	.section	.nv.shared._ZN7cutlass13device_kernelIN5flash22FlashAttnBwdPreprocessIN4cute5tupleIJNS3_1CILi64EEES6_EEENS_6half_tEfNS_4arch4Sm80ELb1ELb1EEEEEvNT_6ParamsE,"aw",@nobits
	.sectionflags	@""
	.align	16


//--------------------- .nv.shared._ZN7cutlass13device_kernelIN5flash19enable_sm80_to_sm89INS1_16FlashAttnBwdSm80INS1_25CollectiveMainloopBwdSm80ILi2ELi2EN4cute5tupleIJNS5_1CILi128EEES8_NS7_ILi64EEEEEENS_6half_tEfNS_4arch4Sm80ELb0ELb0ELb0ELb0ELb0ELb0ELb0ELb0ELi2ELi4ELi4ELi4ELb0EEENS1_21CollectiveEpilogueBwdISA_SB_SD_Li256ELb0ELb0ELi2EEENS1_19SingleTileSchedulerILb0ELb0ELb0ELi128EEEEEEEEEvNT_6ParamsE --------------------------
	.section	.nv.shared._ZN7cutlass13device_kernelIN5flash19enable_sm80_to_sm89INS1_16FlashAttnBwdSm80INS1_25CollectiveMainloopBwdSm80ILi2ELi2EN4cute5tupleIJNS5_1CILi128EEES8_NS7_ILi64EEEEEENS_6half_tEfNS_4arch4Sm80ELb0ELb0ELb0ELb0ELb0ELb0ELb0ELb0ELi2ELi4ELi4ELi4ELb0EEENS1_21CollectiveEpilogueBwdISA_SB_SD_Li256ELb0ELb0ELi2EEENS1_19SingleTileSchedulerILb0ELb0ELb0ELi128EEEEEEEEEvNT_6ParamsE,"aw",@nobits
	.sectionflags	@""
	.align	16


//--------------------- .nv.shared._ZN7cutlass13device_kernelIN5flash19enable_sm80_to_sm89INS1_16FlashAttnBwdSm80INS1_25CollectiveMainloopBwdSm80ILi2ELi2EN4cute5tupleIJNS5_1CILi128EEES8_NS7_ILi64EEEEEENS_6half_tEfNS_4arch4Sm80ELb0ELb0ELb0ELb0ELb1ELb0ELb0ELb0ELi2ELi4ELi4ELi4ELb0EEENS1_21CollectiveEpilogueBwdISA_SB_SD_Li256ELb0ELb0ELi2EEENS1_19SingleTileSchedulerILb0ELb0ELb0ELi128EEEEEEEEEvNT_6ParamsE --------------------------
	.section	.nv.shared._ZN7cutlass13device_kernelIN5flash19enable_sm80_to_sm89INS1_16FlashAttnBwdSm80INS1_25CollectiveMainloopBwdSm80ILi2ELi2EN4cute5tupleIJNS5_1CILi128EEES8_NS7_ILi64EEEEEENS_6half_tEfNS_4arch4Sm80ELb0ELb0ELb0ELb0ELb1ELb0ELb0ELb0ELi2ELi4ELi4ELi4ELb0EEENS1_21CollectiveEpilogueBwdISA_SB_SD_Li256ELb0ELb0ELi2EEENS1_19SingleTileSchedulerILb0ELb0ELb0ELi128EEEEEEEEEvNT_6ParamsE,"aw",@nobits
	.sectionflags	@""
	.align	16


//--------------------- .nv.shared._ZN7cutlass13device_kernelIN5flash19enable_sm80_to_sm89INS1_16FlashAttnBwdSm80INS1_25CollectiveMainloopBwdSm80ILi2ELi2EN4cute5tupleIJNS5_1CILi128EEES8_NS7_ILi64EEEEEENS_6half_tEfNS_4arch4Sm80ELb0ELb0ELb0ELb0ELb0ELb0ELb0ELb0ELi2ELi4ELi4ELi4ELb0EEENS1_24CollectiveEpilogueBwdGQAISA_fSD_Li256ELb0ELb0EEENS1_19SingleTileSchedulerILb0ELb0ELb0ELi128EEEEEEEEEvNT_6ParamsE --------------------------
	.section	.nv.shared._ZN7cutlass13device_kernelIN5flash19enable_sm80_to_sm89INS1_16FlashAttnBwdSm80INS1_25CollectiveMainloopBwdSm80ILi2ELi2EN4cute5tupleIJNS5_1CILi128EEES8_NS7_ILi64EEEEEENS_6half_tEfNS_4arch4Sm80ELb0ELb0ELb0ELb0ELb0ELb0ELb0ELb0ELi2ELi4ELi4ELi4ELb0EEENS1_24CollectiveEpilogueBwdGQAISA_fSD_Li256ELb0ELb0EEENS1_19SingleTileSchedulerILb0ELb0ELb0ELi128EEEEEEEEEvNT_6ParamsE,"aw",@nobits
	.sectionflags	@""
	.align	16


//--------------------- .nv.shared._ZN7cutlass13device_kernelIN5flash19enable_sm80_to_sm89INS1_16FlashAttnBwdSm80INS1_25CollectiveMainloopBwdSm80ILi2ELi2EN4cute5tupleIJNS5_1CILi128EEES8_NS7_ILi64EEEEEENS_6half_tEfNS_4arch4Sm80ELb0ELb0ELb0ELb0ELb1ELb0ELb0ELb0ELi2ELi4ELi4ELi4ELb0EEENS1_24CollectiveEpilogueBwdGQAISA_fSD_Li256ELb0ELb1EEENS1_19SingleTileSchedulerILb0ELb0ELb0ELi128EEEEEEEEEvNT_6ParamsE --------------------------
	.section	.nv.shared._ZN7cutlass13device_kernelIN5flash19enable_sm80_to_sm89INS1_16FlashAttnBwdSm80INS1_25CollectiveMainloopBwdSm80ILi2ELi2EN4cute5tupleIJNS5_1CILi128EEES8_NS7_ILi64EEEEEENS_6half_tEfNS_4arch4Sm80ELb0ELb0ELb0ELb0ELb1ELb0ELb0ELb0ELi2ELi4ELi4ELi4ELb0EEENS1_24CollectiveEpilogueBwdGQAISA_fSD_Li256ELb0ELb1EEENS1_19SingleTileSchedulerILb0ELb0ELb0ELi128EEEEEEEEEvNT_6ParamsE,"aw",@nobits
	.sectionflags	@""
	.align	16


//--------------------- .nv.shared._ZN7cutlass13device_kernelIN5flash19enable_sm80_to_sm89INS1_16FlashAttnBwdSm80INS1_25CollectiveMainloopBwdSm80ILi2ELi2EN4cute5tupleIJNS5_1CILi128EEES8_NS7_ILi64EEEEEENS_6half_tEfNS_4arch4Sm80ELb0ELb0ELb0ELb1ELb0ELb0ELb0ELb0ELi2ELi4ELi4ELi4ELb0EEENS1_21CollectiveEpilogueBwdISA_SB_SD_Li256ELb1ELb0ELi2EEENS1_19SingleTileSchedulerILb1ELb0ELb0ELi128EEEEEEEEEvNT_6ParamsE --------------------------
	.section	.nv.shared._ZN7cutlass13device_kernelIN5flash19enable_sm80_to_sm89INS1_16FlashAttnBwdSm80INS1_25CollectiveMainloopBwdSm80ILi2ELi2EN4cute5tupleIJNS5_1CILi128EEES8_NS7_ILi64EEEEEENS_6half_tEfNS_4arch4Sm80ELb0ELb0ELb0ELb1ELb0ELb0ELb0ELb0ELi2ELi4ELi4ELi4ELb0EEENS1_21CollectiveEpilogueBwdISA_SB_SD_Li256ELb1ELb0ELi2EEENS1_19SingleTileSchedulerILb1ELb0ELb0ELi128EEEEEEEEEvNT_6ParamsE,"aw",@nobits
	.sectionflags	@""
	.align	16


//--------------------- .nv.shared._ZN7cutlass13device_kernelIN5flash19enable_sm80_to_sm89INS1_16FlashAttnBwdSm80INS1_25CollectiveMainloopBwdSm80ILi2ELi2EN4cute5tupleIJNS5_1CILi128EEES8_NS7_ILi64EEEEEENS_6half_tEfNS_4arch4Sm80ELb0ELb0ELb0ELb1ELb1ELb0ELb0ELb0ELi2ELi4ELi4ELi4ELb0EEENS1_21CollectiveEpilogueBwdISA_SB_SD_Li256ELb1ELb0ELi2EEENS1_19SingleTileSchedulerILb1ELb0ELb0ELi128EEEEEEEEEvNT_6ParamsE --------------------------
	.section	.nv.shared._ZN7cutlass13device_kernelIN5flash19enable_sm80_to_sm89INS1_16FlashAttnBwdSm80INS1_25CollectiveMainloopBwdSm80ILi2ELi2EN4cute5tupleIJNS5_1CILi128EEES8_NS7_ILi64EEEEEENS_6half_tEfNS_4arch4Sm80ELb0ELb0ELb0ELb1ELb1ELb0ELb0ELb0ELi2ELi4ELi4ELi4ELb0EEENS1_21CollectiveEpilogueBwdISA_SB_SD_Li256ELb1ELb0ELi2EEENS1_19SingleTileSchedulerILb1ELb0ELb0ELi128EEEEEEEEEvNT_6ParamsE,"aw",@nobits
	.sectionflags	@""
	.align	16


//--------------------- .nv.shared._ZN7cutlass13device_kernelIN5flash19enable_sm80_to_sm89INS1_16FlashAttnBwdSm80INS1_25CollectiveMainloopBwdSm80ILi2ELi2EN4cute5tupleIJNS5_1CILi128EEES8_NS7_ILi64EEEEEENS_6half_tEfNS_4arch4Sm80ELb0ELb0ELb0ELb1ELb0ELb0ELb0ELb0ELi2ELi4ELi4ELi4ELb0EEENS1_24CollectiveEpilogueBwdGQAISA_fSD_Li256ELb1ELb0EEENS1_19SingleTileSchedulerILb1ELb0ELb0ELi128EEEEEEEEEvNT_6ParamsE --------------------------
	.section	.nv.shared._ZN7cutlass13device_kernelIN5flash19enable_sm80_to_sm89INS1_16FlashAttnBwdSm80INS1_25CollectiveMainloopBwdSm80ILi2ELi2EN4cute5tupleIJNS5_1CILi128EEES8_NS7_ILi64EEEEEENS_6half_tEfNS_4arch4Sm80ELb0ELb0ELb0ELb1ELb0ELb0ELb0ELb0ELi2ELi4ELi4ELi4ELb0EEENS1_24CollectiveEpilogueBwdGQAISA_fSD_Li256ELb1ELb0EEENS1_19SingleTileSchedulerILb1ELb0ELb0ELi128EEEEEEEEEvNT_6ParamsE,"aw",@nobits
	.sectionflags	@""
	.align	16


//--------------------- .nv.shared._ZN7cutlass13device_kernelIN5flash19enable_sm80_to_sm89INS1_16FlashAttnBwdSm80INS1_25CollectiveMainloopBwdSm80ILi2ELi2EN4cute5tupleIJNS5_1CILi128EEES8_NS7_ILi64EEEEEENS_6half_tEfNS_4arch4Sm80ELb0ELb0ELb0ELb1ELb1ELb0ELb0ELb0ELi2ELi4ELi4ELi4ELb0EEENS1_24CollectiveEpilogueBwdGQAISA_fSD_Li256ELb1ELb1EEENS1_19SingleTileSchedulerILb1ELb0ELb0ELi128EEEEEEEEEvNT_6ParamsE --------------------------
	.section	.nv.shared._ZN7cutlass13device_kernelIN5flash19enable_sm80_to_sm89INS1_16FlashAttnBwdSm80INS1_25CollectiveMainloopBwdSm80ILi2ELi2EN4cute5tupleIJNS5_1CILi128EEES8_NS7_ILi64EEEEEENS_6half_tEfNS_4arch4Sm80ELb0ELb0ELb0ELb1ELb1ELb0ELb0ELb0ELi2ELi4ELi4ELi4ELb0EEENS1_24CollectiveEpilogueBwdGQAISA_fSD_Li256ELb1ELb1EEENS1_19SingleTileSchedulerILb1ELb0ELb0ELi128EEEEEEEEEvNT_6ParamsE,"aw",@nobits
	.sectionflags	@""
	.align	16


//--------------------- .nv.shared._ZN7cutlass13device_kernelIN5flash19enable_sm80_to_sm89INS1_16FlashAttnBwdSm80INS1_25CollectiveMainloopBwdSm80ILi2ELi2EN4cute5tupleIJNS5_1CILi128EEES8_NS7_ILi64EEEEEENS_6half_tEfNS_4arch4Sm80ELb0ELb1ELb0ELb0ELb0ELb0ELb0ELb0ELi2ELi4ELi4ELi4ELb0EEENS1_21CollectiveEpilogueBwdISA_SB_SD_Li256ELb0ELb0ELi2EEENS1_19SingleTileSchedulerILb0ELb0ELb0ELi128EEEEEEEEEvNT_6ParamsE --------------------------
	.section	.nv.shared._ZN7cutlass13device_kernelIN5flash19enable_sm80_to_sm89INS1_16FlashAttnBwdSm80INS1_25CollectiveMainloopBwdSm80ILi2ELi2EN4cute5tupleIJNS5_1CILi128EEES8_NS7_ILi64EEEEEENS_6half_tEfNS_4arch4Sm80ELb0ELb1ELb0ELb0ELb0ELb0ELb0ELb0ELi2ELi4ELi4ELi4ELb0EEENS1_21CollectiveEpilogueBwdISA_SB_SD_Li256ELb0ELb0ELi2EEENS1_19SingleTileSchedulerILb0ELb0ELb0ELi128EEEEEEEEEvNT_6ParamsE,"aw",@nobits
	.sectionflags	@""
	.align	16


//--------------------- .nv.shared._ZN7cutlass13device_kernelIN5flash19enable_sm80_to_sm89INS1_16FlashAttnBwdSm80INS1_25CollectiveMainloopBwdSm80ILi2ELi2EN4cute5tupleIJNS5_1CILi128EEES8_NS7_ILi64EEEEEENS_6half_tEfNS_4arch4Sm80ELb0ELb1ELb0ELb0ELb1ELb0ELb0ELb0ELi2ELi4ELi4ELi4ELb0EEENS1_21CollectiveEpilogueBwdISA_SB_SD_Li256ELb0ELb0ELi2EEENS1_19SingleTileSchedulerILb0ELb0ELb0ELi128EEEEEEEEEvNT_6ParamsE --------------------------
	.section	.nv.shared._ZN7cutlass13device_kernelIN5flash19enable_sm80_to_sm89INS1_16FlashAttnBwdSm80INS1_25CollectiveMainloopBwdSm80ILi2ELi2EN4cute5tupleIJNS5_1CILi128EEES8_NS7_ILi64EEEEEENS_6half_tEfNS_4arch4Sm80ELb0ELb1ELb0ELb0ELb1ELb0ELb0ELb0ELi2ELi4ELi4ELi4ELb0EEENS1_21CollectiveEpilogueBwdISA_SB_SD_Li256ELb0ELb0ELi2EEENS1_19SingleTileSchedulerILb0ELb0ELb0ELi128EEEEEEEEEvNT_6ParamsE,"aw",@nobits
	.sectionflags	@""
	.align	16


//--------------------- .nv.shared._ZN7cutlass13device_kernelIN5flash19enable_sm80_to_sm89INS1_16FlashAttnBwdSm80INS1_25CollectiveMainloopBwdSm80ILi2ELi2EN4cute5tupleIJNS5_1CILi128EEES8_NS7_ILi64EEEEEENS_6half_tEfNS_4arch4Sm80ELb0ELb1ELb0ELb0ELb0ELb0ELb0ELb0ELi2ELi4ELi4ELi4ELb0EEENS1_24CollectiveEpilogueBwdGQAISA_fSD_Li256ELb0ELb0EEENS1_19SingleTileSchedulerILb0ELb0ELb0ELi128EEEEEEEEEvNT_6ParamsE --------------------------
	.section	.nv.shared._ZN7cutlass13device_kernelIN5flash19enable_sm80_to_sm89INS1_16FlashAttnBwdSm80INS1_25CollectiveMainloopBwdSm80ILi2ELi2EN4cute5tupleIJNS5_1CILi128EEES8_NS7_ILi64EEEEEENS_6half_tEfNS_4arch4Sm80ELb0ELb1ELb0ELb0ELb0ELb0ELb0ELb0ELi2ELi4ELi4ELi4ELb0EEENS1_24CollectiveEpilogueBwdGQAISA_fSD_Li256ELb0ELb0EEENS1_19SingleTileSchedulerILb0ELb0ELb0ELi128EEEEEEEEEvNT_6ParamsE,"aw",@nobits
	.sectionflags	@""
	.align	16


//--------------------- .nv.shared._ZN7cutlass13device_kernelIN5flash19enable_sm80_to_sm89INS1_16FlashAttnBwdSm80INS1_25CollectiveMainloopBwdSm80ILi2ELi2EN4cute5tupleIJNS5_1CILi128EEES8_NS7_ILi64EEEEEENS_6half_tEfNS_4arch4Sm80ELb0ELb1ELb0ELb0ELb1ELb0ELb0ELb0ELi2ELi4ELi4ELi4ELb0EEENS1_24CollectiveEpilogueBwdGQAISA_fSD_Li256ELb0ELb1EEENS1_19SingleTileSchedulerILb0ELb0ELb0ELi128EEEEEEEEEvNT_6ParamsE --------------------------
	.section	.nv.shared._ZN7cutlass13device_kernelIN5flash19enable_sm80_to_sm89INS1_16FlashAttnBwdSm80INS1_25CollectiveMainloopBwdSm80ILi2ELi2EN4cute5tupleIJNS5_1CILi128EEES8_NS7_ILi64EEEEEENS_6half_tEfNS_4arch4Sm80ELb0ELb1ELb0ELb0ELb1ELb0ELb0ELb0ELi2ELi4ELi4ELi4ELb0EEENS1_24CollectiveEpilogueBwdGQAISA_fSD_Li256ELb0ELb1EEENS1_19SingleTileSchedulerILb0ELb0ELb0ELi128EEEEEEEEEvNT_6ParamsE,"aw",@nobits
	.sectionflags	@""
	.align	16


//--------------------- .nv.shared._ZN7cutlass13device_kernelIN5flash19enable_sm80_to_sm89INS1_16FlashAttnBwdSm80INS1_25CollectiveMainloopBwdSm80ILi2ELi2EN4cute5tupleIJNS5_1CILi128EEES8_NS7_ILi64EEEEEENS_6half_tEfNS_4arch4Sm80ELb0ELb1ELb0ELb1ELb0ELb0ELb0ELb0ELi2ELi4ELi4ELi4ELb0EEENS1_21CollectiveEpilogueBwdISA_SB_SD_Li256ELb1ELb0ELi2EEENS1_19SingleTileSchedulerILb1ELb0ELb0ELi128EEEEEEEEEvNT_6ParamsE --------------------------
	.section	.nv.shared._ZN7cutlass13device_kernelIN5flash19enable_sm80_to_sm89INS1_16FlashAttnBwdSm80INS1_25CollectiveMainloopBwdSm80ILi2ELi2EN4cute5tupleIJNS5_1CILi128EEES8_NS7_ILi64EEEEEENS_6half_tEfNS_4arch4Sm80ELb0ELb1ELb0ELb1ELb0ELb0ELb0ELb0ELi2ELi4ELi4ELi4ELb0EEENS1_21CollectiveEpilogueBwdISA_SB_SD_Li256ELb1ELb0ELi2EEENS1_19SingleTileSchedulerILb1ELb0ELb0ELi128EEEEEEEEEvNT_6ParamsE,"aw",@nobits
	.sectionflags	@""
	.align	16


//--------------------- .nv.shared._ZN7cutlass13device_kernelIN5flash19enable_sm80_to_sm89INS1_16FlashAttnBwdSm80INS1_25CollectiveMainloopBwdSm80ILi2ELi2EN4cute5tupleIJNS5_1CILi128EEES8_NS7_ILi64EEEEEENS_6half_tEfNS_4arch4Sm80ELb0ELb1ELb0ELb1ELb1ELb0ELb0ELb0ELi2ELi4ELi4ELi4ELb0EEENS1_21CollectiveEpilogueBwdISA_SB_SD_Li256ELb1ELb0ELi2EEENS1_19SingleTileSchedulerILb1ELb0ELb0ELi128EEEEEEEEEvNT_6ParamsE --------------------------
	.section	.nv.shared._ZN7cutlass13device_kernelIN5flash19enable_sm80_to_sm89INS1_16FlashAttnBwdSm80INS1_25CollectiveMainloopBwdSm80ILi2ELi2EN4cute5tupleIJNS5_1CILi128EEES8_NS7_ILi64EEEEEENS_6half_tEfNS_4arch4Sm80ELb0ELb1ELb0ELb1ELb1ELb0ELb0ELb0ELi2ELi4ELi4ELi4ELb0EEENS1_21CollectiveEpilogueBwdISA_SB_SD_Li256ELb1ELb0ELi2EEENS1_19SingleTileSchedulerILb1ELb0ELb0ELi128EEEEEEEEEvNT_6ParamsE,"aw",@nobits
	.sectionflags	@""
	.align	16


//--------------------- .nv.shared._ZN7cutlass13device_kernelIN5flash19enable_sm80_to_sm89INS1_16FlashAttnBwdSm80INS1_25CollectiveMainloopBwdSm80ILi2ELi2EN4cute5tupleIJNS5_1CILi128EEES8_NS7_ILi64EEEEEENS_6half_tEfNS_4arch4Sm80ELb0ELb1ELb0ELb1ELb0ELb0ELb0ELb0ELi2ELi4ELi4ELi4ELb0EEENS1_24CollectiveEpilogueBwdGQAISA_fSD_Li256ELb1ELb0EEENS1_19SingleTileSchedulerILb1ELb0ELb0ELi128EEEEEEEEEvNT_6ParamsE --------------------------
	.section	.nv.shared._ZN7cutlass13device_kernelIN5flash19enable_sm80_to_sm89INS1_16FlashAttnBwdSm80INS1_25CollectiveMainloopBwdSm80ILi2ELi2EN4cute5tupleIJNS5_1CILi128EEES8_NS7_ILi64EEEEEENS_6half_tEfNS_4arch4Sm80ELb0ELb1ELb0ELb1ELb0ELb0ELb0ELb0ELi2ELi4ELi4ELi4ELb0EEENS1_24CollectiveEpilogueBwdGQAISA_fSD_Li256ELb1ELb0EEENS1_19SingleTileSchedulerILb1ELb0ELb0ELi128EEEEEEEEEvNT_6ParamsE,"aw",@nobits
	.sectionflags	@""
	.align	16


//--------------------- .nv.shared._ZN7cutlass13device_kernelIN5flash19enable_sm80_to_sm89INS1_16FlashAttnBwdSm80INS1_25CollectiveMainloopBwdSm80ILi2ELi2EN4cute5tupleIJNS5_1CILi128EEES8_NS7_ILi64EEEEEENS_6half_tEfNS_4arch4Sm80ELb0ELb1ELb0ELb1ELb1ELb0ELb0ELb0ELi2ELi4ELi4ELi4ELb0EEENS1_24CollectiveEpilogueBwdGQAISA_fSD_Li256ELb1ELb1EEENS1_19SingleTileSchedulerILb1ELb0ELb0ELi128EEEEEEEEEvNT_6ParamsE --------------------------
	.section	.nv.shared._ZN7cutlass13device_kernelIN5flash19enable_sm80_to_sm89INS1_16FlashAttnBwdSm80INS1_25CollectiveMainloopBwdSm80ILi2ELi2EN4cute5tupleIJNS5_1CILi128EEES8_NS7_ILi64EEEEEENS_6half_tEfNS_4arch4Sm80ELb0ELb1ELb0ELb1ELb1ELb0ELb0ELb0ELi2ELi4ELi4ELi4ELb0EEENS1_24CollectiveEpilogueBwdGQAISA_fSD_Li256ELb1ELb1EEENS1_19SingleTileSchedulerILb1ELb0ELb0ELi128EEEEEEEEEvNT_6ParamsE,"aw",@nobits
	.sectionflags	@""
	.align	16


//--------------------- .nv.shared._ZN7cutlass13device_kernelIN5flash19enable_sm80_to_sm89INS1_16FlashAttnBwdSm80INS1_25CollectiveMainloopBwdSm80ILi2ELi2EN4cute5tupleIJNS5_1CILi128EEES8_NS7_ILi64EEEEEENS_6half_tEfNS_4arch4Sm80ELb1ELb0ELb0ELb0ELb0ELb0ELb0ELb0ELi2ELi4ELi4ELi4ELb0EEENS1_21CollectiveEpilogueBwdISA_SB_SD_Li256ELb0ELb0ELi2EEENS1_25SingleTileBwdLPTSchedulerILb0ELi128ELb0EEEEEEEEEvNT_6ParamsE --------------------------
	.section	.nv.shared._ZN7cutlass13device_kernelIN5flash19enable_sm80_to_sm89INS1_16FlashAttnBwdSm80INS1_25CollectiveMainloopBwdSm80ILi2ELi2EN4cute5tupleIJNS5_1CILi128EEES8_NS7_ILi64EEEEEENS_6half_tEfNS_4arch4Sm80ELb1ELb0ELb0ELb0ELb0ELb0ELb0ELb0ELi2ELi4ELi4ELi4ELb0EEENS1_21CollectiveEpilogueBwdISA_SB_SD_Li256ELb0ELb0ELi2EEENS1_25SingleTileBwdLPTSchedulerILb0ELi128ELb0EEEEEEEEEvNT_6ParamsE,"aw",@nobits
	.sectionflags	@""
	.align	16


//--------------------- .nv.shared._ZN7cutlass13device_kernelIN5flash19enable_sm80_to_sm89INS1_16FlashAttnBwdSm80INS1_25CollectiveMainloopBwdSm80ILi2ELi2EN4cute5tupleIJNS5_1CILi128EEES8_NS7_ILi64EEEEEENS_6half_tEfNS_4arch4Sm80ELb1ELb0ELb0ELb0ELb1ELb0ELb0ELb0ELi2ELi4ELi4ELi4ELb0EEENS1_21CollectiveEpilogueBwdISA_SB_SD_Li256ELb0ELb0ELi2EEENS1_25SingleTileBwdLPTSchedulerILb0ELi128ELb1EEEEEEEEEvNT_6ParamsE --------------------------
	.section	.nv.shared._ZN7cutlass13device_kernelIN5flash19enable_sm80_to_sm89INS1_16FlashAttnBwdSm80INS1_25CollectiveMainloopBwdSm80ILi2ELi2EN4cute5tupleIJNS5_1CILi128EEES8_NS7_ILi64EEEEEENS_6half_tEfNS_4arch4Sm80ELb1ELb0ELb0ELb0ELb1ELb0ELb0ELb0ELi2ELi4ELi4ELi4ELb0EEENS1_21CollectiveEpilogueBwdISA_SB_SD_Li256ELb0ELb0ELi2EEENS1_25SingleTileBwdLPTSchedulerILb0ELi128ELb1EEEEEEEEEvNT_6ParamsE,"aw",@nobits
	.sectionflags	@""
	.align	16


//--------------------- .nv.shared._ZN7cutlass13device_kernelIN5flash19enable_sm80_to_sm89INS1_16FlashAttnBwdSm80INS1_25CollectiveMainloopBwdSm80ILi2ELi2EN4cute5tupleIJNS5_1CILi128EEES8_NS7_ILi64EEEEEENS_6half_tEfNS_4arch4Sm80ELb1ELb0ELb0ELb0ELb0ELb0ELb0ELb0ELi2ELi4ELi4ELi4ELb0EEENS1_24CollectiveEpilogueBwdGQAISA_fSD_Li256ELb0ELb0EEENS1_25SingleTileBwdLPTSchedulerILb0ELi128ELb0EEEEEEEEEvNT_6ParamsE --------------------------
	.section	.nv.shared._ZN7cutlass13device_kernelIN5flash19enable_sm80_to_sm89INS1_16FlashAttnBwdSm80INS1_25CollectiveMainloopBwdSm80ILi2ELi2EN4cute5tupleIJNS5_1CILi128EEES8_NS7_ILi64EEEEEENS_6half_tEfNS_4arch4Sm80ELb1ELb0ELb0ELb0ELb0ELb0ELb0ELb0ELi2ELi4ELi4ELi4ELb0EEENS1_24CollectiveEpilogueBwdGQAISA_fSD_Li256ELb0ELb0EEENS1_25SingleTileBwdLPTSchedulerILb0ELi128ELb0EEEEEEEEEvNT_6ParamsE,"aw",@nobits
	.sectionflags	@""
	.align	16


//--------------------- .nv.shared._ZN7cutlass13device_kernelIN5flash19enable_sm80_to_sm89INS1_16FlashAttnBwdSm80INS1_25CollectiveMainloopBwdSm80ILi2ELi2EN4cute5tupleIJNS5_1CILi128EEES8_NS7_ILi64EEEEEENS_6half_tEfNS_4arch4Sm80ELb1ELb0ELb0ELb0ELb1ELb0ELb0ELb0ELi2ELi4ELi4ELi4ELb0EEENS1_24CollectiveEpilogueBwdGQAISA_fSD_Li256ELb0ELb1EEENS1_25SingleTileBwdLPTSchedulerILb0ELi128ELb1EEEEEEEEEvNT_6ParamsE --------------------------
	.section	.nv.shared._ZN7cutlass13device_kernelIN5flash19enable_sm80_to_sm89INS1_16FlashAttnBwdSm80INS1_25CollectiveMainloopBwdSm80ILi2ELi2EN4cute5tupleIJNS5_1CILi128EEES8_NS7_ILi64EEEEEENS_6half_tEfNS_4arch4Sm80ELb1ELb0ELb0ELb0ELb1ELb0ELb0ELb0ELi2ELi4ELi4ELi4ELb0EEENS1_24CollectiveEpilogueBwdGQAISA_fSD_Li256ELb0ELb1EEENS1_25SingleTileBwdLPTSchedulerILb0ELi128ELb1EEEEEEEEEvNT_6ParamsE,"aw",@nobits
	.sectionflags	@""
	.align	16


//--------------------- .nv.shared._ZN7cutlass13device_kernelIN5flash22FlashAttnBwdPreprocessIN4cute5tupleIJNS3_1CILi128EEENS5_ILi64EEEEEENS_6half_tEfNS_4arch4Sm80ELb1ELb0EEEEEvNT_6ParamsE --------------------------
	.section	.nv.shared._ZN7cutlass13device_kernelIN5flash22FlashAttnBwdPreprocessIN4cute5tupleIJNS3_1CILi128EEENS5_ILi64EEEEEENS_6half_tEfNS_4arch4Sm80ELb1ELb0EEEEEvNT_6ParamsE,"aw",@nobits
	.sectionflags	@""
	.align	16


//--------------------- .nv.shared._ZN7cutlass13device_kernelIN5flash19enable_sm80_to_sm89INS1_16FlashAttnBwdSm80INS1_25CollectiveMainloopBwdSm80ILi2ELi2EN4cute5tupleIJNS5_1CILi128EEES8_NS7_ILi64EEEEEENS_6half_tEfNS_4arch4Sm80ELb1ELb0ELb0ELb1ELb0ELb0ELb0ELb0ELi2ELi4ELi4ELi4ELb0EEENS1_21CollectiveEpilogueBwdISA_SB_SD_Li256ELb1ELb0ELi2EEENS1_25SingleTileBwdLPTSchedulerILb1ELi128ELb0EEEEEEEEEvNT_6ParamsE --------------------------
	.section	.nv.shared._ZN7cutlass13device_kernelIN5flash19enable_sm80_to_sm89INS1_16FlashAttnBwdSm80INS1_25CollectiveMainloopBwdSm80ILi2ELi2EN4cute5tupleIJNS5_1CILi128EEES8_NS7_ILi64EEEEEENS_6half_tEfNS_4arch4Sm80ELb1ELb0ELb0ELb1ELb0ELb0ELb0ELb0ELi2ELi4ELi4ELi4ELb0EEENS1_21CollectiveEpilogueBwdISA_SB_SD_Li256ELb1ELb0ELi2EEENS1_25SingleTileBwdLPTSchedulerILb1ELi128ELb0EEEEEEEEEvNT_6ParamsE,"aw",@nobits
	.sectionflags	@""
	.align	16


//--------------------- .nv.shared._ZN7cutlass13device_kernelIN5flash19enable_sm80_to_sm89INS1_16FlashAttnBwdSm80INS1_25CollectiveMainloopBwdSm80ILi2ELi2EN4cute5tupleIJNS5_1CILi128EEES8_NS7_ILi64EEEEEENS_6half_tEfNS_4arch4Sm80ELb1ELb0ELb0ELb1ELb1ELb0ELb0ELb0ELi2ELi4ELi4ELi4ELb0EEENS1_21CollectiveEpilogueBwdISA_SB_SD_Li256ELb1ELb0ELi2EEENS1_25SingleTileBwdLPTSchedulerILb1ELi128ELb1EEEEEEEEEvNT_6ParamsE --------------------------
	.section	.nv.shared._ZN7cutlass13device_kernelIN5flash19enable_sm80_to_sm89INS1_16FlashAttnBwdSm80INS1_25CollectiveMainloopBwdSm80ILi2ELi2EN4cute5tupleIJNS5_1CILi128EEES8_NS7_ILi64EEEEEENS_6half_tEfNS_4arch4Sm80ELb1ELb0ELb0ELb1ELb1ELb0ELb0ELb0ELi2ELi4ELi4ELi4ELb0EEENS1_21CollectiveEpilogueBwdISA_SB_SD_Li256ELb1ELb0ELi2EEENS1_25SingleTileBwdLPTSchedulerILb1ELi128ELb1EEEEEEEEEvNT_6ParamsE,"aw",@nobits
	.sectionflags	@""
	.align	16


//--------------------- .nv.shared._ZN7cutlass13device_kernelIN5flash19enable_sm80_to_sm89INS1_16FlashAttnBwdSm80INS1_25CollectiveMainloopBwdSm80ILi2ELi2EN4cute5tupleIJNS5_1CILi128EEES8_NS7_ILi64EEEEEENS_6half_tEfNS_4arch4Sm80ELb1ELb0ELb0ELb1ELb0ELb0ELb0ELb0ELi2ELi4ELi4ELi4ELb0EEENS1_24CollectiveEpilogueBwdGQAISA_fSD_Li256ELb1ELb0EEENS1_25SingleTileBwdLPTSchedulerILb1ELi128ELb0EEEEEEEEEvNT_6ParamsE --------------------------
	.section	.nv.shared._ZN7cutlass13device_kernelIN5flash19enable_sm80_to_sm89INS1_16FlashAttnBwdSm80INS1_25CollectiveMainloopBwdSm80ILi2ELi2EN4cute5tupleIJNS5_1CILi128EEES8_NS7_ILi64EEEEEENS_6half_tEfNS_4arch4Sm80ELb1ELb0ELb0ELb1ELb0ELb0ELb0ELb0ELi2ELi4ELi4ELi4ELb0EEENS1_24CollectiveEpilogueBwdGQAISA_fSD_Li256ELb1ELb0EEENS1_25SingleTileBwdLPTSchedulerILb1ELi128ELb0EEEEEEEEEvNT_6ParamsE,"aw",@nobits
	.sectionflags	@""
	.align	16


//--------------------- .nv.shared._ZN7cutlass13device_kernelIN5flash32FlashAttnBwdPostprocessConvertdQIN4cute5tupleIJNS3_1CILi128EEENS5_ILi64EEEEEENS_6half_tEfNS_4arch4Sm80ELi256ENS3_8TiledMMAINS3_8MMA_AtomIJNS3_28SM80_16x8x16_F32F16F16F32_TNEEEENS3_6LayoutINS4_IJNS5_ILi4EEENS5_ILi2EEENS5_ILi1EEEEEENS4_IJSJ_SH_NS5_ILi0EEEEEEEENS4_IJS7_NS5_ILi32EEENS5_ILi16EEEEEEEELb0EEEEEvNT_6ParamsE --------------------------
	.section	.nv.shared._ZN7cutlass13device_kernelIN5flash32FlashAttnBwdPostprocessConvertdQIN4cute5tupleIJNS3_1CILi128EEENS5_ILi64EEEEEENS_6half_tEfNS_4arch4Sm80ELi256ENS3_8TiledMMAINS3_8MMA_AtomIJNS3_28SM80_16x8x16_F32F16F16F32_TNEEEENS3_6LayoutINS4_IJNS5_ILi4EEENS5_ILi2EEENS5_ILi1EEEEEENS4_IJSJ_SH_NS5_ILi0EEEEEEEENS4_IJS7_NS5_ILi32EEENS5_ILi16EEEEEEEELb0EEEEEvNT_6ParamsE,"aw",@nobits
	.sectionflags	@""
	.align	16


//--------------------- .nv.shared._ZN7cutlass13device_kernelIN5flash19enable_sm80_to_sm89INS1_16FlashAttnBwdSm80INS1_25CollectiveMainloopBwdSm80ILi2ELi2EN4cute5tupleIJNS5_1CILi128EEES8_NS7_ILi64EEEEEENS_6half_tEfNS_4arch4Sm80ELb1ELb0ELb0ELb1ELb1ELb0ELb0ELb0ELi2ELi4ELi4ELi4ELb0EEENS1_24CollectiveEpilogueBwdGQAISA_fSD_Li256ELb1ELb1EEENS1_25SingleTileBwdLPTSchedulerILb1ELi128ELb1EEEEEEEEEvNT_6ParamsE --------------------------
	.section	.nv.shared._ZN7cutlass13device_kernelIN5flash19enable_sm80_to_sm89INS1_16FlashAttnBwdSm80INS1_25CollectiveMainloopBwdSm80ILi2ELi2EN4cute5tupleIJNS5_1CILi128EEES8_NS7_ILi64EEEEEENS_6half_tEfNS_4arch4Sm80ELb1ELb0ELb0ELb1ELb1ELb0ELb0ELb0ELi2ELi4ELi4ELi4ELb0EEENS1_24CollectiveEpilogueBwdGQAISA_fSD_Li256ELb1ELb1EEENS1_25SingleTileBwdLPTSchedulerILb1ELi128ELb1EEEEEEEEEvNT_6ParamsE,"aw",@nobits
	.sectionflags	@""
	.align	16


//--------------------- .nv.shared._ZN7cutlass13device_kernelIN5flash22FlashAttnBwdPreprocessIN4cute5tupleIJNS3_1CILi128EEENS5_ILi64EEEEEENS_6half_tEfNS_4arch4Sm80ELb1ELb1EEEEEvNT_6ParamsE --------------------------
	.section	.nv.shared._ZN7cutlass13device_kernelIN5flash22FlashAttnBwdPreprocessIN4cute5tupleIJNS3_1CILi128EEENS5_ILi64EEEEEENS_6half_tEfNS_4arch4Sm80ELb1ELb1EEEEEvNT_6ParamsE,"aw",@nobits
	.sectionflags	@""
	.align	16
